	.target	sm_90a

	.elftype	@"ET_EXEC"


//--------------------- .note.nv.tkinfo           --------------------------
	.section	.note.nv.tkinfo,"",@"SHT_NOTE"
	.sectionflags	@"SHF_NOTE_NV_TKINFO"
	.tkinfo
        /*0018*/ 	.word	0x00000002
        /*0030*/ 	.string	""
        /*0030*/ 	.string	"ptxas"
        /*0030*/ 	.string	"Cuda compilation tools, release 13.0, V13.0.88"
        /*0030*/ 	.string	"Build cuda_13.0.r13.0/compiler.36424714_0"
        /*0030*/ 	.string	"-arch sm_90a -m 64 "



//--------------------- .note.nv.cuinfo           --------------------------
	.section	.note.nv.cuinfo,"",@"SHT_NOTE"
	.sectionflags	@"SHF_NOTE_NV_CUINFO"
        /*0018*/ 	.short	0x0002
        /*001a*/ 	.short	0x005a
        /*001c*/ 	.short	0x0082
	.zero		2


//--------------------- .nv.info                  --------------------------
	.section	.nv.info,"",@"SHT_CUDA_INFO"
	.align	4


	//----- nvinfo : EIATTR_REGCOUNT
	.align		4
        /*0000*/ 	.byte	0x04, 0x2f
        /*0002*/ 	.short	(.L_23 - .L_22)
	.align		4
.L_22:
        /*0004*/ 	.word	index@(_ZN7cutlass13device_kernelIN5flash11enable_sm90INS1_16FlashAttnFwdSm90INS1_25CollectiveMainloopFwdSm90ILi2EN4cute5tupleIJNS5_1CILi1EEES8_S8_EEENS6_IJNS7_ILi128EEENS7_ILi112EEENS7_ILi192EEEEEELi192ENS_10bfloat16_tEfNS_4arch4Sm90ELb1ELb0ELb0ELb1ELb0ELb1ELb0ELb1ELb1ELb1ELb1ELb0EEENS1_21CollectiveEpilogueFwdINS6_IJSA_SC_SB_EEES9_SE_SG_Li256ELb1ELb1ELb1ELb0EEENS1_36VarlenDynamicPersistentTileSchedulerILi128ELi112ELi256ELi128ELb1ELb1ELb1ELb1ELb1ELb1EEEEEEEEEvNT_6ParamsE)
        /*0008*/ 	.word	0x000000a8


	//----- nvinfo : EIATTR_FRAME_SIZE
	.align		4
.L_23:
        /*000c*/ 	.byte	0x04, 0x11
        /*000e*/ 	.short	(.L_25 - .L_24)
	.align		4
.L_24:
        /*0010*/ 	.word	index@(_ZN7cutlass13device_kernelIN5flash11enable_sm90INS1_16FlashAttnFwdSm90INS1_25CollectiveMainloopFwdSm90ILi2EN4cute5tupleIJNS5_1CILi1EEES8_S8_EEENS6_IJNS7_ILi128EEENS7_ILi112EEENS7_ILi192EEEEEELi192ENS_10bfloat16_tEfNS_4arch4Sm90ELb1ELb0ELb0ELb1ELb0ELb1ELb0ELb1ELb1ELb1ELb1ELb0EEENS1_21CollectiveEpilogueFwdINS6_IJSA_SC_SB_EEES9_SE_SG_Li256ELb1ELb1ELb1ELb0EEENS1_36VarlenDynamicPersistentTileSchedulerILi128ELi112ELi256ELi128ELb1ELb1ELb1ELb1ELb1ELb1EEEEEEEEEvNT_6ParamsE)
        /*0014*/ 	.word	0x00000080


	//----- nvinfo : EIATTR_REGCOUNT
	.align		4
.L_25:
        /*0018*/ 	.byte	0x04, 0x2f
        /*001a*/ 	.short	(.L_27 - .L_26)
	.align		4
.L_26:
        /*001c*/ 	.word	index@(_ZN7cutlass13device_kernelIN5flash11enable_sm90INS1_16FlashAttnFwdSm90INS1_25CollectiveMainloopFwdSm90ILi2EN4cute5tupleIJNS5_1CILi1EEES8_S8_EEENS6_IJNS7_ILi128EEENS7_ILi112EEENS7_ILi192EEEEEELi192ENS_10bfloat16_tEfNS_4arch4Sm90ELb1ELb0ELb0ELb1ELb0ELb0ELb0ELb1ELb1ELb1ELb1ELb0EEENS1_21CollectiveEpilogueFwdINS6_IJSA_SC_SB_EEES9_SE_SG_Li256ELb1ELb1ELb1ELb0EEENS1_36VarlenDynamicPersistentTileSchedulerILi128ELi112ELi256ELi128ELb1ELb1ELb1ELb1ELb1ELb1EEEEEEEEEvNT_6ParamsE)
        /*0020*/ 	.word	0x000000a8


	//----- nvinfo : EIATTR_FRAME_SIZE
	.align		4
.L_27:
        /*0024*/ 	.byte	0x04, 0x11
        /*0026*/ 	.short	(.L_29 - .L_28)
	.align		4
.L_28:
        /*0028*/ 	.word	index@(_ZN7cutlass13device_kernelIN5flash11enable_sm90INS1_16FlashAttnFwdSm90INS1_25CollectiveMainloopFwdSm90ILi2EN4cute5tupleIJNS5_1CILi1EEES8_S8_EEENS6_IJNS7_ILi128EEENS7_ILi112EEENS7_ILi192EEEEEELi192ENS_10bfloat16_tEfNS_4arch4Sm90ELb1ELb0ELb0ELb1ELb0ELb0ELb0ELb1ELb1ELb1ELb1ELb0EEENS1_21CollectiveEpilogueFwdINS6_IJSA_SC_SB_EEES9_SE_SG_Li256ELb1ELb1ELb1ELb0EEENS1_36VarlenDynamicPersistentTileSchedulerILi128ELi112ELi256ELi128ELb1ELb1ELb1ELb1ELb1ELb1EEEEEEEEEvNT_6ParamsE)
        /*002c*/ 	.word	0x00000068


	//----- nvinfo : EIATTR_REGCOUNT
	.align		4
.L_29:
        /*0030*/ 	.byte	0x04, 0x2f
        /*0032*/ 	.short	(.L_31 - .L_30)
	.align		4
.L_30:
        /*0034*/ 	.word	index@(_ZN7cutlass13device_kernelIN5flash11enable_sm90INS1_16FlashAttnFwdSm90INS1_25CollectiveMainloopFwdSm90ILi2EN4cute5tupleIJNS5_1CILi1EEES8_S8_EEENS6_IJNS7_ILi128EEENS7_ILi112EEENS7_ILi192EEEEEELi192ENS_10bfloat16_tEfNS_4arch4Sm90ELb1ELb0ELb0ELb0ELb0ELb0ELb0ELb1ELb1ELb1ELb1ELb0EEENS1_21CollectiveEpilogueFwdINS6_IJSA_SC_SB_EEES9_SE_SG_Li256ELb0ELb1ELb1ELb0EEENS1_19SingleTileSchedulerILb0ELb1ELb1ELi128EEEEEEEEEvNT_6ParamsE)
        /*0038*/ 	.word	0x000000a8


	//----- nvinfo : EIATTR_FRAME_SIZE
	.align		4
.L_31:
        /*003c*/ 	.byte	0x04, 0x11
        /*003e*/ 	.short	(.L_33 - .L_32)
	.align		4
.L_32:
        /*0040*/ 	.word	index@(_ZN7cutlass13device_kernelIN5flash11enable_sm90INS1_16FlashAttnFwdSm90INS1_25CollectiveMainloopFwdSm90ILi2EN4cute5tupleIJNS5_1CILi1EEES8_S8_EEENS6_IJNS7_ILi128EEENS7_ILi112EEENS7_ILi192EEEEEELi192ENS_10bfloat16_tEfNS_4arch4Sm90ELb1ELb0ELb0ELb0ELb0ELb0ELb0ELb1ELb1ELb1ELb1ELb0EEENS1_21CollectiveEpilogueFwdINS6_IJSA_SC_SB_EEES9_SE_SG_Li256ELb0ELb1ELb1ELb0EEENS1_19SingleTileSchedulerILb0ELb1ELb1ELi128EEEEEEEEEvNT_6ParamsE)
        /*0044*/ 	.word	0x00000010


	//----- nvinfo : EIATTR_REGCOUNT
	.align		4
.L_33:
        /*0048*/ 	.byte	0x04, 0x2f
        /*004a*/ 	.short	(.L_35 - .L_34)
	.align		4
.L_34:
        /*004c*/ 	.word	index@(_ZN7cutlass13device_kernelIN5flash11enable_sm90INS1_16FlashAttnFwdSm90INS1_25CollectiveMainloopFwdSm90ILi2EN4cute5tupleIJNS5_1CILi1EEES8_S8_EEENS6_IJNS7_ILi128EEENS7_ILi96EEENS7_ILi192EEEEEELi192ENS_10bfloat16_tEfNS_4arch4Sm90ELb0ELb1ELb0ELb1ELb0ELb1ELb0ELb1ELb1ELb1ELb1ELb0EEENS1_21CollectiveEpilogueFwdINS6_IJSA_SC_SB_EEES9_SE_SG_Li256ELb1ELb1ELb1ELb0EEENS1_36VarlenDynamicPersistentTileSchedulerILi128ELi96ELi256ELi128ELb1ELb1ELb1ELb1ELb0ELb1EEEEEEEEEvNT_6ParamsE)
        /*0050*/ 	.word	0x000000a8


	//----- nvinfo : EIATTR_FRAME_SIZE
	.align		4
.L_35:
        /*0054*/ 	.byte	0x04, 0x11
        /*0056*/ 	.short	(.L_37 - .L_36)
	.align		4
.L_36:
        /*0058*/ 	.word	index@(_ZN7cutlass13device_kernelIN5flash11enable_sm90INS1_16FlashAttnFwdSm90INS1_25CollectiveMainloopFwdSm90ILi2EN4cute5tupleIJNS5_1CILi1EEES8_S8_EEENS6_IJNS7_ILi128EEENS7_ILi96EEENS7_ILi192EEEEEELi192ENS_10bfloat16_tEfNS_4arch4Sm90ELb0ELb1ELb0ELb1ELb0ELb1ELb0ELb1ELb1ELb1ELb1ELb0EEENS1_21CollectiveEpilogueFwdINS6_IJSA_SC_SB_EEES9_SE_SG_Li256ELb1ELb1ELb1ELb0EEENS1_36VarlenDynamicPersistentTileSchedulerILi128ELi96ELi256ELi128ELb1ELb1ELb1ELb1ELb0ELb1EEEEEEEEEvNT_6ParamsE)
        /*005c*/ 	.word	0x00000098


	//----- nvinfo : EIATTR_REGCOUNT
	.align		4
.L_37:
        /*0060*/ 	.byte	0x04, 0x2f
        /*0062*/ 	.short	(.L_39 - .L_38)
	.align		4
.L_38:
        /*0064*/ 	.word	index@(_ZN7cutlass13device_kernelIN5flash11enable_sm90INS1_16FlashAttnFwdSm90INS1_25CollectiveMainloopFwdSm90ILi2EN4cute5tupleIJNS5_1CILi1EEES8_S8_EEENS6_IJNS7_ILi128EEENS7_ILi96EEENS7_ILi192EEEEEELi192ENS_10bfloat16_tEfNS_4arch4Sm90ELb0ELb1ELb0ELb1ELb0ELb0ELb0ELb1ELb1ELb1ELb1ELb0EEENS1_21CollectiveEpilogueFwdINS6_IJSA_SC_SB_EEES9_SE_SG_Li256ELb1ELb1ELb1ELb0EEENS1_36VarlenDynamicPersistentTileSchedulerILi128ELi96ELi256ELi128ELb1ELb1ELb1ELb1ELb0ELb1EEEEEEEEEvNT_6ParamsE)
        /*0068*/ 	.word	0x000000a8


	//----- nvinfo : EIATTR_FRAME_SIZE
	.align		4
.L_39:
        /*006c*/ 	.byte	0x04, 0x11
        /*006e*/ 	.short	(.L_41 - .L_40)
	.align		4
.L_40:
        /*0070*/ 	.word	index@(_ZN7cutlass13device_kernelIN5flash11enable_sm90INS1_16FlashAttnFwdSm90INS1_25CollectiveMainloopFwdSm90ILi2EN4cute5tupleIJNS5_1CILi1EEES8_S8_EEENS6_IJNS7_ILi128EEENS7_ILi96EEENS7_ILi192EEEEEELi192ENS_10bfloat16_tEfNS_4arch4Sm90ELb0ELb1ELb0ELb1ELb0ELb0ELb0ELb1ELb1ELb1ELb1ELb0EEENS1_21CollectiveEpilogueFwdINS6_IJSA_SC_SB_EEES9_SE_SG_Li256ELb1ELb1ELb1ELb0EEENS1_36VarlenDynamicPersistentTileSchedulerILi128ELi96ELi256ELi128ELb1ELb1ELb1ELb1ELb0ELb1EEEEEEEEEvNT_6ParamsE)
        /*0074*/ 	.word	0x00000060


	//----- nvinfo : EIATTR_REGCOUNT
	.align		4
.L_41:
        /*0078*/ 	.byte	0x04, 0x2f
        /*007a*/ 	.short	(.L_43 - .L_42)
	.align		4
.L_42:
        /*007c*/ 	.word	index@(_ZN7cutlass13device_kernelIN5flash11enable_sm90INS1_16FlashAttnFwdSm90INS1_25CollectiveMainloopFwdSm90ILi2EN4cute5tupleIJNS5_1CILi1EEES8_S8_EEENS6_IJNS7_ILi128EEENS7_ILi96EEENS7_ILi192EEEEEELi192ENS_10bfloat16_tEfNS_4arch4Sm90ELb0ELb1ELb0ELb0ELb0ELb0ELb0ELb1ELb1ELb1ELb1ELb0EEENS1_21CollectiveEpilogueFwdINS6_IJSA_SC_SB_EEES9_SE_SG_Li256ELb0ELb1ELb1ELb0EEENS1_19SingleTileSchedulerILb0ELb1ELb1ELi128EEEEEEEEEvNT_6ParamsE)
        /*0080*/ 	.word	0x000000a8


	//----- nvinfo : EIATTR_FRAME_SIZE
	.align		4
.L_43:
        /*0084*/ 	.byte	0x04, 0x11
        /*0086*/ 	.short	(.L_45 - .L_44)
	.align		4
.L_44:
        /*0088*/ 	.word	index@(_ZN7cutlass13device_kernelIN5flash11enable_sm90INS1_16FlashAttnFwdSm90INS1_25CollectiveMainloopFwdSm90ILi2EN4cute5tupleIJNS5_1CILi1EEES8_S8_EEENS6_IJNS7_ILi128EEENS7_ILi96EEENS7_ILi192EEEEEELi192ENS_10bfloat16_tEfNS_4arch4Sm90ELb0ELb1ELb0ELb0ELb0ELb0ELb0ELb1ELb1ELb1ELb1ELb0EEENS1_21CollectiveEpilogueFwdINS6_IJSA_SC_SB_EEES9_SE_SG_Li256ELb0ELb1ELb1ELb0EEENS1_19SingleTileSchedulerILb0ELb1ELb1ELi128EEEEEEEEEvNT_6ParamsE)
        /*008c*/ 	.word	0x00000010


	//----- nvinfo : EIATTR_REGCOUNT
	.align		4
.L_45:
        /*0090*/ 	.byte	0x04, 0x2f
        /*0092*/ 	.short	(.L_47 - .L_46)
	.align		4
.L_46:
        /*0094*/ 	.word	index@(_ZN7cutlass13device_kernelIN5flash11enable_sm90INS1_16FlashAttnFwdSm90INS1_25CollectiveMainloopFwdSm90ILi2EN4cute5tupleIJNS5_1CILi1EEES8_S8_EEENS6_IJNS7_ILi128EEENS7_ILi112EEENS7_ILi192EEEEEELi192ENS_10bfloat16_tEfNS_4arch4Sm90ELb0ELb0ELb0ELb1ELb0ELb1ELb0ELb1ELb1ELb1ELb1ELb0EEENS1_21CollectiveEpilogueFwdINS6_IJSA_SC_SB_EEES9_SE_SG_Li256ELb1ELb1ELb1ELb0EEENS1_36VarlenDynamicPersistentTileSchedulerILi128ELi112ELi256ELi128ELb1ELb1ELb1ELb0ELb1ELb1EEEEEEEEEvNT_6ParamsE)
        /*0098*/ 	.word	0x000000a8


	//----- nvinfo : EIATTR_FRAME_SIZE
	.align		4
.L_47:
        /*009c*/ 	.byte	0x04, 0x11
        /*009e*/ 	.short	(.L_49 - .L_48)
	.align		4
.L_48:
        /*00a0*/ 	.word	index@(_ZN7cutlass13device_kernelIN5flash11enable_sm90INS1_16FlashAttnFwdSm90INS1_25CollectiveMainloopFwdSm90ILi2EN4cute5tupleIJNS5_1CILi1EEES8_S8_EEENS6_IJNS7_ILi128EEENS7_ILi112EEENS7_ILi192EEEEEELi192ENS_10bfloat16_tEfNS_4arch4Sm90ELb0ELb0ELb0ELb1ELb0ELb1ELb0ELb1ELb1ELb1ELb1ELb0EEENS1_21CollectiveEpilogueFwdINS6_IJSA_SC_SB_EEES9_SE_SG_Li256ELb1ELb1ELb1ELb0EEENS1_36VarlenDynamicPersistentTileSchedulerILi128ELi112ELi256ELi128ELb1ELb1ELb1ELb0ELb1ELb1EEEEEEEEEvNT_6ParamsE)
        /*00a4*/ 	.word	0x00000080


	//----- nvinfo : EIATTR_REGCOUNT
	.align		4
.L_49:
        /*00a8*/ 	.byte	0x04, 0x2f
        /*00aa*/ 	.short	(.L_51 - .L_50)
	.align		4
.L_50:
        /*00ac*/ 	.word	index@(_ZN7cutlass13device_kernelIN5flash11enable_sm90INS1_16FlashAttnFwdSm90INS1_25CollectiveMainloopFwdSm90ILi2EN4cute5tupleIJNS5_1CILi1EEES8_S8_EEENS6_IJNS7_ILi128EEENS7_ILi112EEENS7_ILi192EEEEEELi192ENS_10bfloat16_tEfNS_4arch4Sm90ELb0ELb0ELb0ELb1ELb0ELb0ELb0ELb1ELb1ELb1ELb1ELb0EEENS1_21CollectiveEpilogueFwdINS6_IJSA_SC_SB_EEES9_SE_SG_Li256ELb1ELb1ELb1ELb0EEENS1_36VarlenDynamicPersistentTileSchedulerILi128ELi112ELi256ELi128ELb1ELb1ELb1ELb0ELb1ELb1EEEEEEEEEvNT_6ParamsE)
        /*00b0*/ 	.word	0x000000a8


	//----- nvinfo : EIATTR_FRAME_SIZE
	.align		4
.L_51:
        /*00b4*/ 	.byte	0x04, 0x11
        /*00b6*/ 	.short	(.L_53 - .L_52)
	.align		4
.L_52:
        /*00b8*/ 	.word	index@(_ZN7cutlass13device_kernelIN5flash11enable_sm90INS1_16FlashAttnFwdSm90INS1_25CollectiveMainloopFwdSm90ILi2EN4cute5tupleIJNS5_1CILi1EEES8_S8_EEENS6_IJNS7_ILi128EEENS7_ILi112EEENS7_ILi192EEEEEELi192ENS_10bfloat16_tEfNS_4arch4Sm90ELb0ELb0ELb0ELb1ELb0ELb0ELb0ELb1ELb1ELb1ELb1ELb0EEENS1_21CollectiveEpilogueFwdINS6_IJSA_SC_SB_EEES9_SE_SG_Li256ELb1ELb1ELb1ELb0EEENS1_36VarlenDynamicPersistentTileSchedulerILi128ELi112ELi256ELi128ELb1ELb1ELb1ELb0ELb1ELb1EEEEEEEEEvNT_6ParamsE)
        /*00bc*/ 	.word	0x00000068


	//----- nvinfo : EIATTR_REGCOUNT
	.align		4
.L_53:
        /*00c0*/ 	.byte	0x04, 0x2f
        /*00c2*/ 	.short	(.L_55 - .L_54)
	.align		4
.L_54:
        /*00c4*/ 	.word	index@(_ZN7cutlass13device_kernelIN5flash11enable_sm90INS1_16FlashAttnFwdSm90INS1_25CollectiveMainloopFwdSm90ILi2EN4cute5tupleIJNS5_1CILi1EEES8_S8_EEENS6_IJNS7_ILi128EEENS7_ILi112EEENS7_ILi192EEEEEELi192ENS_10bfloat16_tEfNS_4arch4Sm90ELb0ELb0ELb0ELb0ELb0ELb0ELb0ELb1ELb1ELb1ELb1ELb0EEENS1_21CollectiveEpilogueFwdINS6_IJSA_SC_SB_EEES9_SE_SG_Li256ELb0ELb1ELb1ELb0EEENS1_19SingleTileSchedulerILb0ELb1ELb1ELi128EEEEEEEEEvNT_6ParamsE)
        /*00c8*/ 	.word	0x000000a8


	//----- nvinfo : EIATTR_FRAME_SIZE
	.align		4
.L_55:
        /*00cc*/ 	.byte	0x04, 0x11
        /*00ce*/ 	.short	(.L_57 - .L_56)
	.align		4
.L_56:
        /*00d0*/ 	.word	index@(_ZN7cutlass13device_kernelIN5flash11enable_sm90INS1_16FlashAttnFwdSm90INS1_25CollectiveMainloopFwdSm90ILi2EN4cute5tupleIJNS5_1CILi1EEES8_S8_EEENS6_IJNS7_ILi128EEENS7_ILi112EEENS7_ILi192EEEEEELi192ENS_10bfloat16_tEfNS_4arch4Sm90ELb0ELb0ELb0ELb0ELb0ELb0ELb0ELb1ELb1ELb1ELb1ELb0EEENS1_21CollectiveEpilogueFwdINS6_IJSA_SC_SB_EEES9_SE_SG_Li256ELb0ELb1ELb1ELb0EEENS1_19SingleTileSchedulerILb0ELb1ELb1ELi128EEEEEEEEEvNT_6ParamsE)
        /*00d4*/ 	.word	0x00000010


	//----- nvinfo : EIATTR_MIN_STACK_SIZE
	.align		4
.L_57:
        /*00d8*/ 	.byte	0x04, 0x12
        /*00da*/ 	.short	(.L_59 - .L_58)
	.align		4
.L_58:
        /*00dc*/ 	.word	index@(_ZN7cutlass13device_kernelIN5flash11enable_sm90INS1_16FlashAttnFwdSm90INS1_25CollectiveMainloopFwdSm90ILi2EN4cute5tupleIJNS5_1CILi1EEES8_S8_EEENS6_IJNS7_ILi128EEENS7_ILi112EEENS7_ILi192EEEEEELi192ENS_10bfloat16_tEfNS_4arch4Sm90ELb0ELb0ELb0ELb0ELb0ELb0ELb0ELb1ELb1ELb1ELb1ELb0EEENS1_21CollectiveEpilogueFwdINS6_IJSA_SC_SB_EEES9_SE_SG_Li256ELb0ELb1ELb1ELb0EEENS1_19SingleTileSchedulerILb0ELb1ELb1ELi128EEEEEEEEEvNT_6ParamsE)
        /*00e0*/ 	.word	0x00000010


	//----- nvinfo : EIATTR_MIN_STACK_SIZE
	.align		4
.L_59:
        /*00e4*/ 	.byte	0x04, 0x12
        /*00e6*/ 	.short	(.L_61 - .L_60)
	.align		4
.L_60:
        /*00e8*/ 	.word	index@(_ZN7cutlass13device_kernelIN5flash11enable_sm90INS1_16FlashAttnFwdSm90INS1_25CollectiveMainloopFwdSm90ILi2EN4cute5tupleIJNS5_1CILi1EEES8_S8_EEENS6_IJNS7_ILi128EEENS7_ILi112EEENS7_ILi192EEEEEELi192ENS_10bfloat16_tEfNS_4arch4Sm90ELb0ELb0ELb0ELb1ELb0ELb0ELb0ELb1ELb1ELb1ELb1ELb0EEENS1_21CollectiveEpilogueFwdINS6_IJSA_SC_SB_EEES9_SE_SG_Li256ELb1ELb1ELb1ELb0EEENS1_36VarlenDynamicPersistentTileSchedulerILi128ELi112ELi256ELi128ELb1ELb1ELb1ELb0ELb1ELb1EEEEEEEEEvNT_6ParamsE)
        /*00ec*/ 	.word	0x00000068


	//----- nvinfo : EIATTR_MIN_STACK_SIZE
	.align		4
.L_61:
        /*00f0*/ 	.byte	0x04, 0x12
        /*00f2*/ 	.short	(.L_63 - .L_62)
	.align		4
.L_62:
        /*00f4*/ 	.word	index@(_ZN7cutlass13device_kernelIN5flash11enable_sm90INS1_16FlashAttnFwdSm90INS1_25CollectiveMainloopFwdSm90ILi2EN4cute5tupleIJNS5_1CILi1EEES8_S8_EEENS6_IJNS7_ILi128EEENS7_ILi112EEENS7_ILi192EEEEEELi192ENS_10bfloat16_tEfNS_4arch4Sm90ELb0ELb0ELb0ELb1ELb0ELb1ELb0ELb1ELb1ELb1ELb1ELb0EEENS1_21CollectiveEpilogueFwdINS6_IJSA_SC_SB_EEES9_SE_SG_Li256ELb1ELb1ELb1ELb0EEENS1_36VarlenDynamicPersistentTileSchedulerILi128ELi112ELi256ELi128ELb1ELb1ELb1ELb0ELb1ELb1EEEEEEEEEvNT_6ParamsE)
        /*00f8*/ 	.word	0x00000080


	//----- nvinfo : EIATTR_MIN_STACK_SIZE
	.align		4
.L_63:
        /*00fc*/ 	.byte	0x04, 0x12
        /*00fe*/ 	.short	(.L_65 - .L_64)
	.align		4
.L_64:
        /*0100*/ 	.word	index@(_ZN7cutlass13device_kernelIN5flash11enable_sm90INS1_16FlashAttnFwdSm90INS1_25CollectiveMainloopFwdSm90ILi2EN4cute5tupleIJNS5_1CILi1EEES8_S8_EEENS6_IJNS7_ILi128EEENS7_ILi96EEENS7_ILi192EEEEEELi192ENS_10bfloat16_tEfNS_4arch4Sm90ELb0ELb1ELb0ELb0ELb0ELb0ELb0ELb1ELb1ELb1ELb1ELb0EEENS1_21CollectiveEpilogueFwdINS6_IJSA_SC_SB_EEES9_SE_SG_Li256ELb0ELb1ELb1ELb0EEENS1_19SingleTileSchedulerILb0ELb1ELb1ELi128EEEEEEEEEvNT_6ParamsE)
        /*0104*/ 	.word	0x00000010


	//----- nvinfo : EIATTR_MIN_STACK_SIZE
	.align		4
.L_65:
        /*0108*/ 	.byte	0x04, 0x12
        /*010a*/ 	.short	(.L_67 - .L_66)
	.align		4
.L_66:
        /*010c*/ 	.word	index@(_ZN7cutlass13device_kernelIN5flash11enable_sm90INS1_16FlashAttnFwdSm90INS1_25CollectiveMainloopFwdSm90ILi2EN4cute5tupleIJNS5_1CILi1EEES8_S8_EEENS6_IJNS7_ILi128EEENS7_ILi96EEENS7_ILi192EEEEEELi192ENS_10bfloat16_tEfNS_4arch4Sm90ELb0ELb1ELb0ELb1ELb0ELb0ELb0ELb1ELb1ELb1ELb1ELb0EEENS1_21CollectiveEpilogueFwdINS6_IJSA_SC_SB_EEES9_SE_SG_Li256ELb1ELb1ELb1ELb0EEENS1_36VarlenDynamicPersistentTileSchedulerILi128ELi96ELi256ELi128ELb1ELb1ELb1ELb1ELb0ELb1EEEEEEEEEvNT_6ParamsE)
        /*0110*/ 	.word	0x00000060


	//----- nvinfo : EIATTR_MIN_STACK_SIZE
	.align		4
.L_67:
        /*0114*/ 	.byte	0x04, 0x12
        /*0116*/ 	.short	(.L_69 - .L_68)
	.align		4
.L_68:
        /*0118*/ 	.word	index@(_ZN7cutlass13device_kernelIN5flash11enable_sm90INS1_16FlashAttnFwdSm90INS1_25CollectiveMainloopFwdSm90ILi2EN4cute5tupleIJNS5_1CILi1EEES8_S8_EEENS6_IJNS7_ILi128EEENS7_ILi96EEENS7_ILi192EEEEEELi192ENS_10bfloat16_tEfNS_4arch4Sm90ELb0ELb1ELb0ELb1ELb0ELb1ELb0ELb1ELb1ELb1ELb1ELb0EEENS1_21CollectiveEpilogueFwdINS6_IJSA_SC_SB_EEES9_SE_SG_Li256ELb1ELb1ELb1ELb0EEENS1_36VarlenDynamicPersistentTileSchedulerILi128ELi96ELi256ELi128ELb1ELb1ELb1ELb1ELb0ELb1EEEEEEEEEvNT_6ParamsE)
        /*011c*/ 	.word	0x00000098


	//----- nvinfo : EIATTR_MIN_STACK_SIZE
	.align		4
.L_69:
        /*0120*/ 	.byte	0x04, 0x12
        /*0122*/ 	.short	(.L_71 - .L_70)
	.align		4
.L_70:
        /*0124*/ 	.word	index@(_ZN7cutlass13device_kernelIN5flash11enable_sm90INS1_16FlashAttnFwdSm90INS1_25CollectiveMainloopFwdSm90ILi2EN4cute5tupleIJNS5_1CILi1EEES8_S8_EEENS6_IJNS7_ILi128EEENS7_ILi112EEENS7_ILi192EEEEEELi192ENS_10bfloat16_tEfNS_4arch4Sm90ELb1ELb0ELb0ELb0ELb0ELb0ELb0ELb1ELb1ELb1ELb1ELb0EEENS1_21CollectiveEpilogueFwdINS6_IJSA_SC_SB_EEES9_SE_SG_Li256ELb0ELb1ELb1ELb0EEENS1_19SingleTileSchedulerILb0ELb1ELb1ELi128EEEEEEEEEvNT_6ParamsE)
        /*0128*/ 	.word	0x00000010


	//----- nvinfo : EIATTR_MIN_STACK_SIZE
	.align		4
.L_71:
        /*012c*/ 	.byte	0x04, 0x12
        /*012e*/ 	.short	(.L_73 - .L_72)
	.align		4
.L_72:
        /*0130*/ 	.word	index@(_ZN7cutlass13device_kernelIN5flash11enable_sm90INS1_16FlashAttnFwdSm90INS1_25CollectiveMainloopFwdSm90ILi2EN4cute5tupleIJNS5_1CILi1EEES8_S8_EEENS6_IJNS7_ILi128EEENS7_ILi112EEENS7_ILi192EEEEEELi192ENS_10bfloat16_tEfNS_4arch4Sm90ELb1ELb0ELb0ELb1ELb0ELb0ELb0ELb1ELb1ELb1ELb1ELb0EEENS1_21CollectiveEpilogueFwdINS6_IJSA_SC_SB_EEES9_SE_SG_Li256ELb1ELb1ELb1ELb0EEENS1_36VarlenDynamicPersistentTileSchedulerILi128ELi112ELi256ELi128ELb1ELb1ELb1ELb1ELb1ELb1EEEEEEEEEvNT_6ParamsE)
        /*0134*/ 	.word	0x00000068


	//----- nvinfo : EIATTR_MIN_STACK_SIZE
	.align		4
.L_73:
        /*0138*/ 	.byte	0x04, 0x12
        /*013a*/ 	.short	(.L_75 - .L_74)
	.align		4
.L_74:
        /*013c*/ 	.word	index@(_ZN7cutlass13device_kernelIN5flash11enable_sm90INS1_16FlashAttnFwdSm90INS1_25CollectiveMainloopFwdSm90ILi2EN4cute5tupleIJNS5_1CILi1EEES8_S8_EEENS6_IJNS7_ILi128EEENS7_ILi112EEENS7_ILi192EEEEEELi192ENS_10bfloat16_tEfNS_4arch4Sm90ELb1ELb0ELb0ELb1ELb0ELb1ELb0ELb1ELb1ELb1ELb1ELb0EEENS1_21CollectiveEpilogueFwdINS6_IJSA_SC_SB_EEES9_SE_SG_Li256ELb1ELb1ELb1ELb0EEENS1_36VarlenDynamicPersistentTileSchedulerILi128ELi112ELi256ELi128ELb1ELb1ELb1ELb1ELb1ELb1EEEEEEEEEvNT_6ParamsE)
        /*0140*/ 	.word	0x00000080
.L_75:


//--------------------- .nv.compat                --------------------------
	.section	.nv.compat,"",@"SHT_CUDA_COMPAT_INFO"
	.align	4
        /*0000*/ 	.byte	0x02, 0x09, 0x01, 0x00, 0x02, 0x02, 0x04, 0x00, 0x02, 0x05, 0x05, 0x00, 0x03, 0x07, 0x01, 0x01
        /*0010*/ 	.byte	0x02, 0x03, 0x01, 0x00, 0x02, 0x06, 0x01, 0x00, 0x04, 0x0b, 0x08, 0x00, 0x00, 0x00, 0x00, 0x00
        /*0020*/ 	.byte	0x00, 0x00, 0x00, 0x00


//--------------------- .nv.info._ZN7cutlass13device_kernelIN5flash11enable_sm90INS1_16FlashAttnFwdSm90INS1_25CollectiveMainloopFwdSm90ILi2EN4cute5tupleIJNS5_1CILi1EEES8_S8_EEENS6_IJNS7_ILi128EEENS7_ILi112EEENS7_ILi192EEEEEELi192ENS_10bfloat16_tEfNS_4arch4Sm90ELb0ELb0ELb0ELb0ELb0ELb0ELb0ELb1ELb1ELb1ELb1ELb0EEENS1_21CollectiveEpilogueFwdINS6_IJSA_SC_SB_EEES9_SE_SG_Li256ELb0ELb1ELb1ELb0EEENS1_19SingleTileSchedulerILb0ELb1ELb1ELi128EEEEEEEEEvNT_6ParamsE --------------------------
	.section	.nv.info._ZN7cutlass13device_kernelIN5flash11enable_sm90INS1_16FlashAttnFwdSm90INS1_25CollectiveMainloopFwdSm90ILi2EN4cute5tupleIJNS5_1CILi1EEES8_S8_EEENS6_IJNS7_ILi128EEENS7_ILi112EEENS7_ILi192EEEEEELi192ENS_10bfloat16_tEfNS_4arch4Sm90ELb0ELb0ELb0ELb0ELb0ELb0ELb0ELb1ELb1ELb1ELb1ELb0EEENS1_21CollectiveEpilogueFwdINS6_IJSA_SC_SB_EEES9_SE_SG_Li256ELb0ELb1ELb1ELb0EEENS1_19SingleTileSchedulerILb0ELb1ELb1ELi128EEEEEEEEEvNT_6ParamsE,"",@"SHT_CUDA_INFO"
	.sectionflags	@""
	.align	4


	//----- nvinfo : EIATTR_CUDA_API_VERSION
	.align		4
        /*0000*/ 	.byte	0x04, 0x37
        /*0002*/ 	.short	(.L_77 - .L_76)
.L_76:
        /*0004*/ 	.word	0x00000082


	//----- nvinfo : EIATTR_KPARAM_INFO
	.align		4
.L_77:
        /*0008*/ 	.byte	0x04, 0x17
        /*000a*/ 	.short	(.L_79 - .L_78)
.L_78:
        /*000c*/ 	.word	0x00000000
        /*0010*/ 	.short	0x0000
        /*0012*/ 	.short	0x0070
        /*0014*/ 	.byte	0x00, 0xf0, 0x01, 0x28


	//----- nvinfo : EIATTR_SPARSE_MMA_MASK
	.align		4
.L_79:
        /*0018*/ 	.byte	0x03, 0x50
        /*001a*/ 	.short	0x0000


	//----- nvinfo : EIATTR_MAXREG_COUNT
	.align		4
        /*001c*/ 	.byte	0x03, 0x1b
        /*001e*/ 	.short	0x00a8


	//----- nvinfo : EIATTR_NUM_BARRIERS
	.align		4
        /*0020*/ 	.byte	0x02, 0x4c
        /*0022*/ 	.byte	0x09
	.zero		1


	//----- nvinfo : EIATTR_EXTERNS
	.align		4
        /*0024*/ 	.byte	0x04, 0x0f
        /*0026*/ 	.short	(.L_81 - .L_80)


	//   ....[0]....
	.align		4
.L_80:
        /*0028*/ 	.word	index@(__assertfail)


	//----- nvinfo : EIATTR_ANNOTATIONS
	.align		4
.L_81:
        /*002c*/ 	.byte	0x04, 0x55
        /*002e*/ 	.short	(.L_83 - .L_82)


	//   ....[0]....
.L_82:
        /*0030*/ 	.word	0x00000001
        /*0034*/ 	.byte	0x60, 0x09, 0x00, 0x00, 0x01, 0x00, 0x00, 0x00, 0x60, 0x14, 0x00, 0x00, 0x01, 0x00, 0x00, 0x00
        /*0044*/ 	.byte	0x90, 0xd7, 0x00, 0x00, 0x01, 0x00, 0x00, 0x00, 0x80, 0xdc, 0x00, 0x00, 0x01, 0x00, 0x00, 0x00
        /*0054*/ 	.byte	0x00, 0xed, 0x00, 0x00, 0x01, 0x00, 0x00, 0x00, 0xa0, 0xef, 0x00, 0x00, 0x01, 0x00, 0x00, 0x00
        /*0064*/ 	.byte	0x20, 0xf9, 0x00, 0x00, 0x01, 0x00, 0x00, 0x00, 0xf0, 0x02, 0x01, 0x00, 0x01, 0x00, 0x00, 0x00
        /*0074*/ 	.byte	0xd0, 0x11, 0x01, 0x00


	//----- nvinfo : EIATTR_MERCURY_ISA_VERSION
	.align		4
.L_83:
        /*0078*/ 	.byte	0x03, 0x5f
        /*007a*/ 	.short	0x0101


	//----- nvinfo : EIATTR_INT_WARP_WIDE_INSTR_OFFSETS
	.align		4
        /*007c*/ 	.byte	0x04, 0x31
        /*007e*/ 	.short	(.L_85 - .L_84)


	//   ....[0]....
.L_84:
        /*0080*/ 	.word	0x00000130


	//   ....[1]....
        /*0084*/ 	.word	0x00000170


	//   ....[2]....
        /*0088*/ 	.word	0x000001e0


	//----- nvinfo : EIATTR_COOP_GROUP_MASK_REGIDS
	.align		4
.L_85:
        /*008c*/ 	.byte	0x04, 0x29
        /*008e*/ 	.short	(.L_87 - .L_86)


	//   ....[0]....
.L_86:
        /*0090*/ 	.word	0xffffffff


	//   ....[1]....
        /*0094*/ 	.word	0xffffffff


	//   ....[2]....
        /*0098*/ 	.word	0xffffffff


	//   ....[3]....
        /*009c*/ 	.word	0xffffffff


	//   ....[4]....
        /*00a0*/ 	.word	0xffffffff


	//   ....[5]....
        /*00a4*/ 	.word	0xffffffff


	//   ....[6]....
        /*00a8*/ 	.word	0xffffffff


	//   ....[7]....
        /*00ac*/ 	.word	0xffffffff


	//   ....[8]....
        /*00b0*/ 	.word	0xffffffff


	//   ....[9]....
        /*00b4*/ 	.word	0xffffffff


	//   ....[10]....
        /*00b8*/ 	.word	0xffffffff


	//   ....[11]....
        /*00bc*/ 	.word	0xffffffff


	//   ....[12]....
        /*00c0*/ 	.word	0xffffffff


	//   ....[13]....
        /*00c4*/ 	.word	0xffffffff


	//   ....[14]....
        /*00c8*/ 	.word	0xffffffff


	//   ....[15]....
        /*00cc*/ 	.word	0xffffffff


	//   ....[16]....
        /*00d0*/ 	.word	0xffffffff


	//   ....[17]....
        /*00d4*/ 	.word	0xffffffff


	//   ....[18]....
        /*00d8*/ 	.word	0xffffffff


	//   ....[19]....
        /*00dc*/ 	.word	0xffffffff


	//   ....[20]....
        /*00e0*/ 	.word	0xffffffff


	//   ....[21]....
        /*00e4*/ 	.word	0xffffffff


	//   ....[22]....
        /*00e8*/ 	.word	0xffffffff


	//   ....[23]....
        /*00ec*/ 	.word	0xffffffff


	//   ....[24]....
        /*00f0*/ 	.word	0xffffffff


	//   ....[25]....
        /*00f4*/ 	.word	0xffffffff


	//   ....[26]....
        /*00f8*/ 	.word	0xffffffff


	//   ....[27]....
        /*00fc*/ 	.word	0xffffffff


	//   ....[28]....
        /*0100*/ 	.word	0xffffffff


	//   ....[29]....
        /*0104*/ 	.word	0xffffffff


	//   ....[30]....
        /*0108*/ 	.word	0xffffffff


	//   ....[31]....
        /*010c*/ 	.word	0xffffffff


	//   ....[32]....
        /*0110*/ 	.word	0xffffffff


	//   ....[33]....
        /*0114*/ 	.word	0xffffffff


	//   ....[34]....
        /*0118*/ 	.word	0xffffffff


	//   ....[35]....
        /*011c*/ 	.word	0xffffffff


	//   ....[36]....
        /*0120*/ 	.word	0xffffffff


	//   ....[37]....
        /*0124*/ 	.word	0xffffffff


	//   ....[38]....
        /*0128*/ 	.word	0xffffffff


	//   ....[39]....
        /*012c*/ 	.word	0xffffffff


	//   ....[40]....
        /*0130*/ 	.word	0xffffffff


	//   ....[41]....
        /*0134*/ 	.word	0xffffffff


	//   ....[42]....
        /*0138*/ 	.word	0xffffffff


	//   ....[43]....
        /*013c*/ 	.word	0xffffffff


	//   ....[44]....
        /*0140*/ 	.word	0xffffffff


	//   ....[45]....
        /*0144*/ 	.word	0xffffffff


	//   ....[46]....
        /*0148*/ 	.word	0xffffffff


	//   ....[47]....
        /*014c*/ 	.word	0x0500000f


	//   ....[48]....
        /*0150*/ 	.word	0x0500000f


	//   ....[49]....
        /*0154*/ 	.word	0x0500000f


	//   ....[50]....
        /*0158*/ 	.word	0x0500000f


	//   ....[51]....
        /*015c*/ 	.word	0x0500000f


	//   ....[52]....
        /*0160*/ 	.word	0x0500000f


	//   ....[53]....
        /*0164*/ 	.word	0x0500000f


	//   ....[54]....
        /*0168*/ 	.word	0x0500000f


	//   ....[55]....
        /*016c*/ 	.word	0x0500000f


	//   ....[56]....
        /*0170*/ 	.word	0x0500000f


	//   ....[57]....
        /*0174*/ 	.word	0x0500000f


	//   ....[58]....
        /*0178*/ 	.word	0x0500000f


	//   ....[59]....
        /*017c*/ 	.word	0x0500000f


	//   ....[60]....
        /*0180*/ 	.word	0x0500000f


	//   ....[61]....
        /*0184*/ 	.word	0x0500000f


	//   ....[62]....
        /*0188*/ 	.word	0x0500000f


	//   ....[63]....
        /*018c*/ 	.word	0x0500000f


	//   ....[64]....
        /*0190*/ 	.word	0x0500000f


	//----- nvinfo : EIATTR_COOP_GROUP_INSTR_OFFSETS
	.align		4
.L_87:
        /*0194*/ 	.byte	0x04, 0x28
        /*0196*/ 	.short	(.L_89 - .L_88)


	//   ....[0]....
.L_88:
        /*0198*/ 	.word	0x00000060


	//   ....[1]....
        /*019c*/ 	.word	0x00000140


	//   ....[2]....
        /*01a0*/ 	.word	0x00000190


	//   ....[3]....
        /*01a4*/ 	.word	0x000003c0


	//   ....[4]....
        /*01a8*/ 	.word	0x00000520


	//   ....[5]....
        /*01ac*/ 	.word	0x00000640


	//   ....[6]....
        /*01b0*/ 	.word	0x000007a0


	//   ....[7]....
        /*01b4*/ 	.word	0x00001240


	//   ....[8]....
        /*01b8*/ 	.word	0x00004530


	//   ....[9]....
        /*01bc*/ 	.word	0x00004600


	//   ....[10]....
        /*01c0*/ 	.word	0x00004ad0


	//   ....[11]....
        /*01c4*/ 	.word	0x00004b50


	//   ....[12]....
        /*01c8*/ 	.word	0x00008ef0


	//   ....[13]....
        /*01cc*/ 	.word	0x00008f20


	//   ....[14]....
        /*01d0*/ 	.word	0x00009170


	//   ....[15]....
        /*01d4*/ 	.word	0x00009190


	//   ....[16]....
        /*01d8*/ 	.word	0x0000a830


	//   ....[17]....
        /*01dc*/ 	.word	0x0000a840


	//   ....[18]....
        /*01e0*/ 	.word	0x0000a8d0


	//   ....[19]....
        /*01e4*/ 	.word	0x0000a920


	//   ....[20]....
        /*01e8*/ 	.word	0x0000ba30


	//   ....[21]....
        /*01ec*/ 	.word	0x0000ba90


	//   ....[22]....
        /*01f0*/ 	.word	0x0000bad0


	//   ....[23]....
        /*01f4*/ 	.word	0x0000bb10


	//   ....[24]....
        /*01f8*/ 	.word	0x0000bb30


	//   ....[25]....
        /*01fc*/ 	.word	0x0000bb50


	//   ....[26]....
        /*0200*/ 	.word	0x0000c4a0


	//   ....[27]....
        /*0204*/ 	.word	0x0000c4b0


	//   ....[28]....
        /*0208*/ 	.word	0x0000d220


	//   ....[29]....
        /*020c*/ 	.word	0x0000dca0


	//   ....[30]....
        /*0210*/ 	.word	0x0000e6b0


	//   ....[31]....
        /*0214*/ 	.word	0x0000e6c0


	//   ....[32]....
        /*0218*/ 	.word	0x0000e6e0


	//   ....[33]....
        /*021c*/ 	.word	0x0000e740


	//   ....[34]....
        /*0220*/ 	.word	0x0000e7c0


	//   ....[35]....
        /*0224*/ 	.word	0x0000e7f0


	//   ....[36]....
        /*0228*/ 	.word	0x0000e870


	//   ....[37]....
        /*022c*/ 	.word	0x0000e8a0


	//   ....[38]....
        /*0230*/ 	.word	0x0000e920


	//   ....[39]....
        /*0234*/ 	.word	0x0000e960


	//   ....[40]....
        /*0238*/ 	.word	0x0000e9d0


	//   ....[41]....
        /*023c*/ 	.word	0x0000ea00


	//   ....[42]....
        /*0240*/ 	.word	0x0000ea80


	//   ....[43]....
        /*0244*/ 	.word	0x0000eac0


	//   ....[44]....
        /*0248*/ 	.word	0x0000eb30


	//   ....[45]....
        /*024c*/ 	.word	0x0000eb60


	//   ....[46]....
        /*0250*/ 	.word	0x00011160


	//   ....[47]....
        /*0254*/ 	.word	0x00011640


	//   ....[48]....
        /*0258*/ 	.word	0x000117c0


	//   ....[49]....
        /*025c*/ 	.word	0x00011810


	//   ....[50]....
        /*0260*/ 	.word	0x00011950


	//   ....[51]....
        /*0264*/ 	.word	0x000119c0


	//   ....[52]....
        /*0268*/ 	.word	0x00011ac0


	//   ....[53]....
        /*026c*/ 	.word	0x00011b30


	//   ....[54]....
        /*0270*/ 	.word	0x00011c30


	//   ....[55]....
        /*0274*/ 	.word	0x00011ca0


	//   ....[56]....
        /*0278*/ 	.word	0x00011da0


	//   ....[57]....
        /*027c*/ 	.word	0x00011e10


	//   ....[58]....
        /*0280*/ 	.word	0x00011f10


	//   ....[59]....
        /*0284*/ 	.word	0x00011f80


	//   ....[60]....
        /*0288*/ 	.word	0x00012080


	//   ....[61]....
        /*028c*/ 	.word	0x000120e0


	//   ....[62]....
        /*0290*/ 	.word	0x000121d0


	//   ....[63]....
        /*0294*/ 	.word	0x00012220


	//   ....[64]....
        /*0298*/ 	.word	0x00012620


	//----- nvinfo : EIATTR_REG_RECONFIG
	.align		4
.L_89:
        /*029c*/ 	.byte	0x01, 0x54
	.zero		2


	//----- nvinfo : EIATTR_SYSCALL_OFFSETS
	.align		4
        /*02a0*/ 	.byte	0x04, 0x46
        /*02a2*/ 	.short	(.L_91 - .L_90)


	//   ....[0]....
.L_90:
        /*02a4*/ 	.word	0x00001410


	//   ....[1]....
        /*02a8*/ 	.word	0x0000d910


	//   ....[2]....
        /*02ac*/ 	.word	0x0000da50


	//   ....[3]....
        /*02b0*/ 	.word	0x0000db40


	//   ....[4]....
        /*02b4*/ 	.word	0x0000e2b0


	//----- nvinfo : EIATTR_MBARRIER_INSTR_OFFSETS
	.align		4
.L_91:
        /*02b8*/ 	.byte	0x04, 0x39
        /*02ba*/ 	.short	(.L_93 - .L_92)


	//   ....[0]....
.L_92:
        /*02bc*/ 	.word	0x00000270
        /*02c0*/ 	.word	0x000000ff
        /*02c4*/ 	.word	0x00036800
        /*02c8*/ 	.short	0x0100
        /*02ca*/ 	.byte	0x08
	.zero		1


	//   ....[1]....
        /*02cc*/ 	.word	0x00000280
        /*02d0*/ 	.word	0x000000ff
        /*02d4*/ 	.word	0x00036820
        /*02d8*/ 	.short	0x0100
        /*02da*/ 	.byte	0x08
	.zero		1


	//   ....[2]....
        /*02dc*/ 	.word	0x00000370
        /*02e0*/ 	.word	0x000000ff
        /*02e4*/ 	.word	0x00036830
        /*02e8*/ 	.short	0x0100
        /*02ea*/ 	.byte	0x08
	.zero		1


	//   ....[3]....
        /*02ec*/ 	.word	0x00000380
        /*02f0*/ 	.word	0x000000ff
        /*02f4*/ 	.word	0x00036840
        /*02f8*/ 	.short	0x0100
        /*02fa*/ 	.byte	0x08
	.zero		1


	//   ....[4]....
        /*02fc*/ 	.word	0x00000390
        /*0300*/ 	.word	0x000000ff
        /*0304*/ 	.word	0x00036838
        /*0308*/ 	.short	0x0100
        /*030a*/ 	.byte	0x08
	.zero		1


	//   ....[5]....
        /*030c*/ 	.word	0x000003a0
        /*0310*/ 	.word	0x000000ff
        /*0314*/ 	.word	0x00036848
        /*0318*/ 	.short	0x0100
        /*031a*/ 	.byte	0x08
	.zero		1


	//   ....[6]....
        /*031c*/ 	.word	0x000004d0
        /*0320*/ 	.word	0x000000ff
        /*0324*/ 	.word	0x00036850
        /*0328*/ 	.short	0x0100
        /*032a*/ 	.byte	0x08
	.zero		1


	//   ....[7]....
        /*032c*/ 	.word	0x000004e0
        /*0330*/ 	.word	0x000000ff
        /*0334*/ 	.word	0x00036860
        /*0338*/ 	.short	0x0100
        /*033a*/ 	.byte	0x08
	.zero		1


	//   ....[8]....
        /*033c*/ 	.word	0x000004f0
        /*0340*/ 	.word	0x000000ff
        /*0344*/ 	.word	0x00036858
        /*0348*/ 	.short	0x0100
        /*034a*/ 	.byte	0x08
	.zero		1


	//   ....[9]....
        /*034c*/ 	.word	0x00000500
        /*0350*/ 	.word	0x000000ff
        /*0354*/ 	.word	0x00036868
        /*0358*/ 	.short	0x0100
        /*035a*/ 	.byte	0x08
	.zero		1


	//   ....[10]....
        /*035c*/ 	.word	0x000005f0
        /*0360*/ 	.word	0x000000ff
        /*0364*/ 	.word	0x00036870
        /*0368*/ 	.short	0x0100
        /*036a*/ 	.byte	0x06
	.zero		1


	//   ....[11]....
        /*036c*/ 	.word	0x00000600
        /*0370*/ 	.word	0x000000ff
        /*0374*/ 	.word	0x00036880
        /*0378*/ 	.short	0x0100
        /*037a*/ 	.byte	0x06
	.zero		1


	//   ....[12]....
        /*037c*/ 	.word	0x00000610
        /*0380*/ 	.word	0x000000ff
        /*0384*/ 	.word	0x00036878
        /*0388*/ 	.short	0x0100
        /*038a*/ 	.byte	0x06
	.zero		1


	//   ....[13]....
        /*038c*/ 	.word	0x00000620
        /*0390*/ 	.word	0x000000ff
        /*0394*/ 	.word	0x00036888
        /*0398*/ 	.short	0x0100
        /*039a*/ 	.byte	0x06
	.zero		1


	//   ....[14]....
        /*039c*/ 	.word	0x00000750
        /*03a0*/ 	.word	0x000000ff
        /*03a4*/ 	.word	0x00036890
        /*03a8*/ 	.short	0x0100
        /*03aa*/ 	.byte	0x08
	.zero		1


	//   ....[15]....
        /*03ac*/ 	.word	0x00000760
        /*03b0*/ 	.word	0x000000ff
        /*03b4*/ 	.word	0x000368a0
        /*03b8*/ 	.short	0x0100
        /*03ba*/ 	.byte	0x08
	.zero		1


	//   ....[16]....
        /*03bc*/ 	.word	0x00000770
        /*03c0*/ 	.word	0x000000ff
        /*03c4*/ 	.word	0x00036898
        /*03c8*/ 	.short	0x0100
        /*03ca*/ 	.byte	0x08
	.zero		1


	//   ....[17]....
        /*03cc*/ 	.word	0x00000780
        /*03d0*/ 	.word	0x000000ff
        /*03d4*/ 	.word	0x000368a8
        /*03d8*/ 	.short	0x0100
        /*03da*/ 	.byte	0x08
	.zero		1


	//   ....[18]....
        /*03dc*/ 	.word	0x000008b0
        /*03e0*/ 	.word	0x000000ff
        /*03e4*/ 	.word	0x000368b0
        /*03e8*/ 	.short	0x0100
        /*03ea*/ 	.byte	0x08
	.zero		1


	//   ....[19]....
        /*03ec*/ 	.word	0x000008c0
        /*03f0*/ 	.word	0x000000ff
        /*03f4*/ 	.word	0x000368c0
        /*03f8*/ 	.short	0x0100
        /*03fa*/ 	.byte	0x08
	.zero		1


	//   ....[20]....
        /*03fc*/ 	.word	0x000008d0
        /*0400*/ 	.word	0x000000ff
        /*0404*/ 	.word	0x000368b8
        /*0408*/ 	.short	0x0100
        /*040a*/ 	.byte	0x08
	.zero		1


	//   ....[21]....
        /*040c*/ 	.word	0x000008e0
        /*0410*/ 	.word	0x000000ff
        /*0414*/ 	.word	0x000368c8
        /*0418*/ 	.short	0x0100
        /*041a*/ 	.byte	0x08
	.zero		1


	//   ....[22]....
        /*041c*/ 	.word	0x00001440
        /*0420*/ 	.word	0x000000ff
        /*0424*/ 	.word	0x00036800
        /*0428*/ 	.short	0x010a
        /*042a*/ 	.byte	0x04
	.zero		1


	//   ....[23]....
        /*042c*/ 	.word	0x000014e0
        /*0430*/ 	.word	0x000000ff
        /*0434*/ 	.word	0x00036830
        /*0438*/ 	.short	0x010a
        /*043a*/ 	.byte	0x04
	.zero		1


	//   ....[24]....
        /*043c*/ 	.word	0x00001570
        /*0440*/ 	.word	0x000000ff
        /*0444*/ 	.word	0x00036830
        /*0448*/ 	.short	0x010a
        /*044a*/ 	.byte	0x04
	.zero		1


	//   ....[25]....
        /*044c*/ 	.word	0x00005100
        /*0450*/ 	.word	0x00000007
        /*0454*/ 	.word	0x00000000
        /*0458*/ 	.short	0x0101
        /*045a*/ 	.byte	0x3f
	.zero		1


	//   ....[26]....
        /*045c*/ 	.word	0x00005d70
        /*0460*/ 	.word	0x000000ff
        /*0464*/ 	.word	0x00036830
        /*0468*/ 	.short	0x010a
        /*046a*/ 	.byte	0x04
	.zero		1


	//   ....[27]....
        /*046c*/ 	.word	0x00005dc0
        /*0470*/ 	.word	0x000000ff
        /*0474*/ 	.word	0x00036830
        /*0478*/ 	.short	0x010a
        /*047a*/ 	.byte	0x04
	.zero		1


	//   ....[28]....
        /*047c*/ 	.word	0x00008bd0
        /*0480*/ 	.word	0x000000ff
        /*0484*/ 	.word	0x00036850
        /*0488*/ 	.short	0x010a
        /*048a*/ 	.byte	0x05
	.zero		1


	//   ....[29]....
        /*048c*/ 	.word	0x00008c10
        /*0490*/ 	.word	0x000000ff
        /*0494*/ 	.word	0x00036850
        /*0498*/ 	.short	0x010a
        /*049a*/ 	.byte	0x05
	.zero		1


	//   ....[30]....
        /*049c*/ 	.word	0x00009b20
        /*04a0*/ 	.word	0x00000090
        /*04a4*/ 	.word	0x00000000
        /*04a8*/ 	.short	0x0101
        /*04aa*/ 	.byte	0x3f
	.zero		1


	//   ....[31]....
        /*04ac*/ 	.word	0x00009bd0
        /*04b0*/ 	.word	0x00000092
        /*04b4*/ 	.word	0x00000000
        /*04b8*/ 	.short	0x0101
        /*04ba*/ 	.byte	0x3f
	.zero		1


	//   ....[32]....
        /*04bc*/ 	.word	0x0000a790
        /*04c0*/ 	.word	0x00000009
        /*04c4*/ 	.word	0x00036850
        /*04c8*/ 	.short	0x010a
        /*04ca*/ 	.byte	0x3f
	.zero		1


	//   ....[33]....
        /*04cc*/ 	.word	0x0000a7d0
        /*04d0*/ 	.word	0x00000009
        /*04d4*/ 	.word	0x00036850
        /*04d8*/ 	.short	0x010a
        /*04da*/ 	.byte	0x3f
	.zero		1


	//   ....[34]....
        /*04dc*/ 	.word	0x0000ac50
        /*04e0*/ 	.word	0x0000000a
        /*04e4*/ 	.word	0x00000000
        /*04e8*/ 	.short	0x0101
        /*04ea*/ 	.byte	0x3f
	.zero		1


	//   ....[35]....
        /*04ec*/ 	.word	0x0000bb40
        /*04f0*/ 	.word	0x000000ff
        /*04f4*/ 	.word	0x00000000
        /*04f8*/ 	.short	0x0101
        /*04fa*/ 	.byte	0x04
	.zero		1


	//   ....[36]....
        /*04fc*/ 	.word	0x0000dec0
        /*0500*/ 	.word	0x000000ff
        /*0504*/ 	.word	0x00036840
        /*0508*/ 	.short	0x010a
        /*050a*/ 	.byte	0x26
	.zero		1


	//   ....[37]....
        /*050c*/ 	.word	0x0000eca0
        /*0510*/ 	.word	0x000000ff
        /*0514*/ 	.word	0x00036800
        /*0518*/ 	.short	0x0107
        /*051a*/ 	.byte	0x26
	.zero		1


	//   ....[38]....
        /*051c*/ 	.word	0x0000ed10
        /*0520*/ 	.word	0x000000ff
        /*0524*/ 	.word	0x00036800
        /*0528*/ 	.short	0x0101
        /*052a*/ 	.byte	0x26
	.zero		1


	//   ....[39]....
        /*052c*/ 	.word	0x0000ed20
        /*0530*/ 	.word	0x000000ff
        /*0534*/ 	.word	0x00036820
        /*0538*/ 	.short	0x010a
        /*053a*/ 	.byte	0x26
	.zero		1


	//   ....[40]....
        /*053c*/ 	.word	0x0000f130
        /*0540*/ 	.word	0x000000ff
        /*0544*/ 	.word	0x00036848
        /*0548*/ 	.short	0x010a
        /*054a*/ 	.byte	0x26
	.zero		1


	//   ....[41]....
        /*054c*/ 	.word	0x0000f4e0
        /*0550*/ 	.word	0x000000ff
        /*0554*/ 	.word	0x00036860
        /*0558*/ 	.short	0x010a
        /*055a*/ 	.byte	0x26
	.zero		1


	//   ....[42]....
        /*055c*/ 	.word	0x0000fab0
        /*0560*/ 	.word	0x000000ff
        /*0564*/ 	.word	0x00036840
        /*0568*/ 	.short	0x010a
        /*056a*/ 	.byte	0x26
	.zero		1


	//   ....[43]....
        /*056c*/ 	.word	0x0000fe70
        /*0570*/ 	.word	0x000000ff
        /*0574*/ 	.word	0x00036868
        /*0578*/ 	.short	0x010a
        /*057a*/ 	.byte	0x26
	.zero		1


	//   ....[44]....
        /*057c*/ 	.word	0x00010490
        /*0580*/ 	.word	0x000000ff
        /*0584*/ 	.word	0x00036848
        /*0588*/ 	.short	0x010a
        /*058a*/ 	.byte	0x26
	.zero		1


	//   ....[45]....
        /*058c*/ 	.word	0x00010830
        /*0590*/ 	.word	0x000000ff
        /*0594*/ 	.word	0x00036860
        /*0598*/ 	.short	0x010a
        /*059a*/ 	.byte	0x26
	.zero		1


	//   ....[46]....
        /*059c*/ 	.word	0x00010c90
        /*05a0*/ 	.word	0x00000003
        /*05a4*/ 	.word	0x00036860
        /*05a8*/ 	.short	0x010a
        /*05aa*/ 	.byte	0x3f
	.zero		1


	//   ....[47]....
        /*05ac*/ 	.word	0x000110f0
        /*05b0*/ 	.word	0x00000002
        /*05b4*/ 	.word	0x00036820
        /*05b8*/ 	.short	0x010a
        /*05ba*/ 	.byte	0x3f
	.zero		1


	//   ....[48]....
        /*05bc*/ 	.word	0x00011290
        /*05c0*/ 	.word	0x00000007
        /*05c4*/ 	.word	0x00000000
        /*05c8*/ 	.short	0x010a
        /*05ca*/ 	.byte	0x3f
	.zero		1


	//   ....[49]....
        /*05cc*/ 	.word	0x00011300
        /*05d0*/ 	.word	0x00000008
        /*05d4*/ 	.word	0x00000000
        /*05d8*/ 	.short	0x010a
        /*05da*/ 	.byte	0x3f
	.zero		1


	//   ....[50]....
        /*05dc*/ 	.word	0x00011360
        /*05e0*/ 	.word	0x00000007
        /*05e4*/ 	.word	0x00000000
        /*05e8*/ 	.short	0x010a
        /*05ea*/ 	.byte	0x3f
	.zero		1


	//   ....[51]....
        /*05ec*/ 	.word	0x00011390
        /*05f0*/ 	.word	0x00000006
        /*05f4*/ 	.word	0x00000000
        /*05f8*/ 	.short	0x010a
        /*05fa*/ 	.byte	0x3f
	.zero		1


	//   ....[52]....
        /*05fc*/ 	.word	0x00011410
        /*0600*/ 	.word	0x00000003
        /*0604*/ 	.word	0x00036800
        /*0608*/ 	.short	0x010a
        /*060a*/ 	.byte	0x3f
	.zero		1


	//   ....[53]....
        /*060c*/ 	.word	0x00011480
        /*0610*/ 	.word	0x00000003
        /*0614*/ 	.word	0x00036830
        /*0618*/ 	.short	0x010a
        /*061a*/ 	.byte	0x3f
	.zero		1


	//   ....[54]....
        /*061c*/ 	.word	0x000114f0
        /*0620*/ 	.word	0x00000003
        /*0624*/ 	.word	0x00036830
        /*0628*/ 	.short	0x010a
        /*062a*/ 	.byte	0x3f
	.zero		1


	//   ....[55]....
        /*062c*/ 	.word	0x00011550
        /*0630*/ 	.word	0x00000003
        /*0634*/ 	.word	0x00036850
        /*0638*/ 	.short	0x010a
        /*063a*/ 	.byte	0x3f
	.zero		1


	//   ....[56]....
        /*063c*/ 	.word	0x000115a0
        /*0640*/ 	.word	0x00000009
        /*0644*/ 	.word	0x00036850
        /*0648*/ 	.short	0x010a
        /*064a*/ 	.byte	0x3f
	.zero		1


	//   ....[57]....
        /*064c*/ 	.word	0x00011700
        /*0650*/ 	.word	0x00000003
        /*0654*/ 	.word	0x00036840
        /*0658*/ 	.short	0x010a
        /*065a*/ 	.byte	0x3f
	.zero		1


	//   ....[58]....
        /*065c*/ 	.word	0x00012260
        /*0660*/ 	.word	0x00000003
        /*0664*/ 	.word	0x00036820
        /*0668*/ 	.short	0x010a
        /*066a*/ 	.byte	0x3f
	.zero		1


	//   ....[59]....
        /*066c*/ 	.word	0x000122c0
        /*0670*/ 	.word	0x00000003
        /*0674*/ 	.word	0x00036848
        /*0678*/ 	.short	0x010a
        /*067a*/ 	.byte	0x3f
	.zero		1


	//   ....[60]....
        /*067c*/ 	.word	0x00012320
        /*0680*/ 	.word	0x00000003
        /*0684*/ 	.word	0x00036860
        /*0688*/ 	.short	0x010a
        /*068a*/ 	.byte	0x3f
	.zero		1


	//   ....[61]....
        /*068c*/ 	.word	0x00012380
        /*0690*/ 	.word	0x00000003
        /*0694*/ 	.word	0x00036840
        /*0698*/ 	.short	0x010a
        /*069a*/ 	.byte	0x3f
	.zero		1


	//   ....[62]....
        /*069c*/ 	.word	0x000123e0
        /*06a0*/ 	.word	0x00000003
        /*06a4*/ 	.word	0x00036868
        /*06a8*/ 	.short	0x010a
        /*06aa*/ 	.byte	0x3f
	.zero		1


	//   ....[63]....
        /*06ac*/ 	.word	0x00012440
        /*06b0*/ 	.word	0x00000003
        /*06b4*/ 	.word	0x00036848
        /*06b8*/ 	.short	0x010a
        /*06ba*/ 	.byte	0x3f
	.zero		1


	//   ....[64]....
        /*06bc*/ 	.word	0x000124a0
        /*06c0*/ 	.word	0x00000003
        /*06c4*/ 	.word	0x00036860
        /*06c8*/ 	.short	0x010a
        /*06ca*/ 	.byte	0x3f
	.zero		1


	//   ....[65]....
        /*06cc*/ 	.word	0x000124f0
        /*06d0*/ 	.word	0x00000003
        /*06d4*/ 	.word	0x00036860
        /*06d8*/ 	.short	0x010a
        /*06da*/ 	.byte	0x3f
	.zero		1


	//   ....[66]....
        /*06dc*/ 	.word	0x00012540
        /*06e0*/ 	.word	0x00000002
        /*06e4*/ 	.word	0x00036820
        /*06e8*/ 	.short	0x010a
        /*06ea*/ 	.byte	0x3f
	.zero		1


	//   ....[67]....
        /*06ec*/ 	.word	0x000126e0
        /*06f0*/ 	.word	0x00000007
        /*06f4*/ 	.word	0x00000000
        /*06f8*/ 	.short	0x010a
        /*06fa*/ 	.byte	0x3f
	.zero		1


	//   ....[68]....
        /*06fc*/ 	.word	0x00012730
        /*0700*/ 	.word	0x00000008
        /*0704*/ 	.word	0x00000000
        /*0708*/ 	.short	0x010a
        /*070a*/ 	.byte	0x3f
	.zero		1


	//   ....[69]....
        /*070c*/ 	.word	0x00012780
        /*0710*/ 	.word	0x00000007
        /*0714*/ 	.word	0x00000000
        /*0718*/ 	.short	0x010a
        /*071a*/ 	.byte	0x3f
	.zero		1


	//----- nvinfo : EIATTR_NUM_MBARRIERS
	.align		4
.L_93:
        /*071c*/ 	.byte	0x03, 0x38
        /*071e*/ 	.short	0x0016


	//----- nvinfo : EIATTR_EXIT_INSTR_OFFSETS
	.align		4
        /*0720*/ 	.byte	0x04, 0x1c
        /*0722*/ 	.short	(.L_95 - .L_94)


	//   ....[0]....
.L_94:
        /*0724*/ 	.word	0x000113e0


	//----- nvinfo : EIATTR_MAX_THREADS
	.align		4
.L_95:
        /*0728*/ 	.byte	0x04, 0x05
        /*072a*/ 	.short	(.L_97 - .L_96)
.L_96:
        /*072c*/ 	.word	0x00000180
        /*0730*/ 	.word	0x00000001
        /*0734*/ 	.word	0x00000001


	//----- nvinfo : EIATTR_CRS_STACK_SIZE
	.align		4
.L_97:
        /*0738*/ 	.byte	0x04, 0x1e
        /*073a*/ 	.short	(.L_99 - .L_98)
.L_98:
        /*073c*/ 	.word	0x00000000


	//----- nvinfo : EIATTR_CBANK_PARAM_SIZE
	.align		4
.L_99:
        /*0740*/ 	.byte	0x03, 0x19
        /*0742*/ 	.short	0x0a70


	//----- nvinfo : EIATTR_PARAM_CBANK
	.align		4
        /*0744*/ 	.byte	0x04, 0x0a
        /*0746*/ 	.short	(.L_101 - .L_100)
	.align		4
.L_100:
        /*0748*/ 	.word	index@(.nv.constant0._ZN7cutlass13device_kernelIN5flash11enable_sm90INS1_16FlashAttnFwdSm90INS1_25CollectiveMainloopFwdSm90ILi2EN4cute5tupleIJNS5_1CILi1EEES8_S8_EEENS6_IJNS7_ILi128EEENS7_ILi112EEENS7_ILi192EEEEEELi192ENS_10bfloat16_tEfNS_4arch4Sm90ELb0ELb0ELb0ELb0ELb0ELb0ELb0ELb1ELb1ELb1ELb1ELb0EEENS1_21CollectiveEpilogueFwdINS6_IJSA_SC_SB_EEES9_SE_SG_Li256ELb0ELb1ELb1ELb0EEENS1_19SingleTileSchedulerILb0ELb1ELb1ELi128EEEEEEEEEvNT_6ParamsE)
        /*074c*/ 	.short	0x0210
        /*074e*/ 	.short	0x0a70


	//----- nvinfo : EIATTR_SW_WAR
	.align		4
.L_101:
        /*0750*/ 	.byte	0x04, 0x36
        /*0752*/ 	.short	(.L_103 - .L_102)
.L_102:
        /*0754*/ 	.word	0x00000008
.L_103:


//--------------------- .nv.info._ZN7cutlass13device_kernelIN5flash11enable_sm90INS1_16FlashAttnFwdSm90INS1_25CollectiveMainloopFwdSm90ILi2EN4cute5tupleIJNS5_1CILi1EEES8_S8_EEENS6_IJNS7_ILi128EEENS7_ILi112EEENS7_ILi192EEEEEELi192ENS_10bfloat16_tEfNS_4arch4Sm90ELb0ELb0ELb0ELb1ELb0ELb0ELb0ELb1ELb1ELb1ELb1ELb0EEENS1_21CollectiveEpilogueFwdINS6_IJSA_SC_SB_EEES9_SE_SG_Li256ELb1ELb1ELb1ELb0EEENS1_36VarlenDynamicPersistentTileSchedulerILi128ELi112ELi256ELi128ELb1ELb1ELb1ELb0ELb1ELb1EEEEEEEEEvNT_6ParamsE --------------------------
	.section	.nv.info._ZN7cutlass13device_kernelIN5flash11enable_sm90INS1_16FlashAttnFwdSm90INS1_25CollectiveMainloopFwdSm90ILi2EN4cute5tupleIJNS5_1CILi1EEES8_S8_EEENS6_IJNS7_ILi128EEENS7_ILi112EEENS7_ILi192EEEEEELi192ENS_10bfloat16_tEfNS_4arch4Sm90ELb0ELb0ELb0ELb1ELb0ELb0ELb0ELb1ELb1ELb1ELb1ELb0EEENS1_21CollectiveEpilogueFwdINS6_IJSA_SC_SB_EEES9_SE_SG_Li256ELb1ELb1ELb1ELb0EEENS1_36VarlenDynamicPersistentTileSchedulerILi128ELi112ELi256ELi128ELb1ELb1ELb1ELb0ELb1ELb1EEEEEEEEEvNT_6ParamsE,"",@"SHT_CUDA_INFO"
	.sectionflags	@""
	.align	4


	//----- nvinfo : EIATTR_CUDA_API_VERSION
	.align		4
        /*0000*/ 	.byte	0x04, 0x37
        /*0002*/ 	.short	(.L_105 - .L_104)
.L_104:
        /*0004*/ 	.word	0x00000082


	//----- nvinfo : EIATTR_KPARAM_INFO
	.align		4
.L_105:
        /*0008*/ 	.byte	0x04, 0x17
        /*000a*/ 	.short	(.L_107 - .L_106)
.L_106:
        /*000c*/ 	.word	0x00000000
        /*0010*/ 	.short	0x0000
        /*0012*/ 	.short	0x0070
        /*0014*/ 	.byte	0x00, 0xf0, 0x01, 0x2a


	//----- nvinfo : EIATTR_SPARSE_MMA_MASK
	.align		4
.L_107:
        /*0018*/ 	.byte	0x03, 0x50
        /*001a*/ 	.short	0x0000


	//----- nvinfo : EIATTR_MAXREG_COUNT
	.align		4
        /*001c*/ 	.byte	0x03, 0x1b
        /*001e*/ 	.short	0x00a8


	//----- nvinfo : EIATTR_NUM_BARRIERS
	.align		4
        /*0020*/ 	.byte	0x02, 0x4c
        /*0022*/ 	.byte	0x09
	.zero		1


	//----- nvinfo : EIATTR_EXTERNS
	.align		4
        /*0024*/ 	.byte	0x04, 0x0f
        /*0026*/ 	.short	(.L_109 - .L_108)


	//   ....[0]....
	.align		4
.L_108:
        /*0028*/ 	.word	index@(__assertfail)


	//----- nvinfo : EIATTR_ANNOTATIONS
	.align		4
.L_109:
        /*002c*/ 	.byte	0x04, 0x55
        /*002e*/ 	.short	(.L_111 - .L_110)


	//   ....[0]....
.L_110:
        /*0030*/ 	.word	0x00000001
        /*0034*/ 	.byte	0x50, 0x09, 0x00, 0x00, 0x01, 0x00, 0x00, 0x00, 0x60, 0x0a, 0x00, 0x00, 0x01, 0x00, 0x00, 0x00
        /* <DEDUP_REMOVED lines=72> */
        /*04c4*/ 	.byte	0x90, 0x70, 0x01, 0x00


	//----- nvinfo : EIATTR_MERCURY_ISA_VERSION
	.align		4
.L_111:
        /*04c8*/ 	.byte	0x03, 0x5f
        /*04ca*/ 	.short	0x0101


	//----- nvinfo : EIATTR_UNUSED_LOAD_BYTE_OFFSET
	.align		4
        /*04cc*/ 	.byte	0x04, 0x44
        /*04ce*/ 	.short	(.L_113 - .L_112)


	//   ....[0]....
.L_112:
        /*04d0*/ 	.word	0x00000a10
        /*04d4*/ 	.word	0x0000fff0


	//   ....[1]....
        /*04d8*/ 	.word	0x0000b280
        /*04dc*/ 	.word	0x0000fff0


	//----- nvinfo : EIATTR_INT_WARP_WIDE_INSTR_OFFSETS
	.align		4
.L_113:
        /*04e0*/ 	.byte	0x04, 0x31
        /*04e2*/ 	.short	(.L_115 - .L_114)


	//   ....[0]....
.L_114:
        /*04e4*/ 	.word	0x00000130


	//   ....[1]....
        /*04e8*/ 	.word	0x00000170


	//   ....[2]....
        /*04ec*/ 	.word	0x000001e0


	//   ....[3]....
        /*04f0*/ 	.word	0x00008bd0


	//   ....[4]....
        /*04f4*/ 	.word	0x000107d0


	//   ....[5]....
        /*04f8*/ 	.word	0x00010870


	//   ....[6]....
        /*04fc*/ 	.word	0x00014660


	//   ....[7]....
        /*0500*/ 	.word	0x000146d0


	//----- nvinfo : EIATTR_COOP_GROUP_MASK_REGIDS
	.align		4
.L_115:
        /*0504*/ 	.byte	0x04, 0x29
        /*0506*/ 	.short	(.L_117 - .L_116)


	//   ....[0]....
.L_116:
        /*0508*/ 	.word	0xffffffff


	//   ....[1]....
        /*050c*/ 	.word	0xffffffff


	//   ....[2]....
        /*0510*/ 	.word	0xffffffff


	//   ....[3]....
        /*0514*/ 	.word	0xffffffff


	//   ....[4]....
        /*0518*/ 	.word	0xffffffff


	//   ....[5]....
        /*051c*/ 	.word	0xffffffff


	//   ....[6]....
        /*0520*/ 	.word	0xffffffff


	//   ....[7]....
        /*0524*/ 	.word	0xffffffff


	//   ....[8]....
        /*0528*/ 	.word	0xffffffff


	//   ....[9]....
        /*052c*/ 	.word	0xffffffff


	//   ....[10]....
        /*0530*/ 	.word	0xffffffff


	//   ....[11]....
        /*0534*/ 	.word	0xffffffff


	//   ....[12]....
        /*0538*/ 	.word	0xffffffff


	//   ....[13]....
        /*053c*/ 	.word	0xffffffff


	//   ....[14]....
        /*0540*/ 	.word	0xffffffff


	//   ....[15]....
        /*0544*/ 	.word	0xffffffff


	//   ....[16]....
        /*0548*/ 	.word	0xffffffff


	//   ....[17]....
        /*054c*/ 	.word	0xffffffff


	//   ....[18]....
        /*0550*/ 	.word	0xffffffff


	//   ....[19]....
        /*0554*/ 	.word	0xffffffff


	//   ....[20]....
        /*0558*/ 	.word	0xffffffff


	//   ....[21]....
        /*055c*/ 	.word	0xffffffff


	//   ....[22]....
        /*0560*/ 	.word	0xffffffff


	//   ....[23]....
        /*0564*/ 	.word	0xffffffff


	//   ....[24]....
        /*0568*/ 	.word	0xffffffff


	//   ....[25]....
        /*056c*/ 	.word	0xffffffff


	//   ....[26]....
        /*0570*/ 	.word	0xffffffff


	//   ....[27]....
        /*0574*/ 	.word	0xffffffff


	//   ....[28]....
        /*0578*/ 	.word	0xffffffff


	//   ....[29]....
        /*057c*/ 	.word	0xffffffff


	//   ....[30]....
        /*0580*/ 	.word	0xffffffff


	//   ....[31]....
        /*0584*/ 	.word	0xffffffff


	//   ....[32]....
        /*0588*/ 	.word	0xffffffff


	//   ....[33]....
        /*058c*/ 	.word	0xffffffff


	//   ....[34]....
        /*0590*/ 	.word	0xffffffff


	//   ....[35]....
        /*0594*/ 	.word	0xffffffff


	//   ....[36]....
        /*0598*/ 	.word	0xffffffff


	//   ....[37]....
        /*059c*/ 	.word	0xffffffff


	//   ....[38]....
        /*05a0*/ 	.word	0xffffffff


	//   ....[39]....
        /*05a4*/ 	.word	0xffffffff


	//   ....[40]....
        /*05a8*/ 	.word	0xffffffff


	//   ....[41]....
        /*05ac*/ 	.word	0xffffffff


	//   ....[42]....
        /*05b0*/ 	.word	0xffffffff


	//   ....[43]....
        /*05b4*/ 	.word	0xffffffff


	//   ....[44]....
        /*05b8*/ 	.word	0xffffffff


	//   ....[45]....
        /*05bc*/ 	.word	0xffffffff


	//   ....[46]....
        /*05c0*/ 	.word	0xffffffff


	//   ....[47]....
        /*05c4*/ 	.word	0xffffffff


	//   ....[48]....
        /*05c8*/ 	.word	0xffffffff


	//   ....[49]....
        /*05cc*/ 	.word	0xffffffff


	//   ....[50]....
        /*05d0*/ 	.word	0xffffffff


	//   ....[51]....
        /*05d4*/ 	.word	0xffffffff


	//   ....[52]....
        /*05d8*/ 	.word	0xffffffff


	//   ....[53]....
        /*05dc*/ 	.word	0xffffffff


	//   ....[54]....
        /*05e0*/ 	.word	0xffffffff


	//   ....[55]....
        /*05e4*/ 	.word	0xffffffff


	//   ....[56]....
        /*05e8*/ 	.word	0xffffffff


	//   ....[57]....
        /*05ec*/ 	.word	0xffffffff


	//   ....[58]....
        /*05f0*/ 	.word	0xffffffff


	//   ....[59]....
        /*05f4*/ 	.word	0xffffffff


	//   ....[60]....
        /*05f8*/ 	.word	0xffffffff


	//   ....[61]....
        /*05fc*/ 	.word	0xffffffff


	//   ....[62]....
        /*0600*/ 	.word	0xffffffff


	//   ....[63]....
        /*0604*/ 	.word	0xffffffff


	//   ....[64]....
        /*0608*/ 	.word	0xffffffff


	//   ....[65]....
        /*060c*/ 	.word	0xffffffff


	//   ....[66]....
        /*0610*/ 	.word	0xffffffff


	//   ....[67]....
        /*0614*/ 	.word	0xffffffff


	//   ....[68]....
        /*0618*/ 	.word	0xffffffff


	//   ....[69]....
        /*061c*/ 	.word	0xffffffff


	//   ....[70]....
        /*0620*/ 	.word	0xffffffff


	//   ....[71]....
        /*0624*/ 	.word	0xffffffff


	//   ....[72]....
        /*0628*/ 	.word	0xffffffff


	//   ....[73]....
        /*062c*/ 	.word	0xffffffff


	//   ....[74]....
        /*0630*/ 	.word	0xffffffff


	//   ....[75]....
        /*0634*/ 	.word	0xffffffff


	//   ....[76]....
        /*0638*/ 	.word	0xffffffff


	//   ....[77]....
        /*063c*/ 	.word	0xffffffff


	//   ....[78]....
        /*0640*/ 	.word	0xffffffff


	//   ....[79]....
        /*0644*/ 	.word	0xffffffff


	//   ....[80]....
        /*0648*/ 	.word	0xffffffff


	//   ....[81]....
        /*064c*/ 	.word	0xffffffff


	//   ....[82]....
        /*0650*/ 	.word	0xffffffff


	//   ....[83]....
        /*0654*/ 	.word	0xffffffff


	//   ....[84]....
        /*0658*/ 	.word	0xffffffff


	//   ....[85]....
        /*065c*/ 	.word	0xffffffff


	//   ....[86]....
        /*0660*/ 	.word	0xffffffff


	//   ....[87]....
        /*0664*/ 	.word	0xffffffff


	//   ....[88]....
        /*0668*/ 	.word	0xffffffff


	//   ....[89]....
        /*066c*/ 	.word	0xffffffff


	//   ....[90]....
        /*0670*/ 	.word	0xffffffff


	//   ....[91]....
        /*0674*/ 	.word	0xffffffff


	//   ....[92]....
        /*0678*/ 	.word	0xffffffff


	//   ....[93]....
        /*067c*/ 	.word	0xffffffff


	//   ....[94]....
        /*0680*/ 	.word	0xffffffff


	//   ....[95]....
        /*0684*/ 	.word	0xffffffff


	//   ....[96]....
        /*0688*/ 	.word	0xffffffff


	//   ....[97]....
        /*068c*/ 	.word	0x0500000f


	//   ....[98]....
        /*0690*/ 	.word	0x0500000f


	//   ....[99]....
        /*0694*/ 	.word	0x0500000f


	//   ....[100]....
        /*0698*/ 	.word	0x0500000f


	//   ....[101]....
        /*069c*/ 	.word	0x0500000f


	//   ....[102]....
        /*06a0*/ 	.word	0x0500000f


	//   ....[103]....
        /*06a4*/ 	.word	0x0500000f


	//   ....[104]....
        /*06a8*/ 	.word	0x0500000f


	//   ....[105]....
        /*06ac*/ 	.word	0x0500000f


	//   ....[106]....
        /*06b0*/ 	.word	0x0500000f


	//   ....[107]....
        /*06b4*/ 	.word	0x0500000f


	//   ....[108]....
        /*06b8*/ 	.word	0x0500000f


	//   ....[109]....
        /*06bc*/ 	.word	0x0500000f


	//   ....[110]....
        /*06c0*/ 	.word	0x0500000f


	//   ....[111]....
        /*06c4*/ 	.word	0x0500000f


	//   ....[112]....
        /*06c8*/ 	.word	0x0500000f


	//   ....[113]....
        /*06cc*/ 	.word	0x0500000f


	//   ....[114]....
        /*06d0*/ 	.word	0x0500000f


	//   ....[115]....
        /*06d4*/ 	.word	0x0500000f


	//   ....[116]....
        /*06d8*/ 	.word	0x0500000f


	//   ....[117]....
        /*06dc*/ 	.word	0x0500000f


	//   ....[118]....
        /*06e0*/ 	.word	0x0500000f


	//   ....[119]....
        /*06e4*/ 	.word	0x0500000f


	//   ....[120]....
        /*06e8*/ 	.word	0x0500000f


	//   ....[121]....
        /*06ec*/ 	.word	0x0500000f


	//   ....[122]....
        /*06f0*/ 	.word	0x0500000f


	//   ....[123]....
        /*06f4*/ 	.word	0x0500000f


	//   ....[124]....
        /*06f8*/ 	.word	0x0500000f


	//   ....[125]....
        /*06fc*/ 	.word	0x0500000f


	//   ....[126]....
        /*0700*/ 	.word	0x0500000f


	//   ....[127]....
        /*0704*/ 	.word	0x0500000f


	//   ....[128]....
        /*0708*/ 	.word	0x0500000f


	//   ....[129]....
        /*070c*/ 	.word	0x0500000f


	//   ....[130]....
        /*0710*/ 	.word	0x0500000f


	//   ....[131]....
        /*0714*/ 	.word	0x0500000f


	//   ....[132]....
        /*0718*/ 	.word	0x0500000f


	//----- nvinfo : EIATTR_COOP_GROUP_INSTR_OFFSETS
	.align		4
.L_117:
        /*071c*/ 	.byte	0x04, 0x28
        /*071e*/ 	.short	(.L_119 - .L_118)


	//   ....[0]....
.L_118:
        /*0720*/ 	.word	0x00000060


	//   ....[1]....
        /*0724*/ 	.word	0x00000140


	//   ....[2]....
        /*0728*/ 	.word	0x00000190


	//   ....[3]....
        /*072c*/ 	.word	0x000003c0


	//   ....[4]....
        /*0730*/ 	.word	0x00000520


	//   ....[5]....
        /*0734*/ 	.word	0x00000640


	//   ....[6]....
        /*0738*/ 	.word	0x000007a0


	//   ....[7]....
        /*073c*/ 	.word	0x00001c80


	//   ....[8]....
        /*0740*/ 	.word	0x00004c70


	//   ....[9]....
        /*0744*/ 	.word	0x00004ca0


	//   ....[10]....
        /*0748*/ 	.word	0x00005280


	//   ....[11]....
        /*074c*/ 	.word	0x00005390


	//   ....[12]....
        /*0750*/ 	.word	0x00008ea0


	//   ....[13]....
        /*0754*/ 	.word	0x00008ed0


	//   ....[14]....
        /*0758*/ 	.word	0x00009280


	//   ....[15]....
        /*075c*/ 	.word	0x00009540


	//   ....[16]....
        /*0760*/ 	.word	0x0000a6d0


	//   ....[17]....
        /*0764*/ 	.word	0x0000a710


	//   ....[18]....
        /*0768*/ 	.word	0x0000a800


	//   ....[19]....
        /*076c*/ 	.word	0x0000ab00


	//   ....[20]....
        /*0770*/ 	.word	0x0000c180


	//   ....[21]....
        /*0774*/ 	.word	0x0000c190


	//   ....[22]....
        /*0778*/ 	.word	0x0000c1a0


	//   ....[23]....
        /*077c*/ 	.word	0x0000c1d0


	//   ....[24]....
        /*0780*/ 	.word	0x0000cad0


	//   ....[25]....
        /*0784*/ 	.word	0x0000caf0


	//   ....[26]....
        /*0788*/ 	.word	0x0000cc50


	//   ....[27]....
        /*078c*/ 	.word	0x0000cc70


	//   ....[28]....
        /*0790*/ 	.word	0x0000cd80


	//   ....[29]....
        /*0794*/ 	.word	0x0000cda0


	//   ....[30]....
        /*0798*/ 	.word	0x0000cec0


	//   ....[31]....
        /*079c*/ 	.word	0x0000cee0


	//   ....[32]....
        /*07a0*/ 	.word	0x0000d460


	//   ....[33]....
        /*07a4*/ 	.word	0x0000d470


	//   ....[34]....
        /*07a8*/ 	.word	0x0000dac0


	//   ....[35]....
        /*07ac*/ 	.word	0x0000dad0


	//   ....[36]....
        /*07b0*/ 	.word	0x0000eb70


	//   ....[37]....
        /*07b4*/ 	.word	0x0000eba0


	//   ....[38]....
        /*07b8*/ 	.word	0x0000ecd0


	//   ....[39]....
        /*07bc*/ 	.word	0x0000ecf0


	//   ....[40]....
        /*07c0*/ 	.word	0x0000ee00


	//   ....[41]....
        /*07c4*/ 	.word	0x0000ee20


	//   ....[42]....
        /*07c8*/ 	.word	0x0000ef40


	//   ....[43]....
        /*07cc*/ 	.word	0x0000ef60


	//   ....[44]....
        /*07d0*/ 	.word	0x0000f110


	//   ....[45]....
        /*07d4*/ 	.word	0x0000f360


	//   ....[46]....
        /*07d8*/ 	.word	0x0000f390


	//   ....[47]....
        /*07dc*/ 	.word	0x0000f3c0


	//   ....[48]....
        /*07e0*/ 	.word	0x0000f3f0


	//   ....[49]....
        /*07e4*/ 	.word	0x0000f420


	//   ....[50]....
        /*07e8*/ 	.word	0x0000f450


	//   ....[51]....
        /*07ec*/ 	.word	0x0000f600


	//   ....[52]....
        /*07f0*/ 	.word	0x0000f630


	//   ....[53]....
        /*07f4*/ 	.word	0x0000f660


	//   ....[54]....
        /*07f8*/ 	.word	0x0000f690


	//   ....[55]....
        /*07fc*/ 	.word	0x0000f6c0


	//   ....[56]....
        /*0800*/ 	.word	0x0000f6f0


	//   ....[57]....
        /*0804*/ 	.word	0x0000f780


	//   ....[58]....
        /*0808*/ 	.word	0x0000f7b0


	//   ....[59]....
        /*080c*/ 	.word	0x0000f7c0


	//   ....[60]....
        /*0810*/ 	.word	0x0000f870


	//   ....[61]....
        /*0814*/ 	.word	0x00010dd0


	//   ....[62]....
        /*0818*/ 	.word	0x000119e0


	//   ....[63]....
        /*081c*/ 	.word	0x00011a00


	//   ....[64]....
        /*0820*/ 	.word	0x00011a40


	//   ....[65]....
        /*0824*/ 	.word	0x00011a70


	//   ....[66]....
        /*0828*/ 	.word	0x00011b90


	//   ....[67]....
        /*082c*/ 	.word	0x00011ba0


	//   ....[68]....
        /*0830*/ 	.word	0x00011c40


	//   ....[69]....
        /*0834*/ 	.word	0x00011c50


	//   ....[70]....
        /*0838*/ 	.word	0x00011cf0


	//   ....[71]....
        /*083c*/ 	.word	0x00011d00


	//   ....[72]....
        /*0840*/ 	.word	0x00011da0


	//   ....[73]....
        /*0844*/ 	.word	0x00011db0


	//   ....[74]....
        /*0848*/ 	.word	0x00011e30


	//   ....[75]....
        /*084c*/ 	.word	0x00011e60


	//   ....[76]....
        /*0850*/ 	.word	0x00011eb0


	//   ....[77]....
        /*0854*/ 	.word	0x00011ef0


	//   ....[78]....
        /*0858*/ 	.word	0x00014ea0


	//   ....[79]....
        /*085c*/ 	.word	0x00014ed0


	//   ....[80]....
        /*0860*/ 	.word	0x00014f30


	//   ....[81]....
        /*0864*/ 	.word	0x00014f60


	//   ....[82]....
        /*0868*/ 	.word	0x00014f90


	//   ....[83]....
        /*086c*/ 	.word	0x00014fc0


	//   ....[84]....
        /*0870*/ 	.word	0x00014ff0


	//   ....[85]....
        /*0874*/ 	.word	0x00015020


	//   ....[86]....
        /*0878*/ 	.word	0x000151f0


	//   ....[87]....
        /*087c*/ 	.word	0x00015220


	//   ....[88]....
        /*0880*/ 	.word	0x00015250


	//   ....[89]....
        /*0884*/ 	.word	0x00015280


	//   ....[90]....
        /*0888*/ 	.word	0x000152b0


	//   ....[91]....
        /*088c*/ 	.word	0x000152e0


	//   ....[92]....
        /*0890*/ 	.word	0x000153a0


	//   ....[93]....
        /*0894*/ 	.word	0x000153c0


	//   ....[94]....
        /*0898*/ 	.word	0x000153d0


	//   ....[95]....
        /*089c*/ 	.word	0x00015430


	//   ....[96]....
        /*08a0*/ 	.word	0x00015b50


	//   ....[97]....
        /*08a4*/ 	.word	0x00016040


	//   ....[98]....
        /*08a8*/ 	.word	0x000161c0


	//   ....[99]....
        /*08ac*/ 	.word	0x00016210


	//   ....[100]....
        /*08b0*/ 	.word	0x000163d0


	//   ....[101]....
        /*08b4*/ 	.word	0x00016420


	//   ....[102]....
        /*08b8*/ 	.word	0x00016560


	//   ....[103]....
        /*08bc*/ 	.word	0x000165d0


	//   ....[104]....
        /*08c0*/ 	.word	0x00016700


	//   ....[105]....
        /*08c4*/ 	.word	0x00016750


	//   ....[106]....
        /*08c8*/ 	.word	0x00016880


	//   ....[107]....
        /*08cc*/ 	.word	0x000168d0


	//   ....[108]....
        /*08d0*/ 	.word	0x00016a00


	//   ....[109]....
        /*08d4*/ 	.word	0x00016a50


	//   ....[110]....
        /*08d8*/ 	.word	0x00016b60


	//   ....[111]....
        /*08dc*/ 	.word	0x00016bd0


	//   ....[112]....
        /*08e0*/ 	.word	0x00016ce0


	//   ....[113]....
        /*08e4*/ 	.word	0x00016d30


	//   ....[114]....
        /*08e8*/ 	.word	0x00017060


	//   ....[115]....
        /*08ec*/ 	.word	0x00017100


	//   ....[116]....
        /*08f0*/ 	.word	0x000172a0


	//   ....[117]....
        /*08f4*/ 	.word	0x00017320


	//   ....[118]....
        /*08f8*/ 	.word	0x000173a0


	//   ....[119]....
        /*08fc*/ 	.word	0x00017420


	//   ....[120]....
        /*0900*/ 	.word	0x000174a0


	//   ....[121]....
        /*0904*/ 	.word	0x00017530


	//   ....[122]....
        /*0908*/ 	.word	0x000175d0


	//   ....[123]....
        /*090c*/ 	.word	0x00017680


	//   ....[124]....
        /*0910*/ 	.word	0x00017700


	//   ....[125]....
        /*0914*/ 	.word	0x00017780


	//   ....[126]....
        /*0918*/ 	.word	0x00017800


	//   ....[127]....
        /*091c*/ 	.word	0x00017890


	//   ....[128]....
        /*0920*/ 	.word	0x00017910


	//   ....[129]....
        /*0924*/ 	.word	0x000179b0


	//   ....[130]....
        /*0928*/ 	.word	0x00017a00


	//   ....[131]....
        /*092c*/ 	.word	0x00017a90


	//   ....[132]....
        /*0930*/ 	.word	0x00017bc0


	//----- nvinfo : EIATTR_REG_RECONFIG
	.align		4
.L_119:
        /*0934*/ 	.byte	0x01, 0x54
	.zero		2


	//----- nvinfo : EIATTR_SYSCALL_OFFSETS
	.align		4
        /*0938*/ 	.byte	0x04, 0x46
        /*093a*/ 	.short	(.L_121 - .L_120)


	//   ....[0]....
.L_120:
        /*093c*/ 	.word	0x00001e00


	//   ....[1]....
        /*0940*/ 	.word	0x000109e0


	//   ....[2]....
        /*0944*/ 	.word	0x00010b30


	//   ....[3]....
        /*0948*/ 	.word	0x00010c30


	//   ....[4]....
        /*094c*/ 	.word	0x000115c0


	//----- nvinfo : EIATTR_MBARRIER_INSTR_OFFSETS
	.align		4
.L_121:
        /*0950*/ 	.byte	0x04, 0x39
        /*0952*/ 	.short	(.L_123 - .L_122)


	//   ....[0]....
.L_122:
        /*0954*/ 	.word	0x00000270
        /*0958*/ 	.word	0x000000ff
        /*095c*/ 	.word	0x00036800
        /*0960*/ 	.short	0x0100
        /*0962*/ 	.byte	0x08
	.zero		1


	//   ....[1]....
        /*0964*/ 	.word	0x00000280
        /*0968*/ 	.word	0x000000ff
        /*096c*/ 	.word	0x00036820
        /*0970*/ 	.short	0x0100
        /*0972*/ 	.byte	0x08
	.zero		1


	//   ....[2]....
        /*0974*/ 	.word	0x00000370
        /*0978*/ 	.word	0x000000ff
        /*097c*/ 	.word	0x00036830
        /*0980*/ 	.short	0x0100
        /*0982*/ 	.byte	0x08
	.zero		1


	//   ....[3]....
        /*0984*/ 	.word	0x00000380
        /*0988*/ 	.word	0x000000ff
        /*098c*/ 	.word	0x00036840
        /*0990*/ 	.short	0x0100
        /*0992*/ 	.byte	0x08
	.zero		1


	//   ....[4]....
        /*0994*/ 	.word	0x00000390
        /*0998*/ 	.word	0x000000ff
        /*099c*/ 	.word	0x00036838
        /*09a0*/ 	.short	0x0100
        /*09a2*/ 	.byte	0x08
	.zero		1


	//   ....[5]....
        /*09a4*/ 	.word	0x000003a0
        /*09a8*/ 	.word	0x000000ff
        /*09ac*/ 	.word	0x00036848
        /*09b0*/ 	.short	0x0100
        /*09b2*/ 	.byte	0x08
	.zero		1


	//   ....[6]....
        /*09b4*/ 	.word	0x000004d0
        /*09b8*/ 	.word	0x000000ff
        /*09bc*/ 	.word	0x00036850
        /*09c0*/ 	.short	0x0100
        /*09c2*/ 	.byte	0x08
	.zero		1


	//   ....[7]....
        /*09c4*/ 	.word	0x000004e0
        /*09c8*/ 	.word	0x000000ff
        /*09cc*/ 	.word	0x00036860
        /*09d0*/ 	.short	0x0100
        /*09d2*/ 	.byte	0x08
	.zero		1


	//   ....[8]....
        /*09d4*/ 	.word	0x000004f0
        /*09d8*/ 	.word	0x000000ff
        /*09dc*/ 	.word	0x00036858
        /*09e0*/ 	.short	0x0100
        /*09e2*/ 	.byte	0x08
	.zero		1


	//   ....[9]....
        /*09e4*/ 	.word	0x00000500
        /*09e8*/ 	.word	0x000000ff
        /*09ec*/ 	.word	0x00036868
        /*09f0*/ 	.short	0x0100
        /*09f2*/ 	.byte	0x08
	.zero		1


	//   ....[10]....
        /*09f4*/ 	.word	0x000005f0
        /*09f8*/ 	.word	0x000000ff
        /*09fc*/ 	.word	0x00036870
        /*0a00*/ 	.short	0x0100
        /*0a02*/ 	.byte	0x06
	.zero		1


	//   ....[11]....
        /*0a04*/ 	.word	0x00000600
        /*0a08*/ 	.word	0x000000ff
        /*0a0c*/ 	.word	0x00036880
        /*0a10*/ 	.short	0x0100
        /*0a12*/ 	.byte	0x06
	.zero		1


	//   ....[12]....
        /*0a14*/ 	.word	0x00000610
        /*0a18*/ 	.word	0x000000ff
        /*0a1c*/ 	.word	0x00036878
        /*0a20*/ 	.short	0x0100
        /*0a22*/ 	.byte	0x06
	.zero		1


	//   ....[13]....
        /*0a24*/ 	.word	0x00000620
        /*0a28*/ 	.word	0x000000ff
        /*0a2c*/ 	.word	0x00036888
        /*0a30*/ 	.short	0x0100
        /*0a32*/ 	.byte	0x06
	.zero		1


	//   ....[14]....
        /*0a34*/ 	.word	0x00000750
        /*0a38*/ 	.word	0x000000ff
        /*0a3c*/ 	.word	0x00036890
        /*0a40*/ 	.short	0x0100
        /*0a42*/ 	.byte	0x08
	.zero		1


	//   ....[15]....
        /*0a44*/ 	.word	0x00000760
        /*0a48*/ 	.word	0x000000ff
        /*0a4c*/ 	.word	0x000368a0
        /*0a50*/ 	.short	0x0100
        /*0a52*/ 	.byte	0x08
	.zero		1


	//   ....[16]....
        /*0a54*/ 	.word	0x00000770
        /*0a58*/ 	.word	0x000000ff
        /*0a5c*/ 	.word	0x00036898
        /*0a60*/ 	.short	0x0100
        /*0a62*/ 	.byte	0x08
	.zero		1


	//   ....[17]....
        /*0a64*/ 	.word	0x00000780
        /*0a68*/ 	.word	0x000000ff
        /*0a6c*/ 	.word	0x000368a8
        /*0a70*/ 	.short	0x0100
        /*0a72*/ 	.byte	0x08
	.zero		1


	//   ....[18]....
        /*0a74*/ 	.word	0x000008b0
        /*0a78*/ 	.word	0x000000ff
        /*0a7c*/ 	.word	0x000368b0
        /*0a80*/ 	.short	0x0100
        /*0a82*/ 	.byte	0x08
	.zero		1


	//   ....[19]....
        /*0a84*/ 	.word	0x000008c0
        /*0a88*/ 	.word	0x000000ff
        /*0a8c*/ 	.word	0x000368c0
        /*0a90*/ 	.short	0x0100
        /*0a92*/ 	.byte	0x08
	.zero		1


	//   ....[20]....
        /*0a94*/ 	.word	0x000008d0
        /*0a98*/ 	.word	0x000000ff
        /*0a9c*/ 	.word	0x000368b8
        /*0aa0*/ 	.short	0x0100
        /*0aa2*/ 	.byte	0x08
	.zero		1


	//   ....[21]....
        /*0aa4*/ 	.word	0x000008e0
        /*0aa8*/ 	.word	0x000000ff
        /*0aac*/ 	.word	0x000368c8
        /*0ab0*/ 	.short	0x0100
        /*0ab2*/ 	.byte	0x08
	.zero		1


	//   ....[22]....
        /*0ab4*/ 	.word	0x00001eb0
        /*0ab8*/ 	.word	0x00000004
        /*0abc*/ 	.word	0x00036800
        /*0ac0*/ 	.short	0x010a
        /*0ac2*/ 	.byte	0x3f
	.zero		1


	//   ....[23]....
        /*0ac4*/ 	.word	0x00001f50
        /*0ac8*/ 	.word	0x00000000
        /*0acc*/ 	.word	0x00036830
        /*0ad0*/ 	.short	0x010a
        /*0ad2*/ 	.byte	0x3f
	.zero		1


	//   ....[24]....
        /*0ad4*/ 	.word	0x00001fc0
        /*0ad8*/ 	.word	0x00000000
        /*0adc*/ 	.word	0x00036830
        /*0ae0*/ 	.short	0x010a
        /*0ae2*/ 	.byte	0x3f
	.zero		1


	//   ....[25]....
        /*0ae4*/ 	.word	0x00004bc0
        /*0ae8*/ 	.word	0x00000000
        /*0aec*/ 	.word	0x00000000
        /*0af0*/ 	.short	0x0101
        /*0af2*/ 	.byte	0x3f
	.zero		1


	//   ....[26]....
        /*0af4*/ 	.word	0x00006360
        /*0af8*/ 	.word	0x000000ff
        /*0afc*/ 	.word	0x00036830
        /*0b00*/ 	.short	0x010a
        /*0b02*/ 	.byte	0x3c
	.zero		1


	//   ....[27]....
        /*0b04*/ 	.word	0x000063a0
        /*0b08*/ 	.word	0x000000ff
        /*0b0c*/ 	.word	0x00036830
        /*0b10*/ 	.short	0x010a
        /*0b12*/ 	.byte	0x3c
	.zero		1


	//   ....[28]....
        /*0b14*/ 	.word	0x00008b20
        /*0b18*/ 	.word	0x000000ff
        /*0b1c*/ 	.word	0x00036850
        /*0b20*/ 	.short	0x010a
        /*0b22*/ 	.byte	0x0a
	.zero		1


	//   ....[29]....
        /*0b24*/ 	.word	0x00008b60
        /*0b28*/ 	.word	0x000000ff
        /*0b2c*/ 	.word	0x00036850
        /*0b30*/ 	.short	0x010a
        /*0b32*/ 	.byte	0x0a
	.zero		1


	//   ....[30]....
        /*0b34*/ 	.word	0x00009f50
        /*0b38*/ 	.word	0x000000ff
        /*0b3c*/ 	.word	0x00000000
        /*0b40*/ 	.short	0x0101
        /*0b42*/ 	.byte	0x3c
	.zero		1


	//   ....[31]....
        /*0b44*/ 	.word	0x00009fc0
        /*0b48*/ 	.word	0x000000ff
        /*0b4c*/ 	.word	0x00000000
        /*0b50*/ 	.short	0x0101
        /*0b52*/ 	.byte	0x0a
	.zero		1


	//   ....[32]....
        /*0b54*/ 	.word	0x0000a630
        /*0b58*/ 	.word	0x0000000d
        /*0b5c*/ 	.word	0x00036850
        /*0b60*/ 	.short	0x010a
        /*0b62*/ 	.byte	0x3f
	.zero		1


	//   ....[33]....
        /*0b64*/ 	.word	0x0000a670
        /*0b68*/ 	.word	0x0000000d
        /*0b6c*/ 	.word	0x00036850
        /*0b70*/ 	.short	0x010a
        /*0b72*/ 	.byte	0x3f
	.zero		1


	//   ....[34]....
        /*0b74*/ 	.word	0x0000ac20
        /*0b78*/ 	.word	0x0000000b
        /*0b7c*/ 	.word	0x00000000
        /*0b80*/ 	.short	0x0101
        /*0b82*/ 	.byte	0x3f
	.zero		1


	//   ....[35]....
        /*0b84*/ 	.word	0x0000cab0
        /*0b88*/ 	.word	0x000000ff
        /*0b8c*/ 	.word	0x00000000
        /*0b90*/ 	.short	0x0101
        /*0b92*/ 	.byte	0x08
	.zero		1


	//   ....[36]....
        /*0b94*/ 	.word	0x0000d1e0
        /*0b98*/ 	.word	0x000000ff
        /*0b9c*/ 	.word	0x00000000
        /*0ba0*/ 	.short	0x0101
        /*0ba2*/ 	.byte	0x08
	.zero		1


	//   ....[37]....
        /*0ba4*/ 	.word	0x00011050
        /*0ba8*/ 	.word	0x00000000
        /*0bac*/ 	.word	0x00036840
        /*0bb0*/ 	.short	0x010a
        /*0bb2*/ 	.byte	0x3f
	.zero		1


	//   ....[38]....
        /*0bb4*/ 	.word	0x00012010
        /*0bb8*/ 	.word	0x00000012
        /*0bbc*/ 	.word	0x00036800
        /*0bc0*/ 	.short	0x0107
        /*0bc2*/ 	.byte	0x3f
	.zero		1


	//   ....[39]....
        /*0bc4*/ 	.word	0x00012120
        /*0bc8*/ 	.word	0x00000012
        /*0bcc*/ 	.word	0x00036800
        /*0bd0*/ 	.short	0x0101
        /*0bd2*/ 	.byte	0x3f
	.zero		1


	//   ....[40]....
        /*0bd4*/ 	.word	0x00012140
        /*0bd8*/ 	.word	0x00000012
        /*0bdc*/ 	.word	0x00036820
        /*0be0*/ 	.short	0x010a
        /*0be2*/ 	.byte	0x3f
	.zero		1


	//   ....[41]....
        /*0be4*/ 	.word	0x00012510
        /*0be8*/ 	.word	0x00000003
        /*0bec*/ 	.word	0x00036840
        /*0bf0*/ 	.short	0x010a
        /*0bf2*/ 	.byte	0x3f
	.zero		1


	//   ....[42]....
        /*0bf4*/ 	.word	0x000129b0
        /*0bf8*/ 	.word	0x00000003
        /*0bfc*/ 	.word	0x00000060
        /*0c00*/ 	.short	0x010a
        /*0c02*/ 	.byte	0x3f
	.zero		1


	//   ....[43]....
        /*0c04*/ 	.word	0x00013140
        /*0c08*/ 	.word	0x00000003
        /*0c0c*/ 	.word	0x00036840
        /*0c10*/ 	.short	0x010a
        /*0c12*/ 	.byte	0x3f
	.zero		1


	//   ....[44]....
        /*0c14*/ 	.word	0x000135e0
        /*0c18*/ 	.word	0x00000002
        /*0c1c*/ 	.word	0x00000060
        /*0c20*/ 	.short	0x010a
        /*0c22*/ 	.byte	0x3f
	.zero		1


	//   ....[45]....
        /*0c24*/ 	.word	0x00013cb0
        /*0c28*/ 	.word	0x00000002
        /*0c2c*/ 	.word	0x00036840
        /*0c30*/ 	.short	0x010a
        /*0c32*/ 	.byte	0x3f
	.zero		1


	//   ....[46]....
        /*0c34*/ 	.word	0x00014150
        /*0c38*/ 	.word	0x00000002
        /*0c3c*/ 	.word	0x00000060
        /*0c40*/ 	.short	0x010a
        /*0c42*/ 	.byte	0x3f
	.zero		1


	//   ....[47]....
        /*0c44*/ 	.word	0x000147d0
        /*0c48*/ 	.word	0x00000000
        /*0c4c*/ 	.word	0x00036860
        /*0c50*/ 	.short	0x010a
        /*0c52*/ 	.byte	0x3f
	.zero		1


	//   ....[48]....
        /*0c54*/ 	.word	0x00015ad0
        /*0c58*/ 	.word	0x00000000
        /*0c5c*/ 	.word	0x00036820
        /*0c60*/ 	.short	0x010a
        /*0c62*/ 	.byte	0x3f
	.zero		1


	//   ....[49]....
        /*0c64*/ 	.word	0x00015ce0
        /*0c68*/ 	.word	0x00000006
        /*0c6c*/ 	.word	0x00000000
        /*0c70*/ 	.short	0x010a
        /*0c72*/ 	.byte	0x3f
	.zero		1


	//   ....[50]....
        /*0c74*/ 	.word	0x00015d10
        /*0c78*/ 	.word	0x00000007
        /*0c7c*/ 	.word	0x00000000
        /*0c80*/ 	.short	0x010a
        /*0c82*/ 	.byte	0x3f
	.zero		1


	//   ....[51]....
        /*0c84*/ 	.word	0x00015d70
        /*0c88*/ 	.word	0x00000004
        /*0c8c*/ 	.word	0x00000000
        /*0c90*/ 	.short	0x010a
        /*0c92*/ 	.byte	0x3f
	.zero		1


	//   ....[52]....
        /*0c94*/ 	.word	0x00015da0
        /*0c98*/ 	.word	0x00000003
        /*0c9c*/ 	.word	0x00000000
        /*0ca0*/ 	.short	0x010a
        /*0ca2*/ 	.byte	0x3f
	.zero		1


	//   ....[53]....
        /*0ca4*/ 	.word	0x00015e00
        /*0ca8*/ 	.word	0x00000004
        /*0cac*/ 	.word	0x00036800
        /*0cb0*/ 	.short	0x010a
        /*0cb2*/ 	.byte	0x3f
	.zero		1


	//   ....[54]....
        /*0cb4*/ 	.word	0x00015e50
        /*0cb8*/ 	.word	0x00000000
        /*0cbc*/ 	.word	0x00036830
        /*0cc0*/ 	.short	0x010a
        /*0cc2*/ 	.byte	0x3f
	.zero		1


	//   ....[55]....
        /*0cc4*/ 	.word	0x00015eb0
        /*0cc8*/ 	.word	0x00000003
        /*0ccc*/ 	.word	0x00036830
        /*0cd0*/ 	.short	0x010a
        /*0cd2*/ 	.byte	0x3f
	.zero		1


	//   ....[56]....
        /*0cd4*/ 	.word	0x00015f10
        /*0cd8*/ 	.word	0x00000002
        /*0cdc*/ 	.word	0x00036850
        /*0ce0*/ 	.short	0x010a
        /*0ce2*/ 	.byte	0x3f
	.zero		1


	//   ....[57]....
        /*0ce4*/ 	.word	0x00015f60
        /*0ce8*/ 	.word	0x0000000d
        /*0cec*/ 	.word	0x00036850
        /*0cf0*/ 	.short	0x010a
        /*0cf2*/ 	.byte	0x3f
	.zero		1


	//   ....[58]....
        /*0cf4*/ 	.word	0x00016100
        /*0cf8*/ 	.word	0x00000000
        /*0cfc*/ 	.word	0x00036840
        /*0d00*/ 	.short	0x010a
        /*0d02*/ 	.byte	0x3f
	.zero		1


	//   ....[59]....
        /*0d04*/ 	.word	0x00016d70
        /*0d08*/ 	.word	0x00000012
        /*0d0c*/ 	.word	0x00036820
        /*0d10*/ 	.short	0x010a
        /*0d12*/ 	.byte	0x3f
	.zero		1


	//   ....[60]....
        /*0d14*/ 	.word	0x00016dc0
        /*0d18*/ 	.word	0x00000003
        /*0d1c*/ 	.word	0x00036840
        /*0d20*/ 	.short	0x010a
        /*0d22*/ 	.byte	0x3f
	.zero		1


	//   ....[61]....
        /*0d24*/ 	.word	0x00016e10
        /*0d28*/ 	.word	0x00000003
        /*0d2c*/ 	.word	0x00000060
        /*0d30*/ 	.short	0x010a
        /*0d32*/ 	.byte	0x3f
	.zero		1


	//   ....[62]....
        /*0d34*/ 	.word	0x00016e60
        /*0d38*/ 	.word	0x00000003
        /*0d3c*/ 	.word	0x00036840
        /*0d40*/ 	.short	0x010a
        /*0d42*/ 	.byte	0x3f
	.zero		1


	//   ....[63]....
        /*0d44*/ 	.word	0x00016eb0
        /*0d48*/ 	.word	0x00000002
        /*0d4c*/ 	.word	0x00000060
        /*0d50*/ 	.short	0x010a
        /*0d52*/ 	.byte	0x3f
	.zero		1


	//   ....[64]....
        /*0d54*/ 	.word	0x00016f00
        /*0d58*/ 	.word	0x00000002
        /*0d5c*/ 	.word	0x00036840
        /*0d60*/ 	.short	0x010a
        /*0d62*/ 	.byte	0x3f
	.zero		1


	//   ....[65]....
        /*0d64*/ 	.word	0x00016f50
        /*0d68*/ 	.word	0x00000002
        /*0d6c*/ 	.word	0x00000060
        /*0d70*/ 	.short	0x010a
        /*0d72*/ 	.byte	0x3f
	.zero		1


	//   ....[66]....
        /*0d74*/ 	.word	0x00016fa0
        /*0d78*/ 	.word	0x00000000
        /*0d7c*/ 	.word	0x00036860
        /*0d80*/ 	.short	0x010a
        /*0d82*/ 	.byte	0x3f
	.zero		1


	//   ....[67]....
        /*0d84*/ 	.word	0x00017ae0
        /*0d88*/ 	.word	0x00000000
        /*0d8c*/ 	.word	0x00036820
        /*0d90*/ 	.short	0x010a
        /*0d92*/ 	.byte	0x3f
	.zero		1


	//   ....[68]....
        /*0d94*/ 	.word	0x00017c80
        /*0d98*/ 	.word	0x00000006
        /*0d9c*/ 	.word	0x00000000
        /*0da0*/ 	.short	0x010a
        /*0da2*/ 	.byte	0x3f
	.zero		1


	//   ....[69]....
        /*0da4*/ 	.word	0x00017cd0
        /*0da8*/ 	.word	0x00000007
        /*0dac*/ 	.word	0x00000000
        /*0db0*/ 	.short	0x010a
        /*0db2*/ 	.byte	0x3f
	.zero		1


	//   ....[70]....
        /*0db4*/ 	.word	0x00017d20
        /*0db8*/ 	.word	0x00000004
        /*0dbc*/ 	.word	0x00000000
        /*0dc0*/ 	.short	0x010a
        /*0dc2*/ 	.byte	0x3f
	.zero		1


	//----- nvinfo : EIATTR_NUM_MBARRIERS
	.align		4
.L_123:
        /*0dc4*/ 	.byte	0x03, 0x38
        /*0dc6*/ 	.short	0x0016


	//----- nvinfo : EIATTR_EXIT_INSTR_OFFSETS
	.align		4
        /*0dc8*/ 	.byte	0x04, 0x1c
        /*0dca*/ 	.short	(.L_125 - .L_124)


	//   ....[0]....
.L_124:
        /*0dcc*/ 	.word	0x00000a50


	//   ....[1]....
        /*0dd0*/ 	.word	0x0000f0b0


	//   ....[2]....
        /*0dd4*/ 	.word	0x00015df0


	//----- nvinfo : EIATTR_MAX_THREADS
	.align		4
.L_125:
        /*0dd8*/ 	.byte	0x04, 0x05
        /*0dda*/ 	.short	(.L_127 - .L_126)
.L_126:
        /*0ddc*/ 	.word	0x00000180
        /*0de0*/ 	.word	0x00000001
        /*0de4*/ 	.word	0x00000001


	//----- nvinfo : EIATTR_CRS_STACK_SIZE
	.align		4
.L_127:
        /*0de8*/ 	.byte	0x04, 0x1e
        /*0dea*/ 	.short	(.L_129 - .L_128)
.L_128:
        /*0dec*/ 	.word	0x00000000


	//----- nvinfo : EIATTR_CBANK_PARAM_SIZE
	.align		4
.L_129:
        /*0df0*/ 	.byte	0x03, 0x19
        /*0df2*/ 	.short	0x0af0


	//----- nvinfo : EIATTR_PARAM_CBANK
	.align		4
        /*0df4*/ 	.byte	0x04, 0x0a
        /*0df6*/ 	.short	(.L_131 - .L_130)
	.align		4
.L_130:
        /*0df8*/ 	.word	index@(.nv.constant0._ZN7cutlass13device_kernelIN5flash11enable_sm90INS1_16FlashAttnFwdSm90INS1_25CollectiveMainloopFwdSm90ILi2EN4cute5tupleIJNS5_1CILi1EEES8_S8_EEENS6_IJNS7_ILi128EEENS7_ILi112EEENS7_ILi192EEEEEELi192ENS_10bfloat16_tEfNS_4arch4Sm90ELb0ELb0ELb0ELb1ELb0ELb0ELb0ELb1ELb1ELb1ELb1ELb0EEENS1_21CollectiveEpilogueFwdINS6_IJSA_SC_SB_EEES9_SE_SG_Li256ELb1ELb1ELb1ELb0EEENS1_36VarlenDynamicPersistentTileSchedulerILi128ELi112ELi256ELi128ELb1ELb1ELb1ELb0ELb1ELb1EEEEEEEEEvNT_6ParamsE)
        /*0dfc*/ 	.short	0x0210
        /*0dfe*/ 	.short	0x0af0


	//----- nvinfo : EIATTR_SW_WAR
	.align		4
.L_131:
        /*0e00*/ 	.byte	0x04, 0x36
        /*0e02*/ 	.short	(.L_133 - .L_132)
.L_132:
        /*0e04*/ 	.word	0x00000008
.L_133:


//--------------------- .nv.info._ZN7cutlass13device_kernelIN5flash11enable_sm90INS1_16FlashAttnFwdSm90INS1_25CollectiveMainloopFwdSm90ILi2EN4cute5tupleIJNS5_1CILi1EEES8_S8_EEENS6_IJNS7_ILi128EEENS7_ILi112EEENS7_ILi192EEEEEELi192ENS_10bfloat16_tEfNS_4arch4Sm90ELb0ELb0ELb0ELb1ELb0ELb1ELb0ELb1ELb1ELb1ELb1ELb0EEENS1_21CollectiveEpilogueFwdINS6_IJSA_SC_SB_EEES9_SE_SG_Li256ELb1ELb1ELb1ELb0EEENS1_36VarlenDynamicPersistentTileSchedulerILi128ELi112ELi256ELi128ELb1ELb1ELb1ELb0ELb1ELb1EEEEEEEEEvNT_6ParamsE --------------------------
	.section	.nv.info._ZN7cutlass13device_kernelIN5flash11enable_sm90INS1_16FlashAttnFwdSm90INS1_25CollectiveMainloopFwdSm90ILi2EN4cute5tupleIJNS5_1CILi1EEES8_S8_EEENS6_IJNS7_ILi128EEENS7_ILi112EEENS7_ILi192EEEEEELi192ENS_10bfloat16_tEfNS_4arch4Sm90ELb0ELb0ELb0ELb1ELb0ELb1ELb0ELb1ELb1ELb1ELb1ELb0EEENS1_21CollectiveEpilogueFwdINS6_IJSA_SC_SB_EEES9_SE_SG_Li256ELb1ELb1ELb1ELb0EEENS1_36VarlenDynamicPersistentTileSchedulerILi128ELi112ELi256ELi128ELb1ELb1ELb1ELb0ELb1ELb1EEEEEEEEEvNT_6ParamsE,"",@"SHT_CUDA_INFO"
	.sectionflags	@""
	.align	4


	//----- nvinfo : EIATTR_CUDA_API_VERSION
	.align		4
        /*0000*/ 	.byte	0x04, 0x37
        /*0002*/ 	.short	(.L_135 - .L_134)
.L_134:
        /*0004*/ 	.word	0x00000082


	//----- nvinfo : EIATTR_KPARAM_INFO
	.align		4
.L_135:
        /*0008*/ 	.byte	0x04, 0x17
        /*000a*/ 	.short	(.L_137 - .L_136)
.L_136:
        /*000c*/ 	.word	0x00000000
        /*0010*/ 	.short	0x0000
        /*0012*/ 	.short	0x0070
        /*0014*/ 	.byte	0x00, 0xf0, 0x01, 0x2a


	//----- nvinfo : EIATTR_SPARSE_MMA_MASK
	.align		4
.L_137:
        /*0018*/ 	.byte	0x03, 0x50
        /*001a*/ 	.short	0x0000


	//----- nvinfo : EIATTR_MAXREG_COUNT
	.align		4
        /*001c*/ 	.byte	0x03, 0x1b
        /*001e*/ 	.short	0x00a8


	//----- nvinfo : EIATTR_NUM_BARRIERS
	.align		4
        /*0020*/ 	.byte	0x02, 0x4c
        /*0022*/ 	.byte	0x10
	.zero		1


	//----- nvinfo : EIATTR_EXTERNS
	.align		4
        /*0024*/ 	.byte	0x04, 0x0f
        /*0026*/ 	.short	(.L_139 - .L_138)


	//   ....[0]....
	.align		4
.L_138:
        /*0028*/ 	.word	index@(__assertfail)


	//----- nvinfo : EIATTR_ANNOTATIONS
	.align		4
.L_139:
        /*002c*/ 	.byte	0x04, 0x55
        /*002e*/ 	.short	(.L_141 - .L_140)


	//   ....[0]....
.L_140:
        /* <DEDUP_REMOVED lines=106> */


	//----- nvinfo : EIATTR_MERCURY_ISA_VERSION
	.align		4
.L_141:
        /*06b8*/ 	.byte	0x03, 0x5f
        /*06ba*/ 	.short	0x0101


	//----- nvinfo : EIATTR_UNUSED_LOAD_BYTE_OFFSET
	.align		4
        /*06bc*/ 	.byte	0x04, 0x44
        /*06be*/ 	.short	(.L_143 - .L_142)


	//   ....[0]....
.L_142:
        /*06c0*/ 	.word	0x00000a80
        /*06c4*/ 	.word	0x0000fff0


	//   ....[1]....
        /*06c8*/ 	.word	0x0001c870
        /*06cc*/ 	.word	0x0000fff0


	//----- nvinfo : EIATTR_INT_WARP_WIDE_INSTR_OFFSETS
	.align		4
.L_143:
        /*06d0*/ 	.byte	0x04, 0x31
        /*06d2*/ 	.short	(.L_145 - .L_144)


	//   ....[0]....
.L_144:
        /*06d4*/ 	.word	0x00000180


	//   ....[1]....
        /*06d8*/ 	.word	0x000001c0


	//   ....[2]....
        /*06dc*/ 	.word	0x00000280


	//   ....[3]....
        /*06e0*/ 	.word	0x000234a0


	//   ....[4]....
        /*06e4*/ 	.word	0x00023530


	//   ....[5]....
        /*06e8*/ 	.word	0x000272c0


	//   ....[6]....
        /*06ec*/ 	.word	0x00027320


	//----- nvinfo : EIATTR_COOP_GROUP_MASK_REGIDS
	.align		4
.L_145:
        /*06f0*/ 	.byte	0x04, 0x29
        /*06f2*/ 	.short	(.L_147 - .L_146)


	//   ....[0]....
.L_146:
        /*06f4*/ 	.word	0xffffffff


	//   ....[1]....
        /*06f8*/ 	.word	0xffffffff


	//   ....[2]....
        /*06fc*/ 	.word	0xffffffff


	//   ....[3]....
        /*0700*/ 	.word	0xffffffff


	//   ....[4]....
        /*0704*/ 	.word	0xffffffff


	//   ....[5]....
        /*0708*/ 	.word	0xffffffff


	//   ....[6]....
        /*070c*/ 	.word	0xffffffff


	//   ....[7]....
        /*0710*/ 	.word	0xffffffff


	//   ....[8]....
        /*0714*/ 	.word	0xffffffff


	//   ....[9]....
        /*0718*/ 	.word	0xffffffff


	//   ....[10]....
        /*071c*/ 	.word	0xffffffff


	//   ....[11]....
        /*0720*/ 	.word	0xffffffff


	//   ....[12]....
        /*0724*/ 	.word	0xffffffff


	//   ....[13]....
        /*0728*/ 	.word	0xffffffff


	//   ....[14]....
        /*072c*/ 	.word	0xffffffff


	//   ....[15]....
        /*0730*/ 	.word	0xffffffff


	//   ....[16]....
        /*0734*/ 	.word	0xffffffff


	//   ....[17]....
        /*0738*/ 	.word	0xffffffff


	//   ....[18]....
        /*073c*/ 	.word	0xffffffff


	//   ....[19]....
        /*0740*/ 	.word	0xffffffff


	//   ....[20]....
        /*0744*/ 	.word	0xffffffff


	//   ....[21]....
        /*0748*/ 	.word	0xffffffff


	//   ....[22]....
        /*074c*/ 	.word	0xffffffff


	//   ....[23]....
        /*0750*/ 	.word	0xffffffff


	//   ....[24]....
        /*0754*/ 	.word	0xffffffff


	//   ....[25]....
        /*0758*/ 	.word	0xffffffff


	//   ....[26]....
        /*075c*/ 	.word	0xffffffff


	//   ....[27]....
        /*0760*/ 	.word	0xffffffff


	//   ....[28]....
        /*0764*/ 	.word	0xffffffff


	//   ....[29]....
        /*0768*/ 	.word	0xffffffff


	//   ....[30]....
        /*076c*/ 	.word	0xffffffff


	//   ....[31]....
        /*0770*/ 	.word	0xffffffff


	//   ....[32]....
        /*0774*/ 	.word	0xffffffff


	//   ....[33]....
        /*0778*/ 	.word	0xffffffff


	//   ....[34]....
        /*077c*/ 	.word	0xffffffff


	//   ....[35]....
        /*0780*/ 	.word	0xffffffff


	//   ....[36]....
        /*0784*/ 	.word	0xffffffff


	//   ....[37]....
        /*0788*/ 	.word	0xffffffff


	//   ....[38]....
        /*078c*/ 	.word	0xffffffff


	//   ....[39]....
        /*0790*/ 	.word	0xffffffff


	//   ....[40]....
        /*0794*/ 	.word	0xffffffff


	//   ....[41]....
        /*0798*/ 	.word	0xffffffff


	//   ....[42]....
        /*079c*/ 	.word	0xffffffff


	//   ....[43]....
        /*07a0*/ 	.word	0xffffffff


	//   ....[44]....
        /*07a4*/ 	.word	0xffffffff


	//   ....[45]....
        /*07a8*/ 	.word	0xffffffff


	//   ....[46]....
        /*07ac*/ 	.word	0xffffffff


	//   ....[47]....
        /*07b0*/ 	.word	0xffffffff


	//   ....[48]....
        /*07b4*/ 	.word	0xffffffff


	//   ....[49]....
        /*07b8*/ 	.word	0xffffffff


	//   ....[50]....
        /*07bc*/ 	.word	0xffffffff


	//   ....[51]....
        /*07c0*/ 	.word	0xffffffff


	//   ....[52]....
        /*07c4*/ 	.word	0xffffffff


	//   ....[53]....
        /*07c8*/ 	.word	0xffffffff


	//   ....[54]....
        /*07cc*/ 	.word	0xffffffff


	//   ....[55]....
        /*07d0*/ 	.word	0xffffffff


	//   ....[56]....
        /*07d4*/ 	.word	0xffffffff


	//   ....[57]....
        /*07d8*/ 	.word	0xffffffff


	//   ....[58]....
        /*07dc*/ 	.word	0xffffffff


	//   ....[59]....
        /*07e0*/ 	.word	0xffffffff


	//   ....[60]....
        /*07e4*/ 	.word	0xffffffff


	//   ....[61]....
        /*07e8*/ 	.word	0xffffffff


	//   ....[62]....
        /*07ec*/ 	.word	0xffffffff


	//   ....[63]....
        /*07f0*/ 	.word	0xffffffff


	//   ....[64]....
        /*07f4*/ 	.word	0xffffffff


	//   ....[65]....
        /*07f8*/ 	.word	0xffffffff


	//   ....[66]....
        /*07fc*/ 	.word	0xffffffff


	//   ....[67]....
        /*0800*/ 	.word	0xffffffff


	//   ....[68]....
        /*0804*/ 	.word	0xffffffff


	//   ....[69]....
        /*0808*/ 	.word	0xffffffff


	//   ....[70]....
        /*080c*/ 	.word	0xffffffff


	//   ....[71]....
        /*0810*/ 	.word	0xffffffff


	//   ....[72]....
        /*0814*/ 	.word	0xffffffff


	//   ....[73]....
        /*0818*/ 	.word	0xffffffff


	//   ....[74]....
        /*081c*/ 	.word	0xffffffff


	//   ....[75]....
        /*0820*/ 	.word	0xffffffff


	//   ....[76]....
        /*0824*/ 	.word	0xffffffff


	//   ....[77]....
        /*0828*/ 	.word	0xffffffff


	//   ....[78]....
        /*082c*/ 	.word	0xffffffff


	//   ....[79]....
        /*0830*/ 	.word	0xffffffff


	//   ....[80]....
        /*0834*/ 	.word	0xffffffff


	//   ....[81]....
        /*0838*/ 	.word	0xffffffff


	//   ....[82]....
        /*083c*/ 	.word	0xffffffff


	//   ....[83]....
        /*0840*/ 	.word	0xffffffff


	//   ....[84]....
        /*0844*/ 	.word	0xffffffff


	//   ....[85]....
        /*0848*/ 	.word	0xffffffff


	//   ....[86]....
        /*084c*/ 	.word	0xffffffff


	//   ....[87]....
        /*0850*/ 	.word	0xffffffff


	//   ....[88]....
        /*0854*/ 	.word	0xffffffff


	//   ....[89]....
        /*0858*/ 	.word	0xffffffff


	//   ....[90]....
        /*085c*/ 	.word	0xffffffff


	//   ....[91]....
        /*0860*/ 	.word	0xffffffff


	//   ....[92]....
        /*0864*/ 	.word	0xffffffff


	//   ....[93]....
        /*0868*/ 	.word	0xffffffff


	//   ....[94]....
        /*086c*/ 	.word	0xffffffff


	//   ....[95]....
        /*0870*/ 	.word	0xffffffff


	//   ....[96]....
        /*0874*/ 	.word	0xffffffff


	//   ....[97]....
        /*0878*/ 	.word	0xffffffff


	//   ....[98]....
        /*087c*/ 	.word	0xffffffff


	//   ....[99]....
        /*0880*/ 	.word	0xffffffff


	//   ....[100]....
        /*0884*/ 	.word	0xffffffff


	//   ....[101]....
        /*0888*/ 	.word	0xffffffff


	//   ....[102]....
        /*088c*/ 	.word	0xffffffff


	//   ....[103]....
        /*0890*/ 	.word	0xffffffff


	//   ....[104]....
        /*0894*/ 	.word	0xffffffff


	//   ....[105]....
        /*0898*/ 	.word	0xffffffff


	//   ....[106]....
        /*089c*/ 	.word	0x0500000f


	//   ....[107]....
        /*08a0*/ 	.word	0x0500000f


	//   ....[108]....
        /*08a4*/ 	.word	0x0500000f


	//   ....[109]....
        /*08a8*/ 	.word	0x0500000f


	//   ....[110]....
        /*08ac*/ 	.word	0x0500000f


	//   ....[111]....
        /*08b0*/ 	.word	0x0500000f


	//   ....[112]....
        /*08b4*/ 	.word	0x0500000f


	//   ....[113]....
        /*08b8*/ 	.word	0x0500000f


	//   ....[114]....
        /*08bc*/ 	.word	0x0500000f


	//   ....[115]....
        /*08c0*/ 	.word	0x0500000f


	//   ....[116]....
        /*08c4*/ 	.word	0x0500000f


	//   ....[117]....
        /*08c8*/ 	.word	0x0500000f


	//   ....[118]....
        /*08cc*/ 	.word	0x0500000f


	//   ....[119]....
        /*08d0*/ 	.word	0x0500000f


	//   ....[120]....
        /*08d4*/ 	.word	0x0500000f


	//   ....[121]....
        /*08d8*/ 	.word	0x0500000f


	//   ....[122]....
        /*08dc*/ 	.word	0x0500000f


	//   ....[123]....
        /*08e0*/ 	.word	0x0500000f


	//   ....[124]....
        /*08e4*/ 	.word	0x0500000f


	//   ....[125]....
        /*08e8*/ 	.word	0x0500000f


	//   ....[126]....
        /*08ec*/ 	.word	0x0500000f


	//   ....[127]....
        /*08f0*/ 	.word	0x0500000f


	//   ....[128]....
        /*08f4*/ 	.word	0x0500000f


	//   ....[129]....
        /*08f8*/ 	.word	0x0500000f


	//   ....[130]....
        /*08fc*/ 	.word	0x0500000f


	//   ....[131]....
        /*0900*/ 	.word	0x0500000f


	//   ....[132]....
        /*0904*/ 	.word	0x0500000f


	//   ....[133]....
        /*0908*/ 	.word	0x0500000f


	//   ....[134]....
        /*090c*/ 	.word	0x0500000f


	//   ....[135]....
        /*0910*/ 	.word	0x0500000f


	//   ....[136]....
        /*0914*/ 	.word	0x0500000f


	//   ....[137]....
        /*0918*/ 	.word	0x0500000f


	//   ....[138]....
        /*091c*/ 	.word	0x0500000f


	//   ....[139]....
        /*0920*/ 	.word	0x0500000f


	//   ....[140]....
        /*0924*/ 	.word	0x0500000f


	//   ....[141]....
        /*0928*/ 	.word	0x0500000f


	//   ....[142]....
        /*092c*/ 	.word	0x0500000f


	//   ....[143]....
        /*0930*/ 	.word	0x0500000f


	//   ....[144]....
        /*0934*/ 	.word	0x0500000f


	//   ....[145]....
        /*0938*/ 	.word	0x0500000f


	//   ....[146]....
        /*093c*/ 	.word	0x0500000f


	//   ....[147]....
        /*0940*/ 	.word	0x0500000f


	//   ....[148]....
        /*0944*/ 	.word	0x0500000f


	//   ....[149]....
        /*0948*/ 	.word	0x0500000f


	//   ....[150]....
        /*094c*/ 	.word	0x0500000f


	//----- nvinfo : EIATTR_COOP_GROUP_INSTR_OFFSETS
	.align		4
.L_147:
        /*0950*/ 	.byte	0x04, 0x28
        /*0952*/ 	.short	(.L_149 - .L_148)


	//   ....[0]....
.L_148:
        /*0954*/ 	.word	0x00000060


	//   ....[1]....
        /*0958*/ 	.word	0x00000190


	//   ....[2]....
        /*095c*/ 	.word	0x00000290


	//   ....[3]....
        /*0960*/ 	.word	0x00000400


	//   ....[4]....
        /*0964*/ 	.word	0x00000560


	//   ....[5]....
        /*0968*/ 	.word	0x00000680


	//   ....[6]....
        /*096c*/ 	.word	0x000007e0


	//   ....[7]....
        /*0970*/ 	.word	0x0000b300


	//   ....[8]....
        /*0974*/ 	.word	0x0000b840


	//   ....[9]....
        /*0978*/ 	.word	0x0000b850


	//   ....[10]....
        /*097c*/ 	.word	0x0000b860


	//   ....[11]....
        /*0980*/ 	.word	0x0000b870


	//   ....[12]....
        /*0984*/ 	.word	0x0000e400


	//   ....[13]....
        /*0988*/ 	.word	0x0000e410


	//   ....[14]....
        /*098c*/ 	.word	0x0000e420


	//   ....[15]....
        /*0990*/ 	.word	0x0000e430


	//   ....[16]....
        /*0994*/ 	.word	0x000151f0


	//   ....[17]....
        /*0998*/ 	.word	0x00015260


	//   ....[18]....
        /*099c*/ 	.word	0x00015730


	//   ....[19]....
        /*09a0*/ 	.word	0x000157e0


	//   ....[20]....
        /*09a4*/ 	.word	0x0001a3d0


	//   ....[21]....
        /*09a8*/ 	.word	0x0001a3f0


	//   ....[22]....
        /*09ac*/ 	.word	0x0001abc0


	//   ....[23]....
        /*09b0*/ 	.word	0x0001abe0


	//   ....[24]....
        /*09b4*/ 	.word	0x0001c020


	//   ....[25]....
        /*09b8*/ 	.word	0x0001c030


	//   ....[26]....
        /*09bc*/ 	.word	0x0001c060


	//   ....[27]....
        /*09c0*/ 	.word	0x0001c070


	//   ....[28]....
        /*09c4*/ 	.word	0x0001d5f0


	//   ....[29]....
        /*09c8*/ 	.word	0x0001d600


	//   ....[30]....
        /*09cc*/ 	.word	0x0001d610


	//   ....[31]....
        /*09d0*/ 	.word	0x0001d620


	//   ....[32]....
        /*09d4*/ 	.word	0x0001def0


	//   ....[33]....
        /*09d8*/ 	.word	0x0001df20


	//   ....[34]....
        /*09dc*/ 	.word	0x0001e070


	//   ....[35]....
        /*09e0*/ 	.word	0x0001e090


	//   ....[36]....
        /*09e4*/ 	.word	0x0001e190


	//   ....[37]....
        /*09e8*/ 	.word	0x0001e1b0


	//   ....[38]....
        /*09ec*/ 	.word	0x0001e2c0


	//   ....[39]....
        /*09f0*/ 	.word	0x0001e2e0


	//   ....[40]....
        /*09f4*/ 	.word	0x0001e7a0


	//   ....[41]....
        /*09f8*/ 	.word	0x0001e7e0


	//   ....[42]....
        /*09fc*/ 	.word	0x0001f060


	//   ....[43]....
        /*0a00*/ 	.word	0x0001f070


	//   ....[44]....
        /*0a04*/ 	.word	0x0001ffd0


	//   ....[45]....
        /*0a08*/ 	.word	0x00020000


	//   ....[46]....
        /*0a0c*/ 	.word	0x00020120


	//   ....[47]....
        /*0a10*/ 	.word	0x00020140


	//   ....[48]....
        /*0a14*/ 	.word	0x00020240


	//   ....[49]....
        /*0a18*/ 	.word	0x00020260


	//   ....[50]....
        /*0a1c*/ 	.word	0x00020370


	//   ....[51]....
        /*0a20*/ 	.word	0x00020390


	//   ....[52]....
        /*0a24*/ 	.word	0x00020520


	//   ....[53]....
        /*0a28*/ 	.word	0x00020750


	//   ....[54]....
        /*0a2c*/ 	.word	0x00020780


	//   ....[55]....
        /*0a30*/ 	.word	0x000207b0


	//   ....[56]....
        /*0a34*/ 	.word	0x000207e0


	//   ....[57]....
        /*0a38*/ 	.word	0x00020810


	//   ....[58]....
        /*0a3c*/ 	.word	0x00020840


	//   ....[59]....
        /*0a40*/ 	.word	0x000209e0


	//   ....[60]....
        /*0a44*/ 	.word	0x00020a10


	//   ....[61]....
        /*0a48*/ 	.word	0x00020a40


	//   ....[62]....
        /*0a4c*/ 	.word	0x00020a70


	//   ....[63]....
        /*0a50*/ 	.word	0x00020aa0


	//   ....[64]....
        /*0a54*/ 	.word	0x00020ad0


	//   ....[65]....
        /*0a58*/ 	.word	0x00020b60


	//   ....[66]....
        /*0a5c*/ 	.word	0x00020b90


	//   ....[67]....
        /*0a60*/ 	.word	0x00020ba0


	//   ....[68]....
        /*0a64*/ 	.word	0x00020c50


	//   ....[69]....
        /*0a68*/ 	.word	0x00021cf0


	//   ....[70]....
        /*0a6c*/ 	.word	0x00023a80


	//   ....[71]....
        /*0a70*/ 	.word	0x00024690


	//   ....[72]....
        /*0a74*/ 	.word	0x000246a0


	//   ....[73]....
        /*0a78*/ 	.word	0x000246e0


	//   ....[74]....
        /*0a7c*/ 	.word	0x00024710


	//   ....[75]....
        /*0a80*/ 	.word	0x000247e0


	//   ....[76]....
        /*0a84*/ 	.word	0x00024840


	//   ....[77]....
        /*0a88*/ 	.word	0x000248e0


	//   ....[78]....
        /*0a8c*/ 	.word	0x000248f0


	//   ....[79]....
        /*0a90*/ 	.word	0x00024990


	//   ....[80]....
        /*0a94*/ 	.word	0x000249a0


	//   ....[81]....
        /*0a98*/ 	.word	0x00024a40


	//   ....[82]....
        /*0a9c*/ 	.word	0x00024a50


	//   ....[83]....
        /*0aa0*/ 	.word	0x00024ad0


	//   ....[84]....
        /*0aa4*/ 	.word	0x00024b00


	//   ....[85]....
        /*0aa8*/ 	.word	0x00024b50


	//   ....[86]....
        /*0aac*/ 	.word	0x00024b90


	//   ....[87]....
        /*0ab0*/ 	.word	0x00027af0


	//   ....[88]....
        /*0ab4*/ 	.word	0x00027b20


	//   ....[89]....
        /*0ab8*/ 	.word	0x00027b80


	//   ....[90]....
        /*0abc*/ 	.word	0x00027bb0


	//   ....[91]....
        /*0ac0*/ 	.word	0x00027be0


	//   ....[92]....
        /*0ac4*/ 	.word	0x00027c10


	//   ....[93]....
        /*0ac8*/ 	.word	0x00027c40


	//   ....[94]....
        /*0acc*/ 	.word	0x00027c70


	//   ....[95]....
        /*0ad0*/ 	.word	0x00027e30


	//   ....[96]....
        /*0ad4*/ 	.word	0x00027e60


	//   ....[97]....
        /*0ad8*/ 	.word	0x00027e90


	//   ....[98]....
        /*0adc*/ 	.word	0x00027ec0


	//   ....[99]....
        /*0ae0*/ 	.word	0x00027ef0


	//   ....[100]....
        /*0ae4*/ 	.word	0x00027f20


	//   ....[101]....
        /*0ae8*/ 	.word	0x00027fe0


	//   ....[102]....
        /*0aec*/ 	.word	0x00028000


	//   ....[103]....
        /*0af0*/ 	.word	0x00028010


	//   ....[104]....
        /*0af4*/ 	.word	0x00028070


	//   ....[105]....
        /*0af8*/ 	.word	0x00028790


	//   ....[106]....
        /*0afc*/ 	.word	0x00028bb0


	//   ....[107]....
        /*0b00*/ 	.word	0x00028c40


	//   ....[108]....
        /*0b04*/ 	.word	0x00028c90


	//   ....[109]....
        /*0b08*/ 	.word	0x00028ce0


	//   ....[110]....
        /*0b0c*/ 	.word	0x00028dc0


	//   ....[111]....
        /*0b10*/ 	.word	0x00028e50


	//   ....[112]....
        /*0b14*/ 	.word	0x00028eb0


	//   ....[113]....
        /*0b18*/ 	.word	0x00028f10


	//   ....[114]....
        /*0b1c*/ 	.word	0x00029160


	//   ....[115]....
        /*0b20*/ 	.word	0x00029440


	//   ....[116]....
        /*0b24*/ 	.word	0x000295b0


	//   ....[117]....
        /*0b28*/ 	.word	0x00029600


	//   ....[118]....
        /*0b2c*/ 	.word	0x00029660


	//   ....[119]....
        /*0b30*/ 	.word	0x00029730


	//   ....[120]....
        /*0b34*/ 	.word	0x00029870


	//   ....[121]....
        /*0b38*/ 	.word	0x00029960


	//   ....[122]....
        /*0b3c*/ 	.word	0x00029a40


	//   ....[123]....
        /*0b40*/ 	.word	0x00029b50


	//   ....[124]....
        /*0b44*/ 	.word	0x00029bb0


	//   ....[125]....
        /*0b48*/ 	.word	0x00029cc0


	//   ....[126]....
        /*0b4c*/ 	.word	0x00029d20


	//   ....[127]....
        /*0b50*/ 	.word	0x00029e30


	//   ....[128]....
        /*0b54*/ 	.word	0x00029e90


	//   ....[129]....
        /*0b58*/ 	.word	0x00029f80


	//   ....[130]....
        /*0b5c*/ 	.word	0x0002a000


	//   ....[131]....
        /*0b60*/ 	.word	0x0002a0e0


	//   ....[132]....
        /*0b64*/ 	.word	0x0002a450


	//   ....[133]....
        /*0b68*/ 	.word	0x0002a4f0


	//   ....[134]....
        /*0b6c*/ 	.word	0x0002a690


	//   ....[135]....
        /*0b70*/ 	.word	0x0002a710


	//   ....[136]....
        /*0b74*/ 	.word	0x0002a790


	//   ....[137]....
        /*0b78*/ 	.word	0x0002a810


	//   ....[138]....
        /*0b7c*/ 	.word	0x0002a890


	//   ....[139]....
        /*0b80*/ 	.word	0x0002a920


	//   ....[140]....
        /*0b84*/ 	.word	0x0002a9c0


	//   ....[141]....
        /*0b88*/ 	.word	0x0002aa70


	//   ....[142]....
        /*0b8c*/ 	.word	0x0002aaf0


	//   ....[143]....
        /*0b90*/ 	.word	0x0002ab70


	//   ....[144]....
        /*0b94*/ 	.word	0x0002abf0


	//   ....[145]....
        /*0b98*/ 	.word	0x0002ac80


	//   ....[146]....
        /*0b9c*/ 	.word	0x0002ad00


	//   ....[147]....
        /*0ba0*/ 	.word	0x0002ada0


	//   ....[148]....
        /*0ba4*/ 	.word	0x0002adf0


	//   ....[149]....
        /*0ba8*/ 	.word	0x0002ae80


	//   ....[150]....
        /*0bac*/ 	.word	0x0002afb0


	//----- nvinfo : EIATTR_REG_RECONFIG
	.align		4
.L_149:
        /*0bb0*/ 	.byte	0x01, 0x54
	.zero		2


	//----- nvinfo : EIATTR_SYSCALL_OFFSETS
	.align		4
        /*0bb4*/ 	.byte	0x04, 0x46
        /*0bb6*/ 	.short	(.L_151 - .L_150)


	//   ....[0]....
.L_150:
        /*0bb8*/ 	.word	0x00001c70


	//   ....[1]....
        /*0bbc*/ 	.word	0x00001dc0


	//   ....[2]....
        /*0bc0*/ 	.word	0x0000b470


	//   ....[3]....
        /*0bc4*/ 	.word	0x0000b7c0


	//   ....[4]....
        /*0bc8*/ 	.word	0x000236a0


	//   ....[5]....
        /*0bcc*/ 	.word	0x000237f0


	//   ....[6]....
        /*0bd0*/ 	.word	0x000238e0


	//   ....[7]....
        /*0bd4*/ 	.word	0x00024260


	//----- nvinfo : EIATTR_MBARRIER_INSTR_OFFSETS
	.align		4
.L_151:
        /*0bd8*/ 	.byte	0x04, 0x39
        /*0bda*/ 	.short	(.L_153 - .L_152)


	//   ....[0]....
.L_152:
        /*0bdc*/ 	.word	0x000002b0
        /*0be0*/ 	.word	0x000000ff
        /*0be4*/ 	.word	0x00036800
        /*0be8*/ 	.short	0x0100
        /*0bea*/ 	.byte	0x08
	.zero		1


	//   ....[1]....
        /*0bec*/ 	.word	0x000002c0
        /*0bf0*/ 	.word	0x000000ff
        /*0bf4*/ 	.word	0x00036820
        /*0bf8*/ 	.short	0x0100
        /*0bfa*/ 	.byte	0x08
	.zero		1


	//   ....[2]....
        /*0bfc*/ 	.word	0x000003b0
        /*0c00*/ 	.word	0x000000ff
        /*0c04*/ 	.word	0x00036830
        /*0c08*/ 	.short	0x0100
        /*0c0a*/ 	.byte	0x08
	.zero		1


	//   ....[3]....
        /*0c0c*/ 	.word	0x000003c0
        /*0c10*/ 	.word	0x000000ff
        /*0c14*/ 	.word	0x00036840
        /*0c18*/ 	.short	0x0100
        /*0c1a*/ 	.byte	0x08
	.zero		1


	//   ....[4]....
        /*0c1c*/ 	.word	0x000003d0
        /*0c20*/ 	.word	0x000000ff
        /*0c24*/ 	.word	0x00036838
        /*0c28*/ 	.short	0x0100
        /*0c2a*/ 	.byte	0x08
	.zero		1


	//   ....[5]....
        /*0c2c*/ 	.word	0x000003e0
        /*0c30*/ 	.word	0x000000ff
        /*0c34*/ 	.word	0x00036848
        /*0c38*/ 	.short	0x0100
        /*0c3a*/ 	.byte	0x08
	.zero		1


	//   ....[6]....
        /*0c3c*/ 	.word	0x00000510
        /*0c40*/ 	.word	0x000000ff
        /*0c44*/ 	.word	0x00036850
        /*0c48*/ 	.short	0x0100
        /*0c4a*/ 	.byte	0x08
	.zero		1


	//   ....[7]....
        /*0c4c*/ 	.word	0x00000520
        /*0c50*/ 	.word	0x000000ff
        /*0c54*/ 	.word	0x00036860
        /*0c58*/ 	.short	0x0100
        /*0c5a*/ 	.byte	0x08
	.zero		1


	//   ....[8]....
        /*0c5c*/ 	.word	0x00000530
        /*0c60*/ 	.word	0x000000ff
        /*0c64*/ 	.word	0x00036858
        /*0c68*/ 	.short	0x0100
        /*0c6a*/ 	.byte	0x08
	.zero		1


	//   ....[9]....
        /*0c6c*/ 	.word	0x00000540
        /*0c70*/ 	.word	0x000000ff
        /*0c74*/ 	.word	0x00036868
        /*0c78*/ 	.short	0x0100
        /*0c7a*/ 	.byte	0x08
	.zero		1


	//   ....[10]....
        /*0c7c*/ 	.word	0x00000630
        /*0c80*/ 	.word	0x000000ff
        /*0c84*/ 	.word	0x00036870
        /*0c88*/ 	.short	0x0100
        /*0c8a*/ 	.byte	0x06
	.zero		1


	//   ....[11]....
        /*0c8c*/ 	.word	0x00000640
        /*0c90*/ 	.word	0x000000ff
        /*0c94*/ 	.word	0x00036880
        /*0c98*/ 	.short	0x0100
        /*0c9a*/ 	.byte	0x06
	.zero		1


	//   ....[12]....
        /*0c9c*/ 	.word	0x00000650
        /*0ca0*/ 	.word	0x000000ff
        /*0ca4*/ 	.word	0x00036878
        /*0ca8*/ 	.short	0x0100
        /*0caa*/ 	.byte	0x06
	.zero		1


	//   ....[13]....
        /*0cac*/ 	.word	0x00000660
        /*0cb0*/ 	.word	0x000000ff
        /*0cb4*/ 	.word	0x00036888
        /*0cb8*/ 	.short	0x0100
        /*0cba*/ 	.byte	0x06
	.zero		1


	//   ....[14]....
        /*0cbc*/ 	.word	0x00000790
        /*0cc0*/ 	.word	0x000000ff
        /*0cc4*/ 	.word	0x00036890
        /*0cc8*/ 	.short	0x0100
        /*0cca*/ 	.byte	0x08
	.zero		1


	//   ....[15]....
        /*0ccc*/ 	.word	0x000007a0
        /*0cd0*/ 	.word	0x000000ff
        /*0cd4*/ 	.word	0x000368a0
        /*0cd8*/ 	.short	0x0100
        /*0cda*/ 	.byte	0x08
	.zero		1


	//   ....[16]....
        /*0cdc*/ 	.word	0x000007b0
        /*0ce0*/ 	.word	0x000000ff
        /*0ce4*/ 	.word	0x00036898
        /*0ce8*/ 	.short	0x0100
        /*0cea*/ 	.byte	0x08
	.zero		1


	//   ....[17]....
        /*0cec*/ 	.word	0x000007c0
        /*0cf0*/ 	.word	0x000000ff
        /*0cf4*/ 	.word	0x000368a8
        /*0cf8*/ 	.short	0x0100
        /*0cfa*/ 	.byte	0x08
	.zero		1


	//   ....[18]....
        /*0cfc*/ 	.word	0x000008f0
        /*0d00*/ 	.word	0x000000ff
        /*0d04*/ 	.word	0x000368b0
        /*0d08*/ 	.short	0x0100
        /*0d0a*/ 	.byte	0x08
	.zero		1


	//   ....[19]....
        /*0d0c*/ 	.word	0x00000900
        /*0d10*/ 	.word	0x000000ff
        /*0d14*/ 	.word	0x000368c0
        /*0d18*/ 	.short	0x0100
        /*0d1a*/ 	.byte	0x08
	.zero		1


	//   ....[20]....
        /*0d1c*/ 	.word	0x00000910
        /*0d20*/ 	.word	0x000000ff
        /*0d24*/ 	.word	0x000368b8
        /*0d28*/ 	.short	0x0100
        /*0d2a*/ 	.byte	0x08
	.zero		1


	//   ....[21]....
        /*0d2c*/ 	.word	0x00000920
        /*0d30*/ 	.word	0x000000ff
        /*0d34*/ 	.word	0x000368c8
        /*0d38*/ 	.short	0x0100
        /*0d3a*/ 	.byte	0x08
	.zero		1


	//   ....[22]....
        /*0d3c*/ 	.word	0x00003950
        /*0d40*/ 	.word	0x00000061
        /*0d44*/ 	.word	0x00036890
        /*0d48*/ 	.short	0x010a
        /*0d4a*/ 	.byte	0x3f
	.zero		1


	//   ....[23]....
        /*0d4c*/ 	.word	0x00006ed0
        /*0d50*/ 	.word	0x00000061
        /*0d54*/ 	.word	0x00036890
        /*0d58*/ 	.short	0x010a
        /*0d5a*/ 	.byte	0x3f
	.zero		1


	//   ....[24]....
        /*0d5c*/ 	.word	0x0000a1c0
        /*0d60*/ 	.word	0x00000061
        /*0d64*/ 	.word	0x00036890
        /*0d68*/ 	.short	0x010a
        /*0d6a*/ 	.byte	0x3f
	.zero		1


	//   ....[25]....
        /*0d6c*/ 	.word	0x0000a590
        /*0d70*/ 	.word	0x00000028
        /*0d74*/ 	.word	0x00000000
        /*0d78*/ 	.short	0x0101
        /*0d7a*/ 	.byte	0x3f
	.zero		1


	//   ....[26]....
        /*0d7c*/ 	.word	0x0000a5d0
        /*0d80*/ 	.word	0x00000061
        /*0d84*/ 	.word	0x000368b0
        /*0d88*/ 	.short	0x010a
        /*0d8a*/ 	.byte	0x3f
	.zero		1


	//   ....[27]....
        /*0d8c*/ 	.word	0x0000ac50
        /*0d90*/ 	.word	0x00000061
        /*0d94*/ 	.word	0x00000000
        /*0d98*/ 	.short	0x0101
        /*0d9a*/ 	.byte	0x3f
	.zero		1


	//   ....[28]....
        /*0d9c*/ 	.word	0x0000b4f0
        /*0da0*/ 	.word	0x00000010
        /*0da4*/ 	.word	0x00036800
        /*0da8*/ 	.short	0x010a
        /*0daa*/ 	.byte	0x3f
	.zero		1


	//   ....[29]....
        /*0dac*/ 	.word	0x0000b540
        /*0db0*/ 	.word	0x00000010
        /*0db4*/ 	.word	0x00036800
        /*0db8*/ 	.short	0x010a
        /*0dba*/ 	.byte	0x3f
	.zero		1


	//   ....[30]....
        /*0dbc*/ 	.word	0x0000bfa0
        /*0dc0*/ 	.word	0x00000010
        /*0dc4*/ 	.word	0x00036800
        /*0dc8*/ 	.short	0x010a
        /*0dca*/ 	.byte	0x3f
	.zero		1


	//   ....[31]....
        /*0dcc*/ 	.word	0x0000e950
        /*0dd0*/ 	.word	0x00000010
        /*0dd4*/ 	.word	0x00036800
        /*0dd8*/ 	.short	0x010a
        /*0dda*/ 	.byte	0x3f
	.zero		1


	//   ....[32]....
        /*0ddc*/ 	.word	0x00011400
        /*0de0*/ 	.word	0x0000000a
        /*0de4*/ 	.word	0x00036830
        /*0de8*/ 	.short	0x010a
        /*0dea*/ 	.byte	0x3f
	.zero		1


	//   ....[33]....
        /*0dec*/ 	.word	0x00011480
        /*0df0*/ 	.word	0x0000000a
        /*0df4*/ 	.word	0x00036830
        /*0df8*/ 	.short	0x010a
        /*0dfa*/ 	.byte	0x3f
	.zero		1


	//   ....[34]....
        /*0dfc*/ 	.word	0x00015d00
        /*0e00*/ 	.word	0x00000003
        /*0e04*/ 	.word	0x00000000
        /*0e08*/ 	.short	0x0101
        /*0e0a*/ 	.byte	0x3f
	.zero		1


	//   ....[35]....
        /*0e0c*/ 	.word	0x00016910
        /*0e10*/ 	.word	0x0000000b
        /*0e14*/ 	.word	0x00036830
        /*0e18*/ 	.short	0x010a
        /*0e1a*/ 	.byte	0x3f
	.zero		1


	//   ....[36]....
        /*0e1c*/ 	.word	0x00016990
        /*0e20*/ 	.word	0x0000000b
        /*0e24*/ 	.word	0x00036830
        /*0e28*/ 	.short	0x010a
        /*0e2a*/ 	.byte	0x3f
	.zero		1


	//   ....[37]....
        /*0e2c*/ 	.word	0x0001a030
        /*0e30*/ 	.word	0x00000009
        /*0e34*/ 	.word	0x00036850
        /*0e38*/ 	.short	0x010a
        /*0e3a*/ 	.byte	0x3f
	.zero		1


	//   ....[38]....
        /*0e3c*/ 	.word	0x0001a080
        /*0e40*/ 	.word	0x00000009
        /*0e44*/ 	.word	0x00036850
        /*0e48*/ 	.short	0x010a
        /*0e4a*/ 	.byte	0x3f
	.zero		1


	//   ....[39]....
        /*0e4c*/ 	.word	0x0001b3d0
        /*0e50*/ 	.word	0x0000000d
        /*0e54*/ 	.word	0x00000000
        /*0e58*/ 	.short	0x0101
        /*0e5a*/ 	.byte	0x3f
	.zero		1


	//   ....[40]....
        /*0e5c*/ 	.word	0x0001b430
        /*0e60*/ 	.word	0x00000009
        /*0e64*/ 	.word	0x00000000
        /*0e68*/ 	.short	0x0101
        /*0e6a*/ 	.byte	0x3f
	.zero		1


	//   ....[41]....
        /*0e6c*/ 	.word	0x0001bc10
        /*0e70*/ 	.word	0x00000006
        /*0e74*/ 	.word	0x00036850
        /*0e78*/ 	.short	0x010a
        /*0e7a*/ 	.byte	0x3f
	.zero		1


	//   ....[42]....
        /*0e7c*/ 	.word	0x0001bcb0
        /*0e80*/ 	.word	0x00000006
        /*0e84*/ 	.word	0x00036850
        /*0e88*/ 	.short	0x010a
        /*0e8a*/ 	.byte	0x3f
	.zero		1


	//   ....[43]....
        /*0e8c*/ 	.word	0x0001c200
        /*0e90*/ 	.word	0x0000000c
        /*0e94*/ 	.word	0x00000000
        /*0e98*/ 	.short	0x0101
        /*0e9a*/ 	.byte	0x3f
	.zero		1


	//   ....[44]....
        /*0e9c*/ 	.word	0x0001df10
        /*0ea0*/ 	.word	0x00000000
        /*0ea4*/ 	.word	0x00000000
        /*0ea8*/ 	.short	0x0101
        /*0eaa*/ 	.byte	0x3f
	.zero		1


	//   ....[45]....
        /*0eac*/ 	.word	0x0001e7c0
        /*0eb0*/ 	.word	0x00000004
        /*0eb4*/ 	.word	0x00000000
        /*0eb8*/ 	.short	0x0101
        /*0eba*/ 	.byte	0x3f
	.zero		1


	//   ....[46]....
        /*0ebc*/ 	.word	0x00021dd0
        /*0ec0*/ 	.word	0x00000012
        /*0ec4*/ 	.word	0x00036820
        /*0ec8*/ 	.short	0x010a
        /*0eca*/ 	.byte	0x3f
	.zero		1


	//   ....[47]....
        /*0ecc*/ 	.word	0x00021ea0
        /*0ed0*/ 	.word	0x00000005
        /*0ed4*/ 	.word	0x000368a0
        /*0ed8*/ 	.short	0x010a
        /*0eda*/ 	.byte	0x3f
	.zero		1


	//   ....[48]....
        /*0edc*/ 	.word	0x000222e0
        /*0ee0*/ 	.word	0x00000005
        /*0ee4*/ 	.word	0x000368c0
        /*0ee8*/ 	.short	0x010a
        /*0eea*/ 	.byte	0x3f
	.zero		1


	//   ....[49]....
        /*0eec*/ 	.word	0x00022870
        /*0ef0*/ 	.word	0x00000007
        /*0ef4*/ 	.word	0x000368a0
        /*0ef8*/ 	.short	0x010a
        /*0efa*/ 	.byte	0x3f
	.zero		1


	//   ....[50]....
        /*0efc*/ 	.word	0x00022ca0
        /*0f00*/ 	.word	0x00000007
        /*0f04*/ 	.word	0x000368c0
        /*0f08*/ 	.short	0x010a
        /*0f0a*/ 	.byte	0x3f
	.zero		1


	//   ....[51]....
        /*0f0c*/ 	.word	0x00023cf0
        /*0f10*/ 	.word	0x00000000
        /*0f14*/ 	.word	0x00036840
        /*0f18*/ 	.short	0x010a
        /*0f1a*/ 	.byte	0x3f
	.zero		1


	//   ....[52]....
        /*0f1c*/ 	.word	0x00024ca0
        /*0f20*/ 	.word	0x00000012
        /*0f24*/ 	.word	0x00036800
        /*0f28*/ 	.short	0x0107
        /*0f2a*/ 	.byte	0x3f
	.zero		1


	//   ....[53]....
        /*0f2c*/ 	.word	0x00024db0
        /*0f30*/ 	.word	0x00000012
        /*0f34*/ 	.word	0x00036800
        /*0f38*/ 	.short	0x0101
        /*0f3a*/ 	.byte	0x3f
	.zero		1


	//   ....[54]....
        /*0f3c*/ 	.word	0x00024dd0
        /*0f40*/ 	.word	0x00000012
        /*0f44*/ 	.word	0x00036820
        /*0f48*/ 	.short	0x010a
        /*0f4a*/ 	.byte	0x3f
	.zero		1


	//   ....[55]....
        /*0f4c*/ 	.word	0x00025190
        /*0f50*/ 	.word	0x00000003
        /*0f54*/ 	.word	0x00036840
        /*0f58*/ 	.short	0x010a
        /*0f5a*/ 	.byte	0x3f
	.zero		1


	//   ....[56]....
        /*0f5c*/ 	.word	0x00025630
        /*0f60*/ 	.word	0x00000003
        /*0f64*/ 	.word	0x00000060
        /*0f68*/ 	.short	0x010a
        /*0f6a*/ 	.byte	0x3f
	.zero		1


	//   ....[57]....
        /*0f6c*/ 	.word	0x00025db0
        /*0f70*/ 	.word	0x00000003
        /*0f74*/ 	.word	0x00036840
        /*0f78*/ 	.short	0x010a
        /*0f7a*/ 	.byte	0x3f
	.zero		1


	//   ....[58]....
        /*0f7c*/ 	.word	0x00026250
        /*0f80*/ 	.word	0x00000002
        /*0f84*/ 	.word	0x00000060
        /*0f88*/ 	.short	0x010a
        /*0f8a*/ 	.byte	0x3f
	.zero		1


	//   ....[59]....
        /*0f8c*/ 	.word	0x00026910
        /*0f90*/ 	.word	0x00000002
        /*0f94*/ 	.word	0x00036840
        /*0f98*/ 	.short	0x010a
        /*0f9a*/ 	.byte	0x3f
	.zero		1


	//   ....[60]....
        /*0f9c*/ 	.word	0x00026db0
        /*0fa0*/ 	.word	0x00000002
        /*0fa4*/ 	.word	0x00000060
        /*0fa8*/ 	.short	0x010a
        /*0faa*/ 	.byte	0x3f
	.zero		1


	//   ....[61]....
        /*0fac*/ 	.word	0x00027420
        /*0fb0*/ 	.word	0x00000000
        /*0fb4*/ 	.word	0x00036860
        /*0fb8*/ 	.short	0x010a
        /*0fba*/ 	.byte	0x3f
	.zero		1


	//   ....[62]....
        /*0fbc*/ 	.word	0x00028710
        /*0fc0*/ 	.word	0x00000000
        /*0fc4*/ 	.word	0x00036820
        /*0fc8*/ 	.short	0x010a
        /*0fca*/ 	.byte	0x3f
	.zero		1


	//   ....[63]....
        /*0fcc*/ 	.word	0x000288f0
        /*0fd0*/ 	.word	0x00000006
        /*0fd4*/ 	.word	0x00000000
        /*0fd8*/ 	.short	0x010a
        /*0fda*/ 	.byte	0x3f
	.zero		1


	//   ....[64]....
        /*0fdc*/ 	.word	0x00028920
        /*0fe0*/ 	.word	0x00000007
        /*0fe4*/ 	.word	0x00000000
        /*0fe8*/ 	.short	0x010a
        /*0fea*/ 	.byte	0x3f
	.zero		1


	//   ....[65]....
        /*0fec*/ 	.word	0x00028980
        /*0ff0*/ 	.word	0x00000004
        /*0ff4*/ 	.word	0x00000000
        /*0ff8*/ 	.short	0x010a
        /*0ffa*/ 	.byte	0x3f
	.zero		1


	//   ....[66]....
        /*0ffc*/ 	.word	0x000289b0
        /*1000*/ 	.word	0x00000003
        /*1004*/ 	.word	0x00000000
        /*1008*/ 	.short	0x010a
        /*100a*/ 	.byte	0x3f
	.zero		1


	//   ....[67]....
        /*100c*/ 	.word	0x00028a10
        /*1010*/ 	.word	0x00000061
        /*1014*/ 	.word	0x00036890
        /*1018*/ 	.short	0x010a
        /*101a*/ 	.byte	0x3f
	.zero		1


	//   ....[68]....
        /*101c*/ 	.word	0x00028a60
        /*1020*/ 	.word	0x00000061
        /*1024*/ 	.word	0x00036890
        /*1028*/ 	.short	0x010a
        /*102a*/ 	.byte	0x3f
	.zero		1


	//   ....[69]....
        /*102c*/ 	.word	0x00028ab0
        /*1030*/ 	.word	0x00000061
        /*1034*/ 	.word	0x00036890
        /*1038*/ 	.short	0x010a
        /*103a*/ 	.byte	0x3f
	.zero		1


	//   ....[70]....
        /*103c*/ 	.word	0x00028b00
        /*1040*/ 	.word	0x00000061
        /*1044*/ 	.word	0x000368b0
        /*1048*/ 	.short	0x010a
        /*104a*/ 	.byte	0x3f
	.zero		1


	//   ....[71]....
        /*104c*/ 	.word	0x00028d10
        /*1050*/ 	.word	0x00000010
        /*1054*/ 	.word	0x00036800
        /*1058*/ 	.short	0x010a
        /*105a*/ 	.byte	0x3f
	.zero		1


	//   ....[72]....
        /*105c*/ 	.word	0x00028f40
        /*1060*/ 	.word	0x00000010
        /*1064*/ 	.word	0x00036800
        /*1068*/ 	.short	0x010a
        /*106a*/ 	.byte	0x3f
	.zero		1


	//   ....[73]....
        /*106c*/ 	.word	0x00028f90
        /*1070*/ 	.word	0x0000000a
        /*1074*/ 	.word	0x00036830
        /*1078*/ 	.short	0x010a
        /*107a*/ 	.byte	0x3f
	.zero		1


	//   ....[74]....
        /*107c*/ 	.word	0x00028fe0
        /*1080*/ 	.word	0x0000000b
        /*1084*/ 	.word	0x00036830
        /*1088*/ 	.short	0x010a
        /*108a*/ 	.byte	0x3f
	.zero		1


	//   ....[75]....
        /*108c*/ 	.word	0x00029030
        /*1090*/ 	.word	0x00000009
        /*1094*/ 	.word	0x00036850
        /*1098*/ 	.short	0x010a
        /*109a*/ 	.byte	0x3f
	.zero		1


	//   ....[76]....
        /*109c*/ 	.word	0x00029080
        /*10a0*/ 	.word	0x00000006
        /*10a4*/ 	.word	0x00036850
        /*10a8*/ 	.short	0x010a
        /*10aa*/ 	.byte	0x3f
	.zero		1


	//   ....[77]....
        /*10ac*/ 	.word	0x00029220
        /*10b0*/ 	.word	0x00000012
        /*10b4*/ 	.word	0x00036820
        /*10b8*/ 	.short	0x010a
        /*10ba*/ 	.byte	0x3f
	.zero		1


	//   ....[78]....
        /*10bc*/ 	.word	0x00029270
        /*10c0*/ 	.word	0x00000005
        /*10c4*/ 	.word	0x000368a0
        /*10c8*/ 	.short	0x010a
        /*10ca*/ 	.byte	0x3f
	.zero		1


	//   ....[79]....
        /*10cc*/ 	.word	0x000292c0
        /*10d0*/ 	.word	0x00000005
        /*10d4*/ 	.word	0x000368c0
        /*10d8*/ 	.short	0x010a
        /*10da*/ 	.byte	0x3f
	.zero		1


	//   ....[80]....
        /*10dc*/ 	.word	0x00029310
        /*10e0*/ 	.word	0x00000007
        /*10e4*/ 	.word	0x000368a0
        /*10e8*/ 	.short	0x010a
        /*10ea*/ 	.byte	0x3f
	.zero		1


	//   ....[81]....
        /*10ec*/ 	.word	0x00029360
        /*10f0*/ 	.word	0x00000007
        /*10f4*/ 	.word	0x000368c0
        /*10f8*/ 	.short	0x010a
        /*10fa*/ 	.byte	0x3f
	.zero		1


	//   ....[82]....
        /*10fc*/ 	.word	0x00029500
        /*1100*/ 	.word	0x00000000
        /*1104*/ 	.word	0x00036840
        /*1108*/ 	.short	0x010a
        /*110a*/ 	.byte	0x3f
	.zero		1


	//   ....[83]....
        /*110c*/ 	.word	0x0002a160
        /*1110*/ 	.word	0x00000012
        /*1114*/ 	.word	0x00036820
        /*1118*/ 	.short	0x010a
        /*111a*/ 	.byte	0x3f
	.zero		1


	//   ....[84]....
        /*111c*/ 	.word	0x0002a1b0
        /*1120*/ 	.word	0x00000003
        /*1124*/ 	.word	0x00036840
        /*1128*/ 	.short	0x010a
        /*112a*/ 	.byte	0x3f
	.zero		1


	//   ....[85]....
        /*112c*/ 	.word	0x0002a200
        /*1130*/ 	.word	0x00000003
        /*1134*/ 	.word	0x00000060
        /*1138*/ 	.short	0x010a
        /*113a*/ 	.byte	0x3f
	.zero		1


	//   ....[86]....
        /*113c*/ 	.word	0x0002a250
        /*1140*/ 	.word	0x00000003
        /*1144*/ 	.word	0x00036840
        /*1148*/ 	.short	0x010a
        /*114a*/ 	.byte	0x3f
	.zero		1


	//   ....[87]....
        /*114c*/ 	.word	0x0002a2a0
        /*1150*/ 	.word	0x00000002
        /*1154*/ 	.word	0x00000060
        /*1158*/ 	.short	0x010a
        /*115a*/ 	.byte	0x3f
	.zero		1


	//   ....[88]....
        /*115c*/ 	.word	0x0002a2f0
        /*1160*/ 	.word	0x00000002
        /*1164*/ 	.word	0x00036840
        /*1168*/ 	.short	0x010a
        /*116a*/ 	.byte	0x3f
	.zero		1


	//   ....[89]....
        /*116c*/ 	.word	0x0002a340
        /*1170*/ 	.word	0x00000002
        /*1174*/ 	.word	0x00000060
        /*1178*/ 	.short	0x010a
        /*117a*/ 	.byte	0x3f
	.zero		1


	//   ....[90]....
        /*117c*/ 	.word	0x0002a390
        /*1180*/ 	.word	0x00000000
        /*1184*/ 	.word	0x00036860
        /*1188*/ 	.short	0x010a
        /*118a*/ 	.byte	0x3f
	.zero		1


	//   ....[91]....
        /*118c*/ 	.word	0x0002aed0
        /*1190*/ 	.word	0x00000000
        /*1194*/ 	.word	0x00036820
        /*1198*/ 	.short	0x010a
        /*119a*/ 	.byte	0x3f
	.zero		1


	//   ....[92]....
        /*119c*/ 	.word	0x0002b070
        /*11a0*/ 	.word	0x00000006
        /*11a4*/ 	.word	0x00000000
        /*11a8*/ 	.short	0x010a
        /*11aa*/ 	.byte	0x3f
	.zero		1


	//   ....[93]....
        /*11ac*/ 	.word	0x0002b0c0
        /*11b0*/ 	.word	0x00000007
        /*11b4*/ 	.word	0x00000000
        /*11b8*/ 	.short	0x010a
        /*11ba*/ 	.byte	0x3f
	.zero		1


	//   ....[94]....
        /*11bc*/ 	.word	0x0002b110
        /*11c0*/ 	.word	0x00000004
        /*11c4*/ 	.word	0x00000000
        /*11c8*/ 	.short	0x010a
        /*11ca*/ 	.byte	0x3f
	.zero		1


	//----- nvinfo : EIATTR_NUM_MBARRIERS
	.align		4
.L_153:
        /*11cc*/ 	.byte	0x03, 0x38
        /*11ce*/ 	.short	0x0016


	//----- nvinfo : EIATTR_EXIT_INSTR_OFFSETS
	.align		4
        /*11d0*/ 	.byte	0x04, 0x1c
        /*11d2*/ 	.short	(.L_155 - .L_154)


	//   ....[0]....
.L_154:
        /*11d4*/ 	.word	0x00028a00


	//----- nvinfo : EIATTR_MAX_THREADS
	.align		4
.L_155:
        /*11d8*/ 	.byte	0x04, 0x05
        /*11da*/ 	.short	(.L_157 - .L_156)
.L_156:
        /*11dc*/ 	.word	0x00000180
        /*11e0*/ 	.word	0x00000001
        /*11e4*/ 	.word	0x00000001


	//----- nvinfo : EIATTR_CRS_STACK_SIZE
	.align		4
.L_157:
        /*11e8*/ 	.byte	0x04, 0x1e
        /*11ea*/ 	.short	(.L_159 - .L_158)
.L_158:
        /*11ec*/ 	.word	0x00000000


	//----- nvinfo : EIATTR_CBANK_PARAM_SIZE
	.align		4
.L_159:
        /*11f0*/ 	.byte	0x03, 0x19
        /*11f2*/ 	.short	0x0af0


	//----- nvinfo : EIATTR_PARAM_CBANK
	.align		4
        /*11f4*/ 	.byte	0x04, 0x0a
        /*11f6*/ 	.short	(.L_161 - .L_160)
	.align		4
.L_160:
        /*11f8*/ 	.word	index@(.nv.constant0._ZN7cutlass13device_kernelIN5flash11enable_sm90INS1_16FlashAttnFwdSm90INS1_25CollectiveMainloopFwdSm90ILi2EN4cute5tupleIJNS5_1CILi1EEES8_S8_EEENS6_IJNS7_ILi128EEENS7_ILi112EEENS7_ILi192EEEEEELi192ENS_10bfloat16_tEfNS_4arch4Sm90ELb0ELb0ELb0ELb1ELb0ELb1ELb0ELb1ELb1ELb1ELb1ELb0EEENS1_21CollectiveEpilogueFwdINS6_IJSA_SC_SB_EEES9_SE_SG_Li256ELb1ELb1ELb1ELb0EEENS1_36VarlenDynamicPersistentTileSchedulerILi128ELi112ELi256ELi128ELb1ELb1ELb1ELb0ELb1ELb1EEEEEEEEEvNT_6ParamsE)
        /*11fc*/ 	.short	0x0210
        /*11fe*/ 	.short	0x0af0


	//----- nvinfo : EIATTR_SW_WAR
	.align		4
.L_161:
        /*1200*/ 	.byte	0x04, 0x36
        /*1202*/ 	.short	(.L_163 - .L_162)
.L_162:
        /*1204*/ 	.word	0x00000008
.L_163:


//--------------------- .nv.info._ZN7cutlass13device_kernelIN5flash11enable_sm90INS1_16FlashAttnFwdSm90INS1_25CollectiveMainloopFwdSm90ILi2EN4cute5tupleIJNS5_1CILi1EEES8_S8_EEENS6_IJNS7_ILi128EEENS7_ILi96EEENS7_ILi192EEEEEELi192ENS_10bfloat16_tEfNS_4arch4Sm90ELb0ELb1ELb0ELb0ELb0ELb0ELb0ELb1ELb1ELb1ELb1ELb0EEENS1_21CollectiveEpilogueFwdINS6_IJSA_SC_SB_EEES9_SE_SG_Li256ELb0ELb1ELb1ELb0EEENS1_19SingleTileSchedulerILb0ELb1ELb1ELi128EEEEEEEEEvNT_6ParamsE --------------------------
	.section	.nv.info._ZN7cutlass13device_kernelIN5flash11enable_sm90INS1_16FlashAttnFwdSm90INS1_25CollectiveMainloopFwdSm90ILi2EN4cute5tupleIJNS5_1CILi1EEES8_S8_EEENS6_IJNS7_ILi128EEENS7_ILi96EEENS7_ILi192EEEEEELi192ENS_10bfloat16_tEfNS_4arch4Sm90ELb0ELb1ELb0ELb0ELb0ELb0ELb0ELb1ELb1ELb1ELb1ELb0EEENS1_21CollectiveEpilogueFwdINS6_IJSA_SC_SB_EEES9_SE_SG_Li256ELb0ELb1ELb1ELb0EEENS1_19SingleTileSchedulerILb0ELb1ELb1ELi128EEEEEEEEEvNT_6ParamsE,"",@"SHT_CUDA_INFO"
	.sectionflags	@""
	.align	4


	//----- nvinfo : EIATTR_CUDA_API_VERSION
	.align		4
        /*0000*/ 	.byte	0x04, 0x37
        /*0002*/ 	.short	(.L_165 - .L_164)
.L_164:
        /*0004*/ 	.word	0x00000082


	//----- nvinfo : EIATTR_KPARAM_INFO
	.align		4
.L_165:
        /*0008*/ 	.byte	0x04, 0x17
        /*000a*/ 	.short	(.L_167 - .L_166)
.L_166:
        /*000c*/ 	.word	0x00000000
        /*0010*/ 	.short	0x0000
        /*0012*/ 	.short	0x0070
        /*0014*/ 	.byte	0x00, 0xf0, 0x01, 0x28


	//----- nvinfo : EIATTR_SPARSE_MMA_MASK
	.align		4
.L_167:
        /*0018*/ 	.byte	0x03, 0x50
        /*001a*/ 	.short	0x0000


	//----- nvinfo : EIATTR_MAXREG_COUNT
	.align		4
        /*001c*/ 	.byte	0x03, 0x1b
        /*001e*/ 	.short	0x00a8


	//----- nvinfo : EIATTR_NUM_BARRIERS
	.align		4
        /*0020*/ 	.byte	0x02, 0x4c
        /*0022*/ 	.byte	0x09
	.zero		1


	//----- nvinfo : EIATTR_EXTERNS
	.align		4
        /*0024*/ 	.byte	0x04, 0x0f
        /*0026*/ 	.short	(.L_169 - .L_168)


	//   ....[0]....
	.align		4
.L_168:
        /*0028*/ 	.word	index@(__assertfail)


	//----- nvinfo : EIATTR_ANNOTATIONS
	.align		4
.L_169:
        /*002c*/ 	.byte	0x04, 0x55
        /*002e*/ 	.short	(.L_171 - .L_170)


	//   ....[0]....
.L_170:
        /*0030*/ 	.word	0x00000001
        /*0034*/ 	.byte	0x60, 0x09, 0x00, 0x00, 0x01, 0x00, 0x00, 0x00, 0xb0, 0x18, 0x00, 0x00, 0x01, 0x00, 0x00, 0x00
        /*0044*/ 	.byte	0x70, 0x02, 0x01, 0x00, 0x01, 0x00, 0x00, 0x00, 0x60, 0x07, 0x01, 0x00, 0x01, 0x00, 0x00, 0x00
        /*0054*/ 	.byte	0xc0, 0x17, 0x01, 0x00, 0x01, 0x00, 0x00, 0x00, 0x60, 0x1a, 0x01, 0x00, 0x01, 0x00, 0x00, 0x00
        /*0064*/ 	.byte	0xe0, 0x23, 0x01, 0x00, 0x01, 0x00, 0x00, 0x00, 0xb0, 0x2d, 0x01, 0x00, 0x01, 0x00, 0x00, 0x00
        /*0074*/ 	.byte	0x90, 0x3c, 0x01, 0x00


	//----- nvinfo : EIATTR_MERCURY_ISA_VERSION
	.align		4
.L_171:
        /*0078*/ 	.byte	0x03, 0x5f
        /*007a*/ 	.short	0x0101


	//----- nvinfo : EIATTR_INT_WARP_WIDE_INSTR_OFFSETS
	.align		4
        /*007c*/ 	.byte	0x04, 0x31
        /*007e*/ 	.short	(.L_173 - .L_172)


	//   ....[0]....
.L_172:
        /*0080*/ 	.word	0x00000130


	//   ....[1]....
        /*0084*/ 	.word	0x00000170


	//   ....[2]....
        /*0088*/ 	.word	0x000001e0


	//----- nvinfo : EIATTR_COOP_GROUP_MASK_REGIDS
	.align		4
.L_173:
        /*008c*/ 	.byte	0x04, 0x29
        /*008e*/ 	.short	(.L_175 - .L_174)


	//   ....[0]....
.L_174:
        /*0090*/ 	.word	0xffffffff


	//   ....[1]....
        /*0094*/ 	.word	0xffffffff


	//   ....[2]....
        /*0098*/ 	.word	0xffffffff


	//   ....[3]....
        /*009c*/ 	.word	0xffffffff


	//   ....[4]....
        /*00a0*/ 	.word	0xffffffff


	//   ....[5]....
        /*00a4*/ 	.word	0xffffffff


	//   ....[6]....
        /*00a8*/ 	.word	0xffffffff


	//   ....[7]....
        /*00ac*/ 	.word	0xffffffff


	//   ....[8]....
        /*00b0*/ 	.word	0xffffffff


	//   ....[9]....
        /*00b4*/ 	.word	0xffffffff


	//   ....[10]....
        /*00b8*/ 	.word	0xffffffff


	//   ....[11]....
        /*00bc*/ 	.word	0xffffffff


	//   ....[12]....
        /*00c0*/ 	.word	0xffffffff


	//   ....[13]....
        /*00c4*/ 	.word	0xffffffff


	//   ....[14]....
        /*00c8*/ 	.word	0xffffffff


	//   ....[15]....
        /*00cc*/ 	.word	0xffffffff


	//   ....[16]....
        /*00d0*/ 	.word	0xffffffff


	//   ....[17]....
        /*00d4*/ 	.word	0xffffffff


	//   ....[18]....
        /*00d8*/ 	.word	0xffffffff


	//   ....[19]....
        /*00dc*/ 	.word	0xffffffff


	//   ....[20]....
        /*00e0*/ 	.word	0xffffffff


	//   ....[21]....
        /*00e4*/ 	.word	0xffffffff


	//   ....[22]....
        /*00e8*/ 	.word	0xffffffff


	//   ....[23]....
        /*00ec*/ 	.word	0xffffffff


	//   ....[24]....
        /*00f0*/ 	.word	0xffffffff


	//   ....[25]....
        /*00f4*/ 	.word	0xffffffff


	//   ....[26]....
        /*00f8*/ 	.word	0xffffffff


	//   ....[27]....
        /*00fc*/ 	.word	0xffffffff


	//   ....[28]....
        /*0100*/ 	.word	0xffffffff


	//   ....[29]....
        /*0104*/ 	.word	0xffffffff


	//   ....[30]....
        /*0108*/ 	.word	0xffffffff


	//   ....[31]....
        /*010c*/ 	.word	0xffffffff


	//   ....[32]....
        /*0110*/ 	.word	0xffffffff


	//   ....[33]....
        /*0114*/ 	.word	0xffffffff


	//   ....[34]....
        /*0118*/ 	.word	0xffffffff


	//   ....[35]....
        /*011c*/ 	.word	0xffffffff


	//   ....[36]....
        /*0120*/ 	.word	0xffffffff


	//   ....[37]....
        /*0124*/ 	.word	0xffffffff


	//   ....[38]....
        /*0128*/ 	.word	0xffffffff


	//   ....[39]....
        /*012c*/ 	.word	0xffffffff


	//   ....[40]....
        /*0130*/ 	.word	0xffffffff


	//   ....[41]....
        /*0134*/ 	.word	0xffffffff


	//   ....[42]....
        /*0138*/ 	.word	0xffffffff


	//   ....[43]....
        /*013c*/ 	.word	0xffffffff


	//   ....[44]....
        /*0140*/ 	.word	0xffffffff


	//   ....[45]....
        /*0144*/ 	.word	0xffffffff


	//   ....[46]....
        /*0148*/ 	.word	0xffffffff


	//   ....[47]....
        /*014c*/ 	.word	0xffffffff


	//   ....[48]....
        /*0150*/ 	.word	0xffffffff


	//   ....[49]....
        /*0154*/ 	.word	0xffffffff


	//   ....[50]....
        /*0158*/ 	.word	0xffffffff


	//   ....[51]....
        /*015c*/ 	.word	0xffffffff


	//   ....[52]....
        /*0160*/ 	.word	0xffffffff


	//   ....[53]....
        /*0164*/ 	.word	0xffffffff


	//   ....[54]....
        /*0168*/ 	.word	0xffffffff


	//   ....[55]....
        /*016c*/ 	.word	0xffffffff


	//   ....[56]....
        /*0170*/ 	.word	0xffffffff


	//   ....[57]....
        /*0174*/ 	.word	0xffffffff


	//   ....[58]....
        /*0178*/ 	.word	0xffffffff


	//   ....[59]....
        /*017c*/ 	.word	0xffffffff


	//   ....[60]....
        /*0180*/ 	.word	0xffffffff


	//   ....[61]....
        /*0184*/ 	.word	0x0500000f


	//   ....[62]....
        /*0188*/ 	.word	0x0500000f


	//   ....[63]....
        /*018c*/ 	.word	0x0500000f


	//   ....[64]....
        /*0190*/ 	.word	0x0500000f


	//   ....[65]....
        /*0194*/ 	.word	0x0500000f


	//   ....[66]....
        /*0198*/ 	.word	0x0500000f


	//   ....[67]....
        /*019c*/ 	.word	0x0500000f


	//   ....[68]....
        /*01a0*/ 	.word	0x0500000f


	//   ....[69]....
        /*01a4*/ 	.word	0x0500000f


	//   ....[70]....
        /*01a8*/ 	.word	0x0500000f


	//   ....[71]....
        /*01ac*/ 	.word	0x0500000f


	//   ....[72]....
        /*01b0*/ 	.word	0x0500000f


	//   ....[73]....
        /*01b4*/ 	.word	0x0500000f


	//   ....[74]....
        /*01b8*/ 	.word	0x0500000f


	//   ....[75]....
        /*01bc*/ 	.word	0x0500000f


	//   ....[76]....
        /*01c0*/ 	.word	0x0500000f


	//   ....[77]....
        /*01c4*/ 	.word	0x0500000f


	//   ....[78]....
        /*01c8*/ 	.word	0x0500000f


	//----- nvinfo : EIATTR_COOP_GROUP_INSTR_OFFSETS
	.align		4
.L_175:
        /*01cc*/ 	.byte	0x04, 0x28
        /*01ce*/ 	.short	(.L_177 - .L_176)


	//   ....[0]....
.L_176:
        /*01d0*/ 	.word	0x00000060


	//   ....[1]....
        /*01d4*/ 	.word	0x00000140


	//   ....[2]....
        /*01d8*/ 	.word	0x00000190


	//   ....[3]....
        /*01dc*/ 	.word	0x000003c0


	//   ....[4]....
        /*01e0*/ 	.word	0x00000520


	//   ....[5]....
        /*01e4*/ 	.word	0x00000640


	//   ....[6]....
        /*01e8*/ 	.word	0x000007a0


	//   ....[7]....
        /*01ec*/ 	.word	0x000016b0


	//   ....[8]....
        /*01f0*/ 	.word	0x00002320


	//   ....[9]....
        /*01f4*/ 	.word	0x00002c60


	//   ....[10]....
        /*01f8*/ 	.word	0x000032d0


	//   ....[11]....
        /*01fc*/ 	.word	0x00003400


	//   ....[12]....
        /*0200*/ 	.word	0x000039d0


	//   ....[13]....
        /*0204*/ 	.word	0x00003a60


	//   ....[14]....
        /*0208*/ 	.word	0x000056d0


	//   ....[15]....
        /*020c*/ 	.word	0x00005900


	//   ....[16]....
        /*0210*/ 	.word	0x00006690


	//   ....[17]....
        /*0214*/ 	.word	0x000067a0


	//   ....[18]....
        /*0218*/ 	.word	0x00006d70


	//   ....[19]....
        /*021c*/ 	.word	0x00006de0


	//   ....[20]....
        /*0220*/ 	.word	0x00008910


	//   ....[21]....
        /*0224*/ 	.word	0x00008930


	//   ....[22]....
        /*0228*/ 	.word	0x00008f20


	//   ....[23]....
        /*022c*/ 	.word	0x00008fa0


	//   ....[24]....
        /*0230*/ 	.word	0x0000a730


	//   ....[25]....
        /*0234*/ 	.word	0x0000a960


	//   ....[26]....
        /*0238*/ 	.word	0x0000b700


	//   ....[27]....
        /*023c*/ 	.word	0x0000b820


	//   ....[28]....
        /*0240*/ 	.word	0x0000be70


	//   ....[29]....
        /*0244*/ 	.word	0x0000bee0


	//   ....[30]....
        /*0248*/ 	.word	0x0000ceb0


	//   ....[31]....
        /*024c*/ 	.word	0x0000cee0


	//   ....[32]....
        /*0250*/ 	.word	0x0000cfd0


	//   ....[33]....
        /*0254*/ 	.word	0x0000cfe0


	//   ....[34]....
        /*0258*/ 	.word	0x0000e070


	//   ....[35]....
        /*025c*/ 	.word	0x0000e0b0


	//   ....[36]....
        /*0260*/ 	.word	0x0000e0f0


	//   ....[37]....
        /*0264*/ 	.word	0x0000e130


	//   ....[38]....
        /*0268*/ 	.word	0x0000e170


	//   ....[39]....
        /*026c*/ 	.word	0x0000e190


	//   ....[40]....
        /*0270*/ 	.word	0x0000eb10


	//   ....[41]....
        /*0274*/ 	.word	0x0000eb20


	//   ....[42]....
        /*0278*/ 	.word	0x0000f890


	//   ....[43]....
        /*027c*/ 	.word	0x00010780


	//   ....[44]....
        /*0280*/ 	.word	0x00011140


	//   ....[45]....
        /*0284*/ 	.word	0x00011180


	//   ....[46]....
        /*0288*/ 	.word	0x000111b0


	//   ....[47]....
        /*028c*/ 	.word	0x00011200


	//   ....[48]....
        /*0290*/ 	.word	0x00011290


	//   ....[49]....
        /*0294*/ 	.word	0x000112b0


	//   ....[50]....
        /*0298*/ 	.word	0x00011340


	//   ....[51]....
        /*029c*/ 	.word	0x00011370


	//   ....[52]....
        /*02a0*/ 	.word	0x000113f0


	//   ....[53]....
        /*02a4*/ 	.word	0x00011420


	//   ....[54]....
        /*02a8*/ 	.word	0x000114a0


	//   ....[55]....
        /*02ac*/ 	.word	0x000114d0


	//   ....[56]....
        /*02b0*/ 	.word	0x00011550


	//   ....[57]....
        /*02b4*/ 	.word	0x00011580


	//   ....[58]....
        /*02b8*/ 	.word	0x000115f0


	//   ....[59]....
        /*02bc*/ 	.word	0x00011620


	//   ....[60]....
        /*02c0*/ 	.word	0x00013c20


	//   ....[61]....
        /*02c4*/ 	.word	0x00014260


	//   ....[62]....
        /*02c8*/ 	.word	0x000143d0


	//   ....[63]....
        /*02cc*/ 	.word	0x00014430


	//   ....[64]....
        /*02d0*/ 	.word	0x00014570


	//   ....[65]....
        /*02d4*/ 	.word	0x000145e0


	//   ....[66]....
        /*02d8*/ 	.word	0x000146e0


	//   ....[67]....
        /*02dc*/ 	.word	0x00014750


	//   ....[68]....
        /*02e0*/ 	.word	0x00014850


	//   ....[69]....
        /*02e4*/ 	.word	0x000148c0


	//   ....[70]....
        /*02e8*/ 	.word	0x000149c0


	//   ....[71]....
        /*02ec*/ 	.word	0x00014a30


	//   ....[72]....
        /*02f0*/ 	.word	0x00014b30


	//   ....[73]....
        /*02f4*/ 	.word	0x00014ba0


	//   ....[74]....
        /*02f8*/ 	.word	0x00014ca0


	//   ....[75]....
        /*02fc*/ 	.word	0x00014d00


	//   ....[76]....
        /*0300*/ 	.word	0x00014df0


	//   ....[77]....
        /*0304*/ 	.word	0x00014e40


	//   ....[78]....
        /*0308*/ 	.word	0x00015240


	//----- nvinfo : EIATTR_REG_RECONFIG
	.align		4
.L_177:
        /*030c*/ 	.byte	0x01, 0x54
	.zero		2


	//----- nvinfo : EIATTR_SYSCALL_OFFSETS
	.align		4
        /*0310*/ 	.byte	0x04, 0x46
        /*0312*/ 	.short	(.L_179 - .L_178)


	//   ....[0]....
.L_178:
        /*0314*/ 	.word	0x00001870


	//   ....[1]....
        /*0318*/ 	.word	0x000103f0


	//   ....[2]....
        /*031c*/ 	.word	0x00010530


	//   ....[3]....
        /*0320*/ 	.word	0x00010620


	//   ....[4]....
        /*0324*/ 	.word	0x00010d90


	//----- nvinfo : EIATTR_MBARRIER_INSTR_OFFSETS
	.align		4
.L_179:
        /*0328*/ 	.byte	0x04, 0x39
        /*032a*/ 	.short	(.L_181 - .L_180)


	//   ....[0]....
.L_180:
        /*032c*/ 	.word	0x00000270
        /*0330*/ 	.word	0x000000ff
        /*0334*/ 	.word	0x00030800
        /*0338*/ 	.short	0x0100
        /*033a*/ 	.byte	0x08
	.zero		1


	//   ....[1]....
        /*033c*/ 	.word	0x00000280
        /*0340*/ 	.word	0x000000ff
        /*0344*/ 	.word	0x00030820
        /*0348*/ 	.short	0x0100
        /*034a*/ 	.byte	0x08
	.zero		1


	//   ....[2]....
        /*034c*/ 	.word	0x00000370
        /*0350*/ 	.word	0x000000ff
        /*0354*/ 	.word	0x00030830
        /*0358*/ 	.short	0x0100
        /*035a*/ 	.byte	0x08
	.zero		1


	//   ....[3]....
        /*035c*/ 	.word	0x00000380
        /*0360*/ 	.word	0x000000ff
        /*0364*/ 	.word	0x00030840
        /*0368*/ 	.short	0x0100
        /*036a*/ 	.byte	0x08
	.zero		1


	//   ....[4]....
        /*036c*/ 	.word	0x00000390
        /*0370*/ 	.word	0x000000ff
        /*0374*/ 	.word	0x00030838
        /*0378*/ 	.short	0x0100
        /*037a*/ 	.byte	0x08
	.zero		1


	//   ....[5]....
        /*037c*/ 	.word	0x000003a0
        /*0380*/ 	.word	0x000000ff
        /*0384*/ 	.word	0x00030848
        /*0388*/ 	.short	0x0100
        /*038a*/ 	.byte	0x08
	.zero		1


	//   ....[6]....
        /*038c*/ 	.word	0x000004d0
        /*0390*/ 	.word	0x000000ff
        /*0394*/ 	.word	0x00030850
        /*0398*/ 	.short	0x0100
        /*039a*/ 	.byte	0x08
	.zero		1


	//   ....[7]....
        /*039c*/ 	.word	0x000004e0
        /*03a0*/ 	.word	0x000000ff
        /*03a4*/ 	.word	0x00030860
        /*03a8*/ 	.short	0x0100
        /*03aa*/ 	.byte	0x08
	.zero		1


	//   ....[8]....
        /*03ac*/ 	.word	0x000004f0
        /*03b0*/ 	.word	0x000000ff
        /*03b4*/ 	.word	0x00030858
        /*03b8*/ 	.short	0x0100
        /*03ba*/ 	.byte	0x08
	.zero		1


	//   ....[9]....
        /*03bc*/ 	.word	0x00000500
        /*03c0*/ 	.word	0x000000ff
        /*03c4*/ 	.word	0x00030868
        /*03c8*/ 	.short	0x0100
        /*03ca*/ 	.byte	0x08
	.zero		1


	//   ....[10]....
        /*03cc*/ 	.word	0x000005f0
        /*03d0*/ 	.word	0x000000ff
        /*03d4*/ 	.word	0x00030870
        /*03d8*/ 	.short	0x0100
        /*03da*/ 	.byte	0x06
	.zero		1


	//   ....[11]....
        /*03dc*/ 	.word	0x00000600
        /*03e0*/ 	.word	0x000000ff
        /*03e4*/ 	.word	0x00030880
        /*03e8*/ 	.short	0x0100
        /*03ea*/ 	.byte	0x06
	.zero		1


	//   ....[12]....
        /*03ec*/ 	.word	0x00000610
        /*03f0*/ 	.word	0x000000ff
        /*03f4*/ 	.word	0x00030878
        /*03f8*/ 	.short	0x0100
        /*03fa*/ 	.byte	0x06
	.zero		1


	//   ....[13]....
        /*03fc*/ 	.word	0x00000620
        /*0400*/ 	.word	0x000000ff
        /*0404*/ 	.word	0x00030888
        /*0408*/ 	.short	0x0100
        /*040a*/ 	.byte	0x06
	.zero		1


	//   ....[14]....
        /*040c*/ 	.word	0x00000750
        /*0410*/ 	.word	0x000000ff
        /*0414*/ 	.word	0x00030890
        /*0418*/ 	.short	0x0100
        /*041a*/ 	.byte	0x08
	.zero		1


	//   ....[15]....
        /*041c*/ 	.word	0x00000760
        /*0420*/ 	.word	0x000000ff
        /*0424*/ 	.word	0x000308a0
        /*0428*/ 	.short	0x0100
        /*042a*/ 	.byte	0x08
	.zero		1


	//   ....[16]....
        /*042c*/ 	.word	0x00000770
        /*0430*/ 	.word	0x000000ff
        /*0434*/ 	.word	0x00030898
        /*0438*/ 	.short	0x0100
        /*043a*/ 	.byte	0x08
	.zero		1


	//   ....[17]....
        /*043c*/ 	.word	0x00000780
        /*0440*/ 	.word	0x000000ff
        /*0444*/ 	.word	0x000308a8
        /*0448*/ 	.short	0x0100
        /*044a*/ 	.byte	0x08
	.zero		1


	//   ....[18]....
        /*044c*/ 	.word	0x000008b0
        /*0450*/ 	.word	0x000000ff
        /*0454*/ 	.word	0x000308b0
        /*0458*/ 	.short	0x0100
        /*045a*/ 	.byte	0x08
	.zero		1


	//   ....[19]....
        /*045c*/ 	.word	0x000008c0
        /*0460*/ 	.word	0x000000ff
        /*0464*/ 	.word	0x000308c0
        /*0468*/ 	.short	0x0100
        /*046a*/ 	.byte	0x08
	.zero		1


	//   ....[20]....
        /*046c*/ 	.word	0x000008d0
        /*0470*/ 	.word	0x000000ff
        /*0474*/ 	.word	0x000308b8
        /*0478*/ 	.short	0x0100
        /*047a*/ 	.byte	0x08
	.zero		1


	//   ....[21]....
        /*047c*/ 	.word	0x000008e0
        /*0480*/ 	.word	0x000000ff
        /*0484*/ 	.word	0x000308c8
        /*0488*/ 	.short	0x0100
        /*048a*/ 	.byte	0x08
	.zero		1


	//   ....[22]....
        /*048c*/ 	.word	0x00001890
        /*0490*/ 	.word	0x000000ff
        /*0494*/ 	.word	0x00030800
        /*0498*/ 	.short	0x010a
        /*049a*/ 	.byte	0x39
	.zero		1


	//   ....[23]....
        /*049c*/ 	.word	0x00001920
        /*04a0*/ 	.word	0x000000ff
        /*04a4*/ 	.word	0x00030830
        /*04a8*/ 	.short	0x010a
        /*04aa*/ 	.byte	0x39
	.zero		1


	//   ....[24]....
        /*04ac*/ 	.word	0x000019b0
        /*04b0*/ 	.word	0x000000ff
        /*04b4*/ 	.word	0x00030830
        /*04b8*/ 	.short	0x010a
        /*04ba*/ 	.byte	0x39
	.zero		1


	//   ....[25]....
        /*04bc*/ 	.word	0x00002380
        /*04c0*/ 	.word	0x00000000
        /*04c4*/ 	.word	0x00000000
        /*04c8*/ 	.short	0x0101
        /*04ca*/ 	.byte	0x3f
	.zero		1


	//   ....[26]....
        /*04cc*/ 	.word	0x000048a0
        /*04d0*/ 	.word	0x000000ff
        /*04d4*/ 	.word	0x00030830
        /*04d8*/ 	.short	0x010a
        /*04da*/ 	.byte	0x3d
	.zero		1


	//   ....[27]....
        /*04dc*/ 	.word	0x000048e0
        /*04e0*/ 	.word	0x000000ff
        /*04e4*/ 	.word	0x00030830
        /*04e8*/ 	.short	0x010a
        /*04ea*/ 	.byte	0x3d
	.zero		1


	//   ....[28]....
        /*04ec*/ 	.word	0x00005340
        /*04f0*/ 	.word	0x000000ff
        /*04f4*/ 	.word	0x00030850
        /*04f8*/ 	.short	0x010a
        /*04fa*/ 	.byte	0x0b
	.zero		1


	//   ....[29]....
        /*04fc*/ 	.word	0x00005380
        /*0500*/ 	.word	0x000000ff
        /*0504*/ 	.word	0x00030850
        /*0508*/ 	.short	0x010a
        /*050a*/ 	.byte	0x0b
	.zero		1


	//   ....[30]....
        /*050c*/ 	.word	0x00005700
        /*0510*/ 	.word	0x00000000
        /*0514*/ 	.word	0x00000000
        /*0518*/ 	.short	0x0101
        /*051a*/ 	.byte	0x3f
	.zero		1


	//   ....[31]....
        /*051c*/ 	.word	0x00007200
        /*0520*/ 	.word	0x0000007f
        /*0524*/ 	.word	0x00000000
        /*0528*/ 	.short	0x0101
        /*052a*/ 	.byte	0x3f
	.zero		1


	//   ....[32]....
        /*052c*/ 	.word	0x00007b10
        /*0530*/ 	.word	0x000000ff
        /*0534*/ 	.word	0x00030830
        /*0538*/ 	.short	0x010a
        /*053a*/ 	.byte	0x38
	.zero		1


	//   ....[33]....
        /*053c*/ 	.word	0x00007b50
        /*0540*/ 	.word	0x000000ff
        /*0544*/ 	.word	0x00030830
        /*0548*/ 	.short	0x010a
        /*054a*/ 	.byte	0x38
	.zero		1


	//   ....[34]....
        /*054c*/ 	.word	0x000085b0
        /*0550*/ 	.word	0x000000ff
        /*0554*/ 	.word	0x00030850
        /*0558*/ 	.short	0x010a
        /*055a*/ 	.byte	0x0b
	.zero		1


	//   ....[35]....
        /*055c*/ 	.word	0x000085f0
        /*0560*/ 	.word	0x000000ff
        /*0564*/ 	.word	0x00030850
        /*0568*/ 	.short	0x010a
        /*056a*/ 	.byte	0x0b
	.zero		1


	//   ....[36]....
        /*056c*/ 	.word	0x00009420
        /*0570*/ 	.word	0x00000078
        /*0574*/ 	.word	0x00000000
        /*0578*/ 	.short	0x0101
        /*057a*/ 	.byte	0x3f
	.zero		1


	//   ....[37]....
        /*057c*/ 	.word	0x000094c0
        /*0580*/ 	.word	0x00000078
        /*0584*/ 	.word	0x00000000
        /*0588*/ 	.short	0x0101
        /*058a*/ 	.byte	0x3f
	.zero		1


	//   ....[38]....
        /*058c*/ 	.word	0x00009920
        /*0590*/ 	.word	0x000000ff
        /*0594*/ 	.word	0x00030830
        /*0598*/ 	.short	0x010a
        /*059a*/ 	.byte	0x38
	.zero		1


	//   ....[39]....
        /*059c*/ 	.word	0x00009960
        /*05a0*/ 	.word	0x000000ff
        /*05a4*/ 	.word	0x00030830
        /*05a8*/ 	.short	0x010a
        /*05aa*/ 	.byte	0x38
	.zero		1


	//   ....[40]....
        /*05ac*/ 	.word	0x0000a3c0
        /*05b0*/ 	.word	0x000000ff
        /*05b4*/ 	.word	0x00030850
        /*05b8*/ 	.short	0x010a
        /*05ba*/ 	.byte	0x0b
	.zero		1


	//   ....[41]....
        /*05bc*/ 	.word	0x0000a400
        /*05c0*/ 	.word	0x000000ff
        /*05c4*/ 	.word	0x00030850
        /*05c8*/ 	.short	0x010a
        /*05ca*/ 	.byte	0x0b
	.zero		1


	//   ....[42]....
        /*05cc*/ 	.word	0x0000a760
        /*05d0*/ 	.word	0x00000000
        /*05d4*/ 	.word	0x00000000
        /*05d8*/ 	.short	0x0101
        /*05da*/ 	.byte	0x3f
	.zero		1


	//   ....[43]....
        /*05dc*/ 	.word	0x0000c270
        /*05e0*/ 	.word	0x0000007f
        /*05e4*/ 	.word	0x00000000
        /*05e8*/ 	.short	0x0101
        /*05ea*/ 	.byte	0x3f
	.zero		1


	//   ....[44]....
        /*05ec*/ 	.word	0x0000ce20
        /*05f0*/ 	.word	0x000000ff
        /*05f4*/ 	.word	0x00030850
        /*05f8*/ 	.short	0x010a
        /*05fa*/ 	.byte	0x07
	.zero		1


	//   ....[45]....
        /*05fc*/ 	.word	0x0000ce60
        /*0600*/ 	.word	0x000000ff
        /*0604*/ 	.word	0x00030850
        /*0608*/ 	.short	0x010a
        /*060a*/ 	.byte	0x07
	.zero		1


	//   ....[46]....
        /*060c*/ 	.word	0x0000d2c0
        /*0610*/ 	.word	0x0000000c
        /*0614*/ 	.word	0x00000000
        /*0618*/ 	.short	0x0101
        /*061a*/ 	.byte	0x3f
	.zero		1


	//   ....[47]....
        /*061c*/ 	.word	0x0000e1a0
        /*0620*/ 	.word	0x000000ff
        /*0624*/ 	.word	0x00000000
        /*0628*/ 	.short	0x0101
        /*062a*/ 	.byte	0x04
	.zero		1


	//   ....[48]....
        /*062c*/ 	.word	0x000109a0
        /*0630*/ 	.word	0x000000ff
        /*0634*/ 	.word	0x00030840
        /*0638*/ 	.short	0x010a
        /*063a*/ 	.byte	0x26
	.zero		1


	//   ....[49]....
        /*063c*/ 	.word	0x00011760
        /*0640*/ 	.word	0x000000ff
        /*0644*/ 	.word	0x00030800
        /*0648*/ 	.short	0x0107
        /*064a*/ 	.byte	0x26
	.zero		1


	//   ....[50]....
        /*064c*/ 	.word	0x000117d0
        /*0650*/ 	.word	0x000000ff
        /*0654*/ 	.word	0x00030800
        /*0658*/ 	.short	0x0101
        /*065a*/ 	.byte	0x26
	.zero		1


	//   ....[51]....
        /*065c*/ 	.word	0x000117e0
        /*0660*/ 	.word	0x000000ff
        /*0664*/ 	.word	0x00030820
        /*0668*/ 	.short	0x010a
        /*066a*/ 	.byte	0x26
	.zero		1


	//   ....[52]....
        /*066c*/ 	.word	0x00011bf0
        /*0670*/ 	.word	0x000000ff
        /*0674*/ 	.word	0x00030848
        /*0678*/ 	.short	0x010a
        /*067a*/ 	.byte	0x26
	.zero		1


	//   ....[53]....
        /*067c*/ 	.word	0x00011fa0
        /*0680*/ 	.word	0x000000ff
        /*0684*/ 	.word	0x00030860
        /*0688*/ 	.short	0x010a
        /*068a*/ 	.byte	0x26
	.zero		1


	//   ....[54]....
        /*068c*/ 	.word	0x00012570
        /*0690*/ 	.word	0x000000ff
        /*0694*/ 	.word	0x00030840
        /*0698*/ 	.short	0x010a
        /*069a*/ 	.byte	0x26
	.zero		1


	//   ....[55]....
        /*069c*/ 	.word	0x00012930
        /*06a0*/ 	.word	0x000000ff
        /*06a4*/ 	.word	0x00030868
        /*06a8*/ 	.short	0x010a
        /*06aa*/ 	.byte	0x26
	.zero		1


	//   ....[56]....
        /*06ac*/ 	.word	0x00012f50
        /*06b0*/ 	.word	0x000000ff
        /*06b4*/ 	.word	0x00030848
        /*06b8*/ 	.short	0x010a
        /*06ba*/ 	.byte	0x26
	.zero		1


	//   ....[57]....
        /*06bc*/ 	.word	0x000132f0
        /*06c0*/ 	.word	0x000000ff
        /*06c4*/ 	.word	0x00030860
        /*06c8*/ 	.short	0x010a
        /*06ca*/ 	.byte	0x26
	.zero		1


	//   ....[58]....
        /*06cc*/ 	.word	0x00013750
        /*06d0*/ 	.word	0x00000003
        /*06d4*/ 	.word	0x00030860
        /*06d8*/ 	.short	0x010a
        /*06da*/ 	.byte	0x3f
	.zero		1


	//   ....[59]....
        /*06dc*/ 	.word	0x00013bb0
        /*06e0*/ 	.word	0x00000002
        /*06e4*/ 	.word	0x00030820
        /*06e8*/ 	.short	0x010a
        /*06ea*/ 	.byte	0x3f
	.zero		1


	//   ....[60]....
        /*06ec*/ 	.word	0x00013d50
        /*06f0*/ 	.word	0x00000007
        /*06f4*/ 	.word	0x00000000
        /*06f8*/ 	.short	0x010a
        /*06fa*/ 	.byte	0x3f
	.zero		1


	//   ....[61]....
        /*06fc*/ 	.word	0x00013dc0
        /*0700*/ 	.word	0x00000008
        /*0704*/ 	.word	0x00000000
        /*0708*/ 	.short	0x010a
        /*070a*/ 	.byte	0x3f
	.zero		1


	//   ....[62]....
        /*070c*/ 	.word	0x00013e20
        /*0710*/ 	.word	0x00000007
        /*0714*/ 	.word	0x00000000
        /*0718*/ 	.short	0x010a
        /*071a*/ 	.byte	0x3f
	.zero		1


	//   ....[63]....
        /*071c*/ 	.word	0x00013e50
        /*0720*/ 	.word	0x00000006
        /*0724*/ 	.word	0x00000000
        /*0728*/ 	.short	0x010a
        /*072a*/ 	.byte	0x3f
	.zero		1


	//   ....[64]....
        /*072c*/ 	.word	0x00013ec0
        /*0730*/ 	.word	0x00000003
        /*0734*/ 	.word	0x00030800
        /*0738*/ 	.short	0x010a
        /*073a*/ 	.byte	0x3f
	.zero		1


	//   ....[65]....
        /*073c*/ 	.word	0x00013f20
        /*0740*/ 	.word	0x00000003
        /*0744*/ 	.word	0x00030830
        /*0748*/ 	.short	0x010a
        /*074a*/ 	.byte	0x3f
	.zero		1


	//   ....[66]....
        /*074c*/ 	.word	0x00013f80
        /*0750*/ 	.word	0x0000000f
        /*0754*/ 	.word	0x00030830
        /*0758*/ 	.short	0x010a
        /*075a*/ 	.byte	0x3f
	.zero		1


	//   ....[67]....
        /*075c*/ 	.word	0x00013fe0
        /*0760*/ 	.word	0x00000003
        /*0764*/ 	.word	0x00030850
        /*0768*/ 	.short	0x010a
        /*076a*/ 	.byte	0x3f
	.zero		1


	//   ....[68]....
        /*076c*/ 	.word	0x00014040
        /*0770*/ 	.word	0x00000005
        /*0774*/ 	.word	0x00030830
        /*0778*/ 	.short	0x010a
        /*077a*/ 	.byte	0x3f
	.zero		1


	//   ....[69]....
        /*077c*/ 	.word	0x000140a0
        /*0780*/ 	.word	0x00000003
        /*0784*/ 	.word	0x00030850
        /*0788*/ 	.short	0x010a
        /*078a*/ 	.byte	0x3f
	.zero		1


	//   ....[70]....
        /*078c*/ 	.word	0x00014100
        /*0790*/ 	.word	0x00000005
        /*0794*/ 	.word	0x00030830
        /*0798*/ 	.short	0x010a
        /*079a*/ 	.byte	0x3f
	.zero		1


	//   ....[71]....
        /*079c*/ 	.word	0x00014160
        /*07a0*/ 	.word	0x00000003
        /*07a4*/ 	.word	0x00030850
        /*07a8*/ 	.short	0x010a
        /*07aa*/ 	.byte	0x3f
	.zero		1


	//   ....[72]....
        /*07ac*/ 	.word	0x000141c0
        /*07b0*/ 	.word	0x00000003
        /*07b4*/ 	.word	0x00030850
        /*07b8*/ 	.short	0x010a
        /*07ba*/ 	.byte	0x3f
	.zero		1


	//   ....[73]....
        /*07bc*/ 	.word	0x00014320
        /*07c0*/ 	.word	0x00000003
        /*07c4*/ 	.word	0x00030840
        /*07c8*/ 	.short	0x010a
        /*07ca*/ 	.byte	0x3f
	.zero		1


	//   ....[74]....
        /*07cc*/ 	.word	0x00014e80
        /*07d0*/ 	.word	0x00000003
        /*07d4*/ 	.word	0x00030820
        /*07d8*/ 	.short	0x010a
        /*07da*/ 	.byte	0x3f
	.zero		1


	//   ....[75]....
        /*07dc*/ 	.word	0x00014ee0
        /*07e0*/ 	.word	0x00000003
        /*07e4*/ 	.word	0x00030848
        /*07e8*/ 	.short	0x010a
        /*07ea*/ 	.byte	0x3f
	.zero		1


	//   ....[76]....
        /*07ec*/ 	.word	0x00014f40
        /*07f0*/ 	.word	0x00000003
        /*07f4*/ 	.word	0x00030860
        /*07f8*/ 	.short	0x010a
        /*07fa*/ 	.byte	0x3f
	.zero		1


	//   ....[77]....
        /*07fc*/ 	.word	0x00014fa0
        /*0800*/ 	.word	0x00000003
        /*0804*/ 	.word	0x00030840
        /*0808*/ 	.short	0x010a
        /*080a*/ 	.byte	0x3f
	.zero		1


	//   ....[78]....
        /*080c*/ 	.word	0x00015000
        /*0810*/ 	.word	0x00000003
        /*0814*/ 	.word	0x00030868
        /*0818*/ 	.short	0x010a
        /*081a*/ 	.byte	0x3f
	.zero		1


	//   ....[79]....
        /*081c*/ 	.word	0x00015060
        /*0820*/ 	.word	0x00000003
        /*0824*/ 	.word	0x00030848
        /*0828*/ 	.short	0x010a
        /*082a*/ 	.byte	0x3f
	.zero		1


	//   ....[80]....
        /*082c*/ 	.word	0x000150c0
        /*0830*/ 	.word	0x00000003
        /*0834*/ 	.word	0x00030860
        /*0838*/ 	.short	0x010a
        /*083a*/ 	.byte	0x3f
	.zero		1


	//   ....[81]....
        /*083c*/ 	.word	0x00015110
        /*0840*/ 	.word	0x00000003
        /*0844*/ 	.word	0x00030860
        /*0848*/ 	.short	0x010a
        /*084a*/ 	.byte	0x3f
	.zero		1


	//   ....[82]....
        /*084c*/ 	.word	0x00015160
        /*0850*/ 	.word	0x00000002
        /*0854*/ 	.word	0x00030820
        /*0858*/ 	.short	0x010a
        /*085a*/ 	.byte	0x3f
	.zero		1


	//   ....[83]....
        /*085c*/ 	.word	0x00015300
        /*0860*/ 	.word	0x00000007
        /*0864*/ 	.word	0x00000000
        /*0868*/ 	.short	0x010a
        /*086a*/ 	.byte	0x3f
	.zero		1


	//   ....[84]....
        /*086c*/ 	.word	0x00015350
        /*0870*/ 	.word	0x00000008
        /*0874*/ 	.word	0x00000000
        /*0878*/ 	.short	0x010a
        /*087a*/ 	.byte	0x3f
	.zero		1


	//   ....[85]....
        /*087c*/ 	.word	0x000153a0
        /*0880*/ 	.word	0x00000007
        /*0884*/ 	.word	0x00000000
        /*0888*/ 	.short	0x010a
        /*088a*/ 	.byte	0x3f
	.zero		1


	//----- nvinfo : EIATTR_NUM_MBARRIERS
	.align		4
.L_181:
        /*088c*/ 	.byte	0x03, 0x38
        /*088e*/ 	.short	0x0016


	//----- nvinfo : EIATTR_EXIT_INSTR_OFFSETS
	.align		4
        /*0890*/ 	.byte	0x04, 0x1c
        /*0892*/ 	.short	(.L_183 - .L_182)


	//   ....[0]....
.L_182:
        /*0894*/ 	.word	0x00013ea0


	//----- nvinfo : EIATTR_MAX_THREADS
	.align		4
.L_183:
        /*0898*/ 	.byte	0x04, 0x05
        /*089a*/ 	.short	(.L_185 - .L_184)
.L_184:
        /*089c*/ 	.word	0x00000180
        /*08a0*/ 	.word	0x00000001
        /*08a4*/ 	.word	0x00000001


	//----- nvinfo : EIATTR_CRS_STACK_SIZE
	.align		4
.L_185:
        /*08a8*/ 	.byte	0x04, 0x1e
        /*08aa*/ 	.short	(.L_187 - .L_186)
.L_186:
        /*08ac*/ 	.word	0x00000000


	//----- nvinfo : EIATTR_CBANK_PARAM_SIZE
	.align		4
.L_187:
        /*08b0*/ 	.byte	0x03, 0x19
        /*08b2*/ 	.short	0x0a70


	//----- nvinfo : EIATTR_PARAM_CBANK
	.align		4
        /*08b4*/ 	.byte	0x04, 0x0a
        /*08b6*/ 	.short	(.L_189 - .L_188)
	.align		4
.L_188:
        /*08b8*/ 	.word	index@(.nv.constant0._ZN7cutlass13device_kernelIN5flash11enable_sm90INS1_16FlashAttnFwdSm90INS1_25CollectiveMainloopFwdSm90ILi2EN4cute5tupleIJNS5_1CILi1EEES8_S8_EEENS6_IJNS7_ILi128EEENS7_ILi96EEENS7_ILi192EEEEEELi192ENS_10bfloat16_tEfNS_4arch4Sm90ELb0ELb1ELb0ELb0ELb0ELb0ELb0ELb1ELb1ELb1ELb1ELb0EEENS1_21CollectiveEpilogueFwdINS6_IJSA_SC_SB_EEES9_SE_SG_Li256ELb0ELb1ELb1ELb0EEENS1_19SingleTileSchedulerILb0ELb1ELb1ELi128EEEEEEEEEvNT_6ParamsE)
        /*08bc*/ 	.short	0x0210
        /*08be*/ 	.short	0x0a70


	//----- nvinfo : EIATTR_SW_WAR
	.align		4
.L_189:
        /*08c0*/ 	.byte	0x04, 0x36
        /*08c2*/ 	.short	(.L_191 - .L_190)
.L_190:
        /*08c4*/ 	.word	0x00000008
.L_191:


//--------------------- .nv.info._ZN7cutlass13device_kernelIN5flash11enable_sm90INS1_16FlashAttnFwdSm90INS1_25CollectiveMainloopFwdSm90ILi2EN4cute5tupleIJNS5_1CILi1EEES8_S8_EEENS6_IJNS7_ILi128EEENS7_ILi96EEENS7_ILi192EEEEEELi192ENS_10bfloat16_tEfNS_4arch4Sm90ELb0ELb1ELb0ELb1ELb0ELb0ELb0ELb1ELb1ELb1ELb1ELb0EEENS1_21CollectiveEpilogueFwdINS6_IJSA_SC_SB_EEES9_SE_SG_Li256ELb1ELb1ELb1ELb0EEENS1_36VarlenDynamicPersistentTileSchedulerILi128ELi96ELi256ELi128ELb1ELb1ELb1ELb1ELb0ELb1EEEEEEEEEvNT_6ParamsE --------------------------
	.section	.nv.info._ZN7cutlass13device_kernelIN5flash11enable_sm90INS1_16FlashAttnFwdSm90INS1_25CollectiveMainloopFwdSm90ILi2EN4cute5tupleIJNS5_1CILi1EEES8_S8_EEENS6_IJNS7_ILi128EEENS7_ILi96EEENS7_ILi192EEEEEELi192ENS_10bfloat16_tEfNS_4arch4Sm90ELb0ELb1ELb0ELb1ELb0ELb0ELb0ELb1ELb1ELb1ELb1ELb0EEENS1_21CollectiveEpilogueFwdINS6_IJSA_SC_SB_EEES9_SE_SG_Li256ELb1ELb1ELb1ELb0EEENS1_36VarlenDynamicPersistentTileSchedulerILi128ELi96ELi256ELi128ELb1ELb1ELb1ELb1ELb0ELb1EEEEEEEEEvNT_6ParamsE,"",@"SHT_CUDA_INFO"
	.sectionflags	@""
	.align	4


	//----- nvinfo : EIATTR_CUDA_API_VERSION
	.align		4
        /*0000*/ 	.byte	0x04, 0x37
        /*0002*/ 	.short	(.L_193 - .L_192)
.L_192:
        /*0004*/ 	.word	0x00000082


	//----- nvinfo : EIATTR_KPARAM_INFO
	.align		4
.L_193:
        /*0008*/ 	.byte	0x04, 0x17
        /*000a*/ 	.short	(.L_195 - .L_194)
.L_194:
        /*000c*/ 	.word	0x00000000
        /*0010*/ 	.short	0x0000
        /*0012*/ 	.short	0x0070
        /*0014*/ 	.byte	0x00, 0xf0, 0x01, 0x2a


	//----- nvinfo : EIATTR_SPARSE_MMA_MASK
	.align		4
.L_195:
        /*0018*/ 	.byte	0x03, 0x50
        /*001a*/ 	.short	0x0000


	//----- nvinfo : EIATTR_MAXREG_COUNT
	.align		4
        /*001c*/ 	.byte	0x03, 0x1b
        /*001e*/ 	.short	0x00a8


	//----- nvinfo : EIATTR_NUM_BARRIERS
	.align		4
        /*0020*/ 	.byte	0x02, 0x4c
        /*0022*/ 	.byte	0x09
	.zero		1


	//----- nvinfo : EIATTR_EXTERNS
	.align		4
        /*0024*/ 	.byte	0x04, 0x0f
        /*0026*/ 	.short	(.L_197 - .L_196)


	//   ....[0]....
	.align		4
.L_196:
        /*0028*/ 	.word	index@(__assertfail)


	//----- nvinfo : EIATTR_ANNOTATIONS
	.align		4
.L_197:
        /*002c*/ 	.byte	0x04, 0x55
        /*002e*/ 	.short	(.L_199 - .L_198)


	//   ....[0]....
.L_198:
        /* <DEDUP_REMOVED lines=78> */
        /*0504*/ 	.byte	0xc0, 0xb7, 0x01, 0x00, 0x01, 0x00, 0x00, 0x00, 0xd0, 0xb8, 0x01, 0x00


	//----- nvinfo : EIATTR_MERCURY_ISA_VERSION
	.align		4
.L_199:
        /*0510*/ 	.byte	0x03, 0x5f
        /*0512*/ 	.short	0x0101


	//----- nvinfo : EIATTR_UNUSED_LOAD_BYTE_OFFSET
	.align		4
        /*0514*/ 	.byte	0x04, 0x44
        /*0516*/ 	.short	(.L_201 - .L_200)


	//   ....[0]....
.L_200:
        /*0518*/ 	.word	0x00000a10
        /*051c*/ 	.word	0x0000fff0


	//   ....[1]....
        /*0520*/ 	.word	0x0000e400
        /*0524*/ 	.word	0x0000fff0


	//----- nvinfo : EIATTR_INT_WARP_WIDE_INSTR_OFFSETS
	.align		4
.L_201:
        /*0528*/ 	.byte	0x04, 0x31
        /*052a*/ 	.short	(.L_203 - .L_202)


	//   ....[0]....
.L_202:
        /*052c*/ 	.word	0x00000130


	//   ....[1]....
        /*0530*/ 	.word	0x00000170


	//   ....[2]....
        /*0534*/ 	.word	0x000001e0


	//   ....[3]....
        /*0538*/ 	.word	0x00013fc0


	//   ....[4]....
        /*053c*/ 	.word	0x00014060


	//   ....[5]....
        /*0540*/ 	.word	0x00017ed0


	//   ....[6]....
        /*0544*/ 	.word	0x00017f40


	//----- nvinfo : EIATTR_COOP_GROUP_MASK_REGIDS
	.align		4
.L_203:
        /*0548*/ 	.byte	0x04, 0x29
        /*054a*/ 	.short	(.L_205 - .L_204)


	//   ....[0]....
.L_204:
        /*054c*/ 	.word	0xffffffff


	//   ....[1]....
        /*0550*/ 	.word	0xffffffff


	//   ....[2]....
        /*0554*/ 	.word	0xffffffff


	//   ....[3]....
        /*0558*/ 	.word	0xffffffff


	//   ....[4]....
        /*055c*/ 	.word	0xffffffff


	//   ....[5]....
        /*0560*/ 	.word	0xffffffff


	//   ....[6]....
        /*0564*/ 	.word	0xffffffff


	//   ....[7]....
        /*0568*/ 	.word	0xffffffff


	//   ....[8]....
        /*056c*/ 	.word	0xffffffff


	//   ....[9]....
        /*0570*/ 	.word	0xffffffff


	//   ....[10]....
        /*0574*/ 	.word	0xffffffff


	//   ....[11]....
        /*0578*/ 	.word	0xffffffff


	//   ....[12]....
        /*057c*/ 	.word	0xffffffff


	//   ....[13]....
        /*0580*/ 	.word	0xffffffff


	//   ....[14]....
        /*0584*/ 	.word	0xffffffff


	//   ....[15]....
        /*0588*/ 	.word	0xffffffff


	//   ....[16]....
        /*058c*/ 	.word	0xffffffff


	//   ....[17]....
        /*0590*/ 	.word	0xffffffff


	//   ....[18]....
        /*0594*/ 	.word	0xffffffff


	//   ....[19]....
        /*0598*/ 	.word	0xffffffff


	//   ....[20]....
        /*059c*/ 	.word	0xffffffff


	//   ....[21]....
        /*05a0*/ 	.word	0xffffffff


	//   ....[22]....
        /*05a4*/ 	.word	0xffffffff


	//   ....[23]....
        /*05a8*/ 	.word	0xffffffff


	//   ....[24]....
        /*05ac*/ 	.word	0xffffffff


	//   ....[25]....
        /*05b0*/ 	.word	0xffffffff


	//   ....[26]....
        /*05b4*/ 	.word	0xffffffff


	//   ....[27]....
        /*05b8*/ 	.word	0xffffffff


	//   ....[28]....
        /*05bc*/ 	.word	0xffffffff


	//   ....[29]....
        /*05c0*/ 	.word	0xffffffff


	//   ....[30]....
        /*05c4*/ 	.word	0xffffffff


	//   ....[31]....
        /*05c8*/ 	.word	0xffffffff


	//   ....[32]....
        /*05cc*/ 	.word	0xffffffff


	//   ....[33]....
        /*05d0*/ 	.word	0xffffffff


	//   ....[34]....
        /*05d4*/ 	.word	0xffffffff


	//   ....[35]....
        /*05d8*/ 	.word	0xffffffff


	//   ....[36]....
        /*05dc*/ 	.word	0xffffffff


	//   ....[37]....
        /*05e0*/ 	.word	0xffffffff


	//   ....[38]....
        /*05e4*/ 	.word	0xffffffff


	//   ....[39]....
        /*05e8*/ 	.word	0xffffffff


	//   ....[40]....
        /*05ec*/ 	.word	0xffffffff


	//   ....[41]....
        /*05f0*/ 	.word	0xffffffff


	//   ....[42]....
        /*05f4*/ 	.word	0xffffffff


	//   ....[43]....
        /*05f8*/ 	.word	0xffffffff


	//   ....[44]....
        /*05fc*/ 	.word	0xffffffff


	//   ....[45]....
        /*0600*/ 	.word	0xffffffff


	//   ....[46]....
        /*0604*/ 	.word	0xffffffff


	//   ....[47]....
        /*0608*/ 	.word	0xffffffff


	//   ....[48]....
        /*060c*/ 	.word	0xffffffff


	//   ....[49]....
        /*0610*/ 	.word	0xffffffff


	//   ....[50]....
        /*0614*/ 	.word	0xffffffff


	//   ....[51]....
        /*0618*/ 	.word	0xffffffff


	//   ....[52]....
        /*061c*/ 	.word	0xffffffff


	//   ....[53]....
        /*0620*/ 	.word	0xffffffff


	//   ....[54]....
        /*0624*/ 	.word	0xffffffff


	//   ....[55]....
        /*0628*/ 	.word	0xffffffff


	//   ....[56]....
        /*062c*/ 	.word	0xffffffff


	//   ....[57]....
        /*0630*/ 	.word	0xffffffff


	//   ....[58]....
        /*0634*/ 	.word	0xffffffff


	//   ....[59]....
        /*0638*/ 	.word	0xffffffff


	//   ....[60]....
        /*063c*/ 	.word	0xffffffff


	//   ....[61]....
        /*0640*/ 	.word	0xffffffff


	//   ....[62]....
        /*0644*/ 	.word	0xffffffff


	//   ....[63]....
        /*0648*/ 	.word	0xffffffff


	//   ....[64]....
        /*064c*/ 	.word	0xffffffff


	//   ....[65]....
        /*0650*/ 	.word	0xffffffff


	//   ....[66]....
        /*0654*/ 	.word	0xffffffff


	//   ....[67]....
        /*0658*/ 	.word	0xffffffff


	//   ....[68]....
        /*065c*/ 	.word	0xffffffff


	//   ....[69]....
        /*0660*/ 	.word	0xffffffff


	//   ....[70]....
        /*0664*/ 	.word	0xffffffff


	//   ....[71]....
        /*0668*/ 	.word	0xffffffff


	//   ....[72]....
        /*066c*/ 	.word	0xffffffff


	//   ....[73]....
        /*0670*/ 	.word	0xffffffff


	//   ....[74]....
        /*0674*/ 	.word	0xffffffff


	//   ....[75]....
        /*0678*/ 	.word	0xffffffff


	//   ....[76]....
        /*067c*/ 	.word	0xffffffff


	//   ....[77]....
        /*0680*/ 	.word	0xffffffff


	//   ....[78]....
        /*0684*/ 	.word	0xffffffff


	//   ....[79]....
        /*0688*/ 	.word	0xffffffff


	//   ....[80]....
        /*068c*/ 	.word	0xffffffff


	//   ....[81]....
        /*0690*/ 	.word	0xffffffff


	//   ....[82]....
        /*0694*/ 	.word	0xffffffff


	//   ....[83]....
        /*0698*/ 	.word	0xffffffff


	//   ....[84]....
        /*069c*/ 	.word	0xffffffff


	//   ....[85]....
        /*06a0*/ 	.word	0xffffffff


	//   ....[86]....
        /*06a4*/ 	.word	0xffffffff


	//   ....[87]....
        /*06a8*/ 	.word	0xffffffff


	//   ....[88]....
        /*06ac*/ 	.word	0xffffffff


	//   ....[89]....
        /*06b0*/ 	.word	0xffffffff


	//   ....[90]....
        /*06b4*/ 	.word	0xffffffff


	//   ....[91]....
        /*06b8*/ 	.word	0xffffffff


	//   ....[92]....
        /*06bc*/ 	.word	0xffffffff


	//   ....[93]....
        /*06c0*/ 	.word	0xffffffff


	//   ....[94]....
        /*06c4*/ 	.word	0xffffffff


	//   ....[95]....
        /*06c8*/ 	.word	0xffffffff


	//   ....[96]....
        /*06cc*/ 	.word	0xffffffff


	//   ....[97]....
        /*06d0*/ 	.word	0xffffffff


	//   ....[98]....
        /*06d4*/ 	.word	0xffffffff


	//   ....[99]....
        /*06d8*/ 	.word	0xffffffff


	//   ....[100]....
        /*06dc*/ 	.word	0xffffffff


	//   ....[101]....
        /*06e0*/ 	.word	0xffffffff


	//   ....[102]....
        /*06e4*/ 	.word	0xffffffff


	//   ....[103]....
        /*06e8*/ 	.word	0xffffffff


	//   ....[104]....
        /*06ec*/ 	.word	0xffffffff


	//   ....[105]....
        /*06f0*/ 	.word	0xffffffff


	//   ....[106]....
        /*06f4*/ 	.word	0xffffffff


	//   ....[107]....
        /*06f8*/ 	.word	0xffffffff


	//   ....[108]....
        /*06fc*/ 	.word	0xffffffff


	//   ....[109]....
        /*0700*/ 	.word	0xffffffff


	//   ....[110]....
        /*0704*/ 	.word	0xffffffff


	//   ....[111]....
        /*0708*/ 	.word	0x0500000f


	//   ....[112]....
        /*070c*/ 	.word	0x0500000f


	//   ....[113]....
        /*0710*/ 	.word	0x0500000f


	//   ....[114]....
        /*0714*/ 	.word	0x0500000f


	//   ....[115]....
        /*0718*/ 	.word	0x0500000f


	//   ....[116]....
        /*071c*/ 	.word	0x0500000f


	//   ....[117]....
        /*0720*/ 	.word	0x0500000f


	//   ....[118]....
        /*0724*/ 	.word	0x0500000f


	//   ....[119]....
        /*0728*/ 	.word	0x0500000f


	//   ....[120]....
        /*072c*/ 	.word	0x0500000f


	//   ....[121]....
        /*0730*/ 	.word	0x0500000f


	//   ....[122]....
        /*0734*/ 	.word	0x0500000f


	//   ....[123]....
        /*0738*/ 	.word	0x0500000f


	//   ....[124]....
        /*073c*/ 	.word	0x0500000f


	//   ....[125]....
        /*0740*/ 	.word	0x0500000f


	//   ....[126]....
        /*0744*/ 	.word	0x0500000f


	//   ....[127]....
        /*0748*/ 	.word	0x0500000f


	//   ....[128]....
        /*074c*/ 	.word	0x0500000f


	//   ....[129]....
        /*0750*/ 	.word	0x0500000f


	//   ....[130]....
        /*0754*/ 	.word	0x0500000f


	//   ....[131]....
        /*0758*/ 	.word	0x0500000f


	//   ....[132]....
        /*075c*/ 	.word	0x0500000f


	//   ....[133]....
        /*0760*/ 	.word	0x0500000f


	//   ....[134]....
        /*0764*/ 	.word	0x0500000f


	//   ....[135]....
        /*0768*/ 	.word	0x0500000f


	//   ....[136]....
        /*076c*/ 	.word	0x0500000f


	//   ....[137]....
        /*0770*/ 	.word	0x0500000f


	//   ....[138]....
        /*0774*/ 	.word	0x0500000f


	//   ....[139]....
        /*0778*/ 	.word	0x0500000f


	//   ....[140]....
        /*077c*/ 	.word	0x0500000f


	//   ....[141]....
        /*0780*/ 	.word	0x0500000f


	//   ....[142]....
        /*0784*/ 	.word	0x0500000f


	//   ....[143]....
        /*0788*/ 	.word	0x0500000f


	//   ....[144]....
        /*078c*/ 	.word	0x0500000f


	//   ....[145]....
        /*0790*/ 	.word	0x0500000f


	//   ....[146]....
        /*0794*/ 	.word	0x0500000f


	//----- nvinfo : EIATTR_COOP_GROUP_INSTR_OFFSETS
	.align		4
.L_205:
        /*0798*/ 	.byte	0x04, 0x28
        /*079a*/ 	.short	(.L_207 - .L_206)


	//   ....[0]....
.L_206:
        /*079c*/ 	.word	0x00000060


	//   ....[1]....
        /*07a0*/ 	.word	0x00000140


	//   ....[2]....
        /*07a4*/ 	.word	0x00000190


	//   ....[3]....
        /*07a8*/ 	.word	0x000003c0


	//   ....[4]....
        /*07ac*/ 	.word	0x00000520


	//   ....[5]....
        /*07b0*/ 	.word	0x00000640


	//   ....[6]....
        /*07b4*/ 	.word	0x000007a0


	//   ....[7]....
        /*07b8*/ 	.word	0x00002170


	//   ....[8]....
        /*07bc*/ 	.word	0x00002940


	//   ....[9]....
        /*07c0*/ 	.word	0x00002de0


	//   ....[10]....
        /*07c4*/ 	.word	0x00003b70


	//   ....[11]....
        /*07c8*/ 	.word	0x00003c80


	//   ....[12]....
        /*07cc*/ 	.word	0x00004360


	//   ....[13]....
        /*07d0*/ 	.word	0x00004410


	//   ....[14]....
        /*07d4*/ 	.word	0x00005f10


	//   ....[15]....
        /*07d8*/ 	.word	0x00006970


	//   ....[16]....
        /*07dc*/ 	.word	0x00006ff0


	//   ....[17]....
        /*07e0*/ 	.word	0x00007110


	//   ....[18]....
        /*07e4*/ 	.word	0x00007720


	//   ....[19]....
        /*07e8*/ 	.word	0x00007780


	//   ....[20]....
        /*07ec*/ 	.word	0x00009200


	//   ....[21]....
        /*07f0*/ 	.word	0x00009230


	//   ....[22]....
        /*07f4*/ 	.word	0x000095b0


	//   ....[23]....
        /*07f8*/ 	.word	0x00009610


	//   ....[24]....
        /*07fc*/ 	.word	0x0000b080


	//   ....[25]....
        /*0800*/ 	.word	0x0000baf0


	//   ....[26]....
        /*0804*/ 	.word	0x0000c190


	//   ....[27]....
        /*0808*/ 	.word	0x0000c2b0


	//   ....[28]....
        /*080c*/ 	.word	0x0000c880


	//   ....[29]....
        /*0810*/ 	.word	0x0000c8f0


	//   ....[30]....
        /*0814*/ 	.word	0x0000d930


	//   ....[31]....
        /*0818*/ 	.word	0x0000d970


	//   ....[32]....
        /*081c*/ 	.word	0x0000daa0


	//   ....[33]....
        /*0820*/ 	.word	0x0000dac0


	//   ....[34]....
        /*0824*/ 	.word	0x0000f2d0


	//   ....[35]....
        /*0828*/ 	.word	0x0000f2e0


	//   ....[36]....
        /*082c*/ 	.word	0x0000f2f0


	//   ....[37]....
        /*0830*/ 	.word	0x0000f300


	//   ....[38]....
        /*0834*/ 	.word	0x0000fbc0


	//   ....[39]....
        /*0838*/ 	.word	0x0000fbf0


	//   ....[40]....
        /*083c*/ 	.word	0x0000fd30


	//   ....[41]....
        /*0840*/ 	.word	0x0000fd50


	//   ....[42]....
        /*0844*/ 	.word	0x0000fe60


	//   ....[43]....
        /*0848*/ 	.word	0x0000fe80


	//   ....[44]....
        /*084c*/ 	.word	0x0000ffa0


	//   ....[45]....
        /*0850*/ 	.word	0x0000ffc0


	//   ....[46]....
        /*0854*/ 	.word	0x00010490


	//   ....[47]....
        /*0858*/ 	.word	0x000104a0


	//   ....[48]....
        /*085c*/ 	.word	0x00010af0


	//   ....[49]....
        /*0860*/ 	.word	0x00010b00


	//   ....[50]....
        /*0864*/ 	.word	0x00011bc0


	//   ....[51]....
        /*0868*/ 	.word	0x00011bf0


	//   ....[52]....
        /*086c*/ 	.word	0x00011d10


	//   ....[53]....
        /*0870*/ 	.word	0x00011d30


	//   ....[54]....
        /*0874*/ 	.word	0x00011e40


	//   ....[55]....
        /*0878*/ 	.word	0x00011e60


	//   ....[56]....
        /*087c*/ 	.word	0x00011f80


	//   ....[57]....
        /*0880*/ 	.word	0x00011fa0


	//   ....[58]....
        /*0884*/ 	.word	0x00012150


	//   ....[59]....
        /*0888*/ 	.word	0x00012370


	//   ....[60]....
        /*088c*/ 	.word	0x000123a0


	//   ....[61]....
        /*0890*/ 	.word	0x000123d0


	//   ....[62]....
        /*0894*/ 	.word	0x00012400


	//   ....[63]....
        /*0898*/ 	.word	0x00012430


	//   ....[64]....
        /*089c*/ 	.word	0x00012460


	//   ....[65]....
        /*08a0*/ 	.word	0x00012610


	//   ....[66]....
        /*08a4*/ 	.word	0x00012640


	//   ....[67]....
        /*08a8*/ 	.word	0x00012670


	//   ....[68]....
        /*08ac*/ 	.word	0x000126a0


	//   ....[69]....
        /*08b0*/ 	.word	0x000126d0


	//   ....[70]....
        /*08b4*/ 	.word	0x00012700


	//   ....[71]....
        /*08b8*/ 	.word	0x000127a0


	//   ....[72]....
        /*08bc*/ 	.word	0x000127d0


	//   ....[73]....
        /*08c0*/ 	.word	0x000127e0


	//   ....[74]....
        /*08c4*/ 	.word	0x00012810


	//   ....[75]....
        /*08c8*/ 	.word	0x000145b0


	//   ....[76]....
        /*08cc*/ 	.word	0x000151d0


	//   ....[77]....
        /*08d0*/ 	.word	0x000151f0


	//   ....[78]....
        /*08d4*/ 	.word	0x00015200


	//   ....[79]....
        /*08d8*/ 	.word	0x00015230


	//   ....[80]....
        /*08dc*/ 	.word	0x00015350


	//   ....[81]....
        /*08e0*/ 	.word	0x00015360


	//   ....[82]....
        /*08e4*/ 	.word	0x00015400


	//   ....[83]....
        /*08e8*/ 	.word	0x00015410


	//   ....[84]....
        /*08ec*/ 	.word	0x000154b0


	//   ....[85]....
        /*08f0*/ 	.word	0x000154c0


	//   ....[86]....
        /*08f4*/ 	.word	0x00015560


	//   ....[87]....
        /*08f8*/ 	.word	0x00015570


	//   ....[88]....
        /*08fc*/ 	.word	0x000155f0


	//   ....[89]....
        /*0900*/ 	.word	0x00015620


	//   ....[90]....
        /*0904*/ 	.word	0x00015670


	//   ....[91]....
        /*0908*/ 	.word	0x000156b0


	//   ....[92]....
        /*090c*/ 	.word	0x00018730


	//   ....[93]....
        /*0910*/ 	.word	0x000187b0


	//   ....[94]....
        /*0914*/ 	.word	0x000187e0


	//   ....[95]....
        /*0918*/ 	.word	0x000187f0


	//   ....[96]....
        /*091c*/ 	.word	0x00018820


	//   ....[97]....
        /*0920*/ 	.word	0x00018850


	//   ....[98]....
        /*0924*/ 	.word	0x00018880


	//   ....[99]....
        /*0928*/ 	.word	0x000188b0


	//   ....[100]....
        /*092c*/ 	.word	0x00018a80


	//   ....[101]....
        /*0930*/ 	.word	0x00018ab0


	//   ....[102]....
        /*0934*/ 	.word	0x00018ae0


	//   ....[103]....
        /*0938*/ 	.word	0x00018b10


	//   ....[104]....
        /*093c*/ 	.word	0x00018b40


	//   ....[105]....
        /*0940*/ 	.word	0x00018b70


	//   ....[106]....
        /*0944*/ 	.word	0x00018c40


	//   ....[107]....
        /*0948*/ 	.word	0x00018c60


	//   ....[108]....
        /*094c*/ 	.word	0x00018c70


	//   ....[109]....
        /*0950*/ 	.word	0x00018cf0


	//   ....[110]....
        /*0954*/ 	.word	0x00019840


	//   ....[111]....
        /*0958*/ 	.word	0x00019ef0


	//   ....[112]....
        /*095c*/ 	.word	0x0001a0d0


	//   ....[113]....
        /*0960*/ 	.word	0x0001a120


	//   ....[114]....
        /*0964*/ 	.word	0x0001a250


	//   ....[115]....
        /*0968*/ 	.word	0x0001a2a0


	//   ....[116]....
        /*096c*/ 	.word	0x0001a3e0


	//   ....[117]....
        /*0970*/ 	.word	0x0001a450


	//   ....[118]....
        /*0974*/ 	.word	0x0001a580


	//   ....[119]....
        /*0978*/ 	.word	0x0001a5d0


	//   ....[120]....
        /*097c*/ 	.word	0x0001a700


	//   ....[121]....
        /*0980*/ 	.word	0x0001a750


	//   ....[122]....
        /*0984*/ 	.word	0x0001a880


	//   ....[123]....
        /*0988*/ 	.word	0x0001a8d0


	//   ....[124]....
        /*098c*/ 	.word	0x0001a9e0


	//   ....[125]....
        /*0990*/ 	.word	0x0001aa50


	//   ....[126]....
        /*0994*/ 	.word	0x0001ab60


	//   ....[127]....
        /*0998*/ 	.word	0x0001abb0


	//   ....[128]....
        /*099c*/ 	.word	0x0001aee0


	//   ....[129]....
        /*09a0*/ 	.word	0x0001af80


	//   ....[130]....
        /*09a4*/ 	.word	0x0001b120


	//   ....[131]....
        /*09a8*/ 	.word	0x0001b1a0


	//   ....[132]....
        /*09ac*/ 	.word	0x0001b220


	//   ....[133]....
        /*09b0*/ 	.word	0x0001b2a0


	//   ....[134]....
        /*09b4*/ 	.word	0x0001b320


	//   ....[135]....
        /*09b8*/ 	.word	0x0001b3b0


	//   ....[136]....
        /*09bc*/ 	.word	0x0001b450


	//   ....[137]....
        /*09c0*/ 	.word	0x0001b500


	//   ....[138]....
        /*09c4*/ 	.word	0x0001b580


	//   ....[139]....
        /*09c8*/ 	.word	0x0001b600


	//   ....[140]....
        /*09cc*/ 	.word	0x0001b680


	//   ....[141]....
        /*09d0*/ 	.word	0x0001b710


	//   ....[142]....
        /*09d4*/ 	.word	0x0001b790


	//   ....[143]....
        /*09d8*/ 	.word	0x0001b840


	//   ....[144]....
        /*09dc*/ 	.word	0x0001b890


	//   ....[145]....
        /*09e0*/ 	.word	0x0001b950


	//   ....[146]....
        /*09e4*/ 	.word	0x0001ba80


	//----- nvinfo : EIATTR_REG_RECONFIG
	.align		4
.L_207:
        /*09e8*/ 	.byte	0x01, 0x54
	.zero		2


	//----- nvinfo : EIATTR_SYSCALL_OFFSETS
	.align		4
        /*09ec*/ 	.byte	0x04, 0x46
        /*09ee*/ 	.short	(.L_209 - .L_208)


	//   ....[0]....
.L_208:
        /*09f0*/ 	.word	0x000022f0


	//   ....[1]....
        /*09f4*/ 	.word	0x000141d0


	//   ....[2]....
        /*09f8*/ 	.word	0x00014320


	//   ....[3]....
        /*09fc*/ 	.word	0x00014410


	//   ....[4]....
        /*0a00*/ 	.word	0x00014cf0


	//----- nvinfo : EIATTR_MBARRIER_INSTR_OFFSETS
	.align		4
.L_209:
        /*0a04*/ 	.byte	0x04, 0x39
        /*0a06*/ 	.short	(.L_211 - .L_210)


	//   ....[0]....
.L_210:
        /*0a08*/ 	.word	0x00000270
        /*0a0c*/ 	.word	0x000000ff
        /*0a10*/ 	.word	0x00030800
        /*0a14*/ 	.short	0x0100
        /*0a16*/ 	.byte	0x08
	.zero		1


	//   ....[1]....
        /*0a18*/ 	.word	0x00000280
        /*0a1c*/ 	.word	0x000000ff
        /*0a20*/ 	.word	0x00030820
        /*0a24*/ 	.short	0x0100
        /*0a26*/ 	.byte	0x08
	.zero		1


	//   ....[2]....
        /*0a28*/ 	.word	0x00000370
        /*0a2c*/ 	.word	0x000000ff
        /*0a30*/ 	.word	0x00030830
        /*0a34*/ 	.short	0x0100
        /*0a36*/ 	.byte	0x08
	.zero		1


	//   ....[3]....
        /*0a38*/ 	.word	0x00000380
        /*0a3c*/ 	.word	0x000000ff
        /*0a40*/ 	.word	0x00030840
        /*0a44*/ 	.short	0x0100
        /*0a46*/ 	.byte	0x08
	.zero		1


	//   ....[4]....
        /*0a48*/ 	.word	0x00000390
        /*0a4c*/ 	.word	0x000000ff
        /*0a50*/ 	.word	0x00030838
        /*0a54*/ 	.short	0x0100
        /*0a56*/ 	.byte	0x08
	.zero		1


	//   ....[5]....
        /*0a58*/ 	.word	0x000003a0
        /*0a5c*/ 	.word	0x000000ff
        /*0a60*/ 	.word	0x00030848
        /*0a64*/ 	.short	0x0100
        /*0a66*/ 	.byte	0x08
	.zero		1


	//   ....[6]....
        /*0a68*/ 	.word	0x000004d0
        /*0a6c*/ 	.word	0x000000ff
        /*0a70*/ 	.word	0x00030850
        /*0a74*/ 	.short	0x0100
        /*0a76*/ 	.byte	0x08
	.zero		1


	//   ....[7]....
        /*0a78*/ 	.word	0x000004e0
        /*0a7c*/ 	.word	0x000000ff
        /*0a80*/ 	.word	0x00030860
        /*0a84*/ 	.short	0x0100
        /*0a86*/ 	.byte	0x08
	.zero		1


	//   ....[8]....
        /*0a88*/ 	.word	0x000004f0
        /*0a8c*/ 	.word	0x000000ff
        /*0a90*/ 	.word	0x00030858
        /*0a94*/ 	.short	0x0100
        /*0a96*/ 	.byte	0x08
	.zero		1


	//   ....[9]....
        /*0a98*/ 	.word	0x00000500
        /*0a9c*/ 	.word	0x000000ff
        /*0aa0*/ 	.word	0x00030868
        /*0aa4*/ 	.short	0x0100
        /*0aa6*/ 	.byte	0x08
	.zero		1


	//   ....[10]....
        /*0aa8*/ 	.word	0x000005f0
        /*0aac*/ 	.word	0x000000ff
        /*0ab0*/ 	.word	0x00030870
        /*0ab4*/ 	.short	0x0100
        /*0ab6*/ 	.byte	0x06
	.zero		1


	//   ....[11]....
        /*0ab8*/ 	.word	0x00000600
        /*0abc*/ 	.word	0x000000ff
        /*0ac0*/ 	.word	0x00030880
        /*0ac4*/ 	.short	0x0100
        /*0ac6*/ 	.byte	0x06
	.zero		1


	//   ....[12]....
        /*0ac8*/ 	.word	0x00000610
        /*0acc*/ 	.word	0x000000ff
        /*0ad0*/ 	.word	0x00030878
        /*0ad4*/ 	.short	0x0100
        /*0ad6*/ 	.byte	0x06
	.zero		1


	//   ....[13]....
        /*0ad8*/ 	.word	0x00000620
        /*0adc*/ 	.word	0x000000ff
        /*0ae0*/ 	.word	0x00030888
        /*0ae4*/ 	.short	0x0100
        /*0ae6*/ 	.byte	0x06
	.zero		1


	//   ....[14]....
        /*0ae8*/ 	.word	0x00000750
        /*0aec*/ 	.word	0x000000ff
        /*0af0*/ 	.word	0x00030890
        /*0af4*/ 	.short	0x0100
        /*0af6*/ 	.byte	0x08
	.zero		1


	//   ....[15]....
        /*0af8*/ 	.word	0x00000760
        /*0afc*/ 	.word	0x000000ff
        /*0b00*/ 	.word	0x000308a0
        /*0b04*/ 	.short	0x0100
        /*0b06*/ 	.byte	0x08
	.zero		1


	//   ....[16]....
        /*0b08*/ 	.word	0x00000770
        /*0b0c*/ 	.word	0x000000ff
        /*0b10*/ 	.word	0x00030898
        /*0b14*/ 	.short	0x0100
        /*0b16*/ 	.byte	0x08
	.zero		1


	//   ....[17]....
        /*0b18*/ 	.word	0x00000780
        /*0b1c*/ 	.word	0x000000ff
        /*0b20*/ 	.word	0x000308a8
        /*0b24*/ 	.short	0x0100
        /*0b26*/ 	.byte	0x08
	.zero		1


	//   ....[18]....
        /*0b28*/ 	.word	0x000008b0
        /*0b2c*/ 	.word	0x000000ff
        /*0b30*/ 	.word	0x000308b0
        /*0b34*/ 	.short	0x0100
        /*0b36*/ 	.byte	0x08
	.zero		1


	//   ....[19]....
        /*0b38*/ 	.word	0x000008c0
        /*0b3c*/ 	.word	0x000000ff
        /*0b40*/ 	.word	0x000308c0
        /*0b44*/ 	.short	0x0100
        /*0b46*/ 	.byte	0x08
	.zero		1


	//   ....[20]....
        /*0b48*/ 	.word	0x000008d0
        /*0b4c*/ 	.word	0x000000ff
        /*0b50*/ 	.word	0x000308b8
        /*0b54*/ 	.short	0x0100
        /*0b56*/ 	.byte	0x08
	.zero		1


	//   ....[21]....
        /*0b58*/ 	.word	0x000008e0
        /*0b5c*/ 	.word	0x000000ff
        /*0b60*/ 	.word	0x000308c8
        /*0b64*/ 	.short	0x0100
        /*0b66*/ 	.byte	0x08
	.zero		1


	//   ....[22]....
        /*0b68*/ 	.word	0x00002370
        /*0b6c*/ 	.word	0x000000ff
        /*0b70*/ 	.word	0x00030800
        /*0b74*/ 	.short	0x010a
        /*0b76*/ 	.byte	0x25
	.zero		1


	//   ....[23]....
        /*0b78*/ 	.word	0x00002420
        /*0b7c*/ 	.word	0x00000003
        /*0b80*/ 	.word	0x00030830
        /*0b84*/ 	.short	0x010a
        /*0b86*/ 	.byte	0x3f
	.zero		1


	//   ....[24]....
        /*0b88*/ 	.word	0x00002490
        /*0b8c*/ 	.word	0x00000003
        /*0b90*/ 	.word	0x00030830
        /*0b94*/ 	.short	0x010a
        /*0b96*/ 	.byte	0x3f
	.zero		1


	//   ....[25]....
        /*0b98*/ 	.word	0x00002c30
        /*0b9c*/ 	.word	0x00000000
        /*0ba0*/ 	.word	0x00000000
        /*0ba4*/ 	.short	0x0101
        /*0ba6*/ 	.byte	0x3f
	.zero		1


	//   ....[26]....
        /*0ba8*/ 	.word	0x000050e0
        /*0bac*/ 	.word	0x000000ff
        /*0bb0*/ 	.word	0x00030830
        /*0bb4*/ 	.short	0x010a
        /*0bb6*/ 	.byte	0x06
	.zero		1


	//   ....[27]....
        /*0bb8*/ 	.word	0x00005140
        /*0bbc*/ 	.word	0x000000ff
        /*0bc0*/ 	.word	0x00030830
        /*0bc4*/ 	.short	0x010a
        /*0bc6*/ 	.byte	0x06
	.zero		1


	//   ....[28]....
        /*0bc8*/ 	.word	0x00005ba0
        /*0bcc*/ 	.word	0x000000ff
        /*0bd0*/ 	.word	0x00030850
        /*0bd4*/ 	.short	0x010a
        /*0bd6*/ 	.byte	0x05
	.zero		1


	//   ....[29]....
        /*0bd8*/ 	.word	0x00005be0
        /*0bdc*/ 	.word	0x000000ff
        /*0be0*/ 	.word	0x00030850
        /*0be4*/ 	.short	0x010a
        /*0be6*/ 	.byte	0x05
	.zero		1


	//   ....[30]....
        /*0be8*/ 	.word	0x00005f30
        /*0bec*/ 	.word	0x00000000
        /*0bf0*/ 	.word	0x00000000
        /*0bf4*/ 	.short	0x0101
        /*0bf6*/ 	.byte	0x3f
	.zero		1


	//   ....[31]....
        /*0bf8*/ 	.word	0x00007600
        /*0bfc*/ 	.word	0x00000085
        /*0c00*/ 	.word	0x00000000
        /*0c04*/ 	.short	0x0101
        /*0c06*/ 	.byte	0x3f
	.zero		1


	//   ....[32]....
        /*0c08*/ 	.word	0x00008470
        /*0c0c*/ 	.word	0x000000ff
        /*0c10*/ 	.word	0x00030830
        /*0c14*/ 	.short	0x010a
        /*0c16*/ 	.byte	0x05
	.zero		1


	//   ....[33]....
        /*0c18*/ 	.word	0x000084d0
        /*0c1c*/ 	.word	0x000000ff
        /*0c20*/ 	.word	0x00030830
        /*0c24*/ 	.short	0x010a
        /*0c26*/ 	.byte	0x05
	.zero		1


	//   ....[34]....
        /*0c28*/ 	.word	0x00008f30
        /*0c2c*/ 	.word	0x000000ff
        /*0c30*/ 	.word	0x00030850
        /*0c34*/ 	.short	0x010a
        /*0c36*/ 	.byte	0x05
	.zero		1


	//   ....[35]....
        /*0c38*/ 	.word	0x00008f70
        /*0c3c*/ 	.word	0x000000ff
        /*0c40*/ 	.word	0x00030850
        /*0c44*/ 	.short	0x010a
        /*0c46*/ 	.byte	0x05
	.zero		1


	//   ....[36]....
        /*0c48*/ 	.word	0x00009c50
        /*0c4c*/ 	.word	0x0000007b
        /*0c50*/ 	.word	0x00000000
        /*0c54*/ 	.short	0x0101
        /*0c56*/ 	.byte	0x3f
	.zero		1


	//   ....[37]....
        /*0c58*/ 	.word	0x00009cd0
        /*0c5c*/ 	.word	0x00000006
        /*0c60*/ 	.word	0x00000000
        /*0c64*/ 	.short	0x0101
        /*0c66*/ 	.byte	0x3f
	.zero		1


	//   ....[38]....
        /*0c68*/ 	.word	0x0000a280
        /*0c6c*/ 	.word	0x000000ff
        /*0c70*/ 	.word	0x00030830
        /*0c74*/ 	.short	0x010a
        /*0c76*/ 	.byte	0x05
	.zero		1


	//   ....[39]....
        /*0c78*/ 	.word	0x0000a2e0
        /*0c7c*/ 	.word	0x000000ff
        /*0c80*/ 	.word	0x00030830
        /*0c84*/ 	.short	0x010a
        /*0c86*/ 	.byte	0x05
	.zero		1


	//   ....[40]....
        /*0c88*/ 	.word	0x0000ad40
        /*0c8c*/ 	.word	0x000000ff
        /*0c90*/ 	.word	0x00030850
        /*0c94*/ 	.short	0x010a
        /*0c96*/ 	.byte	0x05
	.zero		1


	//   ....[41]....
        /*0c98*/ 	.word	0x0000ad80
        /*0c9c*/ 	.word	0x000000ff
        /*0ca0*/ 	.word	0x00030850
        /*0ca4*/ 	.short	0x010a
        /*0ca6*/ 	.byte	0x05
	.zero		1


	//   ....[42]....
        /*0ca8*/ 	.word	0x0000b0d0
        /*0cac*/ 	.word	0x00000000
        /*0cb0*/ 	.word	0x00000000
        /*0cb4*/ 	.short	0x0101
        /*0cb6*/ 	.byte	0x3f
	.zero		1


	//   ....[43]....
        /*0cb8*/ 	.word	0x0000c7a0
        /*0cbc*/ 	.word	0x00000085
        /*0cc0*/ 	.word	0x00000000
        /*0cc4*/ 	.short	0x0101
        /*0cc6*/ 	.byte	0x3f
	.zero		1


	//   ....[44]....
        /*0cc8*/ 	.word	0x0000d8a0
        /*0ccc*/ 	.word	0x000000ff
        /*0cd0*/ 	.word	0x00030850
        /*0cd4*/ 	.short	0x010a
        /*0cd6*/ 	.byte	0x05
	.zero		1


	//   ....[45]....
        /*0cd8*/ 	.word	0x0000d8e0
        /*0cdc*/ 	.word	0x000000ff
        /*0ce0*/ 	.word	0x00030850
        /*0ce4*/ 	.short	0x010a
        /*0ce6*/ 	.byte	0x05
	.zero		1


	//   ....[46]....
        /*0ce8*/ 	.word	0x0000dda0
        /*0cec*/ 	.word	0x0000000a
        /*0cf0*/ 	.word	0x00000000
        /*0cf4*/ 	.short	0x0101
        /*0cf6*/ 	.byte	0x3f
	.zero		1


	//   ....[47]....
        /*0cf8*/ 	.word	0x0000fbd0
        /*0cfc*/ 	.word	0x000000ff
        /*0d00*/ 	.word	0x00000000
        /*0d04*/ 	.short	0x0101
        /*0d06*/ 	.byte	0x08
	.zero		1


	//   ....[48]....
        /*0d08*/ 	.word	0x000102c0
        /*0d0c*/ 	.word	0x000000ff
        /*0d10*/ 	.word	0x00000000
        /*0d14*/ 	.short	0x0101
        /*0d16*/ 	.byte	0x08
	.zero		1


	//   ....[49]....
        /*0d18*/ 	.word	0x00014820
        /*0d1c*/ 	.word	0x00000000
        /*0d20*/ 	.word	0x00030840
        /*0d24*/ 	.short	0x010a
        /*0d26*/ 	.byte	0x3f
	.zero		1


	//   ....[50]....
        /*0d28*/ 	.word	0x000157d0
        /*0d2c*/ 	.word	0x00000013
        /*0d30*/ 	.word	0x00030800
        /*0d34*/ 	.short	0x0107
        /*0d36*/ 	.byte	0x3f
	.zero		1


	//   ....[51]....
        /*0d38*/ 	.word	0x000158e0
        /*0d3c*/ 	.word	0x00000013
        /*0d40*/ 	.word	0x00030800
        /*0d44*/ 	.short	0x0101
        /*0d46*/ 	.byte	0x3f
	.zero		1


	//   ....[52]....
        /*0d48*/ 	.word	0x00015900
        /*0d4c*/ 	.word	0x00000013
        /*0d50*/ 	.word	0x00030820
        /*0d54*/ 	.short	0x010a
        /*0d56*/ 	.byte	0x3f
	.zero		1


	//   ....[53]....
        /*0d58*/ 	.word	0x00015d30
        /*0d5c*/ 	.word	0x00000003
        /*0d60*/ 	.word	0x00030840
        /*0d64*/ 	.short	0x010a
        /*0d66*/ 	.byte	0x3f
	.zero		1


	//   ....[54]....
        /*0d68*/ 	.word	0x000161e0
        /*0d6c*/ 	.word	0x00000003
        /*0d70*/ 	.word	0x00000060
        /*0d74*/ 	.short	0x010a
        /*0d76*/ 	.byte	0x3f
	.zero		1


	//   ....[55]....
        /*0d78*/ 	.word	0x00016980
        /*0d7c*/ 	.word	0x00000003
        /*0d80*/ 	.word	0x00030840
        /*0d84*/ 	.short	0x010a
        /*0d86*/ 	.byte	0x3f
	.zero		1


	//   ....[56]....
        /*0d88*/ 	.word	0x00016e30
        /*0d8c*/ 	.word	0x00000002
        /*0d90*/ 	.word	0x00000060
        /*0d94*/ 	.short	0x010a
        /*0d96*/ 	.byte	0x3f
	.zero		1


	//   ....[57]....
        /*0d98*/ 	.word	0x00017510
        /*0d9c*/ 	.word	0x00000002
        /*0da0*/ 	.word	0x00030840
        /*0da4*/ 	.short	0x010a
        /*0da6*/ 	.byte	0x3f
	.zero		1


	//   ....[58]....
        /*0da8*/ 	.word	0x000179c0
        /*0dac*/ 	.word	0x00000002
        /*0db0*/ 	.word	0x00000060
        /*0db4*/ 	.short	0x010a
        /*0db6*/ 	.byte	0x3f
	.zero		1


	//   ....[59]....
        /*0db8*/ 	.word	0x00018040
        /*0dbc*/ 	.word	0x00000000
        /*0dc0*/ 	.word	0x00030860
        /*0dc4*/ 	.short	0x010a
        /*0dc6*/ 	.byte	0x3f
	.zero		1


	//   ....[60]....
        /*0dc8*/ 	.word	0x000197c0
        /*0dcc*/ 	.word	0x00000000
        /*0dd0*/ 	.word	0x00030820
        /*0dd4*/ 	.short	0x010a
        /*0dd6*/ 	.byte	0x3f
	.zero		1


	//   ....[61]....
        /*0dd8*/ 	.word	0x000199a0
        /*0ddc*/ 	.word	0x00000006
        /*0de0*/ 	.word	0x00000000
        /*0de4*/ 	.short	0x010a
        /*0de6*/ 	.byte	0x3f
	.zero		1


	//   ....[62]....
        /*0de8*/ 	.word	0x00019a10
        /*0dec*/ 	.word	0x00000007
        /*0df0*/ 	.word	0x00000000
        /*0df4*/ 	.short	0x010a
        /*0df6*/ 	.byte	0x3f
	.zero		1


	//   ....[63]....
        /*0df8*/ 	.word	0x00019a80
        /*0dfc*/ 	.word	0x00000004
        /*0e00*/ 	.word	0x00000000
        /*0e04*/ 	.short	0x010a
        /*0e06*/ 	.byte	0x3f
	.zero		1


	//   ....[64]....
        /*0e08*/ 	.word	0x00019ab0
        /*0e0c*/ 	.word	0x00000003
        /*0e10*/ 	.word	0x00000000
        /*0e14*/ 	.short	0x010a
        /*0e16*/ 	.byte	0x3f
	.zero		1


	//   ....[65]....
        /*0e18*/ 	.word	0x00019b20
        /*0e1c*/ 	.word	0x00000003
        /*0e20*/ 	.word	0x00030800
        /*0e24*/ 	.short	0x010a
        /*0e26*/ 	.byte	0x3f
	.zero		1


	//   ....[66]....
        /*0e28*/ 	.word	0x00019b70
        /*0e2c*/ 	.word	0x00000003
        /*0e30*/ 	.word	0x00030830
        /*0e34*/ 	.short	0x010a
        /*0e36*/ 	.byte	0x3f
	.zero		1


	//   ....[67]....
        /*0e38*/ 	.word	0x00019bd0
        /*0e3c*/ 	.word	0x0000000c
        /*0e40*/ 	.word	0x00030830
        /*0e44*/ 	.short	0x010a
        /*0e46*/ 	.byte	0x3f
	.zero		1


	//   ....[68]....
        /*0e48*/ 	.word	0x00019c30
        /*0e4c*/ 	.word	0x00000009
        /*0e50*/ 	.word	0x00030850
        /*0e54*/ 	.short	0x010a
        /*0e56*/ 	.byte	0x3f
	.zero		1


	//   ....[69]....
        /*0e58*/ 	.word	0x00019c90
        /*0e5c*/ 	.word	0x00000003
        /*0e60*/ 	.word	0x00030830
        /*0e64*/ 	.short	0x010a
        /*0e66*/ 	.byte	0x3f
	.zero		1


	//   ....[70]....
        /*0e68*/ 	.word	0x00019cf0
        /*0e6c*/ 	.word	0x00000002
        /*0e70*/ 	.word	0x00030850
        /*0e74*/ 	.short	0x010a
        /*0e76*/ 	.byte	0x3f
	.zero		1


	//   ....[71]....
        /*0e78*/ 	.word	0x00019d50
        /*0e7c*/ 	.word	0x00000003
        /*0e80*/ 	.word	0x00030830
        /*0e84*/ 	.short	0x010a
        /*0e86*/ 	.byte	0x3f
	.zero		1


	//   ....[72]....
        /*0e88*/ 	.word	0x00019db0
        /*0e8c*/ 	.word	0x00000002
        /*0e90*/ 	.word	0x00030850
        /*0e94*/ 	.short	0x010a
        /*0e96*/ 	.byte	0x3f
	.zero		1


	//   ....[73]....
        /*0e98*/ 	.word	0x00019e10
        /*0e9c*/ 	.word	0x00000005
        /*0ea0*/ 	.word	0x00030850
        /*0ea4*/ 	.short	0x010a
        /*0ea6*/ 	.byte	0x3f
	.zero		1


	//   ....[74]....
        /*0ea8*/ 	.word	0x00019fb0
        /*0eac*/ 	.word	0x00000000
        /*0eb0*/ 	.word	0x00030840
        /*0eb4*/ 	.short	0x010a
        /*0eb6*/ 	.byte	0x3f
	.zero		1


	//   ....[75]....
        /*0eb8*/ 	.word	0x0001abf0
        /*0ebc*/ 	.word	0x00000013
        /*0ec0*/ 	.word	0x00030820
        /*0ec4*/ 	.short	0x010a
        /*0ec6*/ 	.byte	0x3f
	.zero		1


	//   ....[76]....
        /*0ec8*/ 	.word	0x0001ac40
        /*0ecc*/ 	.word	0x00000003
        /*0ed0*/ 	.word	0x00030840
        /*0ed4*/ 	.short	0x010a
        /*0ed6*/ 	.byte	0x3f
	.zero		1


	//   ....[77]....
        /*0ed8*/ 	.word	0x0001ac90
        /*0edc*/ 	.word	0x00000003
        /*0ee0*/ 	.word	0x00000060
        /*0ee4*/ 	.short	0x010a
        /*0ee6*/ 	.byte	0x3f
	.zero		1


	//   ....[78]....
        /*0ee8*/ 	.word	0x0001ace0
        /*0eec*/ 	.word	0x00000003
        /*0ef0*/ 	.word	0x00030840
        /*0ef4*/ 	.short	0x010a
        /*0ef6*/ 	.byte	0x3f
	.zero		1


	//   ....[79]....
        /*0ef8*/ 	.word	0x0001ad30
        /*0efc*/ 	.word	0x00000002
        /*0f00*/ 	.word	0x00000060
        /*0f04*/ 	.short	0x010a
        /*0f06*/ 	.byte	0x3f
	.zero		1


	//   ....[80]....
        /*0f08*/ 	.word	0x0001ad80
        /*0f0c*/ 	.word	0x00000002
        /*0f10*/ 	.word	0x00030840
        /*0f14*/ 	.short	0x010a
        /*0f16*/ 	.byte	0x3f
	.zero		1


	//   ....[81]....
        /*0f18*/ 	.word	0x0001add0
        /*0f1c*/ 	.word	0x00000002
        /*0f20*/ 	.word	0x00000060
        /*0f24*/ 	.short	0x010a
        /*0f26*/ 	.byte	0x3f
	.zero		1


	//   ....[82]....
        /*0f28*/ 	.word	0x0001ae20
        /*0f2c*/ 	.word	0x00000000
        /*0f30*/ 	.word	0x00030860
        /*0f34*/ 	.short	0x010a
        /*0f36*/ 	.byte	0x3f
	.zero		1


	//   ....[83]....
        /*0f38*/ 	.word	0x0001b9a0
        /*0f3c*/ 	.word	0x00000000
        /*0f40*/ 	.word	0x00030820
        /*0f44*/ 	.short	0x010a
        /*0f46*/ 	.byte	0x3f
	.zero		1


	//   ....[84]....
        /*0f48*/ 	.word	0x0001bb40
        /*0f4c*/ 	.word	0x00000006
        /*0f50*/ 	.word	0x00000000
        /*0f54*/ 	.short	0x010a
        /*0f56*/ 	.byte	0x3f
	.zero		1


	//   ....[85]....
        /*0f58*/ 	.word	0x0001bb90
        /*0f5c*/ 	.word	0x00000007
        /*0f60*/ 	.word	0x00000000
        /*0f64*/ 	.short	0x010a
        /*0f66*/ 	.byte	0x3f
	.zero		1


	//   ....[86]....
        /*0f68*/ 	.word	0x0001bbe0
        /*0f6c*/ 	.word	0x00000004
        /*0f70*/ 	.word	0x00000000
        /*0f74*/ 	.short	0x010a
        /*0f76*/ 	.byte	0x3f
	.zero		1


	//----- nvinfo : EIATTR_NUM_MBARRIERS
	.align		4
.L_211:
        /*0f78*/ 	.byte	0x03, 0x38
        /*0f7a*/ 	.short	0x0016


	//----- nvinfo : EIATTR_EXIT_INSTR_OFFSETS
	.align		4
        /*0f7c*/ 	.byte	0x04, 0x1c
        /*0f7e*/ 	.short	(.L_213 - .L_212)


	//   ....[0]....
.L_212:
        /*0f80*/ 	.word	0x00000a50


	//   ....[1]....
        /*0f84*/ 	.word	0x000120f0


	//   ....[2]....
        /*0f88*/ 	.word	0x00019b00


	//----- nvinfo : EIATTR_MAX_THREADS
	.align		4
.L_213:
        /*0f8c*/ 	.byte	0x04, 0x05
        /*0f8e*/ 	.short	(.L_215 - .L_214)
.L_214:
        /*0f90*/ 	.word	0x00000180
        /*0f94*/ 	.word	0x00000001
        /*0f98*/ 	.word	0x00000001


	//----- nvinfo : EIATTR_CRS_STACK_SIZE
	.align		4
.L_215:
        /*0f9c*/ 	.byte	0x04, 0x1e
        /*0f9e*/ 	.short	(.L_217 - .L_216)
.L_216:
        /*0fa0*/ 	.word	0x00000000


	//----- nvinfo : EIATTR_CBANK_PARAM_SIZE
	.align		4
.L_217:
        /*0fa4*/ 	.byte	0x03, 0x19
        /*0fa6*/ 	.short	0x0af0


	//----- nvinfo : EIATTR_PARAM_CBANK
	.align		4
        /*0fa8*/ 	.byte	0x04, 0x0a
        /*0faa*/ 	.short	(.L_219 - .L_218)
	.align		4
.L_218:
        /*0fac*/ 	.word	index@(.nv.constant0._ZN7cutlass13device_kernelIN5flash11enable_sm90INS1_16FlashAttnFwdSm90INS1_25CollectiveMainloopFwdSm90ILi2EN4cute5tupleIJNS5_1CILi1EEES8_S8_EEENS6_IJNS7_ILi128EEENS7_ILi96EEENS7_ILi192EEEEEELi192ENS_10bfloat16_tEfNS_4arch4Sm90ELb0ELb1ELb0ELb1ELb0ELb0ELb0ELb1ELb1ELb1ELb1ELb0EEENS1_21CollectiveEpilogueFwdINS6_IJSA_SC_SB_EEES9_SE_SG_Li256ELb1ELb1ELb1ELb0EEENS1_36VarlenDynamicPersistentTileSchedulerILi128ELi96ELi256ELi128ELb1ELb1ELb1ELb1ELb0ELb1EEEEEEEEEvNT_6ParamsE)
        /*0fb0*/ 	.short	0x0210
        /*0fb2*/ 	.short	0x0af0


	//----- nvinfo : EIATTR_SW_WAR
	.align		4
.L_219:
        /*0fb4*/ 	.byte	0x04, 0x36
        /*0fb6*/ 	.short	(.L_221 - .L_220)
.L_220:
        /*0fb8*/ 	.word	0x00000008
.L_221:


//--------------------- .nv.info._ZN7cutlass13device_kernelIN5flash11enable_sm90INS1_16FlashAttnFwdSm90INS1_25CollectiveMainloopFwdSm90ILi2EN4cute5tupleIJNS5_1CILi1EEES8_S8_EEENS6_IJNS7_ILi128EEENS7_ILi96EEENS7_ILi192EEEEEELi192ENS_10bfloat16_tEfNS_4arch4Sm90ELb0ELb1ELb0ELb1ELb0ELb1ELb0ELb1ELb1ELb1ELb1ELb0EEENS1_21CollectiveEpilogueFwdINS6_IJSA_SC_SB_EEES9_SE_SG_Li256ELb1ELb1ELb1ELb0EEENS1_36VarlenDynamicPersistentTileSchedulerILi128ELi96ELi256ELi128ELb1ELb1ELb1ELb1ELb0ELb1EEEEEEEEEvNT_6ParamsE --------------------------
	.section	.nv.info._ZN7cutlass13device_kernelIN5flash11enable_sm90INS1_16FlashAttnFwdSm90INS1_25CollectiveMainloopFwdSm90ILi2EN4cute5tupleIJNS5_1CILi1EEES8_S8_EEENS6_IJNS7_ILi128EEENS7_ILi96EEENS7_ILi192EEEEEELi192ENS_10bfloat16_tEfNS_4arch4Sm90ELb0ELb1ELb0ELb1ELb0ELb1ELb0ELb1ELb1ELb1ELb1ELb0EEENS1_21CollectiveEpilogueFwdINS6_IJSA_SC_SB_EEES9_SE_SG_Li256ELb1ELb1ELb1ELb0EEENS1_36VarlenDynamicPersistentTileSchedulerILi128ELi96ELi256ELi128ELb1ELb1ELb1ELb1ELb0ELb1EEEEEEEEEvNT_6ParamsE,"",@"SHT_CUDA_INFO"
	.sectionflags	@""
	.align	4


	//----- nvinfo : EIATTR_CUDA_API_VERSION
	.align		4
        /*0000*/ 	.byte	0x04, 0x37
        /*0002*/ 	.short	(.L_223 - .L_222)
.L_222:
        /*0004*/ 	.word	0x00000082


	//----- nvinfo : EIATTR_KPARAM_INFO
	.align		4
.L_223:
        /*0008*/ 	.byte	0x04, 0x17
        /*000a*/ 	.short	(.L_225 - .L_224)
.L_224:
        /*000c*/ 	.word	0x00000000
        /*0010*/ 	.short	0x0000
        /*0012*/ 	.short	0x0070
        /*0014*/ 	.byte	0x00, 0xf0, 0x01, 0x2a


	//----- nvinfo : EIATTR_SPARSE_MMA_MASK
	.align		4
.L_225:
        /*0018*/ 	.byte	0x03, 0x50
        /*001a*/ 	.short	0x0000


	//----- nvinfo : EIATTR_MAXREG_COUNT
	.align		4
        /*001c*/ 	.byte	0x03, 0x1b
        /*001e*/ 	.short	0x00a8


	//----- nvinfo : EIATTR_NUM_BARRIERS
	.align		4
        /*0020*/ 	.byte	0x02, 0x4c
        /*0022*/ 	.byte	0x10
	.zero		1


	//----- nvinfo : EIATTR_EXTERNS
	.align		4
        /*0024*/ 	.byte	0x04, 0x0f
        /*0026*/ 	.short	(.L_227 - .L_226)


	//   ....[0]....
	.align		4
.L_226:
        /*0028*/ 	.word	index@(__assertfail)


	//----- nvinfo : EIATTR_ANNOTATIONS
	.align		4
.L_227:
        /*002c*/ 	.byte	0x04, 0x55
        /*002e*/ 	.short	(.L_229 - .L_228)


	//   ....[0]....
.L_228:
        /* <DEDUP_REMOVED lines=115> */


	//----- nvinfo : EIATTR_MERCURY_ISA_VERSION
	.align		4
.L_229:
        /*0750*/ 	.byte	0x03, 0x5f
        /*0752*/ 	.short	0x0101


	//----- nvinfo : EIATTR_UNUSED_LOAD_BYTE_OFFSET
	.align		4
        /*0754*/ 	.byte	0x04, 0x44
        /*0756*/ 	.short	(.L_231 - .L_230)


	//   ....[0]....
.L_230:
        /*0758*/ 	.word	0x00000a80
        /*075c*/ 	.word	0x0000fff0


	//   ....[1]....
        /*0760*/ 	.word	0x00020040
        /*0764*/ 	.word	0x0000fff0


	//----- nvinfo : EIATTR_INT_WARP_WIDE_INSTR_OFFSETS
	.align		4
.L_231:
        /*0768*/ 	.byte	0x04, 0x31
        /*076a*/ 	.short	(.L_233 - .L_232)


	//   ....[0]....
.L_232:
        /*076c*/ 	.word	0x00000180


	//   ....[1]....
        /*0770*/ 	.word	0x000001c0


	//   ....[2]....
        /*0774*/ 	.word	0x00000280


	//   ....[3]....
        /*0778*/ 	.word	0x00027740


	//   ....[4]....
        /*077c*/ 	.word	0x000277d0


	//   ....[5]....
        /*0780*/ 	.word	0x0002b5d0


	//   ....[6]....
        /*0784*/ 	.word	0x0002b630


	//----- nvinfo : EIATTR_COOP_GROUP_MASK_REGIDS
	.align		4
.L_233:
        /*0788*/ 	.byte	0x04, 0x29
        /*078a*/ 	.short	(.L_235 - .L_234)


	//   ....[0]....
.L_234:
        /*078c*/ 	.word	0xffffffff


	//   ....[1]....
        /*0790*/ 	.word	0xffffffff


	//   ....[2]....
        /*0794*/ 	.word	0xffffffff


	//   ....[3]....
        /*0798*/ 	.word	0xffffffff


	//   ....[4]....
        /*079c*/ 	.word	0xffffffff


	//   ....[5]....
        /*07a0*/ 	.word	0xffffffff


	//   ....[6]....
        /*07a4*/ 	.word	0xffffffff


	//   ....[7]....
        /*07a8*/ 	.word	0xffffffff


	//   ....[8]....
        /*07ac*/ 	.word	0xffffffff


	//   ....[9]....
        /*07b0*/ 	.word	0xffffffff


	//   ....[10]....
        /*07b4*/ 	.word	0xffffffff


	//   ....[11]....
        /*07b8*/ 	.word	0xffffffff


	//   ....[12]....
        /*07bc*/ 	.word	0xffffffff


	//   ....[13]....
        /*07c0*/ 	.word	0xffffffff


	//   ....[14]....
        /*07c4*/ 	.word	0xffffffff


	//   ....[15]....
        /*07c8*/ 	.word	0xffffffff


	//   ....[16]....
        /*07cc*/ 	.word	0xffffffff


	//   ....[17]....
        /*07d0*/ 	.word	0xffffffff


	//   ....[18]....
        /*07d4*/ 	.word	0xffffffff


	//   ....[19]....
        /*07d8*/ 	.word	0xffffffff


	//   ....[20]....
        /*07dc*/ 	.word	0xffffffff


	//   ....[21]....
        /*07e0*/ 	.word	0xffffffff


	//   ....[22]....
        /*07e4*/ 	.word	0xffffffff


	//   ....[23]....
        /*07e8*/ 	.word	0xffffffff


	//   ....[24]....
        /*07ec*/ 	.word	0xffffffff


	//   ....[25]....
        /*07f0*/ 	.word	0xffffffff


	//   ....[26]....
        /*07f4*/ 	.word	0xffffffff


	//   ....[27]....
        /*07f8*/ 	.word	0xffffffff


	//   ....[28]....
        /*07fc*/ 	.word	0xffffffff


	//   ....[29]....
        /*0800*/ 	.word	0xffffffff


	//   ....[30]....
        /*0804*/ 	.word	0xffffffff


	//   ....[31]....
        /*0808*/ 	.word	0xffffffff


	//   ....[32]....
        /*080c*/ 	.word	0xffffffff


	//   ....[33]....
        /*0810*/ 	.word	0xffffffff


	//   ....[34]....
        /*0814*/ 	.word	0xffffffff


	//   ....[35]....
        /*0818*/ 	.word	0xffffffff


	//   ....[36]....
        /*081c*/ 	.word	0xffffffff


	//   ....[37]....
        /*0820*/ 	.word	0xffffffff


	//   ....[38]....
        /*0824*/ 	.word	0xffffffff


	//   ....[39]....
        /*0828*/ 	.word	0xffffffff


	//   ....[40]....
        /*082c*/ 	.word	0xffffffff


	//   ....[41]....
        /*0830*/ 	.word	0xffffffff


	//   ....[42]....
        /*0834*/ 	.word	0xffffffff


	//   ....[43]....
        /*0838*/ 	.word	0xffffffff


	//   ....[44]....
        /*083c*/ 	.word	0xffffffff


	//   ....[45]....
        /*0840*/ 	.word	0xffffffff


	//   ....[46]....
        /*0844*/ 	.word	0xffffffff


	//   ....[47]....
        /*0848*/ 	.word	0xffffffff


	//   ....[48]....
        /*084c*/ 	.word	0xffffffff


	//   ....[49]....
        /*0850*/ 	.word	0xffffffff


	//   ....[50]....
        /*0854*/ 	.word	0xffffffff


	//   ....[51]....
        /*0858*/ 	.word	0xffffffff


	//   ....[52]....
        /*085c*/ 	.word	0xffffffff


	//   ....[53]....
        /*0860*/ 	.word	0xffffffff


	//   ....[54]....
        /*0864*/ 	.word	0xffffffff


	//   ....[55]....
        /*0868*/ 	.word	0xffffffff


	//   ....[56]....
        /*086c*/ 	.word	0xffffffff


	//   ....[57]....
        /*0870*/ 	.word	0xffffffff


	//   ....[58]....
        /*0874*/ 	.word	0xffffffff


	//   ....[59]....
        /*0878*/ 	.word	0xffffffff


	//   ....[60]....
        /*087c*/ 	.word	0xffffffff


	//   ....[61]....
        /*0880*/ 	.word	0xffffffff


	//   ....[62]....
        /*0884*/ 	.word	0xffffffff


	//   ....[63]....
        /*0888*/ 	.word	0xffffffff


	//   ....[64]....
        /*088c*/ 	.word	0xffffffff


	//   ....[65]....
        /*0890*/ 	.word	0xffffffff


	//   ....[66]....
        /*0894*/ 	.word	0xffffffff


	//   ....[67]....
        /*0898*/ 	.word	0xffffffff


	//   ....[68]....
        /*089c*/ 	.word	0xffffffff


	//   ....[69]....
        /*08a0*/ 	.word	0xffffffff


	//   ....[70]....
        /*08a4*/ 	.word	0xffffffff


	//   ....[71]....
        /*08a8*/ 	.word	0xffffffff


	//   ....[72]....
        /*08ac*/ 	.word	0xffffffff


	//   ....[73]....
        /*08b0*/ 	.word	0xffffffff


	//   ....[74]....
        /*08b4*/ 	.word	0xffffffff


	//   ....[75]....
        /*08b8*/ 	.word	0xffffffff


	//   ....[76]....
        /*08bc*/ 	.word	0xffffffff


	//   ....[77]....
        /*08c0*/ 	.word	0xffffffff


	//   ....[78]....
        /*08c4*/ 	.word	0xffffffff


	//   ....[79]....
        /*08c8*/ 	.word	0xffffffff


	//   ....[80]....
        /*08cc*/ 	.word	0xffffffff


	//   ....[81]....
        /*08d0*/ 	.word	0xffffffff


	//   ....[82]....
        /*08d4*/ 	.word	0xffffffff


	//   ....[83]....
        /*08d8*/ 	.word	0xffffffff


	//   ....[84]....
        /*08dc*/ 	.word	0xffffffff


	//   ....[85]....
        /*08e0*/ 	.word	0xffffffff


	//   ....[86]....
        /*08e4*/ 	.word	0xffffffff


	//   ....[87]....
        /*08e8*/ 	.word	0xffffffff


	//   ....[88]....
        /*08ec*/ 	.word	0xffffffff


	//   ....[89]....
        /*08f0*/ 	.word	0xffffffff


	//   ....[90]....
        /*08f4*/ 	.word	0xffffffff


	//   ....[91]....
        /*08f8*/ 	.word	0xffffffff


	//   ....[92]....
        /*08fc*/ 	.word	0xffffffff


	//   ....[93]....
        /*0900*/ 	.word	0xffffffff


	//   ....[94]....
        /*0904*/ 	.word	0xffffffff


	//   ....[95]....
        /*0908*/ 	.word	0xffffffff


	//   ....[96]....
        /*090c*/ 	.word	0xffffffff


	//   ....[97]....
        /*0910*/ 	.word	0xffffffff


	//   ....[98]....
        /*0914*/ 	.word	0xffffffff


	//   ....[99]....
        /*0918*/ 	.word	0xffffffff


	//   ....[100]....
        /*091c*/ 	.word	0xffffffff


	//   ....[101]....
        /*0920*/ 	.word	0xffffffff


	//   ....[102]....
        /*0924*/ 	.word	0xffffffff


	//   ....[103]....
        /*0928*/ 	.word	0xffffffff


	//   ....[104]....
        /*092c*/ 	.word	0xffffffff


	//   ....[105]....
        /*0930*/ 	.word	0xffffffff


	//   ....[106]....
        /*0934*/ 	.word	0xffffffff


	//   ....[107]....
        /*0938*/ 	.word	0xffffffff


	//   ....[108]....
        /*093c*/ 	.word	0xffffffff


	//   ....[109]....
        /*0940*/ 	.word	0xffffffff


	//   ....[110]....
        /*0944*/ 	.word	0xffffffff


	//   ....[111]....
        /*0948*/ 	.word	0xffffffff


	//   ....[112]....
        /*094c*/ 	.word	0xffffffff


	//   ....[113]....
        /*0950*/ 	.word	0xffffffff


	//   ....[114]....
        /*0954*/ 	.word	0xffffffff


	//   ....[115]....
        /*0958*/ 	.word	0xffffffff


	//   ....[116]....
        /*095c*/ 	.word	0xffffffff


	//   ....[117]....
        /*0960*/ 	.word	0xffffffff


	//   ....[118]....
        /*0964*/ 	.word	0xffffffff


	//   ....[119]....
        /*0968*/ 	.word	0xffffffff


	//   ....[120]....
        /*096c*/ 	.word	0xffffffff


	//   ....[121]....
        /*0970*/ 	.word	0xffffffff


	//   ....[122]....
        /*0974*/ 	.word	0xffffffff


	//   ....[123]....
        /*0978*/ 	.word	0xffffffff


	//   ....[124]....
        /*097c*/ 	.word	0xffffffff


	//   ....[125]....
        /*0980*/ 	.word	0xffffffff


	//   ....[126]....
        /*0984*/ 	.word	0xffffffff


	//   ....[127]....
        /*0988*/ 	.word	0xffffffff


	//   ....[128]....
        /*098c*/ 	.word	0x0500000f


	//   ....[129]....
        /*0990*/ 	.word	0x0500000f


	//   ....[130]....
        /*0994*/ 	.word	0x0500000f


	//   ....[131]....
        /*0998*/ 	.word	0x0500000f


	//   ....[132]....
        /*099c*/ 	.word	0x0500000f


	//   ....[133]....
        /*09a0*/ 	.word	0x0500000f


	//   ....[134]....
        /*09a4*/ 	.word	0x0500000f


	//   ....[135]....
        /*09a8*/ 	.word	0x0500000f


	//   ....[136]....
        /*09ac*/ 	.word	0x0500000f


	//   ....[137]....
        /*09b0*/ 	.word	0x0500000f


	//   ....[138]....
        /*09b4*/ 	.word	0x0500000f


	//   ....[139]....
        /*09b8*/ 	.word	0x0500000f


	//   ....[140]....
        /*09bc*/ 	.word	0x0500000f


	//   ....[141]....
        /*09c0*/ 	.word	0x0500000f


	//   ....[142]....
        /*09c4*/ 	.word	0x0500000f


	//   ....[143]....
        /*09c8*/ 	.word	0x0500000f


	//   ....[144]....
        /*09cc*/ 	.word	0x0500000f


	//   ....[145]....
        /*09d0*/ 	.word	0x0500000f


	//   ....[146]....
        /*09d4*/ 	.word	0x0500000f


	//   ....[147]....
        /*09d8*/ 	.word	0x0500000f


	//   ....[148]....
        /*09dc*/ 	.word	0x0500000f


	//   ....[149]....
        /*09e0*/ 	.word	0x0500000f


	//   ....[150]....
        /*09e4*/ 	.word	0x0500000f


	//   ....[151]....
        /*09e8*/ 	.word	0x0500000f


	//   ....[152]....
        /*09ec*/ 	.word	0x0500000f


	//   ....[153]....
        /*09f0*/ 	.word	0x0500000f


	//   ....[154]....
        /*09f4*/ 	.word	0x0500000f


	//   ....[155]....
        /*09f8*/ 	.word	0x0500000f


	//   ....[156]....
        /*09fc*/ 	.word	0x0500000f


	//   ....[157]....
        /*0a00*/ 	.word	0x0500000f


	//   ....[158]....
        /*0a04*/ 	.word	0x0500000f


	//   ....[159]....
        /*0a08*/ 	.word	0x0500000f


	//   ....[160]....
        /*0a0c*/ 	.word	0x0500000f


	//   ....[161]....
        /*0a10*/ 	.word	0x0500000f


	//   ....[162]....
        /*0a14*/ 	.word	0x0500000f


	//   ....[163]....
        /*0a18*/ 	.word	0x0500000f


	//   ....[164]....
        /*0a1c*/ 	.word	0x0500000f


	//   ....[165]....
        /*0a20*/ 	.word	0x0500000f


	//   ....[166]....
        /*0a24*/ 	.word	0x0500000f


	//   ....[167]....
        /*0a28*/ 	.word	0x0500000f


	//   ....[168]....
        /*0a2c*/ 	.word	0x0500000f


	//   ....[169]....
        /*0a30*/ 	.word	0x0500000f


	//   ....[170]....
        /*0a34*/ 	.word	0x0500000f


	//   ....[171]....
        /*0a38*/ 	.word	0x0500000f


	//   ....[172]....
        /*0a3c*/ 	.word	0x0500000f


	//   ....[173]....
        /*0a40*/ 	.word	0x0500000f


	//   ....[174]....
        /*0a44*/ 	.word	0x0500000f


	//   ....[175]....
        /*0a48*/ 	.word	0x0500000f


	//   ....[176]....
        /*0a4c*/ 	.word	0x0500000f


	//   ....[177]....
        /*0a50*/ 	.word	0x0500000f


	//   ....[178]....
        /*0a54*/ 	.word	0x0500000f


	//   ....[179]....
        /*0a58*/ 	.word	0x0500000f


	//   ....[180]....
        /*0a5c*/ 	.word	0x0500000f


	//----- nvinfo : EIATTR_COOP_GROUP_INSTR_OFFSETS
	.align		4
.L_235:
        /*0a60*/ 	.byte	0x04, 0x28
        /*0a62*/ 	.short	(.L_237 - .L_236)


	//   ....[0]....
.L_236:
        /*0a64*/ 	.word	0x00000060


	//   ....[1]....
        /*0a68*/ 	.word	0x00000190


	//   ....[2]....
        /*0a6c*/ 	.word	0x00000290


	//   ....[3]....
        /*0a70*/ 	.word	0x00000400


	//   ....[4]....
        /*0a74*/ 	.word	0x00000560


	//   ....[5]....
        /*0a78*/ 	.word	0x00000680


	//   ....[6]....
        /*0a7c*/ 	.word	0x000007e0


	//   ....[7]....
        /*0a80*/ 	.word	0x0000b8c0


	//   ....[8]....
        /*0a84*/ 	.word	0x0000bfe0


	//   ....[9]....
        /*0a88*/ 	.word	0x0000bff0


	//   ....[10]....
        /*0a8c*/ 	.word	0x0000c000


	//   ....[11]....
        /*0a90*/ 	.word	0x0000c010


	//   ....[12]....
        /*0a94*/ 	.word	0x0000c860


	//   ....[13]....
        /*0a98*/ 	.word	0x0000c870


	//   ....[14]....
        /*0a9c*/ 	.word	0x0000c880


	//   ....[15]....
        /*0aa0*/ 	.word	0x0000c890


	//   ....[16]....
        /*0aa4*/ 	.word	0x0000fa20


	//   ....[17]....
        /*0aa8*/ 	.word	0x0000fa30


	//   ....[18]....
        /*0aac*/ 	.word	0x0000fa40


	//   ....[19]....
        /*0ab0*/ 	.word	0x0000fa50


	//   ....[20]....
        /*0ab4*/ 	.word	0x000100b0


	//   ....[21]....
        /*0ab8*/ 	.word	0x000100c0


	//   ....[22]....
        /*0abc*/ 	.word	0x000100d0


	//   ....[23]....
        /*0ac0*/ 	.word	0x000100e0


	//   ....[24]....
        /*0ac4*/ 	.word	0x00013c60


	//   ....[25]....
        /*0ac8*/ 	.word	0x00013f50


	//   ....[26]....
        /*0acc*/ 	.word	0x00014c70


	//   ....[27]....
        /*0ad0*/ 	.word	0x00014d80


	//   ....[28]....
        /*0ad4*/ 	.word	0x000152d0


	//   ....[29]....
        /*0ad8*/ 	.word	0x00015390


	//   ....[30]....
        /*0adc*/ 	.word	0x000173e0


	//   ....[31]....
        /*0ae0*/ 	.word	0x00017600


	//   ....[32]....
        /*0ae4*/ 	.word	0x000184a0


	//   ....[33]....
        /*0ae8*/ 	.word	0x000185c0


	//   ....[34]....
        /*0aec*/ 	.word	0x00018bc0


	//   ....[35]....
        /*0af0*/ 	.word	0x00018c40


	//   ....[36]....
        /*0af4*/ 	.word	0x0001aa30


	//   ....[37]....
        /*0af8*/ 	.word	0x0001aa50


	//   ....[38]....
        /*0afc*/ 	.word	0x0001b030


	//   ....[39]....
        /*0b00*/ 	.word	0x0001b050


	//   ....[40]....
        /*0b04*/ 	.word	0x0001cc90


	//   ....[41]....
        /*0b08*/ 	.word	0x0001ce90


	//   ....[42]....
        /*0b0c*/ 	.word	0x0001dd10


	//   ....[43]....
        /*0b10*/ 	.word	0x0001de30


	//   ....[44]....
        /*0b14*/ 	.word	0x0001e3e0


	//   ....[45]....
        /*0b18*/ 	.word	0x0001e440


	//   ....[46]....
        /*0b1c*/ 	.word	0x0001f560


	//   ....[47]....
        /*0b20*/ 	.word	0x0001f7d0


	//   ....[48]....
        /*0b24*/ 	.word	0x0001f840


	//   ....[49]....
        /*0b28*/ 	.word	0x0001f850


	//   ....[50]....
        /*0b2c*/ 	.word	0x00020da0


	//   ....[51]....
        /*0b30*/ 	.word	0x00020db0


	//   ....[52]....
        /*0b34*/ 	.word	0x00020dc0


	//   ....[53]....
        /*0b38*/ 	.word	0x00020dd0


	//   ....[54]....
        /*0b3c*/ 	.word	0x000216c0


	//   ....[55]....
        /*0b40*/ 	.word	0x000216f0


	//   ....[56]....
        /*0b44*/ 	.word	0x00021830


	//   ....[57]....
        /*0b48*/ 	.word	0x00021850


	//   ....[58]....
        /*0b4c*/ 	.word	0x00021950


	//   ....[59]....
        /*0b50*/ 	.word	0x00021970


	//   ....[60]....
        /*0b54*/ 	.word	0x00021a80


	//   ....[61]....
        /*0b58*/ 	.word	0x00021aa0


	//   ....[62]....
        /*0b5c*/ 	.word	0x00021fb0


	//   ....[63]....
        /*0b60*/ 	.word	0x00021ff0


	//   ....[64]....
        /*0b64*/ 	.word	0x000226f0


	//   ....[65]....
        /*0b68*/ 	.word	0x00022700


	//   ....[66]....
        /*0b6c*/ 	.word	0x00023670


	//   ....[67]....
        /*0b70*/ 	.word	0x000236a0


	//   ....[68]....
        /*0b74*/ 	.word	0x000237c0


	//   ....[69]....
        /*0b78*/ 	.word	0x000237e0


	//   ....[70]....
        /*0b7c*/ 	.word	0x000238e0


	//   ....[71]....
        /*0b80*/ 	.word	0x00023900


	//   ....[72]....
        /*0b84*/ 	.word	0x00023a10


	//   ....[73]....
        /*0b88*/ 	.word	0x00023a30


	//   ....[74]....
        /*0b8c*/ 	.word	0x00023bc0


	//   ....[75]....
        /*0b90*/ 	.word	0x00023dd0


	//   ....[76]....
        /*0b94*/ 	.word	0x00023e00


	//   ....[77]....
        /*0b98*/ 	.word	0x00023e30


	//   ....[78]....
        /*0b9c*/ 	.word	0x00023e60


	//   ....[79]....
        /*0ba0*/ 	.word	0x00023e90


	//   ....[80]....
        /*0ba4*/ 	.word	0x00023ec0


	//   ....[81]....
        /*0ba8*/ 	.word	0x00024060


	//   ....[82]....
        /*0bac*/ 	.word	0x00024090


	//   ....[83]....
        /*0bb0*/ 	.word	0x000240c0


	//   ....[84]....
        /*0bb4*/ 	.word	0x000240f0


	//   ....[85]....
        /*0bb8*/ 	.word	0x00024120


	//   ....[86]....
        /*0bbc*/ 	.word	0x00024150


	//   ....[87]....
        /*0bc0*/ 	.word	0x000241f0


	//   ....[88]....
        /*0bc4*/ 	.word	0x00024220


	//   ....[89]....
        /*0bc8*/ 	.word	0x00024230


	//   ....[90]....
        /*0bcc*/ 	.word	0x00024260


	//   ....[91]....
        /*0bd0*/ 	.word	0x00025b30


	//   ....[92]....
        /*0bd4*/ 	.word	0x00027d10


	//   ....[93]....
        /*0bd8*/ 	.word	0x00028910


	//   ....[94]....
        /*0bdc*/ 	.word	0x00028930


	//   ....[95]....
        /*0be0*/ 	.word	0x00028940


	//   ....[96]....
        /*0be4*/ 	.word	0x00028970


	//   ....[97]....
        /*0be8*/ 	.word	0x00028a90


	//   ....[98]....
        /*0bec*/ 	.word	0x00028aa0


	//   ....[99]....
        /*0bf0*/ 	.word	0x00028b40


	//   ....[100]....
        /*0bf4*/ 	.word	0x00028b50


	//   ....[101]....
        /*0bf8*/ 	.word	0x00028bf0


	//   ....[102]....
        /*0bfc*/ 	.word	0x00028c00


	//   ....[103]....
        /*0c00*/ 	.word	0x00028ca0


	//   ....[104]....
        /*0c04*/ 	.word	0x00028cb0


	//   ....[105]....
        /*0c08*/ 	.word	0x00028d30


	//   ....[106]....
        /*0c0c*/ 	.word	0x00028d60


	//   ....[107]....
        /*0c10*/ 	.word	0x00028db0


	//   ....[108]....
        /*0c14*/ 	.word	0x00028df0


	//   ....[109]....
        /*0c18*/ 	.word	0x0002be20


	//   ....[110]....
        /*0c1c*/ 	.word	0x0002be50


	//   ....[111]....
        /*0c20*/ 	.word	0x0002beb0


	//   ....[112]....
        /*0c24*/ 	.word	0x0002bee0


	//   ....[113]....
        /*0c28*/ 	.word	0x0002bf10


	//   ....[114]....
        /*0c2c*/ 	.word	0x0002bf40


	//   ....[115]....
        /*0c30*/ 	.word	0x0002bf70


	//   ....[116]....
        /*0c34*/ 	.word	0x0002bfa0


	//   ....[117]....
        /*0c38*/ 	.word	0x0002c160


	//   ....[118]....
        /*0c3c*/ 	.word	0x0002c190


	//   ....[119]....
        /*0c40*/ 	.word	0x0002c1c0


	//   ....[120]....
        /*0c44*/ 	.word	0x0002c1f0


	//   ....[121]....
        /*0c48*/ 	.word	0x0002c220


	//   ....[122]....
        /*0c4c*/ 	.word	0x0002c250


	//   ....[123]....
        /*0c50*/ 	.word	0x0002c320


	//   ....[124]....
        /*0c54*/ 	.word	0x0002c340


	//   ....[125]....
        /*0c58*/ 	.word	0x0002c350


	//   ....[126]....
        /*0c5c*/ 	.word	0x0002c3d0


	//   ....[127]....
        /*0c60*/ 	.word	0x0002cf10


	//   ....[128]....
        /*0c64*/ 	.word	0x0002d350


	//   ....[129]....
        /*0c68*/ 	.word	0x0002d3e0


	//   ....[130]....
        /*0c6c*/ 	.word	0x0002d430


	//   ....[131]....
        /*0c70*/ 	.word	0x0002d480


	//   ....[132]....
        /*0c74*/ 	.word	0x0002d510


	//   ....[133]....
        /*0c78*/ 	.word	0x0002d5a0


	//   ....[134]....
        /*0c7c*/ 	.word	0x0002d5f0


	//   ....[135]....
        /*0c80*/ 	.word	0x0002d640


	//   ....[136]....
        /*0c84*/ 	.word	0x0002d730


	//   ....[137]....
        /*0c88*/ 	.word	0x0002d7c0


	//   ....[138]....
        /*0c8c*/ 	.word	0x0002d810


	//   ....[139]....
        /*0c90*/ 	.word	0x0002d870


	//   ....[140]....
        /*0c94*/ 	.word	0x0002d910


	//   ....[141]....
        /*0c98*/ 	.word	0x0002d9a0


	//   ....[142]....
        /*0c9c*/ 	.word	0x0002d9f0


	//   ....[143]....
        /*0ca0*/ 	.word	0x0002da40


	//   ....[144]....
        /*0ca4*/ 	.word	0x0002dde0


	//   ....[145]....
        /*0ca8*/ 	.word	0x0002e0c0


	//   ....[146]....
        /*0cac*/ 	.word	0x0002e2a0


	//   ....[147]....
        /*0cb0*/ 	.word	0x0002e2f0


	//   ....[148]....
        /*0cb4*/ 	.word	0x0002e350


	//   ....[149]....
        /*0cb8*/ 	.word	0x0002e3f0


	//   ....[150]....
        /*0cbc*/ 	.word	0x0002e4c0


	//   ....[151]....
        /*0cc0*/ 	.word	0x0002e5c0


	//   ....[152]....
        /*0cc4*/ 	.word	0x0002e690


	//   ....[153]....
        /*0cc8*/ 	.word	0x0002e7a0


	//   ....[154]....
        /*0ccc*/ 	.word	0x0002e800


	//   ....[155]....
        /*0cd0*/ 	.word	0x0002e910


	//   ....[156]....
        /*0cd4*/ 	.word	0x0002e970


	//   ....[157]....
        /*0cd8*/ 	.word	0x0002ea80


	//   ....[158]....
        /*0cdc*/ 	.word	0x0002eae0


	//   ....[159]....
        /*0ce0*/ 	.word	0x0002ebd0


	//   ....[160]....
        /*0ce4*/ 	.word	0x0002ec50


	//   ....[161]....
        /*0ce8*/ 	.word	0x0002ed30


	//   ....[162]....
        /*0cec*/ 	.word	0x0002f0a0


	//   ....[163]....
        /*0cf0*/ 	.word	0x0002f140


	//   ....[164]....
        /*0cf4*/ 	.word	0x0002f2e0


	//   ....[165]....
        /*0cf8*/ 	.word	0x0002f360


	//   ....[166]....
        /*0cfc*/ 	.word	0x0002f3e0


	//   ....[167]....
        /*0d00*/ 	.word	0x0002f460


	//   ....[168]....
        /*0d04*/ 	.word	0x0002f4e0


	//   ....[169]....
        /*0d08*/ 	.word	0x0002f570


	//   ....[170]....
        /*0d0c*/ 	.word	0x0002f610


	//   ....[171]....
        /*0d10*/ 	.word	0x0002f6c0


	//   ....[172]....
        /*0d14*/ 	.word	0x0002f740


	//   ....[173]....
        /*0d18*/ 	.word	0x0002f7c0


	//   ....[174]....
        /*0d1c*/ 	.word	0x0002f840


	//   ....[175]....
        /*0d20*/ 	.word	0x0002f8d0


	//   ....[176]....
        /*0d24*/ 	.word	0x0002f950


	//   ....[177]....
        /*0d28*/ 	.word	0x0002fa00


	//   ....[178]....
        /*0d2c*/ 	.word	0x0002fa50


	//   ....[179]....
        /*0d30*/ 	.word	0x0002fb10


	//   ....[180]....
        /*0d34*/ 	.word	0x0002fc40


	//----- nvinfo : EIATTR_REG_RECONFIG
	.align		4
.L_237:
        /*0d38*/ 	.byte	0x01, 0x54
	.zero		2


	//----- nvinfo : EIATTR_SYSCALL_OFFSETS
	.align		4
        /*0d3c*/ 	.byte	0x04, 0x46
        /*0d3e*/ 	.short	(.L_239 - .L_238)


	//   ....[0]....
.L_238:
        /*0d40*/ 	.word	0x00002000


	//   ....[1]....
        /*0d44*/ 	.word	0x00002150


	//   ....[2]....
        /*0d48*/ 	.word	0x0000ba30


	//   ....[3]....
        /*0d4c*/ 	.word	0x0000bd20


	//   ....[4]....
        /*0d50*/ 	.word	0x00027940


	//   ....[5]....
        /*0d54*/ 	.word	0x00027a90


	//   ....[6]....
        /*0d58*/ 	.word	0x00027b80


	//   ....[7]....
        /*0d5c*/ 	.word	0x00028440


	//----- nvinfo : EIATTR_MBARRIER_INSTR_OFFSETS
	.align		4
.L_239:
        /*0d60*/ 	.byte	0x04, 0x39
        /*0d62*/ 	.short	(.L_241 - .L_240)


	//   ....[0]....
.L_240:
        /*0d64*/ 	.word	0x000002b0
        /*0d68*/ 	.word	0x000000ff
        /*0d6c*/ 	.word	0x00030800
        /*0d70*/ 	.short	0x0100
        /*0d72*/ 	.byte	0x08
	.zero		1


	//   ....[1]....
        /*0d74*/ 	.word	0x000002c0
        /*0d78*/ 	.word	0x000000ff
        /*0d7c*/ 	.word	0x00030820
        /*0d80*/ 	.short	0x0100
        /*0d82*/ 	.byte	0x08
	.zero		1


	//   ....[2]....
        /*0d84*/ 	.word	0x000003b0
        /*0d88*/ 	.word	0x000000ff
        /*0d8c*/ 	.word	0x00030830
        /*0d90*/ 	.short	0x0100
        /*0d92*/ 	.byte	0x08
	.zero		1


	//   ....[3]....
        /*0d94*/ 	.word	0x000003c0
        /*0d98*/ 	.word	0x000000ff
        /*0d9c*/ 	.word	0x00030840
        /*0da0*/ 	.short	0x0100
        /*0da2*/ 	.byte	0x08
	.zero		1


	//   ....[4]....
        /*0da4*/ 	.word	0x000003d0
        /*0da8*/ 	.word	0x000000ff
        /*0dac*/ 	.word	0x00030838
        /*0db0*/ 	.short	0x0100
        /*0db2*/ 	.byte	0x08
	.zero		1


	//   ....[5]....
        /*0db4*/ 	.word	0x000003e0
        /*0db8*/ 	.word	0x000000ff
        /*0dbc*/ 	.word	0x00030848
        /*0dc0*/ 	.short	0x0100
        /*0dc2*/ 	.byte	0x08
	.zero		1


	//   ....[6]....
        /*0dc4*/ 	.word	0x00000510
        /*0dc8*/ 	.word	0x000000ff
        /*0dcc*/ 	.word	0x00030850
        /*0dd0*/ 	.short	0x0100
        /*0dd2*/ 	.byte	0x08
	.zero		1


	//   ....[7]....
        /*0dd4*/ 	.word	0x00000520
        /*0dd8*/ 	.word	0x000000ff
        /*0ddc*/ 	.word	0x00030860
        /*0de0*/ 	.short	0x0100
        /*0de2*/ 	.byte	0x08
	.zero		1


	//   ....[8]....
        /*0de4*/ 	.word	0x00000530
        /*0de8*/ 	.word	0x000000ff
        /*0dec*/ 	.word	0x00030858
        /*0df0*/ 	.short	0x0100
        /*0df2*/ 	.byte	0x08
	.zero		1


	//   ....[9]....
        /*0df4*/ 	.word	0x00000540
        /*0df8*/ 	.word	0x000000ff
        /*0dfc*/ 	.word	0x00030868
        /*0e00*/ 	.short	0x0100
        /*0e02*/ 	.byte	0x08
	.zero		1


	//   ....[10]....
        /*0e04*/ 	.word	0x00000630
        /*0e08*/ 	.word	0x000000ff
        /*0e0c*/ 	.word	0x00030870
        /*0e10*/ 	.short	0x0100
        /*0e12*/ 	.byte	0x06
	.zero		1


	//   ....[11]....
        /*0e14*/ 	.word	0x00000640
        /*0e18*/ 	.word	0x000000ff
        /*0e1c*/ 	.word	0x00030880
        /*0e20*/ 	.short	0x0100
        /*0e22*/ 	.byte	0x06
	.zero		1


	//   ....[12]....
        /*0e24*/ 	.word	0x00000650
        /*0e28*/ 	.word	0x000000ff
        /*0e2c*/ 	.word	0x00030878
        /*0e30*/ 	.short	0x0100
        /*0e32*/ 	.byte	0x06
	.zero		1


	//   ....[13]....
        /*0e34*/ 	.word	0x00000660
        /*0e38*/ 	.word	0x000000ff
        /*0e3c*/ 	.word	0x00030888
        /*0e40*/ 	.short	0x0100
        /*0e42*/ 	.byte	0x06
	.zero		1


	//   ....[14]....
        /*0e44*/ 	.word	0x00000790
        /*0e48*/ 	.word	0x000000ff
        /*0e4c*/ 	.word	0x00030890
        /*0e50*/ 	.short	0x0100
        /*0e52*/ 	.byte	0x08
	.zero		1


	//   ....[15]....
        /*0e54*/ 	.word	0x000007a0
        /*0e58*/ 	.word	0x000000ff
        /*0e5c*/ 	.word	0x000308a0
        /*0e60*/ 	.short	0x0100
        /*0e62*/ 	.byte	0x08
	.zero		1


	//   ....[16]....
        /*0e64*/ 	.word	0x000007b0
        /*0e68*/ 	.word	0x000000ff
        /*0e6c*/ 	.word	0x00030898
        /*0e70*/ 	.short	0x0100
        /*0e72*/ 	.byte	0x08
	.zero		1


	//   ....[17]....
        /*0e74*/ 	.word	0x000007c0
        /*0e78*/ 	.word	0x000000ff
        /*0e7c*/ 	.word	0x000308a8
        /*0e80*/ 	.short	0x0100
        /*0e82*/ 	.byte	0x08
	.zero		1


	//   ....[18]....
        /*0e84*/ 	.word	0x000008f0
        /*0e88*/ 	.word	0x000000ff
        /*0e8c*/ 	.word	0x000308b0
        /*0e90*/ 	.short	0x0100
        /*0e92*/ 	.byte	0x08
	.zero		1


	//   ....[19]....
        /*0e94*/ 	.word	0x00000900
        /*0e98*/ 	.word	0x000000ff
        /*0e9c*/ 	.word	0x000308c0
        /*0ea0*/ 	.short	0x0100
        /*0ea2*/ 	.byte	0x08
	.zero		1


	//   ....[20]....
        /*0ea4*/ 	.word	0x00000910
        /*0ea8*/ 	.word	0x000000ff
        /*0eac*/ 	.word	0x000308b8
        /*0eb0*/ 	.short	0x0100
        /*0eb2*/ 	.byte	0x08
	.zero		1


	//   ....[21]....
        /*0eb4*/ 	.word	0x00000920
        /*0eb8*/ 	.word	0x000000ff
        /*0ebc*/ 	.word	0x000308c8
        /*0ec0*/ 	.short	0x0100
        /*0ec2*/ 	.byte	0x08
	.zero		1


	//   ....[22]....
        /*0ec4*/ 	.word	0x00003c60
        /*0ec8*/ 	.word	0x00000056
        /*0ecc*/ 	.word	0x00030890
        /*0ed0*/ 	.short	0x010a
        /*0ed2*/ 	.byte	0x3f
	.zero		1


	//   ....[23]....
        /*0ed4*/ 	.word	0x00007220
        /*0ed8*/ 	.word	0x00000056
        /*0edc*/ 	.word	0x00030890
        /*0ee0*/ 	.short	0x010a
        /*0ee2*/ 	.byte	0x3f
	.zero		1


	//   ....[24]....
        /*0ee4*/ 	.word	0x0000a4a0
        /*0ee8*/ 	.word	0x00000056
        /*0eec*/ 	.word	0x00030890
        /*0ef0*/ 	.short	0x010a
        /*0ef2*/ 	.byte	0x3f
	.zero		1


	//   ....[25]....
        /*0ef4*/ 	.word	0x0000a870
        /*0ef8*/ 	.word	0x0000001c
        /*0efc*/ 	.word	0x00000000
        /*0f00*/ 	.short	0x0101
        /*0f02*/ 	.byte	0x3f
	.zero		1


	//   ....[26]....
        /*0f04*/ 	.word	0x0000a8b0
        /*0f08*/ 	.word	0x00000056
        /*0f0c*/ 	.word	0x000308b0
        /*0f10*/ 	.short	0x010a
        /*0f12*/ 	.byte	0x3f
	.zero		1


	//   ....[27]....
        /*0f14*/ 	.word	0x0000ade0
        /*0f18*/ 	.word	0x00000056
        /*0f1c*/ 	.word	0x00000000
        /*0f20*/ 	.short	0x0101
        /*0f22*/ 	.byte	0x3f
	.zero		1


	//   ....[28]....
        /*0f24*/ 	.word	0x0000bab0
        /*0f28*/ 	.word	0x00000010
        /*0f2c*/ 	.word	0x00030800
        /*0f30*/ 	.short	0x010a
        /*0f32*/ 	.byte	0x3f
	.zero		1


	//   ....[29]....
        /*0f34*/ 	.word	0x0000bb00
        /*0f38*/ 	.word	0x00000010
        /*0f3c*/ 	.word	0x00030800
        /*0f40*/ 	.short	0x010a
        /*0f42*/ 	.byte	0x3f
	.zero		1


	//   ....[30]....
        /*0f44*/ 	.word	0x0000cf40
        /*0f48*/ 	.word	0x00000010
        /*0f4c*/ 	.word	0x00030800
        /*0f50*/ 	.short	0x010a
        /*0f52*/ 	.byte	0x3f
	.zero		1


	//   ....[31]....
        /*0f54*/ 	.word	0x000104f0
        /*0f58*/ 	.word	0x00000010
        /*0f5c*/ 	.word	0x00030800
        /*0f60*/ 	.short	0x010a
        /*0f62*/ 	.byte	0x3f
	.zero		1


	//   ....[32]....
        /*0f64*/ 	.word	0x00013280
        /*0f68*/ 	.word	0x00000005
        /*0f6c*/ 	.word	0x00030830
        /*0f70*/ 	.short	0x010a
        /*0f72*/ 	.byte	0x3f
	.zero		1


	//   ....[33]....
        /*0f74*/ 	.word	0x000132f0
        /*0f78*/ 	.word	0x00000005
        /*0f7c*/ 	.word	0x00030830
        /*0f80*/ 	.short	0x010a
        /*0f82*/ 	.byte	0x3f
	.zero		1


	//   ....[34]....
        /*0f84*/ 	.word	0x00013dc0
        /*0f88*/ 	.word	0x00000000
        /*0f8c*/ 	.word	0x00000000
        /*0f90*/ 	.short	0x0101
        /*0f92*/ 	.byte	0x3f
	.zero		1


	//   ....[35]....
        /*0f94*/ 	.word	0x00016240
        /*0f98*/ 	.word	0x00000000
        /*0f9c*/ 	.word	0x00030830
        /*0fa0*/ 	.short	0x010a
        /*0fa2*/ 	.byte	0x3f
	.zero		1


	//   ....[36]....
        /*0fa4*/ 	.word	0x000162c0
        /*0fa8*/ 	.word	0x00000000
        /*0fac*/ 	.word	0x00030830
        /*0fb0*/ 	.short	0x010a
        /*0fb2*/ 	.byte	0x3f
	.zero		1


	//   ....[37]....
        /*0fb4*/ 	.word	0x00016fb0
        /*0fb8*/ 	.word	0x00000002
        /*0fbc*/ 	.word	0x00030850
        /*0fc0*/ 	.short	0x010a
        /*0fc2*/ 	.byte	0x3f
	.zero		1


	//   ....[38]....
        /*0fc4*/ 	.word	0x00017000
        /*0fc8*/ 	.word	0x00000002
        /*0fcc*/ 	.word	0x00030850
        /*0fd0*/ 	.short	0x010a
        /*0fd2*/ 	.byte	0x3f
	.zero		1


	//   ....[39]....
        /*0fd4*/ 	.word	0x00017400
        /*0fd8*/ 	.word	0x00000000
        /*0fdc*/ 	.word	0x00000000
        /*0fe0*/ 	.short	0x0101
        /*0fe2*/ 	.byte	0x3f
	.zero		1


	//   ....[40]....
        /*0fe4*/ 	.word	0x00018640
        /*0fe8*/ 	.word	0x00000002
        /*0fec*/ 	.word	0x00000000
        /*0ff0*/ 	.short	0x0101
        /*0ff2*/ 	.byte	0x3f
	.zero		1


	//   ....[41]....
        /*0ff4*/ 	.word	0x00019960
        /*0ff8*/ 	.word	0x00000003
        /*0ffc*/ 	.word	0x00030830
        /*1000*/ 	.short	0x010a
        /*1002*/ 	.byte	0x3f
	.zero		1


	//   ....[42]....
        /*1004*/ 	.word	0x000199e0
        /*1008*/ 	.word	0x00000003
        /*100c*/ 	.word	0x00030830
        /*1010*/ 	.short	0x010a
        /*1012*/ 	.byte	0x3f
	.zero		1


	//   ....[43]....
        /*1014*/ 	.word	0x0001a6d0
        /*1018*/ 	.word	0x0000000f
        /*101c*/ 	.word	0x00030850
        /*1020*/ 	.short	0x010a
        /*1022*/ 	.byte	0x3f
	.zero		1


	//   ....[44]....
        /*1024*/ 	.word	0x0001a720
        /*1028*/ 	.word	0x0000000f
        /*102c*/ 	.word	0x00030850
        /*1030*/ 	.short	0x010a
        /*1032*/ 	.byte	0x3f
	.zero		1


	//   ....[45]....
        /*1034*/ 	.word	0x0001b6c0
        /*1038*/ 	.word	0x00000086
        /*103c*/ 	.word	0x00000000
        /*1040*/ 	.short	0x0101
        /*1042*/ 	.byte	0x3f
	.zero		1


	//   ....[46]....
        /*1044*/ 	.word	0x0001b710
        /*1048*/ 	.word	0x0000000f
        /*104c*/ 	.word	0x00000000
        /*1050*/ 	.short	0x0101
        /*1052*/ 	.byte	0x3f
	.zero		1


	//   ....[47]....
        /*1054*/ 	.word	0x0001bae0
        /*1058*/ 	.word	0x00000004
        /*105c*/ 	.word	0x00030830
        /*1060*/ 	.short	0x010a
        /*1062*/ 	.byte	0x3f
	.zero		1


	//   ....[48]....
        /*1064*/ 	.word	0x0001bb60
        /*1068*/ 	.word	0x00000004
        /*106c*/ 	.word	0x00030830
        /*1070*/ 	.short	0x010a
        /*1072*/ 	.byte	0x3f
	.zero		1


	//   ....[49]....
        /*1074*/ 	.word	0x0001c830
        /*1078*/ 	.word	0x0000000e
        /*107c*/ 	.word	0x00030850
        /*1080*/ 	.short	0x010a
        /*1082*/ 	.byte	0x3f
	.zero		1


	//   ....[50]....
        /*1084*/ 	.word	0x0001c880
        /*1088*/ 	.word	0x0000000e
        /*108c*/ 	.word	0x00030850
        /*1090*/ 	.short	0x010a
        /*1092*/ 	.byte	0x3f
	.zero		1


	//   ....[51]....
        /*1094*/ 	.word	0x0001cd00
        /*1098*/ 	.word	0x00000000
        /*109c*/ 	.word	0x00000000
        /*10a0*/ 	.short	0x0101
        /*10a2*/ 	.byte	0x3f
	.zero		1


	//   ....[52]....
        /*10a4*/ 	.word	0x0001e6a0
        /*10a8*/ 	.word	0x00000002
        /*10ac*/ 	.word	0x00000000
        /*10b0*/ 	.short	0x0101
        /*10b2*/ 	.byte	0x3f
	.zero		1


	//   ....[53]....
        /*10b4*/ 	.word	0x0001f460
        /*10b8*/ 	.word	0x00000002
        /*10bc*/ 	.word	0x00030850
        /*10c0*/ 	.short	0x010a
        /*10c2*/ 	.byte	0x3f
	.zero		1


	//   ....[54]....
        /*10c4*/ 	.word	0x0001f500
        /*10c8*/ 	.word	0x00000002
        /*10cc*/ 	.word	0x00030850
        /*10d0*/ 	.short	0x010a
        /*10d2*/ 	.byte	0x3f
	.zero		1


	//   ....[55]....
        /*10d4*/ 	.word	0x0001f9d0
        /*10d8*/ 	.word	0x00000008
        /*10dc*/ 	.word	0x00000000
        /*10e0*/ 	.short	0x0101
        /*10e2*/ 	.byte	0x3f
	.zero		1


	//   ....[56]....
        /*10e4*/ 	.word	0x000216e0
        /*10e8*/ 	.word	0x00000000
        /*10ec*/ 	.word	0x00000000
        /*10f0*/ 	.short	0x0101
        /*10f2*/ 	.byte	0x3f
	.zero		1


	//   ....[57]....
        /*10f4*/ 	.word	0x00021e80
        /*10f8*/ 	.word	0x00000002
        /*10fc*/ 	.word	0x00000000
        /*1100*/ 	.short	0x0101
        /*1102*/ 	.byte	0x3f
	.zero		1


	//   ....[58]....
        /*1104*/ 	.word	0x00025c10
        /*1108*/ 	.word	0x00000013
        /*110c*/ 	.word	0x00030820
        /*1110*/ 	.short	0x010a
        /*1112*/ 	.byte	0x3f
	.zero		1


	//   ....[59]....
        /*1114*/ 	.word	0x00025ce0
        /*1118*/ 	.word	0x00000007
        /*111c*/ 	.word	0x000308a0
        /*1120*/ 	.short	0x010a
        /*1122*/ 	.byte	0x3f
	.zero		1


	//   ....[60]....
        /*1124*/ 	.word	0x00026120
        /*1128*/ 	.word	0x00000007
        /*112c*/ 	.word	0x000308c0
        /*1130*/ 	.short	0x010a
        /*1132*/ 	.byte	0x3f
	.zero		1


	//   ....[61]....
        /*1134*/ 	.word	0x000266b0
        /*1138*/ 	.word	0x00000008
        /*113c*/ 	.word	0x000308a0
        /*1140*/ 	.short	0x010a
        /*1142*/ 	.byte	0x3f
	.zero		1


	//   ....[62]....
        /*1144*/ 	.word	0x00026ae0
        /*1148*/ 	.word	0x00000008
        /*114c*/ 	.word	0x000308c0
        /*1150*/ 	.short	0x010a
        /*1152*/ 	.byte	0x3f
	.zero		1


	//   ....[63]....
        /*1154*/ 	.word	0x00027f70
        /*1158*/ 	.word	0x00000000
        /*115c*/ 	.word	0x00030840
        /*1160*/ 	.short	0x010a
        /*1162*/ 	.byte	0x3f
	.zero		1


	//   ....[64]....
        /*1164*/ 	.word	0x00028f00
        /*1168*/ 	.word	0x00000013
        /*116c*/ 	.word	0x00030800
        /*1170*/ 	.short	0x0107
        /*1172*/ 	.byte	0x3f
	.zero		1


	//   ....[65]....
        /*1174*/ 	.word	0x00029010
        /*1178*/ 	.word	0x00000013
        /*117c*/ 	.word	0x00030800
        /*1180*/ 	.short	0x0101
        /*1182*/ 	.byte	0x3f
	.zero		1


	//   ....[66]....
        /*1184*/ 	.word	0x00029030
        /*1188*/ 	.word	0x00000013
        /*118c*/ 	.word	0x00030820
        /*1190*/ 	.short	0x010a
        /*1192*/ 	.byte	0x3f
	.zero		1


	//   ....[67]....
        /*1194*/ 	.word	0x00029450
        /*1198*/ 	.word	0x00000003
        /*119c*/ 	.word	0x00030840
        /*11a0*/ 	.short	0x010a
        /*11a2*/ 	.byte	0x3f
	.zero		1


	//   ....[68]....
        /*11a4*/ 	.word	0x00029900
        /*11a8*/ 	.word	0x00000003
        /*11ac*/ 	.word	0x00000060
        /*11b0*/ 	.short	0x010a
        /*11b2*/ 	.byte	0x3f
	.zero		1


	//   ....[69]....
        /*11b4*/ 	.word	0x0002a090
        /*11b8*/ 	.word	0x00000003
        /*11bc*/ 	.word	0x00030840
        /*11c0*/ 	.short	0x010a
        /*11c2*/ 	.byte	0x3f
	.zero		1


	//   ....[70]....
        /*11c4*/ 	.word	0x0002a540
        /*11c8*/ 	.word	0x00000002
        /*11cc*/ 	.word	0x00000060
        /*11d0*/ 	.short	0x010a
        /*11d2*/ 	.byte	0x3f
	.zero		1


	//   ....[71]....
        /*11d4*/ 	.word	0x0002ac10
        /*11d8*/ 	.word	0x00000002
        /*11dc*/ 	.word	0x00030840
        /*11e0*/ 	.short	0x010a
        /*11e2*/ 	.byte	0x3f
	.zero		1


	//   ....[72]....
        /*11e4*/ 	.word	0x0002b0c0
        /*11e8*/ 	.word	0x00000002
        /*11ec*/ 	.word	0x00000060
        /*11f0*/ 	.short	0x010a
        /*11f2*/ 	.byte	0x3f
	.zero		1


	//   ....[73]....
        /*11f4*/ 	.word	0x0002b730
        /*11f8*/ 	.word	0x00000000
        /*11fc*/ 	.word	0x00030860
        /*1200*/ 	.short	0x010a
        /*1202*/ 	.byte	0x3f
	.zero		1


	//   ....[74]....
        /*1204*/ 	.word	0x0002ce90
        /*1208*/ 	.word	0x00000000
        /*120c*/ 	.word	0x00030820
        /*1210*/ 	.short	0x010a
        /*1212*/ 	.byte	0x3f
	.zero		1


	//   ....[75]....
        /*1214*/ 	.word	0x0002d040
        /*1218*/ 	.word	0x00000006
        /*121c*/ 	.word	0x00000000
        /*1220*/ 	.short	0x010a
        /*1222*/ 	.byte	0x3f
	.zero		1


	//   ....[76]....
        /*1224*/ 	.word	0x0002d0b0
        /*1228*/ 	.word	0x00000007
        /*122c*/ 	.word	0x00000000
        /*1230*/ 	.short	0x010a
        /*1232*/ 	.byte	0x3f
	.zero		1


	//   ....[77]....
        /*1234*/ 	.word	0x0002d120
        /*1238*/ 	.word	0x00000004
        /*123c*/ 	.word	0x00000000
        /*1240*/ 	.short	0x010a
        /*1242*/ 	.byte	0x3f
	.zero		1


	//   ....[78]....
        /*1244*/ 	.word	0x0002d150
        /*1248*/ 	.word	0x00000003
        /*124c*/ 	.word	0x00000000
        /*1250*/ 	.short	0x010a
        /*1252*/ 	.byte	0x3f
	.zero		1


	//   ....[79]....
        /*1254*/ 	.word	0x0002d1b0
        /*1258*/ 	.word	0x00000056
        /*125c*/ 	.word	0x00030890
        /*1260*/ 	.short	0x010a
        /*1262*/ 	.byte	0x3f
	.zero		1


	//   ....[80]....
        /*1264*/ 	.word	0x0002d200
        /*1268*/ 	.word	0x00000056
        /*126c*/ 	.word	0x00030890
        /*1270*/ 	.short	0x010a
        /*1272*/ 	.byte	0x3f
	.zero		1


	//   ....[81]....
        /*1274*/ 	.word	0x0002d250
        /*1278*/ 	.word	0x00000056
        /*127c*/ 	.word	0x00030890
        /*1280*/ 	.short	0x010a
        /*1282*/ 	.byte	0x3f
	.zero		1


	//   ....[82]....
        /*1284*/ 	.word	0x0002d2a0
        /*1288*/ 	.word	0x00000056
        /*128c*/ 	.word	0x000308b0
        /*1290*/ 	.short	0x010a
        /*1292*/ 	.byte	0x3f
	.zero		1


	//   ....[83]....
        /*1294*/ 	.word	0x0002d680
        /*1298*/ 	.word	0x00000010
        /*129c*/ 	.word	0x00030800
        /*12a0*/ 	.short	0x010a
        /*12a2*/ 	.byte	0x3f
	.zero		1


	//   ....[84]....
        /*12a4*/ 	.word	0x0002da80
        /*12a8*/ 	.word	0x00000010
        /*12ac*/ 	.word	0x00030800
        /*12b0*/ 	.short	0x010a
        /*12b2*/ 	.byte	0x3f
	.zero		1


	//   ....[85]....
        /*12b4*/ 	.word	0x0002dad0
        /*12b8*/ 	.word	0x00000005
        /*12bc*/ 	.word	0x00030830
        /*12c0*/ 	.short	0x010a
        /*12c2*/ 	.byte	0x3f
	.zero		1


	//   ....[86]....
        /*12c4*/ 	.word	0x0002db20
        /*12c8*/ 	.word	0x00000000
        /*12cc*/ 	.word	0x00030830
        /*12d0*/ 	.short	0x010a
        /*12d2*/ 	.byte	0x3f
	.zero		1


	//   ....[87]....
        /*12d4*/ 	.word	0x0002db70
        /*12d8*/ 	.word	0x00000002
        /*12dc*/ 	.word	0x00030850
        /*12e0*/ 	.short	0x010a
        /*12e2*/ 	.byte	0x3f
	.zero		1


	//   ....[88]....
        /*12e4*/ 	.word	0x0002dbc0
        /*12e8*/ 	.word	0x00000003
        /*12ec*/ 	.word	0x00030830
        /*12f0*/ 	.short	0x010a
        /*12f2*/ 	.byte	0x3f
	.zero		1


	//   ....[89]....
        /*12f4*/ 	.word	0x0002dc10
        /*12f8*/ 	.word	0x0000000f
        /*12fc*/ 	.word	0x00030850
        /*1300*/ 	.short	0x010a
        /*1302*/ 	.byte	0x3f
	.zero		1


	//   ....[90]....
        /*1304*/ 	.word	0x0002dc60
        /*1308*/ 	.word	0x00000004
        /*130c*/ 	.word	0x00030830
        /*1310*/ 	.short	0x010a
        /*1312*/ 	.byte	0x3f
	.zero		1


	//   ....[91]....
        /*1314*/ 	.word	0x0002dcb0
        /*1318*/ 	.word	0x0000000e
        /*131c*/ 	.word	0x00030850
        /*1320*/ 	.short	0x010a
        /*1322*/ 	.byte	0x3f
	.zero		1


	//   ....[92]....
        /*1324*/ 	.word	0x0002dd00
        /*1328*/ 	.word	0x00000002
        /*132c*/ 	.word	0x00030850
        /*1330*/ 	.short	0x010a
        /*1332*/ 	.byte	0x3f
	.zero		1


	//   ....[93]....
        /*1334*/ 	.word	0x0002dea0
        /*1338*/ 	.word	0x00000013
        /*133c*/ 	.word	0x00030820
        /*1340*/ 	.short	0x010a
        /*1342*/ 	.byte	0x3f
	.zero		1


	//   ....[94]....
        /*1344*/ 	.word	0x0002def0
        /*1348*/ 	.word	0x00000007
        /*134c*/ 	.word	0x000308a0
        /*1350*/ 	.short	0x010a
        /*1352*/ 	.byte	0x3f
	.zero		1


	//   ....[95]....
        /*1354*/ 	.word	0x0002df40
        /*1358*/ 	.word	0x00000007
        /*135c*/ 	.word	0x000308c0
        /*1360*/ 	.short	0x010a
        /*1362*/ 	.byte	0x3f
	.zero		1


	//   ....[96]....
        /*1364*/ 	.word	0x0002df90
        /*1368*/ 	.word	0x00000008
        /*136c*/ 	.word	0x000308a0
        /*1370*/ 	.short	0x010a
        /*1372*/ 	.byte	0x3f
	.zero		1


	//   ....[97]....
        /*1374*/ 	.word	0x0002dfe0
        /*1378*/ 	.word	0x00000008
        /*137c*/ 	.word	0x000308c0
        /*1380*/ 	.short	0x010a
        /*1382*/ 	.byte	0x3f
	.zero		1


	//   ....[98]....
        /*1384*/ 	.word	0x0002e180
        /*1388*/ 	.word	0x00000000
        /*138c*/ 	.word	0x00030840
        /*1390*/ 	.short	0x010a
        /*1392*/ 	.byte	0x3f
	.zero		1


	//   ....[99]....
        /*1394*/ 	.word	0x0002edb0
        /*1398*/ 	.word	0x00000013
        /*139c*/ 	.word	0x00030820
        /*13a0*/ 	.short	0x010a
        /*13a2*/ 	.byte	0x3f
	.zero		1


	//   ....[100]....
        /*13a4*/ 	.word	0x0002ee00
        /*13a8*/ 	.word	0x00000003
        /*13ac*/ 	.word	0x00030840
        /*13b0*/ 	.short	0x010a
        /*13b2*/ 	.byte	0x3f
	.zero		1


	//   ....[101]....
        /*13b4*/ 	.word	0x0002ee50
        /*13b8*/ 	.word	0x00000003
        /*13bc*/ 	.word	0x00000060
        /*13c0*/ 	.short	0x010a
        /*13c2*/ 	.byte	0x3f
	.zero		1


	//   ....[102]....
        /*13c4*/ 	.word	0x0002eea0
        /*13c8*/ 	.word	0x00000003
        /*13cc*/ 	.word	0x00030840
        /*13d0*/ 	.short	0x010a
        /*13d2*/ 	.byte	0x3f
	.zero		1


	//   ....[103]....
        /*13d4*/ 	.word	0x0002eef0
        /*13d8*/ 	.word	0x00000002
        /*13dc*/ 	.word	0x00000060
        /*13e0*/ 	.short	0x010a
        /*13e2*/ 	.byte	0x3f
	.zero		1


	//   ....[104]....
        /*13e4*/ 	.word	0x0002ef40
        /*13e8*/ 	.word	0x00000002
        /*13ec*/ 	.word	0x00030840
        /*13f0*/ 	.short	0x010a
        /*13f2*/ 	.byte	0x3f
	.zero		1


	//   ....[105]....
        /*13f4*/ 	.word	0x0002ef90
        /*13f8*/ 	.word	0x00000002
        /*13fc*/ 	.word	0x00000060
        /*1400*/ 	.short	0x010a
        /*1402*/ 	.byte	0x3f
	.zero		1


	//   ....[106]....
        /*1404*/ 	.word	0x0002efe0
        /*1408*/ 	.word	0x00000000
        /*140c*/ 	.word	0x00030860
        /*1410*/ 	.short	0x010a
        /*1412*/ 	.byte	0x3f
	.zero		1


	//   ....[107]....
        /*1414*/ 	.word	0x0002fb60
        /*1418*/ 	.word	0x00000000
        /*141c*/ 	.word	0x00030820
        /*1420*/ 	.short	0x010a
        /*1422*/ 	.byte	0x3f
	.zero		1


	//   ....[108]....
        /*1424*/ 	.word	0x0002fd00
        /*1428*/ 	.word	0x00000006
        /*142c*/ 	.word	0x00000000
        /*1430*/ 	.short	0x010a
        /*1432*/ 	.byte	0x3f
	.zero		1


	//   ....[109]....
        /*1434*/ 	.word	0x0002fd50
        /*1438*/ 	.word	0x00000007
        /*143c*/ 	.word	0x00000000
        /*1440*/ 	.short	0x010a
        /*1442*/ 	.byte	0x3f
	.zero		1


	//   ....[110]....
        /*1444*/ 	.word	0x0002fda0
        /*1448*/ 	.word	0x00000004
        /*144c*/ 	.word	0x00000000
        /*1450*/ 	.short	0x010a
        /*1452*/ 	.byte	0x3f
	.zero		1


	//----- nvinfo : EIATTR_NUM_MBARRIERS
	.align		4
.L_241:
        /*1454*/ 	.byte	0x03, 0x38
        /*1456*/ 	.short	0x0016


	//----- nvinfo : EIATTR_EXIT_INSTR_OFFSETS
	.align		4
        /*1458*/ 	.byte	0x04, 0x1c
        /*145a*/ 	.short	(.L_243 - .L_242)


	//   ....[0]....
.L_242:
        /*145c*/ 	.word	0x0002d1a0


	//----- nvinfo : EIATTR_MAX_THREADS
	.align		4
.L_243:
        /*1460*/ 	.byte	0x04, 0x05
        /*1462*/ 	.short	(.L_245 - .L_244)
.L_244:
        /*1464*/ 	.word	0x00000180
        /*1468*/ 	.word	0x00000001
        /*146c*/ 	.word	0x00000001


	//----- nvinfo : EIATTR_CRS_STACK_SIZE
	.align		4
.L_245:
        /*1470*/ 	.byte	0x04, 0x1e
        /*1472*/ 	.short	(.L_247 - .L_246)
.L_246:
        /*1474*/ 	.word	0x00000000


	//----- nvinfo : EIATTR_CBANK_PARAM_SIZE
	.align		4
.L_247:
        /*1478*/ 	.byte	0x03, 0x19
        /*147a*/ 	.short	0x0af0


	//----- nvinfo : EIATTR_PARAM_CBANK
	.align		4
        /*147c*/ 	.byte	0x04, 0x0a
        /*147e*/ 	.short	(.L_249 - .L_248)
	.align		4
.L_248:
        /*1480*/ 	.word	index@(.nv.constant0._ZN7cutlass13device_kernelIN5flash11enable_sm90INS1_16FlashAttnFwdSm90INS1_25CollectiveMainloopFwdSm90ILi2EN4cute5tupleIJNS5_1CILi1EEES8_S8_EEENS6_IJNS7_ILi128EEENS7_ILi96EEENS7_ILi192EEEEEELi192ENS_10bfloat16_tEfNS_4arch4Sm90ELb0ELb1ELb0ELb1ELb0ELb1ELb0ELb1ELb1ELb1ELb1ELb0EEENS1_21CollectiveEpilogueFwdINS6_IJSA_SC_SB_EEES9_SE_SG_Li256ELb1ELb1ELb1ELb0EEENS1_36VarlenDynamicPersistentTileSchedulerILi128ELi96ELi256ELi128ELb1ELb1ELb1ELb1ELb0ELb1EEEEEEEEEvNT_6ParamsE)
        /*1484*/ 	.short	0x0210
        /*1486*/ 	.short	0x0af0


	//----- nvinfo : EIATTR_SW_WAR
	.align		4
.L_249:
        /*1488*/ 	.byte	0x04, 0x36
        /*148a*/ 	.short	(.L_251 - .L_250)
.L_250:
        /*148c*/ 	.word	0x00000008
.L_251:


//--------------------- .nv.info._ZN7cutlass13device_kernelIN5flash11enable_sm90INS1_16FlashAttnFwdSm90INS1_25CollectiveMainloopFwdSm90ILi2EN4cute5tupleIJNS5_1CILi1EEES8_S8_EEENS6_IJNS7_ILi128EEENS7_ILi112EEENS7_ILi192EEEEEELi192ENS_10bfloat16_tEfNS_4arch4Sm90ELb1ELb0ELb0ELb0ELb0ELb0ELb0ELb1ELb1ELb1ELb1ELb0EEENS1_21CollectiveEpilogueFwdINS6_IJSA_SC_SB_EEES9_SE_SG_Li256ELb0ELb1ELb1ELb0EEENS1_19SingleTileSchedulerILb0ELb1ELb1ELi128EEEEEEEEEvNT_6ParamsE --------------------------
	.section	.nv.info._ZN7cutlass13device_kernelIN5flash11enable_sm90INS1_16FlashAttnFwdSm90INS1_25CollectiveMainloopFwdSm90ILi2EN4cute5tupleIJNS5_1CILi1EEES8_S8_EEENS6_IJNS7_ILi128EEENS7_ILi112EEENS7_ILi192EEEEEELi192ENS_10bfloat16_tEfNS_4arch4Sm90ELb1ELb0ELb0ELb0ELb0ELb0ELb0ELb1ELb1ELb1ELb1ELb0EEENS1_21CollectiveEpilogueFwdINS6_IJSA_SC_SB_EEES9_SE_SG_Li256ELb0ELb1ELb1ELb0EEENS1_19SingleTileSchedulerILb0ELb1ELb1ELi128EEEEEEEEEvNT_6ParamsE,"",@"SHT_CUDA_INFO"
	.sectionflags	@""
	.align	4


	//----- nvinfo : EIATTR_CUDA_API_VERSION
	.align		4
        /*0000*/ 	.byte	0x04, 0x37
        /*0002*/ 	.short	(.L_253 - .L_252)
.L_252:
        /*0004*/ 	.word	0x00000082


	//----- nvinfo : EIATTR_KPARAM_INFO
	.align		4
.L_253:
        /*0008*/ 	.byte	0x04, 0x17
        /*000a*/ 	.short	(.L_255 - .L_254)
.L_254:
        /*000c*/ 	.word	0x00000000
        /*0010*/ 	.short	0x0000
        /*0012*/ 	.short	0x0070
        /*0014*/ 	.byte	0x00, 0xf0, 0x01, 0x28


	//----- nvinfo : EIATTR_SPARSE_MMA_MASK
	.align		4
.L_255:
        /*0018*/ 	.byte	0x03, 0x50
        /*001a*/ 	.short	0x0000


	//----- nvinfo : EIATTR_MAXREG_COUNT
	.align		4
        /*001c*/ 	.byte	0x03, 0x1b
        /*001e*/ 	.short	0x00a8


	//----- nvinfo : EIATTR_NUM_BARRIERS
	.align		4
        /*0020*/ 	.byte	0x02, 0x4c
        /*0022*/ 	.byte	0x09
	.zero		1


	//----- nvinfo : EIATTR_EXTERNS
	.align		4
        /*0024*/ 	.byte	0x04, 0x0f
        /*0026*/ 	.short	(.L_257 - .L_256)


	//   ....[0]....
	.align		4
.L_256:
        /*0028*/ 	.word	index@(__assertfail)


	//----- nvinfo : EIATTR_ANNOTATIONS
	.align		4
.L_257:
        /*002c*/ 	.byte	0x04, 0x55
        /*002e*/ 	.short	(.L_259 - .L_258)


	//   ....[0]....
.L_258:
        /* <DEDUP_REMOVED lines=9> */


	//----- nvinfo : EIATTR_MERCURY_ISA_VERSION
	.align		4
.L_259:
        /*00a8*/ 	.byte	0x03, 0x5f
        /*00aa*/ 	.short	0x0101


	//----- nvinfo : EIATTR_INT_WARP_WIDE_INSTR_OFFSETS
	.align		4
        /*00ac*/ 	.byte	0x04, 0x31
        /*00ae*/ 	.short	(.L_261 - .L_260)


	//   ....[0]....
.L_260:
        /*00b0*/ 	.word	0x00000130


	//   ....[1]....
        /*00b4*/ 	.word	0x00000170


	//   ....[2]....
        /*00b8*/ 	.word	0x000001e0


	//----- nvinfo : EIATTR_COOP_GROUP_MASK_REGIDS
	.align		4
.L_261:
        /*00bc*/ 	.byte	0x04, 0x29
        /*00be*/ 	.short	(.L_263 - .L_262)


	//   ....[0]....
.L_262:
        /*00c0*/ 	.word	0xffffffff


	//   ....[1]....
        /*00c4*/ 	.word	0xffffffff


	//   ....[2]....
        /*00c8*/ 	.word	0xffffffff


	//   ....[3]....
        /*00cc*/ 	.word	0xffffffff


	//   ....[4]....
        /*00d0*/ 	.word	0xffffffff


	//   ....[5]....
        /*00d4*/ 	.word	0xffffffff


	//   ....[6]....
        /*00d8*/ 	.word	0xffffffff


	//   ....[7]....
        /*00dc*/ 	.word	0xffffffff


	//   ....[8]....
        /*00e0*/ 	.word	0xffffffff


	//   ....[9]....
        /*00e4*/ 	.word	0xffffffff


	//   ....[10]....
        /*00e8*/ 	.word	0xffffffff


	//   ....[11]....
        /*00ec*/ 	.word	0xffffffff


	//   ....[12]....
        /*00f0*/ 	.word	0xffffffff


	//   ....[13]....
        /*00f4*/ 	.word	0xffffffff


	//   ....[14]....
        /*00f8*/ 	.word	0xffffffff


	//   ....[15]....
        /*00fc*/ 	.word	0xffffffff


	//   ....[16]....
        /*0100*/ 	.word	0xffffffff


	//   ....[17]....
        /*0104*/ 	.word	0xffffffff


	//   ....[18]....
        /*0108*/ 	.word	0xffffffff


	//   ....[19]....
        /*010c*/ 	.word	0xffffffff


	//   ....[20]....
        /*0110*/ 	.word	0xffffffff


	//   ....[21]....
        /*0114*/ 	.word	0xffffffff


	//   ....[22]....
        /*0118*/ 	.word	0xffffffff


	//   ....[23]....
        /*011c*/ 	.word	0xffffffff


	//   ....[24]....
        /*0120*/ 	.word	0xffffffff


	//   ....[25]....
        /*0124*/ 	.word	0xffffffff


	//   ....[26]....
        /*0128*/ 	.word	0xffffffff


	//   ....[27]....
        /*012c*/ 	.word	0xffffffff


	//   ....[28]....
        /*0130*/ 	.word	0xffffffff


	//   ....[29]....
        /*0134*/ 	.word	0xffffffff


	//   ....[30]....
        /*0138*/ 	.word	0xffffffff


	//   ....[31]....
        /*013c*/ 	.word	0xffffffff


	//   ....[32]....
        /*0140*/ 	.word	0xffffffff


	//   ....[33]....
        /*0144*/ 	.word	0xffffffff


	//   ....[34]....
        /*0148*/ 	.word	0xffffffff


	//   ....[35]....
        /*014c*/ 	.word	0xffffffff


	//   ....[36]....
        /*0150*/ 	.word	0xffffffff


	//   ....[37]....
        /*0154*/ 	.word	0xffffffff


	//   ....[38]....
        /*0158*/ 	.word	0xffffffff


	//   ....[39]....
        /*015c*/ 	.word	0xffffffff


	//   ....[40]....
        /*0160*/ 	.word	0xffffffff


	//   ....[41]....
        /*0164*/ 	.word	0xffffffff


	//   ....[42]....
        /*0168*/ 	.word	0xffffffff


	//   ....[43]....
        /*016c*/ 	.word	0xffffffff


	//   ....[44]....
        /*0170*/ 	.word	0xffffffff


	//   ....[45]....
        /*0174*/ 	.word	0xffffffff


	//   ....[46]....
        /*0178*/ 	.word	0xffffffff


	//   ....[47]....
        /*017c*/ 	.word	0xffffffff


	//   ....[48]....
        /*0180*/ 	.word	0xffffffff


	//   ....[49]....
        /*0184*/ 	.word	0xffffffff


	//   ....[50]....
        /*0188*/ 	.word	0xffffffff


	//   ....[51]....
        /*018c*/ 	.word	0xffffffff


	//   ....[52]....
        /*0190*/ 	.word	0xffffffff


	//   ....[53]....
        /*0194*/ 	.word	0xffffffff


	//   ....[54]....
        /*0198*/ 	.word	0xffffffff


	//   ....[55]....
        /*019c*/ 	.word	0x0500000f


	//   ....[56]....
        /*01a0*/ 	.word	0x0500000f


	//   ....[57]....
        /*01a4*/ 	.word	0x0500000f


	//   ....[58]....
        /*01a8*/ 	.word	0x0500000f


	//   ....[59]....
        /*01ac*/ 	.word	0x0500000f


	//   ....[60]....
        /*01b0*/ 	.word	0x0500000f


	//   ....[61]....
        /*01b4*/ 	.word	0x0500000f


	//   ....[62]....
        /*01b8*/ 	.word	0x0500000f


	//   ....[63]....
        /*01bc*/ 	.word	0x0500000f


	//   ....[64]....
        /*01c0*/ 	.word	0x0500000f


	//   ....[65]....
        /*01c4*/ 	.word	0x0500000f


	//   ....[66]....
        /*01c8*/ 	.word	0x0500000f


	//   ....[67]....
        /*01cc*/ 	.word	0x0500000f


	//   ....[68]....
        /*01d0*/ 	.word	0x0500000f


	//   ....[69]....
        /*01d4*/ 	.word	0x0500000f


	//   ....[70]....
        /*01d8*/ 	.word	0x0500000f


	//   ....[71]....
        /*01dc*/ 	.word	0x0500000f


	//   ....[72]....
        /*01e0*/ 	.word	0x0500000f


	//----- nvinfo : EIATTR_COOP_GROUP_INSTR_OFFSETS
	.align		4
.L_263:
        /*01e4*/ 	.byte	0x04, 0x28
        /*01e6*/ 	.short	(.L_265 - .L_264)


	//   ....[0]....
.L_264:
        /*01e8*/ 	.word	0x00000060


	//   ....[1]....
        /*01ec*/ 	.word	0x00000140


	//   ....[2]....
        /*01f0*/ 	.word	0x00000190


	//   ....[3]....
        /*01f4*/ 	.word	0x000003c0


	//   ....[4]....
        /*01f8*/ 	.word	0x00000520


	//   ....[5]....
        /*01fc*/ 	.word	0x00000640


	//   ....[6]....
        /*0200*/ 	.word	0x000007a0


	//   ....[7]....
        /*0204*/ 	.word	0x00001390


	//   ....[8]....
        /*0208*/ 	.word	0x00003880


	//   ....[9]....
        /*020c*/ 	.word	0x000038c0


	//   ....[10]....
        /*0210*/ 	.word	0x00004130


	//   ....[11]....
        /*0214*/ 	.word	0x00004270


	//   ....[12]....
        /*0218*/ 	.word	0x00004a20


	//   ....[13]....
        /*021c*/ 	.word	0x00004ab0


	//   ....[14]....
        /*0220*/ 	.word	0x000081e0


	//   ....[15]....
        /*0224*/ 	.word	0x00008210


	//   ....[16]....
        /*0228*/ 	.word	0x00008aa0


	//   ....[17]....
        /*022c*/ 	.word	0x00008ae0


	//   ....[18]....
        /*0230*/ 	.word	0x000091a0


	//   ....[19]....
        /*0234*/ 	.word	0x000091f0


	//   ....[20]....
        /*0238*/ 	.word	0x0000c8e0


	//   ....[21]....
        /*023c*/ 	.word	0x0000c910


	//   ....[22]....
        /*0240*/ 	.word	0x0000cd30


	//   ....[23]....
        /*0244*/ 	.word	0x0000cda0


	//   ....[24]....
        /*0248*/ 	.word	0x0000e1f0


	//   ....[25]....
        /*024c*/ 	.word	0x0000e210


	//   ....[26]....
        /*0250*/ 	.word	0x0000e2c0


	//   ....[27]....
        /*0254*/ 	.word	0x0000e320


	//   ....[28]....
        /*0258*/ 	.word	0x0000f410


	//   ....[29]....
        /*025c*/ 	.word	0x0000f450


	//   ....[30]....
        /*0260*/ 	.word	0x0000f490


	//   ....[31]....
        /*0264*/ 	.word	0x0000f4d0


	//   ....[32]....
        /*0268*/ 	.word	0x0000f510


	//   ....[33]....
        /*026c*/ 	.word	0x0000f530


	//   ....[34]....
        /*0270*/ 	.word	0x0000feb0


	//   ....[35]....
        /*0274*/ 	.word	0x0000fec0


	//   ....[36]....
        /*0278*/ 	.word	0x00010c30


	//   ....[37]....
        /*027c*/ 	.word	0x000117c0


	//   ....[38]....
        /*0280*/ 	.word	0x00012190


	//   ....[39]....
        /*0284*/ 	.word	0x000121d0


	//   ....[40]....
        /*0288*/ 	.word	0x00012200


	//   ....[41]....
        /*028c*/ 	.word	0x00012250


	//   ....[42]....
        /*0290*/ 	.word	0x000122d0


	//   ....[43]....
        /*0294*/ 	.word	0x00012300


	//   ....[44]....
        /*0298*/ 	.word	0x00012380


	//   ....[45]....
        /*029c*/ 	.word	0x000123b0


	//   ....[46]....
        /*02a0*/ 	.word	0x00012430


	//   ....[47]....
        /*02a4*/ 	.word	0x00012470


	//   ....[48]....
        /*02a8*/ 	.word	0x000124e0


	//   ....[49]....
        /*02ac*/ 	.word	0x00012510


	//   ....[50]....
        /*02b0*/ 	.word	0x00012590


	//   ....[51]....
        /*02b4*/ 	.word	0x000125d0


	//   ....[52]....
        /*02b8*/ 	.word	0x00012640


	//   ....[53]....
        /*02bc*/ 	.word	0x00012670


	//   ....[54]....
        /*02c0*/ 	.word	0x00014cb0


	//   ....[55]....
        /*02c4*/ 	.word	0x00015250


	//   ....[56]....
        /*02c8*/ 	.word	0x000153d0


	//   ....[57]....
        /*02cc*/ 	.word	0x00015420


	//   ....[58]....
        /*02d0*/ 	.word	0x00015560


	//   ....[59]....
        /*02d4*/ 	.word	0x000155d0


	//   ....[60]....
        /*02d8*/ 	.word	0x000156d0


	//   ....[61]....
        /*02dc*/ 	.word	0x00015740


	//   ....[62]....
        /*02e0*/ 	.word	0x00015840


	//   ....[63]....
        /*02e4*/ 	.word	0x000158b0


	//   ....[64]....
        /*02e8*/ 	.word	0x000159b0


	//   ....[65]....
        /*02ec*/ 	.word	0x00015a20


	//   ....[66]....
        /*02f0*/ 	.word	0x00015b20


	//   ....[67]....
        /*02f4*/ 	.word	0x00015b90


	//   ....[68]....
        /*02f8*/ 	.word	0x00015c90


	//   ....[69]....
        /*02fc*/ 	.word	0x00015cf0


	//   ....[70]....
        /*0300*/ 	.word	0x00015de0


	//   ....[71]....
        /*0304*/ 	.word	0x00015e30


	//   ....[72]....
        /*0308*/ 	.word	0x00016230


	//----- nvinfo : EIATTR_REG_RECONFIG
	.align		4
.L_265:
        /*030c*/ 	.byte	0x01, 0x54
	.zero		2


	//----- nvinfo : EIATTR_SYSCALL_OFFSETS
	.align		4
        /*0310*/ 	.byte	0x04, 0x46
        /*0312*/ 	.short	(.L_267 - .L_266)


	//   ....[0]....
.L_266:
        /*0314*/ 	.word	0x00001560


	//   ....[1]....
        /*0318*/ 	.word	0x00011440


	//   ....[2]....
        /*031c*/ 	.word	0x00011580


	//   ....[3]....
        /*0320*/ 	.word	0x00011670


	//   ....[4]....
        /*0324*/ 	.word	0x00011dd0


	//----- nvinfo : EIATTR_MBARRIER_INSTR_OFFSETS
	.align		4
.L_267:
        /*0328*/ 	.byte	0x04, 0x39
        /*032a*/ 	.short	(.L_269 - .L_268)


	//   ....[0]....
.L_268:
        /*032c*/ 	.word	0x00000270
        /*0330*/ 	.word	0x000000ff
        /*0334*/ 	.word	0x00036800
        /*0338*/ 	.short	0x0100
        /*033a*/ 	.byte	0x08
	.zero		1


	//   ....[1]....
        /*033c*/ 	.word	0x00000280
        /*0340*/ 	.word	0x000000ff
        /*0344*/ 	.word	0x00036820
        /*0348*/ 	.short	0x0100
        /*034a*/ 	.byte	0x08
	.zero		1


	//   ....[2]....
        /*034c*/ 	.word	0x00000370
        /*0350*/ 	.word	0x000000ff
        /*0354*/ 	.word	0x00036830
        /*0358*/ 	.short	0x0100
        /*035a*/ 	.byte	0x08
	.zero		1


	//   ....[3]....
        /*035c*/ 	.word	0x00000380
        /*0360*/ 	.word	0x000000ff
        /*0364*/ 	.word	0x00036840
        /*0368*/ 	.short	0x0100
        /*036a*/ 	.byte	0x08
	.zero		1


	//   ....[4]....
        /*036c*/ 	.word	0x00000390
        /*0370*/ 	.word	0x000000ff
        /*0374*/ 	.word	0x00036838
        /*0378*/ 	.short	0x0100
        /*037a*/ 	.byte	0x08
	.zero		1


	//   ....[5]....
        /*037c*/ 	.word	0x000003a0
        /*0380*/ 	.word	0x000000ff
        /*0384*/ 	.word	0x00036848
        /*0388*/ 	.short	0x0100
        /*038a*/ 	.byte	0x08
	.zero		1


	//   ....[6]....
        /*038c*/ 	.word	0x000004d0
        /*0390*/ 	.word	0x000000ff
        /*0394*/ 	.word	0x00036850
        /*0398*/ 	.short	0x0100
        /*039a*/ 	.byte	0x08
	.zero		1


	//   ....[7]....
        /*039c*/ 	.word	0x000004e0
        /*03a0*/ 	.word	0x000000ff
        /*03a4*/ 	.word	0x00036860
        /*03a8*/ 	.short	0x0100
        /*03aa*/ 	.byte	0x08
	.zero		1


	//   ....[8]....
        /*03ac*/ 	.word	0x000004f0
        /*03b0*/ 	.word	0x000000ff
        /*03b4*/ 	.word	0x00036858
        /*03b8*/ 	.short	0x0100
        /*03ba*/ 	.byte	0x08
	.zero		1


	//   ....[9]....
        /*03bc*/ 	.word	0x00000500
        /*03c0*/ 	.word	0x000000ff
        /*03c4*/ 	.word	0x00036868
        /*03c8*/ 	.short	0x0100
        /*03ca*/ 	.byte	0x08
	.zero		1


	//   ....[10]....
        /*03cc*/ 	.word	0x000005f0
        /*03d0*/ 	.word	0x000000ff
        /*03d4*/ 	.word	0x00036870
        /*03d8*/ 	.short	0x0100
        /*03da*/ 	.byte	0x06
	.zero		1


	//   ....[11]....
        /*03dc*/ 	.word	0x00000600
        /*03e0*/ 	.word	0x000000ff
        /*03e4*/ 	.word	0x00036880
        /*03e8*/ 	.short	0x0100
        /*03ea*/ 	.byte	0x06
	.zero		1


	//   ....[12]....
        /*03ec*/ 	.word	0x00000610
        /*03f0*/ 	.word	0x000000ff
        /*03f4*/ 	.word	0x00036878
        /*03f8*/ 	.short	0x0100
        /*03fa*/ 	.byte	0x06
	.zero		1


	//   ....[13]....
        /*03fc*/ 	.word	0x00000620
        /*0400*/ 	.word	0x000000ff
        /*0404*/ 	.word	0x00036888
        /*0408*/ 	.short	0x0100
        /*040a*/ 	.byte	0x06
	.zero		1


	//   ....[14]....
        /*040c*/ 	.word	0x00000750
        /*0410*/ 	.word	0x000000ff
        /*0414*/ 	.word	0x00036890
        /*0418*/ 	.short	0x0100
        /*041a*/ 	.byte	0x08
	.zero		1


	//   ....[15]....
        /*041c*/ 	.word	0x00000760
        /*0420*/ 	.word	0x000000ff
        /*0424*/ 	.word	0x000368a0
        /*0428*/ 	.short	0x0100
        /*042a*/ 	.byte	0x08
	.zero		1


	//   ....[16]....
        /*042c*/ 	.word	0x00000770
        /*0430*/ 	.word	0x000000ff
        /*0434*/ 	.word	0x00036898
        /*0438*/ 	.short	0x0100
        /*043a*/ 	.byte	0x08
	.zero		1


	//   ....[17]....
        /*043c*/ 	.word	0x00000780
        /*0440*/ 	.word	0x000000ff
        /*0444*/ 	.word	0x000368a8
        /*0448*/ 	.short	0x0100
        /*044a*/ 	.byte	0x08
	.zero		1


	//   ....[18]....
        /*044c*/ 	.word	0x000008b0
        /*0450*/ 	.word	0x000000ff
        /*0454*/ 	.word	0x000368b0
        /*0458*/ 	.short	0x0100
        /*045a*/ 	.byte	0x08
	.zero		1


	//   ....[19]....
        /*045c*/ 	.word	0x000008c0
        /*0460*/ 	.word	0x000000ff
        /*0464*/ 	.word	0x000368c0
        /*0468*/ 	.short	0x0100
        /*046a*/ 	.byte	0x08
	.zero		1


	//   ....[20]....
        /*046c*/ 	.word	0x000008d0
        /*0470*/ 	.word	0x000000ff
        /*0474*/ 	.word	0x000368b8
        /*0478*/ 	.short	0x0100
        /*047a*/ 	.byte	0x08
	.zero		1


	//   ....[21]....
        /*047c*/ 	.word	0x000008e0
        /*0480*/ 	.word	0x000000ff
        /*0484*/ 	.word	0x000368c8
        /*0488*/ 	.short	0x0100
        /*048a*/ 	.byte	0x08
	.zero		1


	//   ....[22]....
        /*048c*/ 	.word	0x00001590
        /*0490*/ 	.word	0x000000ff
        /*0494*/ 	.word	0x00036800
        /*0498*/ 	.short	0x010a
        /*049a*/ 	.byte	0x04
	.zero		1


	//   ....[23]....
        /*049c*/ 	.word	0x00001630
        /*04a0*/ 	.word	0x000000ff
        /*04a4*/ 	.word	0x00036830
        /*04a8*/ 	.short	0x010a
        /*04aa*/ 	.byte	0x04
	.zero		1


	//   ....[24]....
        /*04ac*/ 	.word	0x000016d0
        /*04b0*/ 	.word	0x000000ff
        /*04b4*/ 	.word	0x00036830
        /*04b8*/ 	.short	0x010a
        /*04ba*/ 	.byte	0x04
	.zero		1


	//   ....[25]....
        /*04bc*/ 	.word	0x00005030
        /*04c0*/ 	.word	0x00000003
        /*04c4*/ 	.word	0x00000000
        /*04c8*/ 	.short	0x0101
        /*04ca*/ 	.byte	0x3f
	.zero		1


	//   ....[26]....
        /*04cc*/ 	.word	0x00005890
        /*04d0*/ 	.word	0x000000ff
        /*04d4*/ 	.word	0x00036830
        /*04d8*/ 	.short	0x010a
        /*04da*/ 	.byte	0x3b
	.zero		1


	//   ....[27]....
        /*04dc*/ 	.word	0x000058d0
        /*04e0*/ 	.word	0x000000ff
        /*04e4*/ 	.word	0x00036830
        /*04e8*/ 	.short	0x010a
        /*04ea*/ 	.byte	0x3b
	.zero		1


	//   ....[28]....
        /*04ec*/ 	.word	0x00007f60
        /*04f0*/ 	.word	0x000000ff
        /*04f4*/ 	.word	0x00036850
        /*04f8*/ 	.short	0x010a
        /*04fa*/ 	.byte	0x0b
	.zero		1


	//   ....[29]....
        /*04fc*/ 	.word	0x00007fa0
        /*0500*/ 	.word	0x000000ff
        /*0504*/ 	.word	0x00036850
        /*0508*/ 	.short	0x010a
        /*050a*/ 	.byte	0x0b
	.zero		1


	//   ....[30]....
        /*050c*/ 	.word	0x00009890
        /*0510*/ 	.word	0x0000000e
        /*0514*/ 	.word	0x00000000
        /*0518*/ 	.short	0x0101
        /*051a*/ 	.byte	0x3f
	.zero		1


	//   ....[31]....
        /*051c*/ 	.word	0x000098e0
        /*0520*/ 	.word	0x00000092
        /*0524*/ 	.word	0x00000000
        /*0528*/ 	.short	0x0101
        /*052a*/ 	.byte	0x3f
	.zero		1


	//   ....[32]....
        /*052c*/ 	.word	0x00009e40
        /*0530*/ 	.word	0x000000ff
        /*0534*/ 	.word	0x00036830
        /*0538*/ 	.short	0x010a
        /*053a*/ 	.byte	0x3d
	.zero		1


	//   ....[33]....
        /*053c*/ 	.word	0x00009e80
        /*0540*/ 	.word	0x000000ff
        /*0544*/ 	.word	0x00036830
        /*0548*/ 	.short	0x010a
        /*054a*/ 	.byte	0x3d
	.zero		1


	//   ....[34]....
        /*054c*/ 	.word	0x0000c5a0
        /*0550*/ 	.word	0x000000ff
        /*0554*/ 	.word	0x00036850
        /*0558*/ 	.short	0x010a
        /*055a*/ 	.byte	0x0b
	.zero		1


	//   ....[35]....
        /*055c*/ 	.word	0x0000c5e0
        /*0560*/ 	.word	0x000000ff
        /*0564*/ 	.word	0x00036850
        /*0568*/ 	.short	0x010a
        /*056a*/ 	.byte	0x0b
	.zero		1


	//   ....[36]....
        /*056c*/ 	.word	0x0000d730
        /*0570*/ 	.word	0x00000092
        /*0574*/ 	.word	0x00000000
        /*0578*/ 	.short	0x0101
        /*057a*/ 	.byte	0x3f
	.zero		1


	//   ....[37]....
        /*057c*/ 	.word	0x0000d770
        /*0580*/ 	.word	0x00000094
        /*0584*/ 	.word	0x00000000
        /*0588*/ 	.short	0x0101
        /*058a*/ 	.byte	0x3f
	.zero		1


	//   ....[38]....
        /*058c*/ 	.word	0x0000e160
        /*0590*/ 	.word	0x000000ff
        /*0594*/ 	.word	0x00036850
        /*0598*/ 	.short	0x010a
        /*059a*/ 	.byte	0x05
	.zero		1


	//   ....[39]....
        /*059c*/ 	.word	0x0000e1a0
        /*05a0*/ 	.word	0x000000ff
        /*05a4*/ 	.word	0x00036850
        /*05a8*/ 	.short	0x010a
        /*05aa*/ 	.byte	0x05
	.zero		1


	//   ....[40]....
        /*05ac*/ 	.word	0x0000e660
        /*05b0*/ 	.word	0x0000000b
        /*05b4*/ 	.word	0x00000000
        /*05b8*/ 	.short	0x0101
        /*05ba*/ 	.byte	0x3f
	.zero		1


	//   ....[41]....
        /*05bc*/ 	.word	0x0000f540
        /*05c0*/ 	.word	0x000000ff
        /*05c4*/ 	.word	0x00000000
        /*05c8*/ 	.short	0x0101
        /*05ca*/ 	.byte	0x04
	.zero		1


	//   ....[42]....
        /*05cc*/ 	.word	0x000119e0
        /*05d0*/ 	.word	0x000000ff
        /*05d4*/ 	.word	0x00036840
        /*05d8*/ 	.short	0x010a
        /*05da*/ 	.byte	0x26
	.zero		1


	//   ....[43]....
        /*05dc*/ 	.word	0x000127b0
        /*05e0*/ 	.word	0x000000ff
        /*05e4*/ 	.word	0x00036800
        /*05e8*/ 	.short	0x0107
        /*05ea*/ 	.byte	0x26
	.zero		1


	//   ....[44]....
        /*05ec*/ 	.word	0x00012820
        /*05f0*/ 	.word	0x000000ff
        /*05f4*/ 	.word	0x00036800
        /*05f8*/ 	.short	0x0101
        /*05fa*/ 	.byte	0x26
	.zero		1


	//   ....[45]....
        /*05fc*/ 	.word	0x00012830
        /*0600*/ 	.word	0x000000ff
        /*0604*/ 	.word	0x00036820
        /*0608*/ 	.short	0x010a
        /*060a*/ 	.byte	0x26
	.zero		1


	//   ....[46]....
        /*060c*/ 	.word	0x00012c50
        /*0610*/ 	.word	0x000000ff
        /*0614*/ 	.word	0x00036848
        /*0618*/ 	.short	0x010a
        /*061a*/ 	.byte	0x26
	.zero		1


	//   ....[47]....
        /*061c*/ 	.word	0x00013000
        /*0620*/ 	.word	0x000000ff
        /*0624*/ 	.word	0x00036860
        /*0628*/ 	.short	0x010a
        /*062a*/ 	.byte	0x26
	.zero		1


	//   ....[48]....
        /*062c*/ 	.word	0x000135e0
        /*0630*/ 	.word	0x000000ff
        /*0634*/ 	.word	0x00036840
        /*0638*/ 	.short	0x010a
        /*063a*/ 	.byte	0x26
	.zero		1


	//   ....[49]....
        /*063c*/ 	.word	0x000139a0
        /*0640*/ 	.word	0x000000ff
        /*0644*/ 	.word	0x00036868
        /*0648*/ 	.short	0x010a
        /*064a*/ 	.byte	0x26
	.zero		1


	//   ....[50]....
        /*064c*/ 	.word	0x00013fd0
        /*0650*/ 	.word	0x000000ff
        /*0654*/ 	.word	0x00036848
        /*0658*/ 	.short	0x010a
        /*065a*/ 	.byte	0x26
	.zero		1


	//   ....[51]....
        /*065c*/ 	.word	0x00014370
        /*0660*/ 	.word	0x000000ff
        /*0664*/ 	.word	0x00036860
        /*0668*/ 	.short	0x010a
        /*066a*/ 	.byte	0x26
	.zero		1


	//   ....[52]....
        /*066c*/ 	.word	0x000147e0
        /*0670*/ 	.word	0x00000003
        /*0674*/ 	.word	0x00036860
        /*0678*/ 	.short	0x010a
        /*067a*/ 	.byte	0x3f
	.zero		1


	//   ....[53]....
        /*067c*/ 	.word	0x00014c40
        /*0680*/ 	.word	0x00000002
        /*0684*/ 	.word	0x00036820
        /*0688*/ 	.short	0x010a
        /*068a*/ 	.byte	0x3f
	.zero		1


	//   ....[54]....
        /*068c*/ 	.word	0x00014de0
        /*0690*/ 	.word	0x00000006
        /*0694*/ 	.word	0x00000000
        /*0698*/ 	.short	0x010a
        /*069a*/ 	.byte	0x3f
	.zero		1


	//   ....[55]....
        /*069c*/ 	.word	0x00014e50
        /*06a0*/ 	.word	0x00000003
        /*06a4*/ 	.word	0x00000000
        /*06a8*/ 	.short	0x010a
        /*06aa*/ 	.byte	0x3f
	.zero		1


	//   ....[56]....
        /*06ac*/ 	.word	0x00014eb0
        /*06b0*/ 	.word	0x00000000
        /*06b4*/ 	.word	0x00000000
        /*06b8*/ 	.short	0x010a
        /*06ba*/ 	.byte	0x3f
	.zero		1


	//   ....[57]....
        /*06bc*/ 	.word	0x00014ee0
        /*06c0*/ 	.word	0x00000003
        /*06c4*/ 	.word	0x00000000
        /*06c8*/ 	.short	0x010a
        /*06ca*/ 	.byte	0x3f
	.zero		1


	//   ....[58]....
        /*06cc*/ 	.word	0x00014f60
        /*06d0*/ 	.word	0x00000003
        /*06d4*/ 	.word	0x00036800
        /*06d8*/ 	.short	0x010a
        /*06da*/ 	.byte	0x3f
	.zero		1


	//   ....[59]....
        /*06dc*/ 	.word	0x00014fd0
        /*06e0*/ 	.word	0x00000003
        /*06e4*/ 	.word	0x00036830
        /*06e8*/ 	.short	0x010a
        /*06ea*/ 	.byte	0x3f
	.zero		1


	//   ....[60]....
        /*06ec*/ 	.word	0x00015030
        /*06f0*/ 	.word	0x00000007
        /*06f4*/ 	.word	0x00036830
        /*06f8*/ 	.short	0x010a
        /*06fa*/ 	.byte	0x3f
	.zero		1


	//   ....[61]....
        /*06fc*/ 	.word	0x00015090
        /*0700*/ 	.word	0x00000003
        /*0704*/ 	.word	0x00036850
        /*0708*/ 	.short	0x010a
        /*070a*/ 	.byte	0x3f
	.zero		1


	//   ....[62]....
        /*070c*/ 	.word	0x000150f0
        /*0710*/ 	.word	0x00000007
        /*0714*/ 	.word	0x00036830
        /*0718*/ 	.short	0x010a
        /*071a*/ 	.byte	0x3f
	.zero		1


	//   ....[63]....
        /*071c*/ 	.word	0x00015150
        /*0720*/ 	.word	0x00000003
        /*0724*/ 	.word	0x00036850
        /*0728*/ 	.short	0x010a
        /*072a*/ 	.byte	0x3f
	.zero		1


	//   ....[64]....
        /*072c*/ 	.word	0x000151b0
        /*0730*/ 	.word	0x00000003
        /*0734*/ 	.word	0x00036850
        /*0738*/ 	.short	0x010a
        /*073a*/ 	.byte	0x3f
	.zero		1


	//   ....[65]....
        /*073c*/ 	.word	0x00015310
        /*0740*/ 	.word	0x00000003
        /*0744*/ 	.word	0x00036840
        /*0748*/ 	.short	0x010a
        /*074a*/ 	.byte	0x3f
	.zero		1


	//   ....[66]....
        /*074c*/ 	.word	0x00015e70
        /*0750*/ 	.word	0x00000003
        /*0754*/ 	.word	0x00036820
        /*0758*/ 	.short	0x010a
        /*075a*/ 	.byte	0x3f
	.zero		1


	//   ....[67]....
        /*075c*/ 	.word	0x00015ed0
        /*0760*/ 	.word	0x00000003
        /*0764*/ 	.word	0x00036848
        /*0768*/ 	.short	0x010a
        /*076a*/ 	.byte	0x3f
	.zero		1


	//   ....[68]....
        /*076c*/ 	.word	0x00015f30
        /*0770*/ 	.word	0x00000003
        /*0774*/ 	.word	0x00036860
        /*0778*/ 	.short	0x010a
        /*077a*/ 	.byte	0x3f
	.zero		1


	//   ....[69]....
        /*077c*/ 	.word	0x00015f90
        /*0780*/ 	.word	0x00000003
        /*0784*/ 	.word	0x00036840
        /*0788*/ 	.short	0x010a
        /*078a*/ 	.byte	0x3f
	.zero		1


	//   ....[70]....
        /*078c*/ 	.word	0x00015ff0
        /*0790*/ 	.word	0x00000003
        /*0794*/ 	.word	0x00036868
        /*0798*/ 	.short	0x010a
        /*079a*/ 	.byte	0x3f
	.zero		1


	//   ....[71]....
        /*079c*/ 	.word	0x00016050
        /*07a0*/ 	.word	0x00000003
        /*07a4*/ 	.word	0x00036848
        /*07a8*/ 	.short	0x010a
        /*07aa*/ 	.byte	0x3f
	.zero		1


	//   ....[72]....
        /*07ac*/ 	.word	0x000160b0
        /*07b0*/ 	.word	0x00000003
        /*07b4*/ 	.word	0x00036860
        /*07b8*/ 	.short	0x010a
        /*07ba*/ 	.byte	0x3f
	.zero		1


	//   ....[73]....
        /*07bc*/ 	.word	0x00016100
        /*07c0*/ 	.word	0x00000003
        /*07c4*/ 	.word	0x00036860
        /*07c8*/ 	.short	0x010a
        /*07ca*/ 	.byte	0x3f
	.zero		1


	//   ....[74]....
        /*07cc*/ 	.word	0x00016150
        /*07d0*/ 	.word	0x00000002
        /*07d4*/ 	.word	0x00036820
        /*07d8*/ 	.short	0x010a
        /*07da*/ 	.byte	0x3f
	.zero		1


	//   ....[75]....
        /*07dc*/ 	.word	0x000162f0
        /*07e0*/ 	.word	0x00000006
        /*07e4*/ 	.word	0x00000000
        /*07e8*/ 	.short	0x010a
        /*07ea*/ 	.byte	0x3f
	.zero		1


	//   ....[76]....
        /*07ec*/ 	.word	0x00016340
        /*07f0*/ 	.word	0x00000003
        /*07f4*/ 	.word	0x00000000
        /*07f8*/ 	.short	0x010a
        /*07fa*/ 	.byte	0x3f
	.zero		1


	//   ....[77]....
        /*07fc*/ 	.word	0x00016390
        /*0800*/ 	.word	0x00000000
        /*0804*/ 	.word	0x00000000
        /*0808*/ 	.short	0x010a
        /*080a*/ 	.byte	0x3f
	.zero		1


	//----- nvinfo : EIATTR_NUM_MBARRIERS
	.align		4
.L_269:
        /*080c*/ 	.byte	0x03, 0x38
        /*080e*/ 	.short	0x0016


	//----- nvinfo : EIATTR_EXIT_INSTR_OFFSETS
	.align		4
        /*0810*/ 	.byte	0x04, 0x1c
        /*0812*/ 	.short	(.L_271 - .L_270)


	//   ....[0]....
.L_270:
        /*0814*/ 	.word	0x00014f30


	//----- nvinfo : EIATTR_MAX_THREADS
	.align		4
.L_271:
        /*0818*/ 	.byte	0x04, 0x05
        /*081a*/ 	.short	(.L_273 - .L_272)
.L_272:
        /*081c*/ 	.word	0x00000180
        /*0820*/ 	.word	0x00000001
        /*0824*/ 	.word	0x00000001


	//----- nvinfo : EIATTR_CRS_STACK_SIZE
	.align		4
.L_273:
        /*0828*/ 	.byte	0x04, 0x1e
        /*082a*/ 	.short	(.L_275 - .L_274)
.L_274:
        /*082c*/ 	.word	0x00000000


	//----- nvinfo : EIATTR_CBANK_PARAM_SIZE
	.align		4
.L_275:
        /*0830*/ 	.byte	0x03, 0x19
        /*0832*/ 	.short	0x0a70


	//----- nvinfo : EIATTR_PARAM_CBANK
	.align		4
        /*0834*/ 	.byte	0x04, 0x0a
        /*0836*/ 	.short	(.L_277 - .L_276)
	.align		4
.L_276:
        /*0838*/ 	.word	index@(.nv.constant0._ZN7cutlass13device_kernelIN5flash11enable_sm90INS1_16FlashAttnFwdSm90INS1_25CollectiveMainloopFwdSm90ILi2EN4cute5tupleIJNS5_1CILi1EEES8_S8_EEENS6_IJNS7_ILi128EEENS7_ILi112EEENS7_ILi192EEEEEELi192ENS_10bfloat16_tEfNS_4arch4Sm90ELb1ELb0ELb0ELb0ELb0ELb0ELb0ELb1ELb1ELb1ELb1ELb0EEENS1_21CollectiveEpilogueFwdINS6_IJSA_SC_SB_EEES9_SE_SG_Li256ELb0ELb1ELb1ELb0EEENS1_19SingleTileSchedulerILb0ELb1ELb1ELi128EEEEEEEEEvNT_6ParamsE)
        /*083c*/ 	.short	0x0210
        /*083e*/ 	.short	0x0a70


	//----- nvinfo : EIATTR_SW_WAR
	.align		4
.L_277:
        /*0840*/ 	.byte	0x04, 0x36
        /*0842*/ 	.short	(.L_279 - .L_278)
.L_278:
        /*0844*/ 	.word	0x00000008
.L_279:


//--------------------- .nv.info._ZN7cutlass13device_kernelIN5flash11enable_sm90INS1_16FlashAttnFwdSm90INS1_25CollectiveMainloopFwdSm90ILi2EN4cute5tupleIJNS5_1CILi1EEES8_S8_EEENS6_IJNS7_ILi128EEENS7_ILi112EEENS7_ILi192EEEEEELi192ENS_10bfloat16_tEfNS_4arch4Sm90ELb1ELb0ELb0ELb1ELb0ELb0ELb0ELb1ELb1ELb1ELb1ELb0EEENS1_21CollectiveEpilogueFwdINS6_IJSA_SC_SB_EEES9_SE_SG_Li256ELb1ELb1ELb1ELb0EEENS1_36VarlenDynamicPersistentTileSchedulerILi128ELi112ELi256ELi128ELb1ELb1ELb1ELb1ELb1ELb1EEEEEEEEEvNT_6ParamsE --------------------------
	.section	.nv.info._ZN7cutlass13device_kernelIN5flash11enable_sm90INS1_16FlashAttnFwdSm90INS1_25CollectiveMainloopFwdSm90ILi2EN4cute5tupleIJNS5_1CILi1EEES8_S8_EEENS6_IJNS7_ILi128EEENS7_ILi112EEENS7_ILi192EEEEEELi192ENS_10bfloat16_tEfNS_4arch4Sm90ELb1ELb0ELb0ELb1ELb0ELb0ELb0ELb1ELb1ELb1ELb1ELb0EEENS1_21CollectiveEpilogueFwdINS6_IJSA_SC_SB_EEES9_SE_SG_Li256ELb1ELb1ELb1ELb0EEENS1_36VarlenDynamicPersistentTileSchedulerILi128ELi112ELi256ELi128ELb1ELb1ELb1ELb1ELb1ELb1EEEEEEEEEvNT_6ParamsE,"",@"SHT_CUDA_INFO"
	.sectionflags	@""
	.align	4


	//----- nvinfo : EIATTR_CUDA_API_VERSION
	.align		4
        /*0000*/ 	.byte	0x04, 0x37
        /*0002*/ 	.short	(.L_281 - .L_280)
.L_280:
        /*0004*/ 	.word	0x00000082


	//----- nvinfo : EIATTR_KPARAM_INFO
	.align		4
.L_281:
        /*0008*/ 	.byte	0x04, 0x17
        /*000a*/ 	.short	(.L_283 - .L_282)
.L_282:
        /*000c*/ 	.word	0x00000000
        /*0010*/ 	.short	0x0000
        /*0012*/ 	.short	0x0070
        /*0014*/ 	.byte	0x00, 0xf0, 0x01, 0x2a


	//----- nvinfo : EIATTR_SPARSE_MMA_MASK
	.align		4
.L_283:
        /*0018*/ 	.byte	0x03, 0x50
        /*001a*/ 	.short	0x0000


	//----- nvinfo : EIATTR_MAXREG_COUNT
	.align		4
        /*001c*/ 	.byte	0x03, 0x1b
        /*001e*/ 	.short	0x00a8


	//----- nvinfo : EIATTR_NUM_BARRIERS
	.align		4
        /*0020*/ 	.byte	0x02, 0x4c
        /*0022*/ 	.byte	0x09
	.zero		1


	//----- nvinfo : EIATTR_EXTERNS
	.align		4
        /*0024*/ 	.byte	0x04, 0x0f
        /*0026*/ 	.short	(.L_285 - .L_284)


	//   ....[0]....
	.align		4
.L_284:
        /*0028*/ 	.word	index@(__assertfail)


	//----- nvinfo : EIATTR_ANNOTATIONS
	.align		4
.L_285:
        /*002c*/ 	.byte	0x04, 0x55
        /*002e*/ 	.short	(.L_287 - .L_286)


	//   ....[0]....
.L_286:
        /* <DEDUP_REMOVED lines=76> */


	//----- nvinfo : EIATTR_MERCURY_ISA_VERSION
	.align		4
.L_287:
        /*04d8*/ 	.byte	0x03, 0x5f
        /*04da*/ 	.short	0x0101


	//----- nvinfo : EIATTR_UNUSED_LOAD_BYTE_OFFSET
	.align		4
        /*04dc*/ 	.byte	0x04, 0x44
        /*04de*/ 	.short	(.L_289 - .L_288)


	//   ....[0]....
.L_288:
        /*04e0*/ 	.word	0x00000a10
        /*04e4*/ 	.word	0x0000fff0


	//   ....[1]....
        /*04e8*/ 	.word	0x0000f4f0
        /*04ec*/ 	.word	0x0000fff0


	//----- nvinfo : EIATTR_INT_WARP_WIDE_INSTR_OFFSETS
	.align		4
.L_289:
        /*04f0*/ 	.byte	0x04, 0x31
        /*04f2*/ 	.short	(.L_291 - .L_290)


	//   ....[0]....
.L_290:
        /*04f4*/ 	.word	0x00000130


	//   ....[1]....
        /*04f8*/ 	.word	0x00000170


	//   ....[2]....
        /*04fc*/ 	.word	0x000001e0


	//   ....[3]....
        /*0500*/ 	.word	0x00014f40


	//   ....[4]....
        /*0504*/ 	.word	0x00014fe0


	//   ....[5]....
        /*0508*/ 	.word	0x00018dd0


	//   ....[6]....
        /*050c*/ 	.word	0x00018e40


	//----- nvinfo : EIATTR_COOP_GROUP_MASK_REGIDS
	.align		4
.L_291:
        /*0510*/ 	.byte	0x04, 0x29
        /*0512*/ 	.short	(.L_293 - .L_292)


	//   ....[0]....
.L_292:
        /*0514*/ 	.word	0xffffffff


	//   ....[1]....
        /*0518*/ 	.word	0xffffffff


	//   ....[2]....
        /*051c*/ 	.word	0xffffffff


	//   ....[3]....
        /*0520*/ 	.word	0xffffffff


	//   ....[4]....
        /*0524*/ 	.word	0xffffffff


	//   ....[5]....
        /*0528*/ 	.word	0xffffffff


	//   ....[6]....
        /*052c*/ 	.word	0xffffffff


	//   ....[7]....
        /*0530*/ 	.word	0xffffffff


	//   ....[8]....
        /*0534*/ 	.word	0xffffffff


	//   ....[9]....
        /*0538*/ 	.word	0xffffffff


	//   ....[10]....
        /*053c*/ 	.word	0xffffffff


	//   ....[11]....
        /*0540*/ 	.word	0xffffffff


	//   ....[12]....
        /*0544*/ 	.word	0xffffffff


	//   ....[13]....
        /*0548*/ 	.word	0xffffffff


	//   ....[14]....
        /*054c*/ 	.word	0xffffffff


	//   ....[15]....
        /*0550*/ 	.word	0xffffffff


	//   ....[16]....
        /*0554*/ 	.word	0xffffffff


	//   ....[17]....
        /*0558*/ 	.word	0xffffffff


	//   ....[18]....
        /*055c*/ 	.word	0xffffffff


	//   ....[19]....
        /*0560*/ 	.word	0xffffffff


	//   ....[20]....
        /*0564*/ 	.word	0xffffffff


	//   ....[21]....
        /*0568*/ 	.word	0xffffffff


	//   ....[22]....
        /*056c*/ 	.word	0xffffffff


	//   ....[23]....
        /*0570*/ 	.word	0xffffffff


	//   ....[24]....
        /*0574*/ 	.word	0xffffffff


	//   ....[25]....
        /*0578*/ 	.word	0xffffffff


	//   ....[26]....
        /*057c*/ 	.word	0xffffffff


	//   ....[27]....
        /*0580*/ 	.word	0xffffffff


	//   ....[28]....
        /*0584*/ 	.word	0xffffffff


	//   ....[29]....
        /*0588*/ 	.word	0xffffffff


	//   ....[30]....
        /*058c*/ 	.word	0xffffffff


	//   ....[31]....
        /*0590*/ 	.word	0xffffffff


	//   ....[32]....
        /*0594*/ 	.word	0xffffffff


	//   ....[33]....
        /*0598*/ 	.word	0xffffffff


	//   ....[34]....
        /*059c*/ 	.word	0xffffffff


	//   ....[35]....
        /*05a0*/ 	.word	0xffffffff


	//   ....[36]....
        /*05a4*/ 	.word	0xffffffff


	//   ....[37]....
        /*05a8*/ 	.word	0xffffffff


	//   ....[38]....
        /*05ac*/ 	.word	0xffffffff


	//   ....[39]....
        /*05b0*/ 	.word	0xffffffff


	//   ....[40]....
        /*05b4*/ 	.word	0xffffffff


	//   ....[41]....
        /*05b8*/ 	.word	0xffffffff


	//   ....[42]....
        /*05bc*/ 	.word	0xffffffff


	//   ....[43]....
        /*05c0*/ 	.word	0xffffffff


	//   ....[44]....
        /*05c4*/ 	.word	0xffffffff


	//   ....[45]....
        /*05c8*/ 	.word	0xffffffff


	//   ....[46]....
        /*05cc*/ 	.word	0xffffffff


	//   ....[47]....
        /*05d0*/ 	.word	0xffffffff


	//   ....[48]....
        /*05d4*/ 	.word	0xffffffff


	//   ....[49]....
        /*05d8*/ 	.word	0xffffffff


	//   ....[50]....
        /*05dc*/ 	.word	0xffffffff


	//   ....[51]....
        /*05e0*/ 	.word	0xffffffff


	//   ....[52]....
        /*05e4*/ 	.word	0xffffffff


	//   ....[53]....
        /*05e8*/ 	.word	0xffffffff


	//   ....[54]....
        /*05ec*/ 	.word	0xffffffff


	//   ....[55]....
        /*05f0*/ 	.word	0xffffffff


	//   ....[56]....
        /*05f4*/ 	.word	0xffffffff


	//   ....[57]....
        /*05f8*/ 	.word	0xffffffff


	//   ....[58]....
        /*05fc*/ 	.word	0xffffffff


	//   ....[59]....
        /*0600*/ 	.word	0xffffffff


	//   ....[60]....
        /*0604*/ 	.word	0xffffffff


	//   ....[61]....
        /*0608*/ 	.word	0xffffffff


	//   ....[62]....
        /*060c*/ 	.word	0xffffffff


	//   ....[63]....
        /*0610*/ 	.word	0xffffffff


	//   ....[64]....
        /*0614*/ 	.word	0xffffffff


	//   ....[65]....
        /*0618*/ 	.word	0xffffffff


	//   ....[66]....
        /*061c*/ 	.word	0xffffffff


	//   ....[67]....
        /*0620*/ 	.word	0xffffffff


	//   ....[68]....
        /*0624*/ 	.word	0xffffffff


	//   ....[69]....
        /*0628*/ 	.word	0xffffffff


	//   ....[70]....
        /*062c*/ 	.word	0xffffffff


	//   ....[71]....
        /*0630*/ 	.word	0xffffffff


	//   ....[72]....
        /*0634*/ 	.word	0xffffffff


	//   ....[73]....
        /*0638*/ 	.word	0xffffffff


	//   ....[74]....
        /*063c*/ 	.word	0xffffffff


	//   ....[75]....
        /*0640*/ 	.word	0xffffffff


	//   ....[76]....
        /*0644*/ 	.word	0xffffffff


	//   ....[77]....
        /*0648*/ 	.word	0xffffffff


	//   ....[78]....
        /*064c*/ 	.word	0xffffffff


	//   ....[79]....
        /*0650*/ 	.word	0xffffffff


	//   ....[80]....
        /*0654*/ 	.word	0xffffffff


	//   ....[81]....
        /*0658*/ 	.word	0xffffffff


	//   ....[82]....
        /*065c*/ 	.word	0xffffffff


	//   ....[83]....
        /*0660*/ 	.word	0xffffffff


	//   ....[84]....
        /*0664*/ 	.word	0xffffffff


	//   ....[85]....
        /*0668*/ 	.word	0xffffffff


	//   ....[86]....
        /*066c*/ 	.word	0xffffffff


	//   ....[87]....
        /*0670*/ 	.word	0xffffffff


	//   ....[88]....
        /*0674*/ 	.word	0xffffffff


	//   ....[89]....
        /*0678*/ 	.word	0xffffffff


	//   ....[90]....
        /*067c*/ 	.word	0xffffffff


	//   ....[91]....
        /*0680*/ 	.word	0xffffffff


	//   ....[92]....
        /*0684*/ 	.word	0xffffffff


	//   ....[93]....
        /*0688*/ 	.word	0xffffffff


	//   ....[94]....
        /*068c*/ 	.word	0xffffffff


	//   ....[95]....
        /*0690*/ 	.word	0xffffffff


	//   ....[96]....
        /*0694*/ 	.word	0xffffffff


	//   ....[97]....
        /*0698*/ 	.word	0xffffffff


	//   ....[98]....
        /*069c*/ 	.word	0xffffffff


	//   ....[99]....
        /*06a0*/ 	.word	0xffffffff


	//   ....[100]....
        /*06a4*/ 	.word	0xffffffff


	//   ....[101]....
        /*06a8*/ 	.word	0xffffffff


	//   ....[102]....
        /*06ac*/ 	.word	0xffffffff


	//   ....[103]....
        /*06b0*/ 	.word	0xffffffff


	//   ....[104]....
        /*06b4*/ 	.word	0xffffffff


	//   ....[105]....
        /*06b8*/ 	.word	0x0500000f


	//   ....[106]....
        /*06bc*/ 	.word	0x0500000f


	//   ....[107]....
        /*06c0*/ 	.word	0x0500000f


	//   ....[108]....
        /*06c4*/ 	.word	0x0500000f


	//   ....[109]....
        /*06c8*/ 	.word	0x0500000f


	//   ....[110]....
        /*06cc*/ 	.word	0x0500000f


	//   ....[111]....
        /*06d0*/ 	.word	0x0500000f


	//   ....[112]....
        /*06d4*/ 	.word	0x0500000f


	//   ....[113]....
        /*06d8*/ 	.word	0x0500000f


	//   ....[114]....
        /*06dc*/ 	.word	0x0500000f


	//   ....[115]....
        /*06e0*/ 	.word	0x0500000f


	//   ....[116]....
        /*06e4*/ 	.word	0x0500000f


	//   ....[117]....
        /*06e8*/ 	.word	0x0500000f


	//   ....[118]....
        /*06ec*/ 	.word	0x0500000f


	//   ....[119]....
        /*06f0*/ 	.word	0x0500000f


	//   ....[120]....
        /*06f4*/ 	.word	0x0500000f


	//   ....[121]....
        /*06f8*/ 	.word	0x0500000f


	//   ....[122]....
        /*06fc*/ 	.word	0x0500000f


	//   ....[123]....
        /*0700*/ 	.word	0x0500000f


	//   ....[124]....
        /*0704*/ 	.word	0x0500000f


	//   ....[125]....
        /*0708*/ 	.word	0x0500000f


	//   ....[126]....
        /*070c*/ 	.word	0x0500000f


	//   ....[127]....
        /*0710*/ 	.word	0x0500000f


	//   ....[128]....
        /*0714*/ 	.word	0x0500000f


	//   ....[129]....
        /*0718*/ 	.word	0x0500000f


	//   ....[130]....
        /*071c*/ 	.word	0x0500000f


	//   ....[131]....
        /*0720*/ 	.word	0x0500000f


	//   ....[132]....
        /*0724*/ 	.word	0x0500000f


	//   ....[133]....
        /*0728*/ 	.word	0x0500000f


	//   ....[134]....
        /*072c*/ 	.word	0x0500000f


	//   ....[135]....
        /*0730*/ 	.word	0x0500000f


	//   ....[136]....
        /*0734*/ 	.word	0x0500000f


	//   ....[137]....
        /*0738*/ 	.word	0x0500000f


	//   ....[138]....
        /*073c*/ 	.word	0x0500000f


	//   ....[139]....
        /*0740*/ 	.word	0x0500000f


	//   ....[140]....
        /*0744*/ 	.word	0x0500000f


	//----- nvinfo : EIATTR_COOP_GROUP_INSTR_OFFSETS
	.align		4
.L_293:
        /*0748*/ 	.byte	0x04, 0x28
        /*074a*/ 	.short	(.L_295 - .L_294)


	//   ....[0]....
.L_294:
        /*074c*/ 	.word	0x00000060


	//   ....[1]....
        /*0750*/ 	.word	0x00000140


	//   ....[2]....
        /*0754*/ 	.word	0x00000190


	//   ....[3]....
        /*0758*/ 	.word	0x000003c0


	//   ....[4]....
        /*075c*/ 	.word	0x00000520


	//   ....[5]....
        /*0760*/ 	.word	0x00000640


	//   ....[6]....
        /*0764*/ 	.word	0x000007a0


	//   ....[7]....
        /*0768*/ 	.word	0x00001f70


	//   ....[8]....
        /*076c*/ 	.word	0x00004310


	//   ....[9]....
        /*0770*/ 	.word	0x00004340


	//   ....[10]....
        /*0774*/ 	.word	0x00004c50


	//   ....[11]....
        /*0778*/ 	.word	0x00004d10


	//   ....[12]....
        /*077c*/ 	.word	0x000054a0


	//   ....[13]....
        /*0780*/ 	.word	0x00005500


	//   ....[14]....
        /*0784*/ 	.word	0x00008b20


	//   ....[15]....
        /*0788*/ 	.word	0x00008b50


	//   ....[16]....
        /*078c*/ 	.word	0x00009160


	//   ....[17]....
        /*0790*/ 	.word	0x00009260


	//   ....[18]....
        /*0794*/ 	.word	0x000098c0


	//   ....[19]....
        /*0798*/ 	.word	0x00009990


	//   ....[20]....
        /*079c*/ 	.word	0x0000d140


	//   ....[21]....
        /*07a0*/ 	.word	0x0000d160


	//   ....[22]....
        /*07a4*/ 	.word	0x0000d580


	//   ....[23]....
        /*07a8*/ 	.word	0x0000d5f0


	//   ....[24]....
        /*07ac*/ 	.word	0x0000e9d0


	//   ....[25]....
        /*07b0*/ 	.word	0x0000ea10


	//   ....[26]....
        /*07b4*/ 	.word	0x0000eb30


	//   ....[27]....
        /*07b8*/ 	.word	0x0000eb60


	//   ....[28]....
        /*07bc*/ 	.word	0x000103d0


	//   ....[29]....
        /*07c0*/ 	.word	0x000103e0


	//   ....[30]....
        /*07c4*/ 	.word	0x000103f0


	//   ....[31]....
        /*07c8*/ 	.word	0x00010400


	//   ....[32]....
        /*07cc*/ 	.word	0x00010d10


	//   ....[33]....
        /*07d0*/ 	.word	0x00010d30


	//   ....[34]....
        /*07d4*/ 	.word	0x00010e70


	//   ....[35]....
        /*07d8*/ 	.word	0x00010e90


	//   ....[36]....
        /*07dc*/ 	.word	0x00010fa0


	//   ....[37]....
        /*07e0*/ 	.word	0x00010fc0


	//   ....[38]....
        /*07e4*/ 	.word	0x000110e0


	//   ....[39]....
        /*07e8*/ 	.word	0x00011100


	//   ....[40]....
        /*07ec*/ 	.word	0x00011650


	//   ....[41]....
        /*07f0*/ 	.word	0x00011660


	//   ....[42]....
        /*07f4*/ 	.word	0x00011cf0


	//   ....[43]....
        /*07f8*/ 	.word	0x00011d00


	//   ....[44]....
        /*07fc*/ 	.word	0x00012db0


	//   ....[45]....
        /*0800*/ 	.word	0x00012de0


	//   ....[46]....
        /*0804*/ 	.word	0x00012f10


	//   ....[47]....
        /*0808*/ 	.word	0x00012f30


	//   ....[48]....
        /*080c*/ 	.word	0x00013040


	//   ....[49]....
        /*0810*/ 	.word	0x00013060


	//   ....[50]....
        /*0814*/ 	.word	0x00013180


	//   ....[51]....
        /*0818*/ 	.word	0x000131a0


	//   ....[52]....
        /*081c*/ 	.word	0x00013340


	//   ....[53]....
        /*0820*/ 	.word	0x00013580


	//   ....[54]....
        /*0824*/ 	.word	0x000135b0


	//   ....[55]....
        /*0828*/ 	.word	0x000135e0


	//   ....[56]....
        /*082c*/ 	.word	0x00013610


	//   ....[57]....
        /*0830*/ 	.word	0x00013640


	//   ....[58]....
        /*0834*/ 	.word	0x00013670


	//   ....[59]....
        /*0838*/ 	.word	0x00013820


	//   ....[60]....
        /*083c*/ 	.word	0x00013850


	//   ....[61]....
        /*0840*/ 	.word	0x00013880


	//   ....[62]....
        /*0844*/ 	.word	0x000138b0


	//   ....[63]....
        /*0848*/ 	.word	0x000138e0


	//   ....[64]....
        /*084c*/ 	.word	0x00013910


	//   ....[65]....
        /*0850*/ 	.word	0x000139b0


	//   ....[66]....
        /*0854*/ 	.word	0x000139e0


	//   ....[67]....
        /*0858*/ 	.word	0x000139f0


	//   ....[68]....
        /*085c*/ 	.word	0x00013a20


	//   ....[69]....
        /*0860*/ 	.word	0x00015540


	//   ....[70]....
        /*0864*/ 	.word	0x00016160


	//   ....[71]....
        /*0868*/ 	.word	0x00016190


	//   ....[72]....
        /*086c*/ 	.word	0x000161b0


	//   ....[73]....
        /*0870*/ 	.word	0x000161d0


	//   ....[74]....
        /*0874*/ 	.word	0x000162b0


	//   ....[75]....
        /*0878*/ 	.word	0x00016310


	//   ....[76]....
        /*087c*/ 	.word	0x000163b0


	//   ....[77]....
        /*0880*/ 	.word	0x000163c0


	//   ....[78]....
        /*0884*/ 	.word	0x00016460


	//   ....[79]....
        /*0888*/ 	.word	0x00016470


	//   ....[80]....
        /*088c*/ 	.word	0x00016510


	//   ....[81]....
        /*0890*/ 	.word	0x00016520


	//   ....[82]....
        /*0894*/ 	.word	0x000165a0


	//   ....[83]....
        /*0898*/ 	.word	0x000165d0


	//   ....[84]....
        /*089c*/ 	.word	0x00016620


	//   ....[85]....
        /*08a0*/ 	.word	0x00016660


	//   ....[86]....
        /*08a4*/ 	.word	0x00019610


	//   ....[87]....
        /*08a8*/ 	.word	0x00019640


	//   ....[88]....
        /*08ac*/ 	.word	0x00019690


	//   ....[89]....
        /*08b0*/ 	.word	0x000196d0


	//   ....[90]....
        /*08b4*/ 	.word	0x00019700


	//   ....[91]....
        /*08b8*/ 	.word	0x00019730


	//   ....[92]....
        /*08bc*/ 	.word	0x00019760


	//   ....[93]....
        /*08c0*/ 	.word	0x00019790


	//   ....[94]....
        /*08c4*/ 	.word	0x00019960


	//   ....[95]....
        /*08c8*/ 	.word	0x00019990


	//   ....[96]....
        /*08cc*/ 	.word	0x000199c0


	//   ....[97]....
        /*08d0*/ 	.word	0x000199f0


	//   ....[98]....
        /*08d4*/ 	.word	0x00019a20


	//   ....[99]....
        /*08d8*/ 	.word	0x00019a50


	//   ....[100]....
        /*08dc*/ 	.word	0x00019b20


	//   ....[101]....
        /*08e0*/ 	.word	0x00019b40


	//   ....[102]....
        /*08e4*/ 	.word	0x00019b50


	//   ....[103]....
        /*08e8*/ 	.word	0x00019bd0


	//   ....[104]....
        /*08ec*/ 	.word	0x0001a720


	//   ....[105]....
        /*08f0*/ 	.word	0x0001acf0


	//   ....[106]....
        /*08f4*/ 	.word	0x0001aec0


	//   ....[107]....
        /*08f8*/ 	.word	0x0001af10


	//   ....[108]....
        /*08fc*/ 	.word	0x0001b040


	//   ....[109]....
        /*0900*/ 	.word	0x0001b090


	//   ....[110]....
        /*0904*/ 	.word	0x0001b1d0


	//   ....[111]....
        /*0908*/ 	.word	0x0001b240


	//   ....[112]....
        /*090c*/ 	.word	0x0001b370


	//   ....[113]....
        /*0910*/ 	.word	0x0001b3c0


	//   ....[114]....
        /*0914*/ 	.word	0x0001b4f0


	//   ....[115]....
        /*0918*/ 	.word	0x0001b540


	//   ....[116]....
        /*091c*/ 	.word	0x0001b670


	//   ....[117]....
        /*0920*/ 	.word	0x0001b6c0


	//   ....[118]....
        /*0924*/ 	.word	0x0001b7d0


	//   ....[119]....
        /*0928*/ 	.word	0x0001b840


	//   ....[120]....
        /*092c*/ 	.word	0x0001b950


	//   ....[121]....
        /*0930*/ 	.word	0x0001b9a0


	//   ....[122]....
        /*0934*/ 	.word	0x0001bcd0


	//   ....[123]....
        /*0938*/ 	.word	0x0001bd70


	//   ....[124]....
        /*093c*/ 	.word	0x0001bf10


	//   ....[125]....
        /*0940*/ 	.word	0x0001bf90


	//   ....[126]....
        /*0944*/ 	.word	0x0001c010


	//   ....[127]....
        /*0948*/ 	.word	0x0001c090


	//   ....[128]....
        /*094c*/ 	.word	0x0001c110


	//   ....[129]....
        /*0950*/ 	.word	0x0001c1a0


	//   ....[130]....
        /*0954*/ 	.word	0x0001c240


	//   ....[131]....
        /*0958*/ 	.word	0x0001c2f0


	//   ....[132]....
        /*095c*/ 	.word	0x0001c370


	//   ....[133]....
        /*0960*/ 	.word	0x0001c3f0


	//   ....[134]....
        /*0964*/ 	.word	0x0001c470


	//   ....[135]....
        /*0968*/ 	.word	0x0001c500


	//   ....[136]....
        /*096c*/ 	.word	0x0001c580


	//   ....[137]....
        /*0970*/ 	.word	0x0001c630


	//   ....[138]....
        /*0974*/ 	.word	0x0001c680


	//   ....[139]....
        /*0978*/ 	.word	0x0001c740


	//   ....[140]....
        /*097c*/ 	.word	0x0001c870


	//----- nvinfo : EIATTR_REG_RECONFIG
	.align		4
.L_295:
        /*0980*/ 	.byte	0x01, 0x54
	.zero		2


	//----- nvinfo : EIATTR_SYSCALL_OFFSETS
	.align		4
        /*0984*/ 	.byte	0x04, 0x46
        /*0986*/ 	.short	(.L_297 - .L_296)


	//   ....[0]....
.L_296:
        /*0988*/ 	.word	0x000020f0


	//   ....[1]....
        /*098c*/ 	.word	0x00015150


	//   ....[2]....
        /*0990*/ 	.word	0x000152a0


	//   ....[3]....
        /*0994*/ 	.word	0x000153a0


	//   ....[4]....
        /*0998*/ 	.word	0x00015cf0


	//----- nvinfo : EIATTR_MBARRIER_INSTR_OFFSETS
	.align		4
.L_297:
        /*099c*/ 	.byte	0x04, 0x39
        /*099e*/ 	.short	(.L_299 - .L_298)


	//   ....[0]....
.L_298:
        /*09a0*/ 	.word	0x00000270
        /*09a4*/ 	.word	0x000000ff
        /*09a8*/ 	.word	0x00036800
        /*09ac*/ 	.short	0x0100
        /*09ae*/ 	.byte	0x08
	.zero		1


	//   ....[1]....
        /*09b0*/ 	.word	0x00000280
        /*09b4*/ 	.word	0x000000ff
        /*09b8*/ 	.word	0x00036820
        /*09bc*/ 	.short	0x0100
        /*09be*/ 	.byte	0x08
	.zero		1


	//   ....[2]....
        /*09c0*/ 	.word	0x00000370
        /*09c4*/ 	.word	0x000000ff
        /*09c8*/ 	.word	0x00036830
        /*09cc*/ 	.short	0x0100
        /*09ce*/ 	.byte	0x08
	.zero		1


	//   ....[3]....
        /*09d0*/ 	.word	0x00000380
        /*09d4*/ 	.word	0x000000ff
        /*09d8*/ 	.word	0x00036840
        /*09dc*/ 	.short	0x0100
        /*09de*/ 	.byte	0x08
	.zero		1


	//   ....[4]....
        /*09e0*/ 	.word	0x00000390
        /*09e4*/ 	.word	0x000000ff
        /*09e8*/ 	.word	0x00036838
        /*09ec*/ 	.short	0x0100
        /*09ee*/ 	.byte	0x08
	.zero		1


	//   ....[5]....
        /*09f0*/ 	.word	0x000003a0
        /*09f4*/ 	.word	0x000000ff
        /*09f8*/ 	.word	0x00036848
        /*09fc*/ 	.short	0x0100
        /*09fe*/ 	.byte	0x08
	.zero		1


	//   ....[6]....
        /*0a00*/ 	.word	0x000004d0
        /*0a04*/ 	.word	0x000000ff
        /*0a08*/ 	.word	0x00036850
        /*0a0c*/ 	.short	0x0100
        /*0a0e*/ 	.byte	0x08
	.zero		1


	//   ....[7]....
        /*0a10*/ 	.word	0x000004e0
        /*0a14*/ 	.word	0x000000ff
        /*0a18*/ 	.word	0x00036860
        /*0a1c*/ 	.short	0x0100
        /*0a1e*/ 	.byte	0x08
	.zero		1


	//   ....[8]....
        /*0a20*/ 	.word	0x000004f0
        /*0a24*/ 	.word	0x000000ff
        /*0a28*/ 	.word	0x00036858
        /*0a2c*/ 	.short	0x0100
        /*0a2e*/ 	.byte	0x08
	.zero		1


	//   ....[9]....
        /*0a30*/ 	.word	0x00000500
        /*0a34*/ 	.word	0x000000ff
        /*0a38*/ 	.word	0x00036868
        /*0a3c*/ 	.short	0x0100
        /*0a3e*/ 	.byte	0x08
	.zero		1


	//   ....[10]....
        /*0a40*/ 	.word	0x000005f0
        /*0a44*/ 	.word	0x000000ff
        /*0a48*/ 	.word	0x00036870
        /*0a4c*/ 	.short	0x0100
        /*0a4e*/ 	.byte	0x06
	.zero		1


	//   ....[11]....
        /*0a50*/ 	.word	0x00000600
        /*0a54*/ 	.word	0x000000ff
        /*0a58*/ 	.word	0x00036880
        /*0a5c*/ 	.short	0x0100
        /*0a5e*/ 	.byte	0x06
	.zero		1


	//   ....[12]....
        /*0a60*/ 	.word	0x00000610
        /*0a64*/ 	.word	0x000000ff
        /*0a68*/ 	.word	0x00036878
        /*0a6c*/ 	.short	0x0100
        /*0a6e*/ 	.byte	0x06
	.zero		1


	//   ....[13]....
        /*0a70*/ 	.word	0x00000620
        /*0a74*/ 	.word	0x000000ff
        /*0a78*/ 	.word	0x00036888
        /*0a7c*/ 	.short	0x0100
        /*0a7e*/ 	.byte	0x06
	.zero		1


	//   ....[14]....
        /*0a80*/ 	.word	0x00000750
        /*0a84*/ 	.word	0x000000ff
        /*0a88*/ 	.word	0x00036890
        /*0a8c*/ 	.short	0x0100
        /*0a8e*/ 	.byte	0x08
	.zero		1


	//   ....[15]....
        /*0a90*/ 	.word	0x00000760
        /*0a94*/ 	.word	0x000000ff
        /*0a98*/ 	.word	0x000368a0
        /*0a9c*/ 	.short	0x0100
        /*0a9e*/ 	.byte	0x08
	.zero		1


	//   ....[16]....
        /*0aa0*/ 	.word	0x00000770
        /*0aa4*/ 	.word	0x000000ff
        /*0aa8*/ 	.word	0x00036898
        /*0aac*/ 	.short	0x0100
        /*0aae*/ 	.byte	0x08
	.zero		1


	//   ....[17]....
        /*0ab0*/ 	.word	0x00000780
        /*0ab4*/ 	.word	0x000000ff
        /*0ab8*/ 	.word	0x000368a8
        /*0abc*/ 	.short	0x0100
        /*0abe*/ 	.byte	0x08
	.zero		1


	//   ....[18]....
        /*0ac0*/ 	.word	0x000008b0
        /*0ac4*/ 	.word	0x000000ff
        /*0ac8*/ 	.word	0x000368b0
        /*0acc*/ 	.short	0x0100
        /*0ace*/ 	.byte	0x08
	.zero		1


	//   ....[19]....
        /*0ad0*/ 	.word	0x000008c0
        /*0ad4*/ 	.word	0x000000ff
        /*0ad8*/ 	.word	0x000368c0
        /*0adc*/ 	.short	0x0100
        /*0ade*/ 	.byte	0x08
	.zero		1


	//   ....[20]....
        /*0ae0*/ 	.word	0x000008d0
        /*0ae4*/ 	.word	0x000000ff
        /*0ae8*/ 	.word	0x000368b8
        /*0aec*/ 	.short	0x0100
        /*0aee*/ 	.byte	0x08
	.zero		1


	//   ....[21]....
        /*0af0*/ 	.word	0x000008e0
        /*0af4*/ 	.word	0x000000ff
        /*0af8*/ 	.word	0x000368c8
        /*0afc*/ 	.short	0x0100
        /*0afe*/ 	.byte	0x08
	.zero		1


	//   ....[22]....
        /*0b00*/ 	.word	0x00002170
        /*0b04*/ 	.word	0x000000ff
        /*0b08*/ 	.word	0x00036800
        /*0b0c*/ 	.short	0x010a
        /*0b0e*/ 	.byte	0x27
	.zero		1


	//   ....[23]....
        /*0b10*/ 	.word	0x00002220
        /*0b14*/ 	.word	0x00000000
        /*0b18*/ 	.word	0x00036830
        /*0b1c*/ 	.short	0x010a
        /*0b1e*/ 	.byte	0x3f
	.zero		1


	//   ....[24]....
        /*0b20*/ 	.word	0x00002280
        /*0b24*/ 	.word	0x00000000
        /*0b28*/ 	.word	0x00036830
        /*0b2c*/ 	.short	0x010a
        /*0b2e*/ 	.byte	0x3f
	.zero		1


	//   ....[25]....
        /*0b30*/ 	.word	0x00004b70
        /*0b34*/ 	.word	0x00000000
        /*0b38*/ 	.word	0x00000000
        /*0b3c*/ 	.short	0x0101
        /*0b3e*/ 	.byte	0x3f
	.zero		1


	//   ....[26]....
        /*0b40*/ 	.word	0x00006150
        /*0b44*/ 	.word	0x000000ff
        /*0b48*/ 	.word	0x00036830
        /*0b4c*/ 	.short	0x010a
        /*0b4e*/ 	.byte	0x26
	.zero		1


	//   ....[27]....
        /*0b50*/ 	.word	0x00006190
        /*0b54*/ 	.word	0x000000ff
        /*0b58*/ 	.word	0x00036830
        /*0b5c*/ 	.short	0x010a
        /*0b5e*/ 	.byte	0x26
	.zero		1


	//   ....[28]....
        /*0b60*/ 	.word	0x00008850
        /*0b64*/ 	.word	0x000000ff
        /*0b68*/ 	.word	0x00036850
        /*0b6c*/ 	.short	0x010a
        /*0b6e*/ 	.byte	0x0a
	.zero		1


	//   ....[29]....
        /*0b70*/ 	.word	0x00008890
        /*0b74*/ 	.word	0x000000ff
        /*0b78*/ 	.word	0x00036850
        /*0b7c*/ 	.short	0x010a
        /*0b7e*/ 	.byte	0x0a
	.zero		1


	//   ....[30]....
        /*0b80*/ 	.word	0x00009fd0
        /*0b84*/ 	.word	0x0000000a
        /*0b88*/ 	.word	0x00000000
        /*0b8c*/ 	.short	0x0101
        /*0b8e*/ 	.byte	0x3f
	.zero		1


	//   ....[31]....
        /*0b90*/ 	.word	0x0000a010
        /*0b94*/ 	.word	0x00000088
        /*0b98*/ 	.word	0x00000000
        /*0b9c*/ 	.short	0x0101
        /*0b9e*/ 	.byte	0x3f
	.zero		1


	//   ....[32]....
        /*0ba0*/ 	.word	0x0000a6b0
        /*0ba4*/ 	.word	0x000000ff
        /*0ba8*/ 	.word	0x00036830
        /*0bac*/ 	.short	0x010a
        /*0bae*/ 	.byte	0x06
	.zero		1


	//   ....[33]....
        /*0bb0*/ 	.word	0x0000a6f0
        /*0bb4*/ 	.word	0x000000ff
        /*0bb8*/ 	.word	0x00036830
        /*0bbc*/ 	.short	0x010a
        /*0bbe*/ 	.byte	0x06
	.zero		1


	//   ....[34]....
        /*0bc0*/ 	.word	0x0000ce10
        /*0bc4*/ 	.word	0x000000ff
        /*0bc8*/ 	.word	0x00036850
        /*0bcc*/ 	.short	0x010a
        /*0bce*/ 	.byte	0x0a
	.zero		1


	//   ....[35]....
        /*0bd0*/ 	.word	0x0000ce50
        /*0bd4*/ 	.word	0x000000ff
        /*0bd8*/ 	.word	0x00036850
        /*0bdc*/ 	.short	0x010a
        /*0bde*/ 	.byte	0x0a
	.zero		1


	//   ....[36]....
        /*0be0*/ 	.word	0x0000dd60
        /*0be4*/ 	.word	0x00000091
        /*0be8*/ 	.word	0x00000000
        /*0bec*/ 	.short	0x0101
        /*0bee*/ 	.byte	0x3f
	.zero		1


	//   ....[37]....
        /*0bf0*/ 	.word	0x0000ddb0
        /*0bf4*/ 	.word	0x00000092
        /*0bf8*/ 	.word	0x00000000
        /*0bfc*/ 	.short	0x0101
        /*0bfe*/ 	.byte	0x3f
	.zero		1


	//   ....[38]....
        /*0c00*/ 	.word	0x0000e940
        /*0c04*/ 	.word	0x000000ff
        /*0c08*/ 	.word	0x00036850
        /*0c0c*/ 	.short	0x010a
        /*0c0e*/ 	.byte	0x05
	.zero		1


	//   ....[39]....
        /*0c10*/ 	.word	0x0000e980
        /*0c14*/ 	.word	0x000000ff
        /*0c18*/ 	.word	0x00036850
        /*0c1c*/ 	.short	0x010a
        /*0c1e*/ 	.byte	0x05
	.zero		1


	//   ....[40]....
        /*0c20*/ 	.word	0x0000ee90
        /*0c24*/ 	.word	0x0000000b
        /*0c28*/ 	.word	0x00000000
        /*0c2c*/ 	.short	0x0101
        /*0c2e*/ 	.byte	0x3f
	.zero		1


	//   ....[41]....
        /*0c30*/ 	.word	0x00010d00
        /*0c34*/ 	.word	0x000000ff
        /*0c38*/ 	.word	0x00000000
        /*0c3c*/ 	.short	0x0101
        /*0c3e*/ 	.byte	0x08
	.zero		1


	//   ....[42]....
        /*0c40*/ 	.word	0x00011400
        /*0c44*/ 	.word	0x000000ff
        /*0c48*/ 	.word	0x00000000
        /*0c4c*/ 	.short	0x0101
        /*0c4e*/ 	.byte	0x08
	.zero		1


	//   ....[43]....
        /*0c50*/ 	.word	0x000157a0
        /*0c54*/ 	.word	0x00000000
        /*0c58*/ 	.word	0x00036840
        /*0c5c*/ 	.short	0x010a
        /*0c5e*/ 	.byte	0x3f
	.zero		1


	//   ....[44]....
        /*0c60*/ 	.word	0x00016780
        /*0c64*/ 	.word	0x00000012
        /*0c68*/ 	.word	0x00036800
        /*0c6c*/ 	.short	0x0107
        /*0c6e*/ 	.byte	0x3f
	.zero		1


	//   ....[45]....
        /*0c70*/ 	.word	0x00016890
        /*0c74*/ 	.word	0x00000012
        /*0c78*/ 	.word	0x00036800
        /*0c7c*/ 	.short	0x0101
        /*0c7e*/ 	.byte	0x3f
	.zero		1


	//   ....[46]....
        /*0c80*/ 	.word	0x000168b0
        /*0c84*/ 	.word	0x00000012
        /*0c88*/ 	.word	0x00036820
        /*0c8c*/ 	.short	0x010a
        /*0c8e*/ 	.byte	0x3f
	.zero		1


	//   ....[47]....
        /*0c90*/ 	.word	0x00016c80
        /*0c94*/ 	.word	0x00000003
        /*0c98*/ 	.word	0x00036840
        /*0c9c*/ 	.short	0x010a
        /*0c9e*/ 	.byte	0x3f
	.zero		1


	//   ....[48]....
        /*0ca0*/ 	.word	0x00017120
        /*0ca4*/ 	.word	0x00000003
        /*0ca8*/ 	.word	0x00000060
        /*0cac*/ 	.short	0x010a
        /*0cae*/ 	.byte	0x3f
	.zero		1


	//   ....[49]....
        /*0cb0*/ 	.word	0x000178b0
        /*0cb4*/ 	.word	0x00000003
        /*0cb8*/ 	.word	0x00036840
        /*0cbc*/ 	.short	0x010a
        /*0cbe*/ 	.byte	0x3f
	.zero		1


	//   ....[50]....
        /*0cc0*/ 	.word	0x00017d50
        /*0cc4*/ 	.word	0x00000002
        /*0cc8*/ 	.word	0x00000060
        /*0ccc*/ 	.short	0x010a
        /*0cce*/ 	.byte	0x3f
	.zero		1


	//   ....[51]....
        /*0cd0*/ 	.word	0x00018420
        /*0cd4*/ 	.word	0x00000002
        /*0cd8*/ 	.word	0x00036840
        /*0cdc*/ 	.short	0x010a
        /*0cde*/ 	.byte	0x3f
	.zero		1


	//   ....[52]....
        /*0ce0*/ 	.word	0x000188c0
        /*0ce4*/ 	.word	0x00000002
        /*0ce8*/ 	.word	0x00000060
        /*0cec*/ 	.short	0x010a
        /*0cee*/ 	.byte	0x3f
	.zero		1


	//   ....[53]....
        /*0cf0*/ 	.word	0x00018f40
        /*0cf4*/ 	.word	0x00000000
        /*0cf8*/ 	.word	0x00036860
        /*0cfc*/ 	.short	0x010a
        /*0cfe*/ 	.byte	0x3f
	.zero		1


	//   ....[54]....
        /*0d00*/ 	.word	0x0001a6a0
        /*0d04*/ 	.word	0x00000000
        /*0d08*/ 	.word	0x00036820
        /*0d0c*/ 	.short	0x010a
        /*0d0e*/ 	.byte	0x3f
	.zero		1


	//   ....[55]....
        /*0d10*/ 	.word	0x0001a8b0
        /*0d14*/ 	.word	0x00000006
        /*0d18*/ 	.word	0x00000000
        /*0d1c*/ 	.short	0x010a
        /*0d1e*/ 	.byte	0x3f
	.zero		1


	//   ....[56]....
        /*0d20*/ 	.word	0x0001a8e0
        /*0d24*/ 	.word	0x00000007
        /*0d28*/ 	.word	0x00000000
        /*0d2c*/ 	.short	0x010a
        /*0d2e*/ 	.byte	0x3f
	.zero		1


	//   ....[57]....
        /*0d30*/ 	.word	0x0001a940
        /*0d34*/ 	.word	0x00000004
        /*0d38*/ 	.word	0x00000000
        /*0d3c*/ 	.short	0x010a
        /*0d3e*/ 	.byte	0x3f
	.zero		1


	//   ....[58]....
        /*0d40*/ 	.word	0x0001a970
        /*0d44*/ 	.word	0x00000003
        /*0d48*/ 	.word	0x00000000
        /*0d4c*/ 	.short	0x010a
        /*0d4e*/ 	.byte	0x3f
	.zero		1


	//   ....[59]....
        /*0d50*/ 	.word	0x0001a9e0
        /*0d54*/ 	.word	0x00000003
        /*0d58*/ 	.word	0x00036800
        /*0d5c*/ 	.short	0x010a
        /*0d5e*/ 	.byte	0x3f
	.zero		1


	//   ....[60]....
        /*0d60*/ 	.word	0x0001aa30
        /*0d64*/ 	.word	0x00000000
        /*0d68*/ 	.word	0x00036830
        /*0d6c*/ 	.short	0x010a
        /*0d6e*/ 	.byte	0x3f
	.zero		1


	//   ....[61]....
        /*0d70*/ 	.word	0x0001aa90
        /*0d74*/ 	.word	0x00000004
        /*0d78*/ 	.word	0x00036830
        /*0d7c*/ 	.short	0x010a
        /*0d7e*/ 	.byte	0x3f
	.zero		1


	//   ....[62]....
        /*0d80*/ 	.word	0x0001aaf0
        /*0d84*/ 	.word	0x00000002
        /*0d88*/ 	.word	0x00036850
        /*0d8c*/ 	.short	0x010a
        /*0d8e*/ 	.byte	0x3f
	.zero		1


	//   ....[63]....
        /*0d90*/ 	.word	0x0001ab50
        /*0d94*/ 	.word	0x00000004
        /*0d98*/ 	.word	0x00036830
        /*0d9c*/ 	.short	0x010a
        /*0d9e*/ 	.byte	0x3f
	.zero		1


	//   ....[64]....
        /*0da0*/ 	.word	0x0001abb0
        /*0da4*/ 	.word	0x00000002
        /*0da8*/ 	.word	0x00036850
        /*0dac*/ 	.short	0x010a
        /*0dae*/ 	.byte	0x3f
	.zero		1


	//   ....[65]....
        /*0db0*/ 	.word	0x0001ac10
        /*0db4*/ 	.word	0x00000007
        /*0db8*/ 	.word	0x00036850
        /*0dbc*/ 	.short	0x010a
        /*0dbe*/ 	.byte	0x3f
	.zero		1


	//   ....[66]....
        /*0dc0*/ 	.word	0x0001adb0
        /*0dc4*/ 	.word	0x00000000
        /*0dc8*/ 	.word	0x00036840
        /*0dcc*/ 	.short	0x010a
        /*0dce*/ 	.byte	0x3f
	.zero		1


	//   ....[67]....
        /*0dd0*/ 	.word	0x0001b9e0
        /*0dd4*/ 	.word	0x00000012
        /*0dd8*/ 	.word	0x00036820
        /*0ddc*/ 	.short	0x010a
        /*0dde*/ 	.byte	0x3f
	.zero		1


	//   ....[68]....
        /*0de0*/ 	.word	0x0001ba30
        /*0de4*/ 	.word	0x00000003
        /*0de8*/ 	.word	0x00036840
        /*0dec*/ 	.short	0x010a
        /*0dee*/ 	.byte	0x3f
	.zero		1


	//   ....[69]....
        /*0df0*/ 	.word	0x0001ba80
        /*0df4*/ 	.word	0x00000003
        /*0df8*/ 	.word	0x00000060
        /*0dfc*/ 	.short	0x010a
        /*0dfe*/ 	.byte	0x3f
	.zero		1


	//   ....[70]....
        /*0e00*/ 	.word	0x0001bad0
        /*0e04*/ 	.word	0x00000003
        /*0e08*/ 	.word	0x00036840
        /*0e0c*/ 	.short	0x010a
        /*0e0e*/ 	.byte	0x3f
	.zero		1


	//   ....[71]....
        /*0e10*/ 	.word	0x0001bb20
        /*0e14*/ 	.word	0x00000002
        /*0e18*/ 	.word	0x00000060
        /*0e1c*/ 	.short	0x010a
        /*0e1e*/ 	.byte	0x3f
	.zero		1


	//   ....[72]....
        /*0e20*/ 	.word	0x0001bb70
        /*0e24*/ 	.word	0x00000002
        /*0e28*/ 	.word	0x00036840
        /*0e2c*/ 	.short	0x010a
        /*0e2e*/ 	.byte	0x3f
	.zero		1


	//   ....[73]....
        /*0e30*/ 	.word	0x0001bbc0
        /*0e34*/ 	.word	0x00000002
        /*0e38*/ 	.word	0x00000060
        /*0e3c*/ 	.short	0x010a
        /*0e3e*/ 	.byte	0x3f
	.zero		1


	//   ....[74]....
        /*0e40*/ 	.word	0x0001bc10
        /*0e44*/ 	.word	0x00000000
        /*0e48*/ 	.word	0x00036860
        /*0e4c*/ 	.short	0x010a
        /*0e4e*/ 	.byte	0x3f
	.zero		1


	//   ....[75]....
        /*0e50*/ 	.word	0x0001c790
        /*0e54*/ 	.word	0x00000000
        /*0e58*/ 	.word	0x00036820
        /*0e5c*/ 	.short	0x010a
        /*0e5e*/ 	.byte	0x3f
	.zero		1


	//   ....[76]....
        /*0e60*/ 	.word	0x0001c930
        /*0e64*/ 	.word	0x00000006
        /*0e68*/ 	.word	0x00000000
        /*0e6c*/ 	.short	0x010a
        /*0e6e*/ 	.byte	0x3f
	.zero		1


	//   ....[77]....
        /*0e70*/ 	.word	0x0001c980
        /*0e74*/ 	.word	0x00000007
        /*0e78*/ 	.word	0x00000000
        /*0e7c*/ 	.short	0x010a
        /*0e7e*/ 	.byte	0x3f
	.zero		1


	//   ....[78]....
        /*0e80*/ 	.word	0x0001c9d0
        /*0e84*/ 	.word	0x00000004
        /*0e88*/ 	.word	0x00000000
        /*0e8c*/ 	.short	0x010a
        /*0e8e*/ 	.byte	0x3f
	.zero		1


	//----- nvinfo : EIATTR_NUM_MBARRIERS
	.align		4
.L_299:
        /*0e90*/ 	.byte	0x03, 0x38
        /*0e92*/ 	.short	0x0016


	//----- nvinfo : EIATTR_EXIT_INSTR_OFFSETS
	.align		4
        /*0e94*/ 	.byte	0x04, 0x1c
        /*0e96*/ 	.short	(.L_301 - .L_300)


	//   ....[0]....
.L_300:
        /*0e98*/ 	.word	0x00000a50


	//   ....[1]....
        /*0e9c*/ 	.word	0x000132f0


	//   ....[2]....
        /*0ea0*/ 	.word	0x0001a9c0


	//----- nvinfo : EIATTR_MAX_THREADS
	.align		4
.L_301:
        /*0ea4*/ 	.byte	0x04, 0x05
        /*0ea6*/ 	.short	(.L_303 - .L_302)
.L_302:
        /*0ea8*/ 	.word	0x00000180
        /*0eac*/ 	.word	0x00000001
        /*0eb0*/ 	.word	0x00000001


	//----- nvinfo : EIATTR_CRS_STACK_SIZE
	.align		4
.L_303:
        /*0eb4*/ 	.byte	0x04, 0x1e
        /*0eb6*/ 	.short	(.L_305 - .L_304)
.L_304:
        /*0eb8*/ 	.word	0x00000000


	//----- nvinfo : EIATTR_CBANK_PARAM_SIZE
	.align		4
.L_305:
        /*0ebc*/ 	.byte	0x03, 0x19
        /*0ebe*/ 	.short	0x0af0


	//----- nvinfo : EIATTR_PARAM_CBANK
	.align		4
        /*0ec0*/ 	.byte	0x04, 0x0a
        /*0ec2*/ 	.short	(.L_307 - .L_306)
	.align		4
.L_306:
        /*0ec4*/ 	.word	index@(.nv.constant0._ZN7cutlass13device_kernelIN5flash11enable_sm90INS1_16FlashAttnFwdSm90INS1_25CollectiveMainloopFwdSm90ILi2EN4cute5tupleIJNS5_1CILi1EEES8_S8_EEENS6_IJNS7_ILi128EEENS7_ILi112EEENS7_ILi192EEEEEELi192ENS_10bfloat16_tEfNS_4arch4Sm90ELb1ELb0ELb0ELb1ELb0ELb0ELb0ELb1ELb1ELb1ELb1ELb0EEENS1_21CollectiveEpilogueFwdINS6_IJSA_SC_SB_EEES9_SE_SG_Li256ELb1ELb1ELb1ELb0EEENS1_36VarlenDynamicPersistentTileSchedulerILi128ELi112ELi256ELi128ELb1ELb1ELb1ELb1ELb1ELb1EEEEEEEEEvNT_6ParamsE)
        /*0ec8*/ 	.short	0x0210
        /*0eca*/ 	.short	0x0af0


	//----- nvinfo : EIATTR_SW_WAR
	.align		4
.L_307:
        /*0ecc*/ 	.byte	0x04, 0x36
        /*0ece*/ 	.short	(.L_309 - .L_308)
.L_308:
        /*0ed0*/ 	.word	0x00000008
.L_309:


//--------------------- .nv.info._ZN7cutlass13device_kernelIN5flash11enable_sm90INS1_16FlashAttnFwdSm90INS1_25CollectiveMainloopFwdSm90ILi2EN4cute5tupleIJNS5_1CILi1EEES8_S8_EEENS6_IJNS7_ILi128EEENS7_ILi112EEENS7_ILi192EEEEEELi192ENS_10bfloat16_tEfNS_4arch4Sm90ELb1ELb0ELb0ELb1ELb0ELb1ELb0ELb1ELb1ELb1ELb1ELb0EEENS1_21CollectiveEpilogueFwdINS6_IJSA_SC_SB_EEES9_SE_SG_Li256ELb1ELb1ELb1ELb0EEENS1_36VarlenDynamicPersistentTileSchedulerILi128ELi112ELi256ELi128ELb1ELb1ELb1ELb1ELb1ELb1EEEEEEEEEvNT_6ParamsE --------------------------
	.section	.nv.info._ZN7cutlass13device_kernelIN5flash11enable_sm90INS1_16FlashAttnFwdSm90INS1_25CollectiveMainloopFwdSm90ILi2EN4cute5tupleIJNS5_1CILi1EEES8_S8_EEENS6_IJNS7_ILi128EEENS7_ILi112EEENS7_ILi192EEEEEELi192ENS_10bfloat16_tEfNS_4arch4Sm90ELb1ELb0ELb0ELb1ELb0ELb1ELb0ELb1ELb1ELb1ELb1ELb0EEENS1_21CollectiveEpilogueFwdINS6_IJSA_SC_SB_EEES9_SE_SG_Li256ELb1ELb1ELb1ELb0EEENS1_36VarlenDynamicPersistentTileSchedulerILi128ELi112ELi256ELi128ELb1ELb1ELb1ELb1ELb1ELb1EEEEEEEEEvNT_6ParamsE,"",@"SHT_CUDA_INFO"
	.sectionflags	@""
	.align	4


	//----- nvinfo : EIATTR_CUDA_API_VERSION
	.align		4
        /*0000*/ 	.byte	0x04, 0x37
        /*0002*/ 	.short	(.L_311 - .L_310)
.L_310:
        /*0004*/ 	.word	0x00000082


	//----- nvinfo : EIATTR_KPARAM_INFO
	.align		4
.L_311:
        /*0008*/ 	.byte	0x04, 0x17
        /*000a*/ 	.short	(.L_313 - .L_312)
.L_312:
        /*000c*/ 	.word	0x00000000
        /*0010*/ 	.short	0x0000
        /*0012*/ 	.short	0x0070
        /*0014*/ 	.byte	0x00, 0xf0, 0x01, 0x2a


	//----- nvinfo : EIATTR_SPARSE_MMA_MASK
	.align		4
.L_313:
        /*0018*/ 	.byte	0x03, 0x50
        /*001a*/ 	.short	0x0000


	//----- nvinfo : EIATTR_MAXREG_COUNT
	.align		4
        /*001c*/ 	.byte	0x03, 0x1b
        /*001e*/ 	.short	0x00a8


	//----- nvinfo : EIATTR_NUM_BARRIERS
	.align		4
        /*0020*/ 	.byte	0x02, 0x4c
        /*0022*/ 	.byte	0x10
	.zero		1


	//----- nvinfo : EIATTR_EXTERNS
	.align		4
        /*0024*/ 	.byte	0x04, 0x0f
        /*0026*/ 	.short	(.L_315 - .L_314)


	//   ....[0]....
	.align		4
.L_314:
        /*0028*/ 	.word	index@(__assertfail)


	//----- nvinfo : EIATTR_ANNOTATIONS
	.align		4
.L_315:
        /*002c*/ 	.byte	0x04, 0x55
        /*002e*/ 	.short	(.L_317 - .L_316)


	//   ....[0]....
.L_316:
        /* <DEDUP_REMOVED lines=114> */


	//----- nvinfo : EIATTR_MERCURY_ISA_VERSION
	.align		4
.L_317:
        /*0740*/ 	.byte	0x03, 0x5f
        /*0742*/ 	.short	0x0101


	//----- nvinfo : EIATTR_UNUSED_LOAD_BYTE_OFFSET
	.align		4
        /*0744*/ 	.byte	0x04, 0x44
        /*0746*/ 	.short	(.L_319 - .L_318)


	//   ....[0]....
.L_318:
        /*0748*/ 	.word	0x00000ab0
        /*074c*/ 	.word	0x0000fff0


	//   ....[1]....
        /*0750*/ 	.word	0x00023520
        /*0754*/ 	.word	0x0000fff0


	//----- nvinfo : EIATTR_INT_WARP_WIDE_INSTR_OFFSETS
	.align		4
.L_319:
        /*0758*/ 	.byte	0x04, 0x31
        /*075a*/ 	.short	(.L_321 - .L_320)


	//   ....[0]....
.L_320:
        /*075c*/ 	.word	0x00000190


	//   ....[1]....
        /*0760*/ 	.word	0x000001d0


	//   ....[2]....
        /*0764*/ 	.word	0x00000240


	//   ....[3]....
        /*0768*/ 	.word	0x0002a7e0


	//   ....[4]....
        /*076c*/ 	.word	0x0002a870


	//   ....[5]....
        /*0770*/ 	.word	0x0002e630


	//   ....[6]....
        /*0774*/ 	.word	0x0002e690


	//----- nvinfo : EIATTR_COOP_GROUP_MASK_REGIDS
	.align		4
.L_321:
        /*0778*/ 	.byte	0x04, 0x29
        /*077a*/ 	.short	(.L_323 - .L_322)


	//   ....[0]....
.L_322:
        /*077c*/ 	.word	0xffffffff


	//   ....[1]....
        /*0780*/ 	.word	0xffffffff


	//   ....[2]....
        /*0784*/ 	.word	0xffffffff


	//   ....[3]....
        /*0788*/ 	.word	0xffffffff


	//   ....[4]....
        /*078c*/ 	.word	0xffffffff


	//   ....[5]....
        /*0790*/ 	.word	0xffffffff


	//   ....[6]....
        /*0794*/ 	.word	0xffffffff


	//   ....[7]....
        /*0798*/ 	.word	0xffffffff


	//   ....[8]....
        /*079c*/ 	.word	0xffffffff


	//   ....[9]....
        /*07a0*/ 	.word	0xffffffff


	//   ....[10]....
        /*07a4*/ 	.word	0xffffffff


	//   ....[11]....
        /*07a8*/ 	.word	0xffffffff


	//   ....[12]....
        /*07ac*/ 	.word	0xffffffff


	//   ....[13]....
        /*07b0*/ 	.word	0xffffffff


	//   ....[14]....
        /*07b4*/ 	.word	0xffffffff


	//   ....[15]....
        /*07b8*/ 	.word	0xffffffff


	//   ....[16]....
        /*07bc*/ 	.word	0xffffffff


	//   ....[17]....
        /*07c0*/ 	.word	0xffffffff


	//   ....[18]....
        /*07c4*/ 	.word	0xffffffff


	//   ....[19]....
        /*07c8*/ 	.word	0xffffffff


	//   ....[20]....
        /*07cc*/ 	.word	0xffffffff


	//   ....[21]....
        /*07d0*/ 	.word	0xffffffff


	//   ....[22]....
        /*07d4*/ 	.word	0xffffffff


	//   ....[23]....
        /*07d8*/ 	.word	0xffffffff


	//   ....[24]....
        /*07dc*/ 	.word	0xffffffff


	//   ....[25]....
        /*07e0*/ 	.word	0xffffffff


	//   ....[26]....
        /*07e4*/ 	.word	0xffffffff


	//   ....[27]....
        /*07e8*/ 	.word	0xffffffff


	//   ....[28]....
        /*07ec*/ 	.word	0xffffffff


	//   ....[29]....
        /*07f0*/ 	.word	0xffffffff


	//   ....[30]....
        /*07f4*/ 	.word	0xffffffff


	//   ....[31]....
        /*07f8*/ 	.word	0xffffffff


	//   ....[32]....
        /*07fc*/ 	.word	0xffffffff


	//   ....[33]....
        /*0800*/ 	.word	0xffffffff


	//   ....[34]....
        /*0804*/ 	.word	0xffffffff


	//   ....[35]....
        /*0808*/ 	.word	0xffffffff


	//   ....[36]....
        /*080c*/ 	.word	0xffffffff


	//   ....[37]....
        /*0810*/ 	.word	0xffffffff


	//   ....[38]....
        /*0814*/ 	.word	0xffffffff


	//   ....[39]....
        /*0818*/ 	.word	0xffffffff


	//   ....[40]....
        /*081c*/ 	.word	0xffffffff


	//   ....[41]....
        /*0820*/ 	.word	0xffffffff


	//   ....[42]....
        /*0824*/ 	.word	0xffffffff


	//   ....[43]....
        /*0828*/ 	.word	0xffffffff


	//   ....[44]....
        /*082c*/ 	.word	0xffffffff


	//   ....[45]....
        /*0830*/ 	.word	0xffffffff


	//   ....[46]....
        /*0834*/ 	.word	0xffffffff


	//   ....[47]....
        /*0838*/ 	.word	0xffffffff


	//   ....[48]....
        /*083c*/ 	.word	0xffffffff


	//   ....[49]....
        /*0840*/ 	.word	0xffffffff


	//   ....[50]....
        /*0844*/ 	.word	0xffffffff


	//   ....[51]....
        /*0848*/ 	.word	0xffffffff


	//   ....[52]....
        /*084c*/ 	.word	0xffffffff


	//   ....[53]....
        /*0850*/ 	.word	0xffffffff


	//   ....[54]....
        /*0854*/ 	.word	0xffffffff


	//   ....[55]....
        /*0858*/ 	.word	0xffffffff


	//   ....[56]....
        /*085c*/ 	.word	0xffffffff


	//   ....[57]....
        /*0860*/ 	.word	0xffffffff


	//   ....[58]....
        /*0864*/ 	.word	0xffffffff


	//   ....[59]....
        /*0868*/ 	.word	0xffffffff


	//   ....[60]....
        /*086c*/ 	.word	0xffffffff


	//   ....[61]....
        /*0870*/ 	.word	0xffffffff


	//   ....[62]....
        /*0874*/ 	.word	0xffffffff


	//   ....[63]....
        /*0878*/ 	.word	0xffffffff


	//   ....[64]....
        /*087c*/ 	.word	0xffffffff


	//   ....[65]....
        /*0880*/ 	.word	0xffffffff


	//   ....[66]....
        /*0884*/ 	.word	0xffffffff


	//   ....[67]....
        /*0888*/ 	.word	0xffffffff


	//   ....[68]....
        /*088c*/ 	.word	0xffffffff


	//   ....[69]....
        /*0890*/ 	.word	0xffffffff


	//   ....[70]....
        /*0894*/ 	.word	0xffffffff


	//   ....[71]....
        /*0898*/ 	.word	0xffffffff


	//   ....[72]....
        /*089c*/ 	.word	0xffffffff


	//   ....[73]....
        /*08a0*/ 	.word	0xffffffff


	//   ....[74]....
        /*08a4*/ 	.word	0xffffffff


	//   ....[75]....
        /*08a8*/ 	.word	0xffffffff


	//   ....[76]....
        /*08ac*/ 	.word	0xffffffff


	//   ....[77]....
        /*08b0*/ 	.word	0xffffffff


	//   ....[78]....
        /*08b4*/ 	.word	0xffffffff


	//   ....[79]....
        /*08b8*/ 	.word	0xffffffff


	//   ....[80]....
        /*08bc*/ 	.word	0xffffffff


	//   ....[81]....
        /*08c0*/ 	.word	0xffffffff


	//   ....[82]....
        /*08c4*/ 	.word	0xffffffff


	//   ....[83]....
        /*08c8*/ 	.word	0xffffffff


	//   ....[84]....
        /*08cc*/ 	.word	0xffffffff


	//   ....[85]....
        /*08d0*/ 	.word	0xffffffff


	//   ....[86]....
        /*08d4*/ 	.word	0xffffffff


	//   ....[87]....
        /*08d8*/ 	.word	0xffffffff


	//   ....[88]....
        /*08dc*/ 	.word	0xffffffff


	//   ....[89]....
        /*08e0*/ 	.word	0xffffffff


	//   ....[90]....
        /*08e4*/ 	.word	0xffffffff


	//   ....[91]....
        /*08e8*/ 	.word	0xffffffff


	//   ....[92]....
        /*08ec*/ 	.word	0xffffffff


	//   ....[93]....
        /*08f0*/ 	.word	0xffffffff


	//   ....[94]....
        /*08f4*/ 	.word	0xffffffff


	//   ....[95]....
        /*08f8*/ 	.word	0xffffffff


	//   ....[96]....
        /*08fc*/ 	.word	0xffffffff


	//   ....[97]....
        /*0900*/ 	.word	0xffffffff


	//   ....[98]....
        /*0904*/ 	.word	0xffffffff


	//   ....[99]....
        /*0908*/ 	.word	0xffffffff


	//   ....[100]....
        /*090c*/ 	.word	0xffffffff


	//   ....[101]....
        /*0910*/ 	.word	0xffffffff


	//   ....[102]....
        /*0914*/ 	.word	0xffffffff


	//   ....[103]....
        /*0918*/ 	.word	0xffffffff


	//   ....[104]....
        /*091c*/ 	.word	0xffffffff


	//   ....[105]....
        /*0920*/ 	.word	0xffffffff


	//   ....[106]....
        /*0924*/ 	.word	0xffffffff


	//   ....[107]....
        /*0928*/ 	.word	0xffffffff


	//   ....[108]....
        /*092c*/ 	.word	0xffffffff


	//   ....[109]....
        /*0930*/ 	.word	0xffffffff


	//   ....[110]....
        /*0934*/ 	.word	0xffffffff


	//   ....[111]....
        /*0938*/ 	.word	0xffffffff


	//   ....[112]....
        /*093c*/ 	.word	0xffffffff


	//   ....[113]....
        /*0940*/ 	.word	0xffffffff


	//   ....[114]....
        /*0944*/ 	.word	0xffffffff


	//   ....[115]....
        /*0948*/ 	.word	0xffffffff


	//   ....[116]....
        /*094c*/ 	.word	0xffffffff


	//   ....[117]....
        /*0950*/ 	.word	0xffffffff


	//   ....[118]....
        /*0954*/ 	.word	0xffffffff


	//   ....[119]....
        /*0958*/ 	.word	0xffffffff


	//   ....[120]....
        /*095c*/ 	.word	0xffffffff


	//   ....[121]....
        /*0960*/ 	.word	0xffffffff


	//   ....[122]....
        /*0964*/ 	.word	0x0500000f


	//   ....[123]....
        /*0968*/ 	.word	0x0500000f


	//   ....[124]....
        /*096c*/ 	.word	0x0500000f


	//   ....[125]....
        /*0970*/ 	.word	0x0500000f


	//   ....[126]....
        /*0974*/ 	.word	0x0500000f


	//   ....[127]....
        /*0978*/ 	.word	0x0500000f


	//   ....[128]....
        /*097c*/ 	.word	0x0500000f


	//   ....[129]....
        /*0980*/ 	.word	0x0500000f


	//   ....[130]....
        /*0984*/ 	.word	0x0500000f


	//   ....[131]....
        /*0988*/ 	.word	0x0500000f


	//   ....[132]....
        /*098c*/ 	.word	0x0500000f


	//   ....[133]....
        /*0990*/ 	.word	0x0500000f


	//   ....[134]....
        /*0994*/ 	.word	0x0500000f


	//   ....[135]....
        /*0998*/ 	.word	0x0500000f


	//   ....[136]....
        /*099c*/ 	.word	0x0500000f


	//   ....[137]....
        /*09a0*/ 	.word	0x0500000f


	//   ....[138]....
        /*09a4*/ 	.word	0x0500000f


	//   ....[139]....
        /*09a8*/ 	.word	0x0500000f


	//   ....[140]....
        /*09ac*/ 	.word	0x0500000f


	//   ....[141]....
        /*09b0*/ 	.word	0x0500000f


	//   ....[142]....
        /*09b4*/ 	.word	0x0500000f


	//   ....[143]....
        /*09b8*/ 	.word	0x0500000f


	//   ....[144]....
        /*09bc*/ 	.word	0x0500000f


	//   ....[145]....
        /*09c0*/ 	.word	0x0500000f


	//   ....[146]....
        /*09c4*/ 	.word	0x0500000f


	//   ....[147]....
        /*09c8*/ 	.word	0x0500000f


	//   ....[148]....
        /*09cc*/ 	.word	0x0500000f


	//   ....[149]....
        /*09d0*/ 	.word	0x0500000f


	//   ....[150]....
        /*09d4*/ 	.word	0x0500000f


	//   ....[151]....
        /*09d8*/ 	.word	0x0500000f


	//   ....[152]....
        /*09dc*/ 	.word	0x0500000f


	//   ....[153]....
        /*09e0*/ 	.word	0x0500000f


	//   ....[154]....
        /*09e4*/ 	.word	0x0500000f


	//   ....[155]....
        /*09e8*/ 	.word	0x0500000f


	//   ....[156]....
        /*09ec*/ 	.word	0x0500000f


	//   ....[157]....
        /*09f0*/ 	.word	0x0500000f


	//   ....[158]....
        /*09f4*/ 	.word	0x0500000f


	//   ....[159]....
        /*09f8*/ 	.word	0x0500000f


	//   ....[160]....
        /*09fc*/ 	.word	0x0500000f


	//   ....[161]....
        /*0a00*/ 	.word	0x0500000f


	//   ....[162]....
        /*0a04*/ 	.word	0x0500000f


	//   ....[163]....
        /*0a08*/ 	.word	0x0500000f


	//   ....[164]....
        /*0a0c*/ 	.word	0x0500000f


	//   ....[165]....
        /*0a10*/ 	.word	0x0500000f


	//   ....[166]....
        /*0a14*/ 	.word	0x0500000f


	//   ....[167]....
        /*0a18*/ 	.word	0x0500000f


	//   ....[168]....
        /*0a1c*/ 	.word	0x0500000f


	//   ....[169]....
        /*0a20*/ 	.word	0x0500000f


	//   ....[170]....
        /*0a24*/ 	.word	0x0500000f


	//   ....[171]....
        /*0a28*/ 	.word	0x0500000f


	//   ....[172]....
        /*0a2c*/ 	.word	0x0500000f


	//   ....[173]....
        /*0a30*/ 	.word	0x0500000f


	//   ....[174]....
        /*0a34*/ 	.word	0x0500000f


	//----- nvinfo : EIATTR_COOP_GROUP_INSTR_OFFSETS
	.align		4
.L_323:
        /*0a38*/ 	.byte	0x04, 0x28
        /*0a3a*/ 	.short	(.L_325 - .L_324)


	//   ....[0]....
.L_324:
        /*0a3c*/ 	.word	0x00000060


	//   ....[1]....
        /*0a40*/ 	.word	0x000001a0


	//   ....[2]....
        /*0a44*/ 	.word	0x000001f0


	//   ....[3]....
        /*0a48*/ 	.word	0x00000420


	//   ....[4]....
        /*0a4c*/ 	.word	0x00000580


	//   ....[5]....
        /*0a50*/ 	.word	0x000006a0


	//   ....[6]....
        /*0a54*/ 	.word	0x00000800


	//   ....[7]....
        /*0a58*/ 	.word	0x0000b550


	//   ....[8]....
        /*0a5c*/ 	.word	0x0000bc90


	//   ....[9]....
        /*0a60*/ 	.word	0x0000bca0


	//   ....[10]....
        /*0a64*/ 	.word	0x0000bcb0


	//   ....[11]....
        /*0a68*/ 	.word	0x0000bcc0


	//   ....[12]....
        /*0a6c*/ 	.word	0x0000c540


	//   ....[13]....
        /*0a70*/ 	.word	0x0000c550


	//   ....[14]....
        /*0a74*/ 	.word	0x0000c560


	//   ....[15]....
        /*0a78*/ 	.word	0x0000c570


	//   ....[16]....
        /*0a7c*/ 	.word	0x0000f740


	//   ....[17]....
        /*0a80*/ 	.word	0x0000f750


	//   ....[18]....
        /*0a84*/ 	.word	0x0000f760


	//   ....[19]....
        /*0a88*/ 	.word	0x0000f770


	//   ....[20]....
        /*0a8c*/ 	.word	0x0000fdd0


	//   ....[21]....
        /*0a90*/ 	.word	0x0000fde0


	//   ....[22]....
        /*0a94*/ 	.word	0x0000fdf0


	//   ....[23]....
        /*0a98*/ 	.word	0x0000fe00


	//   ....[24]....
        /*0a9c*/ 	.word	0x00015f80


	//   ....[25]....
        /*0aa0*/ 	.word	0x000167f0


	//   ....[26]....
        /*0aa4*/ 	.word	0x000169b0


	//   ....[27]....
        /*0aa8*/ 	.word	0x000169f0


	//   ....[28]....
        /*0aac*/ 	.word	0x00017230


	//   ....[29]....
        /*0ab0*/ 	.word	0x000172b0


	//   ....[30]....
        /*0ab4*/ 	.word	0x0001ba20


	//   ....[31]....
        /*0ab8*/ 	.word	0x0001ba90


	//   ....[32]....
        /*0abc*/ 	.word	0x0001c020


	//   ....[33]....
        /*0ac0*/ 	.word	0x0001c090


	//   ....[34]....
        /*0ac4*/ 	.word	0x0001c8e0


	//   ....[35]....
        /*0ac8*/ 	.word	0x0001c930


	//   ....[36]....
        /*0acc*/ 	.word	0x00021240


	//   ....[37]....
        /*0ad0*/ 	.word	0x00021260


	//   ....[38]....
        /*0ad4*/ 	.word	0x00021440


	//   ....[39]....
        /*0ad8*/ 	.word	0x000217a0


	//   ....[40]....
        /*0adc*/ 	.word	0x00022cc0


	//   ....[41]....
        /*0ae0*/ 	.word	0x00022cd0


	//   ....[42]....
        /*0ae4*/ 	.word	0x00022d20


	//   ....[43]....
        /*0ae8*/ 	.word	0x00022d30


	//   ....[44]....
        /*0aec*/ 	.word	0x00024280


	//   ....[45]....
        /*0af0*/ 	.word	0x00024290


	//   ....[46]....
        /*0af4*/ 	.word	0x000242a0


	//   ....[47]....
        /*0af8*/ 	.word	0x000242b0


	//   ....[48]....
        /*0afc*/ 	.word	0x00024b90


	//   ....[49]....
        /*0b00*/ 	.word	0x00024bf0


	//   ....[50]....
        /*0b04*/ 	.word	0x00024d10


	//   ....[51]....
        /*0b08*/ 	.word	0x00024d30


	//   ....[52]....
        /*0b0c*/ 	.word	0x00024e30


	//   ....[53]....
        /*0b10*/ 	.word	0x00024e50


	//   ....[54]....
        /*0b14*/ 	.word	0x00024f60


	//   ....[55]....
        /*0b18*/ 	.word	0x00024f80


	//   ....[56]....
        /*0b1c*/ 	.word	0x00025400


	//   ....[57]....
        /*0b20*/ 	.word	0x00025440


	//   ....[58]....
        /*0b24*/ 	.word	0x00025d70


	//   ....[59]....
        /*0b28*/ 	.word	0x00025d80


	//   ....[60]....
        /*0b2c*/ 	.word	0x00026cf0


	//   ....[61]....
        /*0b30*/ 	.word	0x00026d20


	//   ....[62]....
        /*0b34*/ 	.word	0x00026e40


	//   ....[63]....
        /*0b38*/ 	.word	0x00026e60


	//   ....[64]....
        /*0b3c*/ 	.word	0x00026f60


	//   ....[65]....
        /*0b40*/ 	.word	0x00026f80


	//   ....[66]....
        /*0b44*/ 	.word	0x00027090


	//   ....[67]....
        /*0b48*/ 	.word	0x000270b0


	//   ....[68]....
        /*0b4c*/ 	.word	0x00027240


	//   ....[69]....
        /*0b50*/ 	.word	0x00027470


	//   ....[70]....
        /*0b54*/ 	.word	0x000274a0


	//   ....[71]....
        /*0b58*/ 	.word	0x000274d0


	//   ....[72]....
        /*0b5c*/ 	.word	0x00027500


	//   ....[73]....
        /*0b60*/ 	.word	0x00027530


	//   ....[74]....
        /*0b64*/ 	.word	0x00027560


	//   ....[75]....
        /*0b68*/ 	.word	0x00027700


	//   ....[76]....
        /*0b6c*/ 	.word	0x00027730


	//   ....[77]....
        /*0b70*/ 	.word	0x00027760


	//   ....[78]....
        /*0b74*/ 	.word	0x00027790


	//   ....[79]....
        /*0b78*/ 	.word	0x000277c0


	//   ....[80]....
        /*0b7c*/ 	.word	0x000277f0


	//   ....[81]....
        /*0b80*/ 	.word	0x00027890


	//   ....[82]....
        /*0b84*/ 	.word	0x000278c0


	//   ....[83]....
        /*0b88*/ 	.word	0x000278d0


	//   ....[84]....
        /*0b8c*/ 	.word	0x00027900


	//   ....[85]....
        /*0b90*/ 	.word	0x00028f40


	//   ....[86]....
        /*0b94*/ 	.word	0x0002adc0


	//   ....[87]....
        /*0b98*/ 	.word	0x0002ba20


	//   ....[88]....
        /*0b9c*/ 	.word	0x0002ba40


	//   ....[89]....
        /*0ba0*/ 	.word	0x0002ba50


	//   ....[90]....
        /*0ba4*/ 	.word	0x0002ba80


	//   ....[91]....
        /*0ba8*/ 	.word	0x0002bba0


	//   ....[92]....
        /*0bac*/ 	.word	0x0002bbb0


	//   ....[93]....
        /*0bb0*/ 	.word	0x0002bc50


	//   ....[94]....
        /*0bb4*/ 	.word	0x0002bc60


	//   ....[95]....
        /*0bb8*/ 	.word	0x0002bd00


	//   ....[96]....
        /*0bbc*/ 	.word	0x0002bd10


	//   ....[97]....
        /*0bc0*/ 	.word	0x0002bdb0


	//   ....[98]....
        /*0bc4*/ 	.word	0x0002bdc0


	//   ....[99]....
        /*0bc8*/ 	.word	0x0002be40


	//   ....[100]....
        /*0bcc*/ 	.word	0x0002be70


	//   ....[101]....
        /*0bd0*/ 	.word	0x0002bec0


	//   ....[102]....
        /*0bd4*/ 	.word	0x0002bf00


	//   ....[103]....
        /*0bd8*/ 	.word	0x0002ee60


	//   ....[104]....
        /*0bdc*/ 	.word	0x0002ee90


	//   ....[105]....
        /*0be0*/ 	.word	0x0002eef0


	//   ....[106]....
        /*0be4*/ 	.word	0x0002ef20


	//   ....[107]....
        /*0be8*/ 	.word	0x0002ef50


	//   ....[108]....
        /*0bec*/ 	.word	0x0002ef80


	//   ....[109]....
        /*0bf0*/ 	.word	0x0002efb0


	//   ....[110]....
        /*0bf4*/ 	.word	0x0002efe0


	//   ....[111]....
        /*0bf8*/ 	.word	0x0002f1a0


	//   ....[112]....
        /*0bfc*/ 	.word	0x0002f1d0


	//   ....[113]....
        /*0c00*/ 	.word	0x0002f200


	//   ....[114]....
        /*0c04*/ 	.word	0x0002f230


	//   ....[115]....
        /*0c08*/ 	.word	0x0002f260


	//   ....[116]....
        /*0c0c*/ 	.word	0x0002f290


	//   ....[117]....
        /*0c10*/ 	.word	0x0002f360


	//   ....[118]....
        /*0c14*/ 	.word	0x0002f380


	//   ....[119]....
        /*0c18*/ 	.word	0x0002f390


	//   ....[120]....
        /*0c1c*/ 	.word	0x0002f410


	//   ....[121]....
        /*0c20*/ 	.word	0x0002ff50


	//   ....[122]....
        /*0c24*/ 	.word	0x00030390


	//   ....[123]....
        /*0c28*/ 	.word	0x00030420


	//   ....[124]....
        /*0c2c*/ 	.word	0x00030470


	//   ....[125]....
        /*0c30*/ 	.word	0x000304c0


	//   ....[126]....
        /*0c34*/ 	.word	0x00030550


	//   ....[127]....
        /*0c38*/ 	.word	0x000305e0


	//   ....[128]....
        /*0c3c*/ 	.word	0x00030630


	//   ....[129]....
        /*0c40*/ 	.word	0x00030680


	//   ....[130]....
        /*0c44*/ 	.word	0x00030770


	//   ....[131]....
        /*0c48*/ 	.word	0x00030800


	//   ....[132]....
        /*0c4c*/ 	.word	0x00030860


	//   ....[133]....
        /*0c50*/ 	.word	0x000308c0


	//   ....[134]....
        /*0c54*/ 	.word	0x00030950


	//   ....[135]....
        /*0c58*/ 	.word	0x000309e0


	//   ....[136]....
        /*0c5c*/ 	.word	0x00030a30


	//   ....[137]....
        /*0c60*/ 	.word	0x00030a80


	//   ....[138]....
        /*0c64*/ 	.word	0x00030d80


	//   ....[139]....
        /*0c68*/ 	.word	0x00031060


	//   ....[140]....
        /*0c6c*/ 	.word	0x00031240


	//   ....[141]....
        /*0c70*/ 	.word	0x00031290


	//   ....[142]....
        /*0c74*/ 	.word	0x000312f0


	//   ....[143]....
        /*0c78*/ 	.word	0x00031390


	//   ....[144]....
        /*0c7c*/ 	.word	0x00031460


	//   ....[145]....
        /*0c80*/ 	.word	0x00031560


	//   ....[146]....
        /*0c84*/ 	.word	0x00031630


	//   ....[147]....
        /*0c88*/ 	.word	0x00031740


	//   ....[148]....
        /*0c8c*/ 	.word	0x000317a0


	//   ....[149]....
        /*0c90*/ 	.word	0x000318b0


	//   ....[150]....
        /*0c94*/ 	.word	0x00031910


	//   ....[151]....
        /*0c98*/ 	.word	0x00031a20


	//   ....[152]....
        /*0c9c*/ 	.word	0x00031a80


	//   ....[153]....
        /*0ca0*/ 	.word	0x00031b70


	//   ....[154]....
        /*0ca4*/ 	.word	0x00031bf0


	//   ....[155]....
        /*0ca8*/ 	.word	0x00031cd0


	//   ....[156]....
        /*0cac*/ 	.word	0x00032040


	//   ....[157]....
        /*0cb0*/ 	.word	0x000320e0


	//   ....[158]....
        /*0cb4*/ 	.word	0x00032280


	//   ....[159]....
        /*0cb8*/ 	.word	0x00032300


	//   ....[160]....
        /*0cbc*/ 	.word	0x00032380


	//   ....[161]....
        /*0cc0*/ 	.word	0x00032400


	//   ....[162]....
        /*0cc4*/ 	.word	0x00032480


	//   ....[163]....
        /*0cc8*/ 	.word	0x00032510


	//   ....[164]....
        /*0ccc*/ 	.word	0x000325b0


	//   ....[165]....
        /*0cd0*/ 	.word	0x00032660


	//   ....[166]....
        /*0cd4*/ 	.word	0x000326e0


	//   ....[167]....
        /*0cd8*/ 	.word	0x00032760


	//   ....[168]....
        /*0cdc*/ 	.word	0x000327e0


	//   ....[169]....
        /*0ce0*/ 	.word	0x00032870


	//   ....[170]....
        /*0ce4*/ 	.word	0x000328f0


	//   ....[171]....
        /*0ce8*/ 	.word	0x000329a0


	//   ....[172]....
        /*0cec*/ 	.word	0x000329f0


	//   ....[173]....
        /*0cf0*/ 	.word	0x00032ab0


	//   ....[174]....
        /*0cf4*/ 	.word	0x00032be0


	//----- nvinfo : EIATTR_REG_RECONFIG
	.align		4
.L_325:
        /*0cf8*/ 	.byte	0x01, 0x54
	.zero		2


	//----- nvinfo : EIATTR_SYSCALL_OFFSETS
	.align		4
        /*0cfc*/ 	.byte	0x04, 0x46
        /*0cfe*/ 	.short	(.L_327 - .L_326)


	//   ....[0]....
.L_326:
        /*0d00*/ 	.word	0x00001db0


	//   ....[1]....
        /*0d04*/ 	.word	0x00001f00


	//   ....[2]....
        /*0d08*/ 	.word	0x0000b6c0


	//   ....[3]....
        /*0d0c*/ 	.word	0x0000b9e0


	//   ....[4]....
        /*0d10*/ 	.word	0x0002a9e0


	//   ....[5]....
        /*0d14*/ 	.word	0x0002ab30


	//   ....[6]....
        /*0d18*/ 	.word	0x0002ac20


	//   ....[7]....
        /*0d1c*/ 	.word	0x0002b5a0


	//----- nvinfo : EIATTR_MBARRIER_INSTR_OFFSETS
	.align		4
.L_327:
        /*0d20*/ 	.byte	0x04, 0x39
        /*0d22*/ 	.short	(.L_329 - .L_328)


	//   ....[0]....
.L_328:
        /*0d24*/ 	.word	0x000002d0
        /*0d28*/ 	.word	0x000000ff
        /*0d2c*/ 	.word	0x00036800
        /*0d30*/ 	.short	0x0100
        /*0d32*/ 	.byte	0x08
	.zero		1


	//   ....[1]....
        /*0d34*/ 	.word	0x000002e0
        /*0d38*/ 	.word	0x000000ff
        /*0d3c*/ 	.word	0x00036820
        /*0d40*/ 	.short	0x0100
        /*0d42*/ 	.byte	0x08
	.zero		1


	//   ....[2]....
        /*0d44*/ 	.word	0x000003d0
        /*0d48*/ 	.word	0x000000ff
        /*0d4c*/ 	.word	0x00036830
        /*0d50*/ 	.short	0x0100
        /*0d52*/ 	.byte	0x08
	.zero		1


	//   ....[3]....
        /*0d54*/ 	.word	0x000003e0
        /*0d58*/ 	.word	0x000000ff
        /*0d5c*/ 	.word	0x00036840
        /*0d60*/ 	.short	0x0100
        /*0d62*/ 	.byte	0x08
	.zero		1


	//   ....[4]....
        /*0d64*/ 	.word	0x000003f0
        /*0d68*/ 	.word	0x000000ff
        /*0d6c*/ 	.word	0x00036838
        /*0d70*/ 	.short	0x0100
        /*0d72*/ 	.byte	0x08
	.zero		1


	//   ....[5]....
        /*0d74*/ 	.word	0x00000400
        /*0d78*/ 	.word	0x000000ff
        /*0d7c*/ 	.word	0x00036848
        /*0d80*/ 	.short	0x0100
        /*0d82*/ 	.byte	0x08
	.zero		1


	//   ....[6]....
        /*0d84*/ 	.word	0x00000530
        /*0d88*/ 	.word	0x000000ff
        /*0d8c*/ 	.word	0x00036850
        /*0d90*/ 	.short	0x0100
        /*0d92*/ 	.byte	0x08
	.zero		1


	//   ....[7]....
        /*0d94*/ 	.word	0x00000540
        /*0d98*/ 	.word	0x000000ff
        /*0d9c*/ 	.word	0x00036860
        /*0da0*/ 	.short	0x0100
        /*0da2*/ 	.byte	0x08
	.zero		1


	//   ....[8]....
        /*0da4*/ 	.word	0x00000550
        /*0da8*/ 	.word	0x000000ff
        /*0dac*/ 	.word	0x00036858
        /*0db0*/ 	.short	0x0100
        /*0db2*/ 	.byte	0x08
	.zero		1


	//   ....[9]....
        /*0db4*/ 	.word	0x00000560
        /*0db8*/ 	.word	0x000000ff
        /*0dbc*/ 	.word	0x00036868
        /*0dc0*/ 	.short	0x0100
        /*0dc2*/ 	.byte	0x08
	.zero		1


	//   ....[10]....
        /*0dc4*/ 	.word	0x00000650
        /*0dc8*/ 	.word	0x000000ff
        /*0dcc*/ 	.word	0x00036870
        /*0dd0*/ 	.short	0x0100
        /*0dd2*/ 	.byte	0x06
	.zero		1


	//   ....[11]....
        /*0dd4*/ 	.word	0x00000660
        /*0dd8*/ 	.word	0x000000ff
        /*0ddc*/ 	.word	0x00036880
        /*0de0*/ 	.short	0x0100
        /*0de2*/ 	.byte	0x06
	.zero		1


	//   ....[12]....
        /*0de4*/ 	.word	0x00000670
        /*0de8*/ 	.word	0x000000ff
        /*0dec*/ 	.word	0x00036878
        /*0df0*/ 	.short	0x0100
        /*0df2*/ 	.byte	0x06
	.zero		1


	//   ....[13]....
        /*0df4*/ 	.word	0x00000680
        /*0df8*/ 	.word	0x000000ff
        /*0dfc*/ 	.word	0x00036888
        /*0e00*/ 	.short	0x0100
        /*0e02*/ 	.byte	0x06
	.zero		1


	//   ....[14]....
        /*0e04*/ 	.word	0x000007b0
        /*0e08*/ 	.word	0x000000ff
        /*0e0c*/ 	.word	0x00036890
        /*0e10*/ 	.short	0x0100
        /*0e12*/ 	.byte	0x08
	.zero		1


	//   ....[15]....
        /*0e14*/ 	.word	0x000007c0
        /*0e18*/ 	.word	0x000000ff
        /*0e1c*/ 	.word	0x000368a0
        /*0e20*/ 	.short	0x0100
        /*0e22*/ 	.byte	0x08
	.zero		1


	//   ....[16]....
        /*0e24*/ 	.word	0x000007d0
        /*0e28*/ 	.word	0x000000ff
        /*0e2c*/ 	.word	0x00036898
        /*0e30*/ 	.short	0x0100
        /*0e32*/ 	.byte	0x08
	.zero		1


	//   ....[17]....
        /*0e34*/ 	.word	0x000007e0
        /*0e38*/ 	.word	0x000000ff
        /*0e3c*/ 	.word	0x000368a8
        /*0e40*/ 	.short	0x0100
        /*0e42*/ 	.byte	0x08
	.zero		1


	//   ....[18]....
        /*0e44*/ 	.word	0x00000910
        /*0e48*/ 	.word	0x000000ff
        /*0e4c*/ 	.word	0x000368b0
        /*0e50*/ 	.short	0x0100
        /*0e52*/ 	.byte	0x08
	.zero		1


	//   ....[19]....
        /*0e54*/ 	.word	0x00000920
        /*0e58*/ 	.word	0x000000ff
        /*0e5c*/ 	.word	0x000368c0
        /*0e60*/ 	.short	0x0100
        /*0e62*/ 	.byte	0x08
	.zero		1


	//   ....[20]....
        /*0e64*/ 	.word	0x00000930
        /*0e68*/ 	.word	0x000000ff
        /*0e6c*/ 	.word	0x000368b8
        /*0e70*/ 	.short	0x0100
        /*0e72*/ 	.byte	0x08
	.zero		1


	//   ....[21]....
        /*0e74*/ 	.word	0x00000940
        /*0e78*/ 	.word	0x000000ff
        /*0e7c*/ 	.word	0x000368c8
        /*0e80*/ 	.short	0x0100
        /*0e82*/ 	.byte	0x08
	.zero		1


	//   ....[22]....
        /*0e84*/ 	.word	0x00003aa0
        /*0e88*/ 	.word	0x00000060
        /*0e8c*/ 	.word	0x00036890
        /*0e90*/ 	.short	0x010a
        /*0e92*/ 	.byte	0x3f
	.zero		1


	//   ....[23]....
        /*0e94*/ 	.word	0x00007060
        /*0e98*/ 	.word	0x00000060
        /*0e9c*/ 	.word	0x00036890
        /*0ea0*/ 	.short	0x010a
        /*0ea2*/ 	.byte	0x3f
	.zero		1


	//   ....[24]....
        /*0ea4*/ 	.word	0x0000a320
        /*0ea8*/ 	.word	0x00000060
        /*0eac*/ 	.word	0x00036890
        /*0eb0*/ 	.short	0x010a
        /*0eb2*/ 	.byte	0x3f
	.zero		1


	//   ....[25]....
        /*0eb4*/ 	.word	0x0000a6f0
        /*0eb8*/ 	.word	0x00000028
        /*0ebc*/ 	.word	0x00000000
        /*0ec0*/ 	.short	0x0101
        /*0ec2*/ 	.byte	0x3f
	.zero		1


	//   ....[26]....
        /*0ec4*/ 	.word	0x0000a730
        /*0ec8*/ 	.word	0x00000060
        /*0ecc*/ 	.word	0x000368b0
        /*0ed0*/ 	.short	0x010a
        /*0ed2*/ 	.byte	0x3f
	.zero		1


	//   ....[27]....
        /*0ed4*/ 	.word	0x0000ada0
        /*0ed8*/ 	.word	0x00000060
        /*0edc*/ 	.word	0x00000000
        /*0ee0*/ 	.short	0x0101
        /*0ee2*/ 	.byte	0x3f
	.zero		1


	//   ....[28]....
        /*0ee4*/ 	.word	0x0000b740
        /*0ee8*/ 	.word	0x00000010
        /*0eec*/ 	.word	0x00036800
        /*0ef0*/ 	.short	0x010a
        /*0ef2*/ 	.byte	0x3f
	.zero		1


	//   ....[29]....
        /*0ef4*/ 	.word	0x0000b790
        /*0ef8*/ 	.word	0x00000010
        /*0efc*/ 	.word	0x00036800
        /*0f00*/ 	.short	0x010a
        /*0f02*/ 	.byte	0x3f
	.zero		1


	//   ....[30]....
        /*0f04*/ 	.word	0x0000cc40
        /*0f08*/ 	.word	0x00000010
        /*0f0c*/ 	.word	0x00036800
        /*0f10*/ 	.short	0x010a
        /*0f12*/ 	.byte	0x3f
	.zero		1


	//   ....[31]....
        /*0f14*/ 	.word	0x00010210
        /*0f18*/ 	.word	0x00000010
        /*0f1c*/ 	.word	0x00036800
        /*0f20*/ 	.short	0x010a
        /*0f22*/ 	.byte	0x3f
	.zero		1


	//   ....[32]....
        /*0f24*/ 	.word	0x00013050
        /*0f28*/ 	.word	0x00000003
        /*0f2c*/ 	.word	0x00036830
        /*0f30*/ 	.short	0x010a
        /*0f32*/ 	.byte	0x3f
	.zero		1


	//   ....[33]....
        /*0f34*/ 	.word	0x000130c0
        /*0f38*/ 	.word	0x00000003
        /*0f3c*/ 	.word	0x00036830
        /*0f40*/ 	.short	0x010a
        /*0f42*/ 	.byte	0x3f
	.zero		1


	//   ....[34]....
        /*0f44*/ 	.word	0x00017500
        /*0f48*/ 	.word	0x00000006
        /*0f4c*/ 	.word	0x00000000
        /*0f50*/ 	.short	0x0101
        /*0f52*/ 	.byte	0x3f
	.zero		1


	//   ....[35]....
        /*0f54*/ 	.word	0x00018020
        /*0f58*/ 	.word	0x0000000d
        /*0f5c*/ 	.word	0x00036830
        /*0f60*/ 	.short	0x010a
        /*0f62*/ 	.byte	0x3f
	.zero		1


	//   ....[36]....
        /*0f64*/ 	.word	0x000180a0
        /*0f68*/ 	.word	0x0000000d
        /*0f6c*/ 	.word	0x00036830
        /*0f70*/ 	.short	0x010a
        /*0f72*/ 	.byte	0x3f
	.zero		1


	//   ....[37]....
        /*0f74*/ 	.word	0x0001b710
        /*0f78*/ 	.word	0x0000000b
        /*0f7c*/ 	.word	0x00036850
        /*0f80*/ 	.short	0x010a
        /*0f82*/ 	.byte	0x3f
	.zero		1


	//   ....[38]....
        /*0f84*/ 	.word	0x0001b760
        /*0f88*/ 	.word	0x0000000b
        /*0f8c*/ 	.word	0x00036850
        /*0f90*/ 	.short	0x010a
        /*0f92*/ 	.byte	0x3f
	.zero		1


	//   ....[39]....
        /*0f94*/ 	.word	0x0001cee0
        /*0f98*/ 	.word	0x0000000d
        /*0f9c*/ 	.word	0x00000000
        /*0fa0*/ 	.short	0x0101
        /*0fa2*/ 	.byte	0x3f
	.zero		1


	//   ....[40]....
        /*0fa4*/ 	.word	0x0001cf30
        /*0fa8*/ 	.word	0x0000000b
        /*0fac*/ 	.word	0x00000000
        /*0fb0*/ 	.short	0x0101
        /*0fb2*/ 	.byte	0x3f
	.zero		1


	//   ....[41]....
        /*0fb4*/ 	.word	0x0001d5e0
        /*0fb8*/ 	.word	0x00000004
        /*0fbc*/ 	.word	0x00036830
        /*0fc0*/ 	.short	0x010a
        /*0fc2*/ 	.byte	0x3f
	.zero		1


	//   ....[42]....
        /*0fc4*/ 	.word	0x0001d660
        /*0fc8*/ 	.word	0x00000004
        /*0fcc*/ 	.word	0x00036830
        /*0fd0*/ 	.short	0x010a
        /*0fd2*/ 	.byte	0x3f
	.zero		1


	//   ....[43]....
        /*0fd4*/ 	.word	0x00020cd0
        /*0fd8*/ 	.word	0x0000000b
        /*0fdc*/ 	.word	0x00036850
        /*0fe0*/ 	.short	0x010a
        /*0fe2*/ 	.byte	0x3f
	.zero		1


	//   ....[44]....
        /*0fe4*/ 	.word	0x00020d20
        /*0fe8*/ 	.word	0x0000000b
        /*0fec*/ 	.word	0x00036850
        /*0ff0*/ 	.short	0x010a
        /*0ff2*/ 	.byte	0x3f
	.zero		1


	//   ....[45]....
        /*0ff4*/ 	.word	0x00021cd0
        /*0ff8*/ 	.word	0x00000078
        /*0ffc*/ 	.word	0x00000000
        /*1000*/ 	.short	0x0101
        /*1002*/ 	.byte	0x3f
	.zero		1


	//   ....[46]....
        /*1004*/ 	.word	0x00021d20
        /*1008*/ 	.word	0x0000000b
        /*100c*/ 	.word	0x00000000
        /*1010*/ 	.short	0x0101
        /*1012*/ 	.byte	0x3f
	.zero		1


	//   ....[47]....
        /*1014*/ 	.word	0x000228c0
        /*1018*/ 	.word	0x00000008
        /*101c*/ 	.word	0x00036850
        /*1020*/ 	.short	0x010a
        /*1022*/ 	.byte	0x3f
	.zero		1


	//   ....[48]....
        /*1024*/ 	.word	0x00022960
        /*1028*/ 	.word	0x00000008
        /*102c*/ 	.word	0x00036850
        /*1030*/ 	.short	0x010a
        /*1032*/ 	.byte	0x3f
	.zero		1


	//   ....[49]....
        /*1034*/ 	.word	0x00022eb0
        /*1038*/ 	.word	0x0000000c
        /*103c*/ 	.word	0x00000000
        /*1040*/ 	.short	0x0101
        /*1042*/ 	.byte	0x3f
	.zero		1


	//   ....[50]....
        /*1044*/ 	.word	0x00024bb0
        /*1048*/ 	.word	0x00000000
        /*104c*/ 	.word	0x00000000
        /*1050*/ 	.short	0x0101
        /*1052*/ 	.byte	0x3f
	.zero		1


	//   ....[51]....
        /*1054*/ 	.word	0x00025420
        /*1058*/ 	.word	0x00000006
        /*105c*/ 	.word	0x00000000
        /*1060*/ 	.short	0x0101
        /*1062*/ 	.byte	0x3f
	.zero		1


	//   ....[52]....
        /*1064*/ 	.word	0x00029020
        /*1068*/ 	.word	0x00000012
        /*106c*/ 	.word	0x00036820
        /*1070*/ 	.short	0x010a
        /*1072*/ 	.byte	0x3f
	.zero		1


	//   ....[53]....
        /*1074*/ 	.word	0x000290f0
        /*1078*/ 	.word	0x00000005
        /*107c*/ 	.word	0x000368a0
        /*1080*/ 	.short	0x010a
        /*1082*/ 	.byte	0x3f
	.zero		1


	//   ....[54]....
        /*1084*/ 	.word	0x00029530
        /*1088*/ 	.word	0x00000005
        /*108c*/ 	.word	0x000368c0
        /*1090*/ 	.short	0x010a
        /*1092*/ 	.byte	0x3f
	.zero		1


	//   ....[55]....
        /*1094*/ 	.word	0x00029ac0
        /*1098*/ 	.word	0x00000007
        /*109c*/ 	.word	0x000368a0
        /*10a0*/ 	.short	0x010a
        /*10a2*/ 	.byte	0x3f
	.zero		1


	//   ....[56]....
        /*10a4*/ 	.word	0x00029ef0
        /*10a8*/ 	.word	0x00000007
        /*10ac*/ 	.word	0x000368c0
        /*10b0*/ 	.short	0x010a
        /*10b2*/ 	.byte	0x3f
	.zero		1


	//   ....[57]....
        /*10b4*/ 	.word	0x0002b030
        /*10b8*/ 	.word	0x00000000
        /*10bc*/ 	.word	0x00036840
        /*10c0*/ 	.short	0x010a
        /*10c2*/ 	.byte	0x3f
	.zero		1


	//   ....[58]....
        /*10c4*/ 	.word	0x0002c010
        /*10c8*/ 	.word	0x00000012
        /*10cc*/ 	.word	0x00036800
        /*10d0*/ 	.short	0x0107
        /*10d2*/ 	.byte	0x3f
	.zero		1


	//   ....[59]....
        /*10d4*/ 	.word	0x0002c120
        /*10d8*/ 	.word	0x00000012
        /*10dc*/ 	.word	0x00036800
        /*10e0*/ 	.short	0x0101
        /*10e2*/ 	.byte	0x3f
	.zero		1


	//   ....[60]....
        /*10e4*/ 	.word	0x0002c140
        /*10e8*/ 	.word	0x00000012
        /*10ec*/ 	.word	0x00036820
        /*10f0*/ 	.short	0x010a
        /*10f2*/ 	.byte	0x3f
	.zero		1


	//   ....[61]....
        /*10f4*/ 	.word	0x0002c500
        /*10f8*/ 	.word	0x00000003
        /*10fc*/ 	.word	0x00036840
        /*1100*/ 	.short	0x010a
        /*1102*/ 	.byte	0x3f
	.zero		1


	//   ....[62]....
        /*1104*/ 	.word	0x0002c9a0
        /*1108*/ 	.word	0x00000003
        /*110c*/ 	.word	0x00000060
        /*1110*/ 	.short	0x010a
        /*1112*/ 	.byte	0x3f
	.zero		1


	//   ....[63]....
        /*1114*/ 	.word	0x0002d120
        /*1118*/ 	.word	0x00000003
        /*111c*/ 	.word	0x00036840
        /*1120*/ 	.short	0x010a
        /*1122*/ 	.byte	0x3f
	.zero		1


	//   ....[64]....
        /*1124*/ 	.word	0x0002d5c0
        /*1128*/ 	.word	0x00000002
        /*112c*/ 	.word	0x00000060
        /*1130*/ 	.short	0x010a
        /*1132*/ 	.byte	0x3f
	.zero		1


	//   ....[65]....
        /*1134*/ 	.word	0x0002dc80
        /*1138*/ 	.word	0x00000002
        /*113c*/ 	.word	0x00036840
        /*1140*/ 	.short	0x010a
        /*1142*/ 	.byte	0x3f
	.zero		1


	//   ....[66]....
        /*1144*/ 	.word	0x0002e120
        /*1148*/ 	.word	0x00000002
        /*114c*/ 	.word	0x00000060
        /*1150*/ 	.short	0x010a
        /*1152*/ 	.byte	0x3f
	.zero		1


	//   ....[67]....
        /*1154*/ 	.word	0x0002e790
        /*1158*/ 	.word	0x00000000
        /*115c*/ 	.word	0x00036860
        /*1160*/ 	.short	0x010a
        /*1162*/ 	.byte	0x3f
	.zero		1


	//   ....[68]....
        /*1164*/ 	.word	0x0002fed0
        /*1168*/ 	.word	0x00000000
        /*116c*/ 	.word	0x00036820
        /*1170*/ 	.short	0x010a
        /*1172*/ 	.byte	0x3f
	.zero		1


	//   ....[69]....
        /*1174*/ 	.word	0x000300d0
        /*1178*/ 	.word	0x00000006
        /*117c*/ 	.word	0x00000000
        /*1180*/ 	.short	0x010a
        /*1182*/ 	.byte	0x3f
	.zero		1


	//   ....[70]....
        /*1184*/ 	.word	0x00030100
        /*1188*/ 	.word	0x00000007
        /*118c*/ 	.word	0x00000000
        /*1190*/ 	.short	0x010a
        /*1192*/ 	.byte	0x3f
	.zero		1


	//   ....[71]....
        /*1194*/ 	.word	0x00030160
        /*1198*/ 	.word	0x00000004
        /*119c*/ 	.word	0x00000000
        /*11a0*/ 	.short	0x010a
        /*11a2*/ 	.byte	0x3f
	.zero		1


	//   ....[72]....
        /*11a4*/ 	.word	0x00030190
        /*11a8*/ 	.word	0x00000003
        /*11ac*/ 	.word	0x00000000
        /*11b0*/ 	.short	0x010a
        /*11b2*/ 	.byte	0x3f
	.zero		1


	//   ....[73]....
        /*11b4*/ 	.word	0x000301f0
        /*11b8*/ 	.word	0x00000060
        /*11bc*/ 	.word	0x00036890
        /*11c0*/ 	.short	0x010a
        /*11c2*/ 	.byte	0x3f
	.zero		1


	//   ....[74]....
        /*11c4*/ 	.word	0x00030240
        /*11c8*/ 	.word	0x00000060
        /*11cc*/ 	.word	0x00036890
        /*11d0*/ 	.short	0x010a
        /*11d2*/ 	.byte	0x3f
	.zero		1


	//   ....[75]....
        /*11d4*/ 	.word	0x00030290
        /*11d8*/ 	.word	0x00000060
        /*11dc*/ 	.word	0x00036890
        /*11e0*/ 	.short	0x010a
        /*11e2*/ 	.byte	0x3f
	.zero		1


	//   ....[76]....
        /*11e4*/ 	.word	0x000302e0
        /*11e8*/ 	.word	0x00000060
        /*11ec*/ 	.word	0x000368b0
        /*11f0*/ 	.short	0x010a
        /*11f2*/ 	.byte	0x3f
	.zero		1


	//   ....[77]....
        /*11f4*/ 	.word	0x000306c0
        /*11f8*/ 	.word	0x00000010
        /*11fc*/ 	.word	0x00036800
        /*1200*/ 	.short	0x010a
        /*1202*/ 	.byte	0x3f
	.zero		1


	//   ....[78]....
        /*1204*/ 	.word	0x00030ac0
        /*1208*/ 	.word	0x00000010
        /*120c*/ 	.word	0x00036800
        /*1210*/ 	.short	0x010a
        /*1212*/ 	.byte	0x3f
	.zero		1


	//   ....[79]....
        /*1214*/ 	.word	0x00030b10
        /*1218*/ 	.word	0x00000003
        /*121c*/ 	.word	0x00036830
        /*1220*/ 	.short	0x010a
        /*1222*/ 	.byte	0x3f
	.zero		1


	//   ....[80]....
        /*1224*/ 	.word	0x00030b60
        /*1228*/ 	.word	0x0000000d
        /*122c*/ 	.word	0x00036830
        /*1230*/ 	.short	0x010a
        /*1232*/ 	.byte	0x3f
	.zero		1


	//   ....[81]....
        /*1234*/ 	.word	0x00030bb0
        /*1238*/ 	.word	0x0000000b
        /*123c*/ 	.word	0x00036850
        /*1240*/ 	.short	0x010a
        /*1242*/ 	.byte	0x3f
	.zero		1


	//   ....[82]....
        /*1244*/ 	.word	0x00030c00
        /*1248*/ 	.word	0x00000004
        /*124c*/ 	.word	0x00036830
        /*1250*/ 	.short	0x010a
        /*1252*/ 	.byte	0x3f
	.zero		1


	//   ....[83]....
        /*1254*/ 	.word	0x00030c50
        /*1258*/ 	.word	0x0000000b
        /*125c*/ 	.word	0x00036850
        /*1260*/ 	.short	0x010a
        /*1262*/ 	.byte	0x3f
	.zero		1


	//   ....[84]....
        /*1264*/ 	.word	0x00030ca0
        /*1268*/ 	.word	0x00000008
        /*126c*/ 	.word	0x00036850
        /*1270*/ 	.short	0x010a
        /*1272*/ 	.byte	0x3f
	.zero		1


	//   ....[85]....
        /*1274*/ 	.word	0x00030e40
        /*1278*/ 	.word	0x00000012
        /*127c*/ 	.word	0x00036820
        /*1280*/ 	.short	0x010a
        /*1282*/ 	.byte	0x3f
	.zero		1


	//   ....[86]....
        /*1284*/ 	.word	0x00030e90
        /*1288*/ 	.word	0x00000005
        /*128c*/ 	.word	0x000368a0
        /*1290*/ 	.short	0x010a
        /*1292*/ 	.byte	0x3f
	.zero		1


	//   ....[87]....
        /*1294*/ 	.word	0x00030ee0
        /*1298*/ 	.word	0x00000005
        /*129c*/ 	.word	0x000368c0
        /*12a0*/ 	.short	0x010a
        /*12a2*/ 	.byte	0x3f
	.zero		1


	//   ....[88]....
        /*12a4*/ 	.word	0x00030f30
        /*12a8*/ 	.word	0x00000007
        /*12ac*/ 	.word	0x000368a0
        /*12b0*/ 	.short	0x010a
        /*12b2*/ 	.byte	0x3f
	.zero		1


	//   ....[89]....
        /*12b4*/ 	.word	0x00030f80
        /*12b8*/ 	.word	0x00000007
        /*12bc*/ 	.word	0x000368c0
        /*12c0*/ 	.short	0x010a
        /*12c2*/ 	.byte	0x3f
	.zero		1


	//   ....[90]....
        /*12c4*/ 	.word	0x00031120
        /*12c8*/ 	.word	0x00000000
        /*12cc*/ 	.word	0x00036840
        /*12d0*/ 	.short	0x010a
        /*12d2*/ 	.byte	0x3f
	.zero		1


	//   ....[91]....
        /*12d4*/ 	.word	0x00031d50
        /*12d8*/ 	.word	0x00000012
        /*12dc*/ 	.word	0x00036820
        /*12e0*/ 	.short	0x010a
        /*12e2*/ 	.byte	0x3f
	.zero		1


	//   ....[92]....
        /*12e4*/ 	.word	0x00031da0
        /*12e8*/ 	.word	0x00000003
        /*12ec*/ 	.word	0x00036840
        /*12f0*/ 	.short	0x010a
        /*12f2*/ 	.byte	0x3f
	.zero		1


	//   ....[93]....
        /*12f4*/ 	.word	0x00031df0
        /*12f8*/ 	.word	0x00000003
        /*12fc*/ 	.word	0x00000060
        /*1300*/ 	.short	0x010a
        /*1302*/ 	.byte	0x3f
	.zero		1


	//   ....[94]....
        /*1304*/ 	.word	0x00031e40
        /*1308*/ 	.word	0x00000003
        /*130c*/ 	.word	0x00036840
        /*1310*/ 	.short	0x010a
        /*1312*/ 	.byte	0x3f
	.zero		1


	//   ....[95]....
        /*1314*/ 	.word	0x00031e90
        /*1318*/ 	.word	0x00000002
        /*131c*/ 	.word	0x00000060
        /*1320*/ 	.short	0x010a
        /*1322*/ 	.byte	0x3f
	.zero		1


	//   ....[96]....
        /*1324*/ 	.word	0x00031ee0
        /*1328*/ 	.word	0x00000002
        /*132c*/ 	.word	0x00036840
        /*1330*/ 	.short	0x010a
        /*1332*/ 	.byte	0x3f
	.zero		1


	//   ....[97]....
        /*1334*/ 	.word	0x00031f30
        /*1338*/ 	.word	0x00000002
        /*133c*/ 	.word	0x00000060
        /*1340*/ 	.short	0x010a
        /*1342*/ 	.byte	0x3f
	.zero		1


	//   ....[98]....
        /*1344*/ 	.word	0x00031f80
        /*1348*/ 	.word	0x00000000
        /*134c*/ 	.word	0x00036860
        /*1350*/ 	.short	0x010a
        /*1352*/ 	.byte	0x3f
	.zero		1


	//   ....[99]....
        /*1354*/ 	.word	0x00032b00
        /*1358*/ 	.word	0x00000000
        /*135c*/ 	.word	0x00036820
        /*1360*/ 	.short	0x010a
        /*1362*/ 	.byte	0x3f
	.zero		1


	//   ....[100]....
        /*1364*/ 	.word	0x00032ca0
        /*1368*/ 	.word	0x00000006
        /*136c*/ 	.word	0x00000000
        /*1370*/ 	.short	0x010a
        /*1372*/ 	.byte	0x3f
	.zero		1


	//   ....[101]....
        /*1374*/ 	.word	0x00032cf0
        /*1378*/ 	.word	0x00000007
        /*137c*/ 	.word	0x00000000
        /*1380*/ 	.short	0x010a
        /*1382*/ 	.byte	0x3f
	.zero		1


	//   ....[102]....
        /*1384*/ 	.word	0x00032d40
        /*1388*/ 	.word	0x00000004
        /*138c*/ 	.word	0x00000000
        /*1390*/ 	.short	0x010a
        /*1392*/ 	.byte	0x3f
	.zero		1


	//----- nvinfo : EIATTR_NUM_MBARRIERS
	.align		4
.L_329:
        /*1394*/ 	.byte	0x03, 0x38
        /*1396*/ 	.short	0x0016


	//----- nvinfo : EIATTR_EXIT_INSTR_OFFSETS
	.align		4
        /*1398*/ 	.byte	0x04, 0x1c
        /*139a*/ 	.short	(.L_331 - .L_330)


	//   ....[0]....
.L_330:
        /*139c*/ 	.word	0x000301e0


	//----- nvinfo : EIATTR_MAX_THREADS
	.align		4
.L_331:
        /*13a0*/ 	.byte	0x04, 0x05
        /*13a2*/ 	.short	(.L_333 - .L_332)
.L_332:
        /*13a4*/ 	.word	0x00000180
        /*13a8*/ 	.word	0x00000001
        /*13ac*/ 	.word	0x00000001


	//----- nvinfo : EIATTR_CRS_STACK_SIZE
	.align		4
.L_333:
        /*13b0*/ 	.byte	0x04, 0x1e
        /*13b2*/ 	.short	(.L_335 - .L_334)
.L_334:
        /*13b4*/ 	.word	0x00000000


	//----- nvinfo : EIATTR_CBANK_PARAM_SIZE
	.align		4
.L_335:
        /*13b8*/ 	.byte	0x03, 0x19
        /*13ba*/ 	.short	0x0af0


	//----- nvinfo : EIATTR_PARAM_CBANK
	.align		4
        /*13bc*/ 	.byte	0x04, 0x0a
        /*13be*/ 	.short	(.L_337 - .L_336)
	.align		4
.L_336:
        /*13c0*/ 	.word	index@(.nv.constant0._ZN7cutlass13device_kernelIN5flash11enable_sm90INS1_16FlashAttnFwdSm90INS1_25CollectiveMainloopFwdSm90ILi2EN4cute5tupleIJNS5_1CILi1EEES8_S8_EEENS6_IJNS7_ILi128EEENS7_ILi112EEENS7_ILi192EEEEEELi192ENS_10bfloat16_tEfNS_4arch4Sm90ELb1ELb0ELb0ELb1ELb0ELb1ELb0ELb1ELb1ELb1ELb1ELb0EEENS1_21CollectiveEpilogueFwdINS6_IJSA_SC_SB_EEES9_SE_SG_Li256ELb1ELb1ELb1ELb0EEENS1_36VarlenDynamicPersistentTileSchedulerILi128ELi112ELi256ELi128ELb1ELb1ELb1ELb1ELb1ELb1EEEEEEEEEvNT_6ParamsE)
        /*13c4*/ 	.short	0x0210
        /*13c6*/ 	.short	0x0af0


	//----- nvinfo : EIATTR_SW_WAR
	.align		4
.L_337:
        /*13c8*/ 	.byte	0x04, 0x36
        /*13ca*/ 	.short	(.L_339 - .L_338)
.L_338:
        /*13cc*/ 	.word	0x00000008
.L_339:


//--------------------- .nv.callgraph             --------------------------
	.section	.nv.callgraph,"",@"SHT_CUDA_CALLGRAPH"
	.align	4
	.sectionentsize	8
	.align		4
        /*0000*/ 	.word	0x00000000
	.align		4
        /*0004*/ 	.word	0xffffffff
	.align		4
        /*0008*/ 	.word	index@(_ZN7cutlass13device_kernelIN5flash11enable_sm90INS1_16FlashAttnFwdSm90INS1_25CollectiveMainloopFwdSm90ILi2EN4cute5tupleIJNS5_1CILi1EEES8_S8_EEENS6_IJNS7_ILi128EEENS7_ILi112EEENS7_ILi192EEEEEELi192ENS_10bfloat16_tEfNS_4arch4Sm90ELb0ELb0ELb0ELb0ELb0ELb0ELb0ELb1ELb1ELb1ELb1ELb0EEENS1_21CollectiveEpilogueFwdINS6_IJSA_SC_SB_EEES9_SE_SG_Li256ELb0ELb1ELb1ELb0EEENS1_19SingleTileSchedulerILb0ELb1ELb1ELi128EEEEEEEEEvNT_6ParamsE)
	.align		4
        /*000c*/ 	.word	index@(__assertfail)
	.align		4
        /*0010*/ 	.word	index@(_ZN7cutlass13device_kernelIN5flash11enable_sm90INS1_16FlashAttnFwdSm90INS1_25CollectiveMainloopFwdSm90ILi2EN4cute5tupleIJNS5_1CILi1EEES8_S8_EEENS6_IJNS7_ILi128EEENS7_ILi112EEENS7_ILi192EEEEEELi192ENS_10bfloat16_tEfNS_4arch4Sm90ELb0ELb0ELb0ELb1ELb0ELb0ELb0ELb1ELb1ELb1ELb1ELb0EEENS1_21CollectiveEpilogueFwdINS6_IJSA_SC_SB_EEES9_SE_SG_Li256ELb1ELb1ELb1ELb0EEENS1_36VarlenDynamicPersistentTileSchedulerILi128ELi112ELi256ELi128ELb1ELb1ELb1ELb0ELb1ELb1EEEEEEEEEvNT_6ParamsE)
	.align		4
        /*0014*/ 	.word	index@(__assertfail)
	.align		4
        /*0018*/ 	.word	index@(_ZN7cutlass13device_kernelIN5flash11enable_sm90INS1_16FlashAttnFwdSm90INS1_25CollectiveMainloopFwdSm90ILi2EN4cute5tupleIJNS5_1CILi1EEES8_S8_EEENS6_IJNS7_ILi128EEENS7_ILi112EEENS7_ILi192EEEEEELi192ENS_10bfloat16_tEfNS_4arch4Sm90ELb0ELb0ELb0ELb1ELb0ELb1ELb0ELb1ELb1ELb1ELb1ELb0EEENS1_21CollectiveEpilogueFwdINS6_IJSA_SC_SB_EEES9_SE_SG_Li256ELb1ELb1ELb1ELb0EEENS1_36VarlenDynamicPersistentTileSchedulerILi128ELi112ELi256ELi128ELb1ELb1ELb1ELb0ELb1ELb1EEEEEEEEEvNT_6ParamsE)
	.align		4
        /*001c*/ 	.word	index@(__assertfail)
	.align		4
        /*0020*/ 	.word	index@(_ZN7cutlass13device_kernelIN5flash11enable_sm90INS1_16FlashAttnFwdSm90INS1_25CollectiveMainloopFwdSm90ILi2EN4cute5tupleIJNS5_1CILi1EEES8_S8_EEENS6_IJNS7_ILi128EEENS7_ILi96EEENS7_ILi192EEEEEELi192ENS_10bfloat16_tEfNS_4arch4Sm90ELb0ELb1ELb0ELb0ELb0ELb0ELb0ELb1ELb1ELb1ELb1ELb0EEENS1_21CollectiveEpilogueFwdINS6_IJSA_SC_SB_EEES9_SE_SG_Li256ELb0ELb1ELb1ELb0EEENS1_19SingleTileSchedulerILb0ELb1ELb1ELi128EEEEEEEEEvNT_6ParamsE)
	.align		4
        /*0024*/ 	.word	index@(__assertfail)
	.align		4
        /*0028*/ 	.word	index@(_ZN7cutlass13device_kernelIN5flash11enable_sm90INS1_16FlashAttnFwdSm90INS1_25CollectiveMainloopFwdSm90ILi2EN4cute5tupleIJNS5_1CILi1EEES8_S8_EEENS6_IJNS7_ILi128EEENS7_ILi96EEENS7_ILi192EEEEEELi192ENS_10bfloat16_tEfNS_4arch4Sm90ELb0ELb1ELb0ELb1ELb0ELb0ELb0ELb1ELb1ELb1ELb1ELb0EEENS1_21CollectiveEpilogueFwdINS6_IJSA_SC_SB_EEES9_SE_SG_Li256ELb1ELb1ELb1ELb0EEENS1_36VarlenDynamicPersistentTileSchedulerILi128ELi96ELi256ELi128ELb1ELb1ELb1ELb1ELb0ELb1EEEEEEEEEvNT_6ParamsE)
	.align		4
        /*002c*/ 	.word	index@(__assertfail)
	.align		4
        /*0030*/ 	.word	index@(_ZN7cutlass13device_kernelIN5flash11enable_sm90INS1_16FlashAttnFwdSm90INS1_25CollectiveMainloopFwdSm90ILi2EN4cute5tupleIJNS5_1CILi1EEES8_S8_EEENS6_IJNS7_ILi128EEENS7_ILi96EEENS7_ILi192EEEEEELi192ENS_10bfloat16_tEfNS_4arch4Sm90ELb0ELb1ELb0ELb1ELb0ELb1ELb0ELb1ELb1ELb1ELb1ELb0EEENS1_21CollectiveEpilogueFwdINS6_IJSA_SC_SB_EEES9_SE_SG_Li256ELb1ELb1ELb1ELb0EEENS1_36VarlenDynamicPersistentTileSchedulerILi128ELi96ELi256ELi128ELb1ELb1ELb1ELb1ELb0ELb1EEEEEEEEEvNT_6ParamsE)
	.align		4
        /*0034*/ 	.word	index@(__assertfail)
	.align		4
        /*0038*/ 	.word	index@(_ZN7cutlass13device_kernelIN5flash11enable_sm90INS1_16FlashAttnFwdSm90INS1_25CollectiveMainloopFwdSm90ILi2EN4cute5tupleIJNS5_1CILi1EEES8_S8_EEENS6_IJNS7_ILi128EEENS7_ILi112EEENS7_ILi192EEEEEELi192ENS_10bfloat16_tEfNS_4arch4Sm90ELb1ELb0ELb0ELb0ELb0ELb0ELb0ELb1ELb1ELb1ELb1ELb0EEENS1_21CollectiveEpilogueFwdINS6_IJSA_SC_SB_EEES9_SE_SG_Li256ELb0ELb1ELb1ELb0EEENS1_19SingleTileSchedulerILb0ELb1ELb1ELi128EEEEEEEEEvNT_6ParamsE)
	.align		4
        /*003c*/ 	.word	index@(__assertfail)
	.align		4
        /*0040*/ 	.word	index@(_ZN7cutlass13device_kernelIN5flash11enable_sm90INS1_16FlashAttnFwdSm90INS1_25CollectiveMainloopFwdSm90ILi2EN4cute5tupleIJNS5_1CILi1EEES8_S8_EEENS6_IJNS7_ILi128EEENS7_ILi112EEENS7_ILi192EEEEEELi192ENS_10bfloat16_tEfNS_4arch4Sm90ELb1ELb0ELb0ELb1ELb0ELb0ELb0ELb1ELb1ELb1ELb1ELb0EEENS1_21CollectiveEpilogueFwdINS6_IJSA_SC_SB_EEES9_SE_SG_Li256ELb1ELb1ELb1ELb0EEENS1_36VarlenDynamicPersistentTileSchedulerILi128ELi112ELi256ELi128ELb1ELb1ELb1ELb1ELb1ELb1EEEEEEEEEvNT_6ParamsE)
	.align		4
        /*0044*/ 	.word	index@(__assertfail)
	.align		4
        /*0048*/ 	.word	index@(_ZN7cutlass13device_kernelIN5flash11enable_sm90INS1_16FlashAttnFwdSm90INS1_25CollectiveMainloopFwdSm90ILi2EN4cute5tupleIJNS5_1CILi1EEES8_S8_EEENS6_IJNS7_ILi128EEENS7_ILi112EEENS7_ILi192EEEEEELi192ENS_10bfloat16_tEfNS_4arch4Sm90ELb1ELb0ELb0ELb1ELb0ELb1ELb0ELb1ELb1ELb1ELb1ELb0EEENS1_21CollectiveEpilogueFwdINS6_IJSA_SC_SB_EEES9_SE_SG_Li256ELb1ELb1ELb1ELb0EEENS1_36VarlenDynamicPersistentTileSchedulerILi128ELi112ELi256ELi128ELb1ELb1ELb1ELb1ELb1ELb1EEEEEEEEEvNT_6ParamsE)
	.align		4
        /*004c*/ 	.word	index@(__assertfail)
	.align		4
        /*0050*/ 	.word	0x00000000
	.align		4
        /*0054*/ 	.word	0xfffffffe
	.align		4
        /*0058*/ 	.word	0x00000000
	.align		4
        /*005c*/ 	.word	0xfffffffd
	.align		4
        /*0060*/ 	.word	0x00000000
	.align		4
        /*0064*/ 	.word	0xfffffffc


//--------------------- .nv.constant4             --------------------------
	.section	.nv.constant4,"a",@progbits
	.align	8
	.align		8
.nv.constant4:
        /*0000*/ 	.dword	__assertfail
	.align		8
        /*0008*/ 	.dword	__unnamed_1
	.align		8
        /*0010*/ 	.dword	__unnamed_2
	.align		8
        /*0018*/ 	.dword	__unnamed_3
	.align		8
        /*0020*/ 	.dword	__unnamed_4
	.align		8
        /*0028*/ 	.dword	__unnamed_5
	.align		8
        /*0030*/ 	.dword	__unnamed_6
	.align		8
        /*0038*/ 	.dword	__unnamed_7
	.align		8
        /*0040*/ 	.dword	__unnamed_8
	.align		8
        /*0048*/ 	.dword	__unnamed_9
	.align		8
        /*0050*/ 	.dword	_ZN72_INTERNAL_38b43df0_36_flash_fwd_hdim192_bf16_split_sm90_cu_6987f922_29784cuda3std3__45__cpo5beginE
	.align		8
        /*0058*/ 	.dword	_ZN72_INTERNAL_38b43df0_36_flash_fwd_hdim192_bf16_split_sm90_cu_6987f922_29784cuda3std3__45__cpo3endE
	.align		8
        /*0060*/ 	.dword	_ZN72_INTERNAL_38b43df0_36_flash_fwd_hdim192_bf16_split_sm90_cu_6987f922_29784cuda3std3__45__cpo6cbeginE
	.align		8
        /*0068*/ 	.dword	_ZN72_INTERNAL_38b43df0_36_flash_fwd_hdim192_bf16_split_sm90_cu_6987f922_29784cuda3std3__45__cpo4cendE
	.align		8
        /*0070*/ 	.dword	_ZN72_INTERNAL_38b43df0_36_flash_fwd_hdim192_bf16_split_sm90_cu_6987f922_29784cuda3std3__474_GLOBAL__N__38b43df0_36_flash_fwd_hdim192_bf16_split_sm90_cu_6987f922_29786ignoreE
	.align		8
        /*0078*/ 	.dword	_ZN72_INTERNAL_38b43df0_36_flash_fwd_hdim192_bf16_split_sm90_cu_6987f922_29784cuda3std3__419piecewise_constructE
	.align		8
        /*0080*/ 	.dword	_ZN72_INTERNAL_38b43df0_36_flash_fwd_hdim192_bf16_split_sm90_cu_6987f922_29784cuda3std3__48in_placeE
	.align		8
        /*0088*/ 	.dword	_ZN72_INTERNAL_38b43df0_36_flash_fwd_hdim192_bf16_split_sm90_cu_6987f922_29784cuda3std6ranges3__45__cpo4swapE
	.align		8
        /*0090*/ 	.dword	_ZN72_INTERNAL_38b43df0_36_flash_fwd_hdim192_bf16_split_sm90_cu_6987f922_29784cuda3std6ranges3__45__cpo9iter_moveE
	.align		8
        /*0098*/ 	.dword	_ZN72_INTERNAL_38b43df0_36_flash_fwd_hdim192_bf16_split_sm90_cu_6987f922_29784cute7productE
	.align		8
        /*00a0*/ 	.dword	_ZN72_INTERNAL_38b43df0_36_flash_fwd_hdim192_bf16_split_sm90_cu_6987f922_29784cute1_E
	.align		8
        /*00a8*/ 	.dword	$str$20
	.align		8
        /*00b0*/ 	.dword	$str$21


//--------------------- .text._ZN7cutlass13device_kernelIN5flash11enable_sm90INS1_16FlashAttnFwdSm90INS1_25CollectiveMainloopFwdSm90ILi2EN4cute5tupleIJNS5_1CILi1EEES8_S8_EEENS6_IJNS7_ILi128EEENS7_ILi112EEENS7_ILi192EEEEEELi192ENS_10bfloat16_tEfNS_4arch4Sm90ELb0ELb0ELb0ELb0ELb0ELb0ELb0ELb1ELb1ELb1ELb1ELb0EEENS1_21CollectiveEpilogueFwdINS6_IJSA_SC_SB_EEES9_SE_SG_Li256ELb0ELb1ELb1ELb0EEENS1_19SingleTileSchedulerILb0ELb1ELb1ELi128EEEEEEEEEvNT_6ParamsE --------------------------
	.section	.text._ZN7cutlass13device_kernelIN5flash11enable_sm90INS1_16FlashAttnFwdSm90INS1_25CollectiveMainloopFwdSm90ILi2EN4cute5tupleIJNS5_1CILi1EEES8_S8_EEENS6_IJNS7_ILi128EEENS7_ILi112EEENS7_ILi192EEEEEELi192ENS_10bfloat16_tEfNS_4arch4Sm90ELb0ELb0ELb0ELb0ELb0ELb0ELb0ELb1ELb1ELb1ELb1ELb0EEENS1_21CollectiveEpilogueFwdINS6_IJSA_SC_SB_EEES9_SE_SG_Li256ELb0ELb1ELb1ELb0EEENS1_19SingleTileSchedulerILb0ELb1ELb1ELi128EEEEEEEEEvNT_6ParamsE,"ax",@progbits
	.align	128
.text._ZN7cutlass13device_kernelIN5flash11enable_sm90INS1_16FlashAttnFwdSm90INS1_25CollectiveMainloopFwdSm90ILi2EN4cute5tupleIJNS5_1CILi1EEES8_S8_EEENS6_IJNS7_ILi128EEENS7_ILi112EEENS7_ILi192EEEEEELi192ENS_10bfloat16_tEfNS_4arch4Sm90ELb0ELb0ELb0ELb0ELb0ELb0ELb0ELb1ELb1ELb1ELb1ELb0EEENS1_21CollectiveEpilogueFwdINS6_IJSA_SC_SB_EEES9_SE_SG_Li256ELb0ELb1ELb1ELb0EEENS1_19SingleTileSchedulerILb0ELb1ELb1ELi128EEEEEEEEEvNT_6ParamsE:
        .type           _ZN7cutlass13device_kernelIN5flash11enable_sm90INS1_16FlashAttnFwdSm90INS1_25CollectiveMainloopFwdSm90ILi2EN4cute5tupleIJNS5_1CILi1EEES8_S8_EEENS6_IJNS7_ILi128EEENS7_ILi112EEENS7_ILi192EEEEEELi192ENS_10bfloat16_tEfNS_4arch4Sm90ELb0ELb0ELb0ELb0ELb0ELb0ELb0ELb1ELb1ELb1ELb1ELb0EEENS1_21CollectiveEpilogueFwdINS6_IJSA_SC_SB_EEES9_SE_SG_Li256ELb0ELb1ELb1ELb0EEENS1_19SingleTileSchedulerILb0ELb1ELb1ELi128EEEEEEEEEvNT_6ParamsE,@function
        .size           _ZN7cutlass13device_kernelIN5flash11enable_sm90INS1_16FlashAttnFwdSm90INS1_25CollectiveMainloopFwdSm90ILi2EN4cute5tupleIJNS5_1CILi1EEES8_S8_EEENS6_IJNS7_ILi128EEENS7_ILi112EEENS7_ILi192EEEEEELi192ENS_10bfloat16_tEfNS_4arch4Sm90ELb0ELb0ELb0ELb0ELb0ELb0ELb0ELb1ELb1ELb1ELb1ELb0EEENS1_21CollectiveEpilogueFwdINS6_IJSA_SC_SB_EEES9_SE_SG_Li256ELb0ELb1ELb1ELb0EEENS1_19SingleTileSchedulerILb0ELb1ELb1ELi128EEEEEEEEEvNT_6ParamsE,(.L_x_3022 - _ZN7cutlass13device_kernelIN5flash11enable_sm90INS1_16FlashAttnFwdSm90INS1_25CollectiveMainloopFwdSm90ILi2EN4cute5tupleIJNS5_1CILi1EEES8_S8_EEENS6_IJNS7_ILi128EEENS7_ILi112EEENS7_ILi192EEEEEELi192ENS_10bfloat16_tEfNS_4arch4Sm90ELb0ELb0ELb0ELb0ELb0ELb0ELb0ELb1ELb1ELb1ELb1ELb0EEENS1_21CollectiveEpilogueFwdINS6_IJSA_SC_SB_EEES9_SE_SG_Li256ELb0ELb1ELb1ELb0EEENS1_19SingleTileSchedulerILb0ELb1ELb1ELi128EEEEEEEEEvNT_6ParamsE)
        .other          _ZN7cutlass13device_kernelIN5flash11enable_sm90INS1_16FlashAttnFwdSm90INS1_25CollectiveMainloopFwdSm90ILi2EN4cute5tupleIJNS5_1CILi1EEES8_S8_EEENS6_IJNS7_ILi128EEENS7_ILi112EEENS7_ILi192EEEEEELi192ENS_10bfloat16_tEfNS_4arch4Sm90ELb0ELb0ELb0ELb0ELb0ELb0ELb0ELb1ELb1ELb1ELb1ELb0EEENS1_21CollectiveEpilogueFwdINS6_IJSA_SC_SB_EEES9_SE_SG_Li256ELb0ELb1ELb1ELb0EEENS1_19SingleTileSchedulerILb0ELb1ELb1ELi128EEEEEEEEEvNT_6ParamsE,@"STO_CUDA_ENTRY STV_DEFAULT"
_ZN7cutlass13device_kernelIN5flash11enable_sm90INS1_16FlashAttnFwdSm90INS1_25CollectiveMainloopFwdSm90ILi2EN4cute5tupleIJNS5_1CILi1EEES8_S8_EEENS6_IJNS7_ILi128EEENS7_ILi112EEENS7_ILi192EEEEEELi192ENS_10bfloat16_tEfNS_4arch4Sm90ELb0ELb0ELb0ELb0ELb0ELb0ELb0ELb1ELb1ELb1ELb1ELb0EEENS1_21CollectiveEpilogueFwdINS6_IJSA_SC_SB_EEES9_SE_SG_Li256ELb0ELb1ELb1ELb0EEENS1_19SingleTileSchedulerILb0ELb1ELb1ELi128EEEEEEEEEvNT_6ParamsE:
[----:B------:R-:W0:Y:S02]  /*0000*/  LDC R1, c[0x0][0x28] ;  /* 0x00000a00ff017b82 */ /* 0x000e240000000800 */
[----:B0-----:R-:W-:Y:S01]  /*0010*/  VIADD R1, R1, 0xfffffff0 ;  /* 0xfffffff001017836 */ /* 0x001fe20000000000 */
[----:B------:R-:W0:Y:S01]  /*0020*/  S2R R3, SR_TID.X ;  /* 0x0000000000037919 */ /* 0x000e220000002100 */
[----:B------:R-:W-:Y:S01]  /*0030*/  ELECT P0, URZ, PT ;  /* 0x00000000003f782f */ /* 0x000fe20003800000 */
[----:B------:R-:W-:Y:S01]  /*0040*/  BSSY B0, `(.L_x_0) ;  /* 0x000000e000007945 */ /* 0x000fe20003800000 */
[----:B0-----:R-:W-:-:S05]  /*0050*/  SHF.R.U32.HI R0, RZ, 0x5, R3 ;  /* 0x00000005ff007819 */ /* 0x001fca0000011603 */
[----:B------:R-:W0:Y:S02]  /*0060*/  SHFL.IDX PT, R2, R0, RZ, 0x1f ;  /* 0x00001fff00027589 */ /* 0x000e2400000e0000 */
[----:B0-----:R-:W-:Y:S02]  /*0070*/  ISETP.EQ.AND P0, PT, R2, RZ, P0 ;  /* 0x000000ff0200720c */ /* 0x001fe40000702270 */
[----:B------:R-:W-:-:S11]  /*0080*/  SHF.R.U32.HI R2, RZ, 0x7, R3 ;  /* 0x00000007ff027819 */ /* 0x000fd60000011603 */
[----:B------:R-:W-:Y:S05]  /*0090*/  @!P0 BRA `(.L_x_1) ;  /* 0x0000000000208947 */ /* 0x000fea0003800000 */
[----:B------:R-:W-:Y:S02]  /*00a0*/  ULDC.64 UR4, c[0x0][0x198] ;  /* 0x0000660000047ab9 */ /* 0x000fe40000000a00 */
[----:B------:R-:W-:Y:S02]  /*00b0*/  UIADD3 UR6, UP0, UR4, 0x370, URZ ;  /* 0x0000037004067890 */ /* 0x000fe4000ff1e03f */
[----:B------:R-:W-:Y:S02]  /*00c0*/  UIADD3 UR4, UP1, UR4, 0x470, URZ ;  /* 0x0000047004047890 */ /* 0x000fe4000ff3e03f */
[----:B------:R-:W-:Y:S02]  /*00d0*/  UIADD3.X UR7, URZ, UR5, URZ, UP0, !UPT ;  /* 0x000000053f077290 */ /* 0x000fe400087fe43f */
[----:B------:R-:W-:-:S07]  /*00e0*/  UIADD3.X UR5, URZ, UR5, URZ, UP1, !UPT ;  /* 0x000000053f057290 */ /* 0x000fce0008ffe43f */
[----:B------:R0:W-:Y:S02]  /*00f0*/  UTMACCTL.PF [UR6] ;  /* 0x00000000060079b9 */ /* 0x0001e40008040000 */
[----:B------:R0:W-:Y:S02]  /*0100*/  UTMACCTL.PF [UR4] ;  /* 0x00000000040079b9 */ /* 0x0001e40008040000 */
[----:B0-----:R-:W-:Y:S01]  /*0110*/  NOP ;  /* 0x0000000000007918 */ /* 0x001fe20000000000 */
.L_x_1:
[----:B------:R-:W-:Y:S05]  /*0120*/  BSYNC B0 ;  /* 0x0000000000007941 */ /* 0x000fea0003800000 */
.L_x_0:
[----:B------:R-:W-:Y:S01]  /*0130*/  VOTEU.ANY UP0, P0 ;  /* 0x00000000003f7886 */ /* 0x000fe20000000100 */
[----:B------:R-:W0:Y:S01]  /*0140*/  SHFL.IDX PT, R2, R2, RZ, 0x1f ;  /* 0x00001fff02027589 */ /* 0x000e2200000e0000 */
[----:B------:R-:W-:Y:S01]  /*0150*/  UMOV UR4, 0x80 ;  /* 0x0000008000047882 */ /* 0x000fe20000000000 */
[----:B------:R-:W-:Y:S01]  /*0160*/  UMOV UR7, 0x100 ;  /* 0x0000010000077882 */ /* 0x000fe20000000000 */
[----:B------:R-:W-:Y:S01]  /*0170*/  VOTEU.ANY UP1, P0 ;  /* 0x00000000003f7886 */ /* 0x000fe20000020100 */
[----:B------:R-:W1:Y:S01]  /*0180*/  @UP0 S2UR UR8, SR_CgaCtaId ;  /* 0x00000000000809c3 */ /* 0x000e620000008800 */
[----:B------:R-:W2:Y:S01]  /*0190*/  SHFL.IDX PT, R3, R0, RZ, 0x1f ;  /* 0x00001fff00037589 */ /* 0x000ea200000e0000 */
[----:B------:R-:W-:Y:S01]  /*01a0*/  @UP0 UMOV UR6, 0x400 ;  /* 0x0000040000060882 */ /* 0x000fe20000000000 */
[----:B------:R-:W-:-:S04]  /*01b0*/  @UP0 UIADD3 UR4, -UR4, 0x100000, URZ ;  /* 0x0010000004040890 */ /* 0x000fc8000fffe13f */
[----:B------:R-:W-:Y:S02]  /*01c0*/  @UP0 USHF.L.U32 UR5, UR4, 0xb, URZ ;  /* 0x0000000b04050899 */ /* 0x000fe4000800063f */
[----:B------:R-:W-:Y:S01]  /*01d0*/  @UP0 USHF.L.U32 UR4, UR4, 0x1, URZ ;  /* 0x0000000104040899 */ /* 0x000fe2000800063f */
[----:B------:R-:W-:Y:S01]  /*01e0*/  VOTEU.ANY UP2, P0 ;  /* 0x00000000003f7886 */ /* 0x000fe20000040100 */
[----:B0-----:R-:W-:Y:S01]  /*01f0*/  R2UR UR9, R2 ;  /* 0x00000000020972ca */ /* 0x001fe200000e0000 */
[----:B-1----:R-:W-:Y:S01]  /*0200*/  @UP0 ULEA UR8, UR8, UR6, 0x18 ;  /* 0x0000000608080291 */ /* 0x002fe2000f8ec03f */
[----:B--2---:R-:W-:Y:S01]  /*0210*/  ISETP.NE.AND P1, PT, R3, RZ, PT ;  /* 0x000000ff0300720c */ /* 0x004fe20003f25270 */
[----:B------:R-:W-:-:S04]  /*0220*/  @UP0 UIADD3 UR6, -UR7, 0x100000, URZ ;  /* 0x0010000007060890 */ /* 0x000fc8000fffe13f */
[----:B------:R-:W-:Y:S02]  /*0230*/  @UP0 USHF.L.U32 UR7, UR6, 0xb, URZ ;  /* 0x0000000b06070899 */ /* 0x000fe4000800063f */
[----:B------:R-:W-:-:S04]  /*0240*/  @UP0 USHF.L.U32 UR6, UR6, 0x1, URZ ;  /* 0x0000000106060899 */ /* 0x000fc8000800063f */
[----:B------:R-:W-:Y:S01]  /*0250*/  UISETP.NE.AND UP0, UPT, UR9, URZ, UPT ;  /* 0x0000003f0900728c */ /* 0x000fe2000bf05270 */
[----:B------:R-:W0:Y:S02]  /*0260*/  FENCE.VIEW.ASYNC.S ;  /* 0x00000000000073c6 */ /* 0x000e240000000000 */
[----:B0-----:R0:W1:Y:S05]  /*0270*/  @UP1 SYNCS.EXCH.64 URZ, [UR8+0x36800], UR4 ;  /* 0x03680004083f15b2 */ /* 0x00106a0008000100 */
[----:B------:R0:W2:Y:S01]  /*0280*/  @UP2 SYNCS.EXCH.64 URZ, [UR8+0x36820], UR6 ;  /* 0x03682006083f25b2 */ /* 0x0000a20008000100 */
[----:B------:R-:W-:Y:S05]  /*0290*/  @P1 BRA `(.L_x_2) ;  /* 0x0000000000481947 */ /* 0x000fea0003800000 */
[----:B0-----:R-:W0:Y:S01]  /*02a0*/  S2UR UR5, SR_CgaCtaId ;  /* 0x00000000000579c3 */ /* 0x001e220000008800 */
[----:B------:R-:W-:Y:S01]  /*02b0*/  UMOV UR4, 0x400 ;  /* 0x0000040000047882 */ /* 0x000fe20000000000 */
[----:B------:R-:W-:Y:S01]  /*02c0*/  UMOV UR6, 0x1 ;  /* 0x0000000100067882 */ /* 0x000fe20000000000 */
[----:B------:R-:W-:Y:S01]  /*02d0*/  UMOV UR7, 0x2 ;  /* 0x0000000200077882 */ /* 0x000fe20000000000 */
[----:B------:R-:W-:Y:S01]  /*02e0*/  ELECT P0, URZ, PT ;  /* 0x00000000003f782f */ /* 0x000fe20003800000 */
[----:B0-----:R-:W-:Y:S02]  /*02f0*/  ULEA UR8, UR5, UR4, 0x18 ;  /* 0x0000000405087291 */ /* 0x001fe4000f8ec03f */
[----:B------:R-:W-:-:S04]  /*0300*/  UIADD3 UR4, -UR6, 0x100000, URZ ;  /* 0x0010000006047890 */ /* 0x000fc8000fffe13f */
[----:B------:R-:W-:Y:S02]  /*0310*/  USHF.L.U32 UR5, UR4, 0xb, URZ ;  /* 0x0000000b04057899 */ /* 0x000fe4000800063f */
[----:B------:R-:W-:Y:S02]  /*0320*/  USHF.L.U32 UR4, UR4, 0x1, URZ ;  /* 0x0000000104047899 */ /* 0x000fe4000800063f */
[----:B------:R-:W-:-:S04]  /*0330*/  UIADD3 UR6, -UR7, 0x100000, URZ ;  /* 0x0010000007067890 */ /* 0x000fc8000fffe13f */
[----:B------:R-:W-:Y:S02]  /*0340*/  USHF.L.U32 UR7, UR6, 0xb, URZ ;  /* 0x0000000b06077899 */ /* 0x000fe4000800063f */
[----:B------:R-:W-:Y:S01]  /*0350*/  USHF.L.U32 UR6, UR6, 0x1, URZ ;  /* 0x0000000106067899 */ /* 0x000fe2000800063f */
[----:B------:R-:W0:Y:S03]  /*0360*/  FENCE.VIEW.ASYNC.S ;  /* 0x00000000000073c6 */ /* 0x000e260000000000 */
[----:B0-----:R3:W4:Y:S08]  /*0370*/  SYNCS.EXCH.64 URZ, [UR8+0x36830], UR4 ;  /* 0x03683004083f75b2 */ /* 0x0017300008000100 */
[----:B------:R3:W0:Y:S01]  /*0380*/  SYNCS.EXCH.64 URZ, [UR8+0x36840], UR6 ;  /* 0x03684006083f75b2 */ /* 0x0006220008000100 */
[----:B------:R3:W0:Y:S01]  /*0390*/  SYNCS.EXCH.64 URZ, [UR8+0x36838], UR4 ;  /* 0x03683804083f75b2 */ /* 0x0006220008000100 */
[----:B------:R3:W0:Y:S02]  /*03a0*/  SYNCS.EXCH.64 URZ, [UR8+0x36848], UR6 ;  /* 0x03684806083f75b2 */ /* 0x0006240008000100 */
[----:B---3--:R-:W-:Y:S01]  /*03b0*/  NOP ;  /* 0x0000000000007918 */ /* 0x008fe20000000000 */
.L_x_2:
[----:B------:R-:W3:Y:S01]  /*03c0*/  SHFL.IDX PT, R2, R0, RZ, 0x1f ;  /* 0x00001fff00027589 */ /* 0x000ee200000e0000 */
[----:B------:R-:W-:Y:S01]  /*03d0*/  NOP ;  /* 0x0000000000007918 */ /* 0x000fe20000000000 */
[----:B---3--:R-:W-:-:S13]  /*03e0*/  ISETP.NE.AND P0, PT, R2, RZ, PT ;  /* 0x000000ff0200720c */ /* 0x008fda0003f05270 */
        /* <DEDUP_REMOVED lines=14> */
[----:B0-----:R3:W0:Y:S08]  /*04d0*/  SYNCS.EXCH.64 URZ, [UR8+0x36850], UR4 ;  /* 0x03685004083f75b2 */ /* 0x0016300008000100 */
[----:B------:R3:W0:Y:S01]  /*04e0*/  SYNCS.EXCH.64 URZ, [UR8+0x36860], UR6 ;  /* 0x03686006083f75b2 */ /* 0x0006220008000100 */
[----:B------:R3:W0:Y:S01]  /*04f0*/  SYNCS.EXCH.64 URZ, [UR8+0x36858], UR4 ;  /* 0x03685804083f75b2 */ /* 0x0006220008000100 */
[----:B------:R3:W0:Y:S02]  /*0500*/  SYNCS.EXCH.64 URZ, [UR8+0x36868], UR6 ;  /* 0x03686806083f75b2 */ /* 0x0006240008000100 */
[----:B---3--:R-:W-:Y:S01]  /*0510*/  NOP ;  /* 0x0000000000007918 */ /* 0x008fe20000000000 */
.L_x_3:
[----:B------:R-:W3:Y:S01]  /*0520*/  SHFL.IDX PT, R2, R0, RZ, 0x1f ;  /* 0x00001fff00027589 */ /* 0x000ee200000e0000 */
[----:B------:R-:W-:Y:S01]  /*0530*/  NOP ;  /* 0x0000000000007918 */ /* 0x000fe20000000000 */
[----:B---3--:R-:W-:-:S13]  /*0540*/  ISETP.NE.AND P0, PT, R2, RZ, PT ;  /* 0x000000ff0200720c */ /* 0x008fda0003f05270 */
[----:B------:R-:W-:Y:S05]  /*0550*/  @P0 BRA `(.L_x_4) ;  /* 0x0000000000380947 */ /* 0x000fea0003800000 */
[----:B0-----:R-:W0:Y:S01]  /*0560*/  S2UR UR5, SR_CgaCtaId ;  /* 0x00000000000579c3 */ /* 0x001e220000008800 */
[----:B------:R-:W-:Y:S01]  /*0570*/  UMOV UR4, 0x400 ;  /* 0x0000040000047882 */ /* 0x000fe20000000000 */
[----:B------:R-:W-:Y:S01]  /*0580*/  UMOV UR7, 0x1 ;  /* 0x0000000100077882 */ /* 0x000fe20000000000 */
[----:B------:R-:W-:Y:S01]  /*0590*/  ELECT P0, URZ, PT ;  /* 0x00000000003f782f */ /* 0x000fe20003800000 */
[----:B0-----:R-:W-:Y:S02]  /*05a0*/  ULEA UR6, UR5, UR4, 0x18 ;  /* 0x0000000405067291 */ /* 0x001fe4000f8ec03f */
[----:B------:R-:W-:-:S04]  /*05b0*/  UIADD3 UR4, -UR7, 0x100000, URZ ;  /* 0x0010000007047890 */ /* 0x000fc8000fffe13f */
[----:B------:R-:W-:Y:S02]  /*05c0*/  USHF.L.U32 UR5, UR4, 0xb, URZ ;  /* 0x0000000b04057899 */ /* 0x000fe4000800063f */
[----:B------:R-:W-:Y:S01]  /*05d0*/  USHF.L.U32 UR4, UR4, 0x1, URZ ;  /* 0x0000000104047899 */ /* 0x000fe2000800063f */
[----:B------:R-:W0:Y:S11]  /*05e0*/  FENCE.VIEW.ASYNC.S ;  /* 0x00000000000073c6 */ /* 0x000e360000000000 */
[----:B0-----:R3:W0:Y:S01]  /*05f0*/  SYNCS.EXCH.64 URZ, [UR6+0x36870], UR4 ;  /* 0x03687004063f75b2 */ /* 0x0016220008000100 */
[----:B------:R3:W0:Y:S01]  /*0600*/  SYNCS.EXCH.64 URZ, [UR6+0x36880], UR4 ;  /* 0x03688004063f75b2 */ /* 0x0006220008000100 */
[----:B------:R3:W0:Y:S01]  /*0610*/  SYNCS.EXCH.64 URZ, [UR6+0x36878], UR4 ;  /* 0x03687804063f75b2 */ /* 0x0006220008000100 */
[----:B------:R3:W0:Y:S02]  /*0620*/  SYNCS.EXCH.64 URZ, [UR6+0x36888], UR4 ;  /* 0x03688804063f75b2 */ /* 0x0006240008000100 */
[----:B---3--:R-:W-:Y:S01]  /*0630*/  NOP ;  /* 0x0000000000007918 */ /* 0x008fe20000000000 */
.L_x_4:
        /* <DEDUP_REMOVED lines=22> */
.L_x_5:
        /* <DEDUP_REMOVED lines=22> */
.L_x_6:
[----:B0-----:R-:W-:Y:S01]  /*0900*/  UMOV UR4, 0x1 ;  /* 0x0000000100047882 */ /* 0x001fe20000000000 */
[----:B------:R-:W-:Y:S01]  /*0910*/  PLOP3.LUT P0, PT, PT, PT, UP0, 0x80, 0x0 ;  /* 0x000000000000781c */ /* 0x000fe20003f0f008 */
[----:B------:R-:W-:Y:S01]  /*0920*/  USEL UR4, UR4, 0x2, !UP0 ;  /* 0x0000000204047887 */ /* 0x000fe2000c000000 */
[----:B------:R-:W-:Y:S01]  /*0930*/  NOP ;  /* 0x0000000000007918 */ /* 0x000fe20000000000 */
[----:B------:R-:W-:Y:S04]  /*0940*/  BSSY B6, `(.L_x_7) ;  /* 0x00010a9000067945 */ /* 0x000fe80003800000 */
[----:B------:R-:W-:-:S05]  /*0950*/  IMAD.U32 R2, RZ, RZ, UR4 ;  /* 0x00000004ff027e24 */ /* 0x000fca000f8e00ff */
[----:B------:R0:W-:Y:S01]  /*0960*/  STL [R1+0x8], R2 ;  /* 0x0000080201007387 */ /* 0x0001e20000100800 */
[----:B-12-4-:R-:W-:Y:S06]  /*0970*/  BAR.SYNC.DEFER_BLOCKING 0x0 ;  /* 0x0000000000007b1d */ /* 0x016fec0000010000 */
[----:B------:R-:W-:Y:S05]  /*0980*/  @!P0 BRA `(.L_x_8) ;  /* 0x000000c800108947 */ /* 0x000fea0003800000 */
.L_x_9:
[----:B------:R-:W-:-:S08]  /*0990*/  NOP ;  /* 0x0000000000007918 */ /* 0x000fd00000000000 */
[----:B------:R-:W1:Y:S02]  /*09a0*/  USETMAXREG.TRY_ALLOC.CTAPOOL UP0, 0xf0 ;  /* 0x000000f0000079c8 */ /* 0x000e640008000600 */
[----:B-1----:R-:W-:-:S13]  /*09b0*/  PLOP3.LUT P0, PT, PT, PT, UP0, 0x80, 0x0 ;  /* 0x000000000000781c */ /* 0x002fda0003f0f008 */
[----:B------:R-:W-:Y:S05]  /*09c0*/  @!P0 BRA `(.L_x_9) ;  /* 0xfffffffc00f08947 */ /* 0x000fea000383ffff */
[----:B------:R-:W1:Y:S01]  /*09d0*/  S2UR UR6, SR_CTAID.Y ;  /* 0x00000000000679c3 */ /* 0x000e620000002600 */
[----:B------:R-:W-:Y:S02]  /*09e0*/  ULDC UR7, c[0x0][0xc50] ;  /* 0x0003140000077ab9 */ /* 0x000fe40000000800 */
[----:B------:R-:W-:-:S05]  /*09f0*/  UISETP.NE.AND UP0, UPT, UR7, 0x1, UPT ;  /* 0x000000010700788c */ /* 0x000fca000bf05270 */
[----:B------:R-:W2:Y:S06]  /*0a00*/  S2UR UR8, SR_CTAID.Z ;  /* 0x00000000000879c3 */ /* 0x000eac0000002700 */
[----:B------:R-:W-:Y:S01]  /*0a10*/  @UP0 ULDC UR4, c[0x0][0xc54] ;  /* 0x0003150000040ab9 */ /* 0x000fe20000000800 */
[----:B------:R-:W-:Y:S01]  /*0a20*/  @UP0 ULDC UR9, c[0x0][0xc58] ;  /* 0x0003160000090ab9 */ /* 0x000fe20000000800 */
[----:B-1----:R-:W-:Y:S02]  /*0a30*/  UIMAD.WIDE.U32 UR4, UR6, UR4, URZ ;  /* 0x00000004060472a5 */ /* 0x002fe4000f8e003f */
[----:B------:R-:W-:-:S02]  /*0a40*/  UMOV UR10, UR6 ;  /* 0x00000006000a7c82 */ /* 0x000fc40008000000 */
[----:B------:R-:W-:Y:S01]  /*0a50*/  @UP0 USHF.R.U32.HI UR10, URZ, UR9, UR5 ;  /* 0x000000093f0a0299 */ /* 0x000fe20008011605 */
[----:B------:R-:W-:Y:S06]  /*0a60*/  BAR.ARV 0x8, 0x180 ;  /* 0x0206000000007b1d */ /* 0x000fec0000002000 */
[----:B--2---:R-:W-:Y:S01]  /*0a70*/  ISETP.LE.AND P0, PT, RZ, UR8, PT ;  /* 0x00000008ff007c0c */ /* 0x004fe2000bf03270 */
[----:B------:R-:W-:Y:S02]  /*0a80*/  UIADD3 UR4, -UR10, URZ, URZ ;  /* 0x0000003f0a047290 */ /* 0x000fe4000fffe13f */
[----:B------:R-:W-:-:S02]  /*0a90*/  IMAD.U32 R18, RZ, RZ, UR10 ;  /* 0x0000000aff127e24 */ /* 0x000fc4000f8e00ff */
[----:B------:R-:W-:-:S08]  /*0aa0*/  UIMAD UR7, UR7, UR4, UR6 ;  /* 0x00000004070772a4 */ /* 0x000fd0000f8e0206 */
[----:B------:R-:W-:Y:S05]  /*0ab0*/  @!P0 BRA `(.L_x_10) ;  /* 0x0000010800448947 */ /* 0x000fea0003800000 */
[----:B------:R-:W-:Y:S01]  /*0ac0*/  ULDC.64 UR4, c[0x0][0x418] ;  /* 0x0001060000047ab9 */ /* 0x000fe20000000a00 */
[----:B------:R-:W-:Y:S01]  /*0ad0*/  ULDC UR39, c[0x0][0x424] ;  /* 0x0001090000277ab9 */ /* 0x000fe20000000800 */
[----:B------:R-:W-:Y:S02]  /*0ae0*/  UISETP.NE.U32.AND UP0, UPT, UR4, URZ, UPT ;  /* 0x0000003f0400728c */ /* 0x000fe4000bf05070 */
[----:B------:R-:W-:Y:S02]  /*0af0*/  ULOP3.LUT UR9, UR7, 0xffff, URZ, 0xc0, !UPT ;  /* 0x0000ffff07097892 */ /* 0x000fe4000f8ec03f */
[----:B------:R-:W-:Y:S01]  /*0b00*/  UISETP.NE.AND.EX UP0, UPT, UR5, URZ, UPT, UP0 ;  /* 0x0000003f0500728c */ /* 0x000fe2000bf05300 */
[----:B------:R-:W-:-:S03]  /*0b10*/  ULDC UR4, c[0x0][0x2f0] ;  /* 0x0000bc0000047ab9 */ /* 0x000fc60000000800 */
[----:B------:R-:W-:-:S04]  /*0b20*/  USEL UR39, UR39, 0x1, UP0 ;  /* 0x0000000127277887 */ /* 0x000fc80008000000 */
[----:B------:R-:W-:-:S03]  /*0b30*/  UIMAD UR39, UR39, UR4, URZ ;  /* 0x00000004272772a4 */ /* 0x000fc6000f8e023f */
[----:B------:R-:W-:Y:S01]  /*0b40*/  UMOV UR4, URZ ;  /* 0x0000003f00047c82 */ /* 0x000fe20008000000 */
[----:B------:R-:W-:Y:S02]  /*0b50*/  UISETP.GE.AND UP0, UPT, UR39, 0x1, UPT ;  /* 0x000000012700788c */ /* 0x000fe4000bf06270 */
[----:B------:R-:W-:-:S04]  /*0b60*/  UIADD3 UR5, UR39, 0x6f, URZ ;  /* 0x0000006f27057890 */ /* 0x000fc8000fffe03f */
[----:B------:R-:W-:Y:S01]  /*0b70*/  PLOP3.LUT P0, PT, PT, PT, UP0, 0x80, 0x0 ;  /* 0x000000000000781c */ /* 0x000fe20003f0f008 */
[----:B------:R-:W-:-:S04]  /*0b80*/  UIMAD.WIDE UR4, UR5, -0x6db6db6d, UR4 ;  /* 0x92492493050478a5 */ /* 0x000fc8000f8e0204 */
[----:B------:R-:W-:-:S03]  /*0b90*/  USHF.R.U32.HI UR6, URZ, 0x1f, UR5 ;  /* 0x0000001f3f067899 */ /* 0x000fc60008011605 */
[----:B------:R-:W-:Y:S01]  /*0ba0*/  UMOV UR4, URZ ;  /* 0x0000003f00047c82 */ /* 0x000fe20008000000 */
[----:B------:R-:W-:-:S04]  /*0bb0*/  ULEA.HI.SX32 UR6, UR5, UR6, 0x1a ;  /* 0x0000000605067291 */ /* 0x000fc8000f8fd23f */
[----:B------:R-:W-:Y:S08]  /*0bc0*/  @!P0 BRA `(.L_x_11) ;  /* 0x0000000000908947 */ /* 0x000ff00003800000 */
[----:B------:R-:W-:Y:S01]  /*0bd0*/  USHF.R.U32.HI UR7, URZ, 0x10, UR7 ;  /* 0x000000103f077899 */ /* 0x000fe20008011607 */
[----:B------:R-:W-:-:S03]  /*0be0*/  UMOV UR4, URZ ;  /* 0x0000003f00047c82 */ /* 0x000fc60008000000 */
[----:B------:R-:W-:-:S11]  /*0bf0*/  UISETP.NE.AND UP0, UPT, UR7, URZ, UPT ;  /* 0x0000003f0700728c */ /* 0x000fd6000bf05270 */
[----:B------:R-:W-:Y:S02]  /*0c00*/  @!UP0 ULDC UR7, c[0x0][0x9f0] ;  /* 0x00027c0000078ab9 */ /* 0x000fe40000000800 */
[----:B------:R-:W-:Y:S01]  /*0c10*/  IMAD.U32 R3, RZ, RZ, UR7 ;  /* 0x00000007ff037e24 */ /* 0x000fe2000f8e00ff */
[----:B------:R-:W-:-:S04]  /*0c20*/  UIADD3 UR8, UR6, -0x1, UR7 ;  /* 0xffffffff06087890 */ /* 0x000fc8000fffe007 */
[-C--:B------:R-:W-:Y:S02]  /*0c30*/  IABS R0, R3.reuse ;  /* 0x0000000300007213 */ /* 0x080fe40000000000 */
[----:B------:R-:W-:Y:S01]  /*0c40*/  IMAD.U32 R4, RZ, RZ, UR8 ;  /* 0x00000008ff047e24 */ /* 0x000fe2000f8e00ff */
[----:B------:R-:W-:Y:S01]  /*0c50*/  IABS R5, R3 ;  /* 0x0000000300057213 */ /* 0x000fe20000000000 */
[----:B------:R-:W-:Y:S01]  /*0c60*/  ULOP3.LUT UR8, UR8, UR7, URZ, 0x3c, !UPT ;  /* 0x0000000708087292 */ /* 0x000fe2000f8e3c3f */
[----:B------:R-:W-:Y:S02]  /*0c70*/  R2UR UR12, R0 ;  /* 0x00000000000c72ca */ /* 0x000fe400000e0000 */
[----:B------:R-:W-:-:S05]  /*0c80*/  IABS R4, R4 ;  /* 0x0000000400047213 */ /* 0x000fca0000000000 */
[----:B------:R-:W-:-:S05]  /*0c90*/  IMAD.MOV.U32 R3, RZ, RZ, R4 ;  /* 0x000000ffff037224 */ /* 0x000fca00078e0004 */
[----:B------:R-:W-:Y:S01]  /*0ca0*/  R2UR UR11, R3 ;  /* 0x00000000030b72ca */ /* 0x000fe200000e0000 */
[----:B------:R-:W1:Y:S08]  /*0cb0*/  I2F.RP R0, UR12 ;  /* 0x0000000c00007d06 */ /* 0x000e700008209400 */
[----:B-1----:R-:W0:Y:S02]  /*0cc0*/  MUFU.RCP R0, R0 ;  /* 0x0000000000007308 */ /* 0x002e240000001000 */
[----:B0-----:R-:W-:Y:S01]  /*0cd0*/  VIADD R2, R0, 0xffffffe ;  /* 0x0ffffffe00027836 */ /* 0x001fe20000000000 */
[----:B------:R-:W-:-:S05]  /*0ce0*/  IADD3 R0, RZ, -R5, RZ ;  /* 0x80000005ff007210 */ /* 0x000fca0007ffe0ff */
[----:B------:R-:W0:Y:S02]  /*0cf0*/  F2I.FTZ.U32.TRUNC.NTZ R2, R2 ;  /* 0x0000000200027305 */ /* 0x000e24000021f000 */
[----:B0-----:R-:W-:-:S13]  /*0d00*/  R2UR UR5, R2 ;  /* 0x00000000020572ca */ /* 0x001fda00000e0000 */
[----:B------:R-:W-:-:S04]  /*0d10*/  UIADD3 UR10, URZ, -UR5, URZ ;  /* 0x800000053f0a7290 */ /* 0x000fc8000fffe03f */
[----:B------:R-:W-:-:S04]  /*0d20*/  UIMAD UR10, UR10, UR12, URZ ;  /* 0x0000000c0a0a72a4 */ /* 0x000fc8000f8e023f */
[----:B------:R-:W-:-:S03]  /*0d30*/  UIMAD.WIDE.U32 UR4, UR5, UR10, UR4 ;  /* 0x0000000a050472a5 */ /* 0x000fc6000f8e0004 */
[----:B------:R-:W-:Y:S01]  /*0d40*/  R2UR UR10, R0 ;  /* 0x00000000000a72ca */ /* 0x000fe200000e0000 */
[----:B------:R-:W-:-:S12]  /*0d50*/  UIMAD.WIDE.U32 UR4, UR5, UR11, URZ ;  /* 0x0000000b050472a5 */ /* 0x000fd8000f8e003f */
[----:B------:R-:W-:-:S04]  /*0d60*/  UIMAD UR4, UR5, UR10, UR11 ;  /* 0x0000000a050472a4 */ /* 0x000fc8000f8e020b */
[----:B------:R-:W-:-:S11]  /*0d70*/  UISETP.GT.U32.AND UP1, UPT, UR12, UR4, UPT ;  /* 0x000000040c00728c */ /* 0x000fd6000bf24070 */
[----:B------:R-:W-:Y:S02]  /*0d80*/  @!UP1 UIADD3 UR4, UR4, -UR12, URZ ;  /* 0x8000000c04049290 */ /* 0x000fe4000fffe03f */
[----:B------:R-:W-:Y:S02]  /*0d90*/  @!UP1 UIADD3 UR5, UR5, 0x1, URZ ;  /* 0x0000000105059890 */ /* 0x000fe4000fffe03f */
[----:B------:R-:W-:Y:S02]  /*0da0*/  UISETP.GE.U32.AND UP0, UPT, UR4, UR12, UPT ;  /* 0x0000000c0400728c */ /* 0x000fe4000bf06070 */
[----:B------:R-:W-:-:S09]  /*0db0*/  UISETP.GE.AND UP1, UPT, UR8, URZ, UPT ;  /* 0x0000003f0800728c */ /* 0x000fd2000bf26270 */
[----:B------:R-:W-:Y:S02]  /*0dc0*/  @UP0 UIADD3 UR5, UR5, 0x1, URZ ;  /* 0x0000000105050890 */ /* 0x000fe4000fffe03f */
[----:B------:R-:W-:-:S05]  /*0dd0*/  UISETP.NE.AND UP0, UPT, UR7, URZ, UPT ;  /* 0x0000003f0700728c */ /* 0x000fca000bf05270 */
[----:B------:R-:W-:Y:S02]  /*0de0*/  UMOV UR4, UR5 ;  /* 0x0000000500047c82 */ /* 0x000fe40008000000 */
[----:B------:R-:W-:-:S04]  /*0df0*/  @!UP1 UIADD3 UR4, -UR4, URZ, URZ ;  /* 0x0000003f04049290 */ /* 0x000fc8000fffe13f */
[----:B------:R-:W-:-:S12]  /*0e00*/  @!UP0 ULOP3.LUT UR4, URZ, UR7, URZ, 0x33, !UPT ;  /* 0x000000073f048292 */ /* 0x000fd8000f8e333f */
.L_x_11:
[----:B------:R-:W-:Y:S01]  /*0e10*/  UIMAD UR5, UR9, UR4, URZ ;  /* 0x00000004090572a4 */ /* 0x000fe2000f8e023f */
[----:B------:R-:W-:Y:S01]  /*0e20*/  IMAD.U32 R0, RZ, RZ, UR6 ;  /* 0x00000006ff007e24 */ /* 0x000fe2000f8e00ff */
[----:B0-----:R-:W0:Y:S01]  /*0e30*/  S2R R2, SR_TID.X ;  /* 0x0000000000027919 */ /* 0x001e220000002100 */
[----:B------:R-:W-:Y:S01]  /*0e40*/  IMAD.U32 R3, RZ, RZ, UR4 ;  /* 0x00000004ff037e24 */ /* 0x000fe2000f8e00ff */
[----:B------:R-:W-:Y:S01]  /*0e50*/  PLOP3.LUT P0, PT, PT, PT, PT, 0x80, 0x0 ;  /* 0x000000000000781c */ /* 0x000fe20003f0f070 */
[----:B------:R-:W-:Y:S01]  /*0e60*/  IMAD.MOV.U32 R4, RZ, RZ, RZ ;  /* 0x000000ffff047224 */ /* 0x000fe200078e00ff */
[----:B------:R-:W-:Y:S01]  /*0e70*/  CS2R R118, SRZ ;  /* 0x0000000000767805 */ /* 0x000fe2000001ff00 */
[----:B------:R-:W-:Y:S01]  /*0e80*/  IMAD.U32 R17, RZ, RZ, UR5 ;  /* 0x00000005ff117e24 */ /* 0x000fe2000f8e00ff */
[----:B------:R-:W-:Y:S02]  /*0e90*/  VIADDMNMX R0, R3, UR5, R0, PT ;  /* 0x0000000503007c46 */ /* 0x000fe4000b800100 */
[----:B------:R-:W-:-:S02]  /*0ea0*/  CS2R R116, SRZ ;  /* 0x0000000000747805 */ /* 0x000fc4000001ff00 */
[----:B------:R-:W-:Y:S02]  /*0eb0*/  CS2R R114, SRZ ;  /* 0x0000000000727805 */ /* 0x000fe4000001ff00 */
[----:B------:R-:W-:Y:S02]  /*0ec0*/  CS2R R112, SRZ ;  /* 0x0000000000707805 */ /* 0x000fe4000001ff00 */
[----:B------:R-:W-:Y:S02]  /*0ed0*/  R2UR UR38, R0 ;  /* 0x00000000002672ca */ /* 0x000fe400000e0000 */
[----:B------:R-:W-:Y:S02]  /*0ee0*/  CS2R R110, SRZ ;  /* 0x00000000006e7805 */ /* 0x000fe4000001ff00 */
[----:B------:R-:W-:Y:S02]  /*0ef0*/  CS2R R108, SRZ ;  /* 0x00000000006c7805 */ /* 0x000fe4000001ff00 */
[----:B------:R-:W-:-:S02]  /*0f00*/  CS2R R106, SRZ ;  /* 0x00000000006a7805 */ /* 0x000fc4000001ff00 */
[----:B------:R-:W-:Y:S02]  /*0f10*/  CS2R R104, SRZ ;  /* 0x0000000000687805 */ /* 0x000fe4000001ff00 */
[----:B------:R-:W-:Y:S02]  /*0f20*/  CS2R R102, SRZ ;  /* 0x0000000000667805 */ /* 0x000fe4000001ff00 */
[----:B------:R-:W-:Y:S02]  /*0f30*/  CS2R R100, SRZ ;  /* 0x0000000000647805 */ /* 0x000fe4000001ff00 */
[----:B------:R-:W-:Y:S02]  /*0f40*/  CS2R R98, SRZ ;  /* 0x0000000000627805 */ /* 0x000fe4000001ff00 */
[----:B------:R-:W-:Y:S02]  /*0f50*/  CS2R R96, SRZ ;  /* 0x0000000000607805 */ /* 0x000fe4000001ff00 */
[----:B------:R-:W-:-:S02]  /*0f60*/  CS2R R94, SRZ ;  /* 0x00000000005e7805 */ /* 0x000fc4000001ff00 */
[----:B------:R-:W-:Y:S02]  /*0f70*/  CS2R R92, SRZ ;  /* 0x00000000005c7805 */ /* 0x000fe4000001ff00 */
[----:B------:R-:W-:Y:S02]  /*0f80*/  CS2R R90, SRZ ;  /* 0x00000000005a7805 */ /* 0x000fe4000001ff00 */
[----:B------:R-:W-:Y:S01]  /*0f90*/  CS2R R88, SRZ ;  /* 0x0000000000587805 */ /* 0x000fe2000001ff00 */
[----:B------:R-:W-:Y:S01]  /*0fa0*/  UISETP.GT.AND UP0, UPT, UR38, UR5, UPT ;  /* 0x000000052600728c */ /* 0x000fe2000bf04270 */
[----:B------:R-:W-:Y:S02]  /*0fb0*/  CS2R R86, SRZ ;  /* 0x0000000000567805 */ /* 0x000fe4000001ff00 */
[----:B------:R-:W-:Y:S02]  /*0fc0*/  CS2R R84, SRZ ;  /* 0x0000000000547805 */ /* 0x000fe4000001ff00 */
[----:B------:R-:W-:-:S02]  /*0fd0*/  CS2R R82, SRZ ;  /* 0x0000000000527805 */ /* 0x000fc4000001ff00 */
[----:B------:R-:W-:Y:S02]  /*0fe0*/  CS2R R80, SRZ ;  /* 0x0000000000507805 */ /* 0x000fe4000001ff00 */
[----:B------:R-:W-:Y:S02]  /*0ff0*/  CS2R R78, SRZ ;  /* 0x00000000004e7805 */ /* 0x000fe4000001ff00 */
[----:B------:R-:W-:Y:S02]  /*1000*/  PLOP3.LUT P1, PT, PT, PT, UP0, 0x80, 0x0 ;  /* 0x000000000000781c */ /* 0x000fe40003f2f008 */
[----:B------:R-:W-:Y:S02]  /*1010*/  CS2R R76, SRZ ;  /* 0x00000000004c7805 */ /* 0x000fe4000001ff00 */
[----:B------:R-:W-:Y:S01]  /*1020*/  CS2R R74, SRZ ;  /* 0x00000000004a7805 */ /* 0x000fe2000001ff00 */
[----:B0-----:R-:W-:Y:S01]  /*1030*/  VIADD R19, R2, 0xffffff80 ;  /* 0xffffff8002137836 */ /* 0x001fe20000000000 */
[----:B------:R-:W-:Y:S01]  /*1040*/  CS2R R72, SRZ ;  /* 0x0000000000487805 */ /* 0x000fe2000001ff00 */
[----:B------:R-:W-:Y:S01]  /*1050*/  IMAD.MOV.U32 R2, RZ, RZ, RZ ;  /* 0x000000ffff027224 */ /* 0x000fe200078e00ff */
        /* <DEDUP_REMOVED lines=23> */
[----:B------:R-:W-:Y:S01]  /*11d0*/  CS2R R24, SRZ ;  /* 0x0000000000187805 */ /* 0x000fe2000001ff00 */
[----:B------:R-:W-:Y:S06]  /*11e0*/  @!P1 BRA `(.L_x_12) ;  /* 0x000000a0001c9947 */ /* 0x000fec0003800000 */
[----:B------:R-:W-:Y:S01]  /*11f0*/  SHF.R.S32.HI R0, RZ, 0x1f, R19 ;  /* 0x0000001fff007819 */ /* 0x000fe20000011413 */
[----:B------:R-:W0:Y:S01]  /*1200*/  S2UR UR7, SR_CgaCtaId ;  /* 0x00000000000779c3 */ /* 0x000e220000008800 */
[----:B------:R-:W-:Y:S02]  /*1210*/  UMOV UR6, 0x400 ;  /* 0x0000040000067882 */ /* 0x000fe40000000000 */
[----:B------:R-:W-:-:S04]  /*1220*/  LEA.HI R22, R0, R19, RZ, 0x7 ;  /* 0x0000001300167211 */ /* 0x000fc800078f38ff */
[----:B------:R-:W-:-:S06]  /*1230*/  SHF.R.S32.HI R0, RZ, 0x7, R22 ;  /* 0x00000007ff007819 */ /* 0x000fcc0000011416 */
[----:B------:R-:W1:Y:S01]  /*1240*/  SHFL.IDX PT, R0, R0, RZ, 0x1f ;  /* 0x00001fff00007589 */ /* 0x000e6200000e0000 */
[----:B0-----:R-:W-:-:S04]  /*1250*/  ULEA UR8, UR7, UR6, 0x18 ;  /* 0x0000000607087291 */ /* 0x001fc8000f8ec03f */
[----:B------:R-:W-:Y:S02]  /*1260*/  UIADD3 UR6, UR8, 0x15400, URZ ;  /* 0x0001540008067890 */ /* 0x000fe4000fffe03f */
[----:B------:R-:W-:Y:S02]  /*1270*/  IMAD.U32 R16, RZ, RZ, UR8 ;  /* 0x00000008ff107e24 */ /* 0x000fe4000f8e00ff */
[----:B------:R-:W-:Y:S01]  /*1280*/  ULOP3.LUT UP0, URZ, UR6, 0x9f, URZ, 0xc0, !UPT ;  /* 0x0000009f063f7892 */ /* 0x000fe2000f80c03f */
[----:B-1----:R-:W-:-:S05]  /*1290*/  R2UR UR4, R0 ;  /* 0x00000000000472ca */ /* 0x002fca00000e0000 */
[----:B------:R-:W-:-:S08]  /*12a0*/  PLOP3.LUT P0, PT, PT, PT, UP0, 0x80, 0x0 ;  /* 0x000000000000781c */ /* 0x000fd00003f0f008 */
[----:B------:R-:W-:-:S04]  /*12b0*/  ULEA.HI UR5, UR4, UR4, URZ, 0x1 ;  /* 0x0000000404057291 */ /* 0x000fc8000f8f083f */
[----:B------:R-:W-:-:S04]  /*12c0*/  ULOP3.LUT UR5, UR5, 0x1e, URZ, 0xc0, !UPT ;  /* 0x0000001e05057892 */ /* 0x000fc8000f8ec03f */
[----:B------:R-:W-:-:S04]  /*12d0*/  UIADD3 UR5, UR4, -UR5, URZ ;  /* 0x8000000504057290 */ /* 0x000fc8000fffe03f */
[----:B------:R-:W-:-:S04]  /*12e0*/  ULEA UR5, UR5, UR6, 0xd ;  /* 0x0000000605057291 */ /* 0x000fc8000f8e683f */
[----:B------:R-:W-:-:S04]  /*12f0*/  USHF.R.U32.HI UR5, URZ, 0x4, UR5 ;  /* 0x000000043f057899 */ /* 0x000fc80008011605 */
[----:B------:R-:W-:Y:S01]  /*1300*/  ULOP3.LUT UR36, UR5, 0x3fff, URZ, 0xc0, !UPT ;  /* 0x00003fff05247892 */ /* 0x000fe2000f8ec03f */
[----:B------:R-:W-:Y:S11]  /*1310*/  @!P0 BRA `(.L_x_13) ;  /* 0x0000000000408947 */ /* 0x000ff60003800000 */
[----:B------:R-:W-:Y:S01]  /*1320*/  MOV R0, 0x0 ;  /* 0x0000000000007802 */ /* 0x000fe20000000f00 */
[----:B------:R-:W-:Y:S01]  /*1330*/  ULDC.64 UR4, c[0x4][0xa8] ;  /* 0x01002a0000047ab9 */ /* 0x000fe20000000a00 */
[----:B------:R-:W-:Y:S01]  /*1340*/  ULDC.64 UR6, c[0x4][0x28] ;  /* 0x01000a0000067ab9 */ /* 0x000fe20000000a00 */
[----:B------:R-:W-:Y:S01]  /*1350*/  MOV R4, UR4 ;  /* 0x0000000400047c02 */ /* 0x000fe20008000f00 */
[----:B------:R0:W1:Y:S01]  /*1360*/  LDC.64 R2, c[0x4][R0] ;  /* 0x0100000000027b82 */ /* 0x0000620000000a00 */
[----:B------:R-:W-:Y:S01]  /*1370*/  IMAD.U32 R5, RZ, RZ, UR5 ;  /* 0x00000005ff057e24 */ /* 0x000fe2000f8e00ff */
[----:B------:R-:W-:Y:S01]  /*1380*/  ULDC.64 UR4, c[0x4][0xb0] ;  /* 0x01002c0000047ab9 */ /* 0x000fe20000000a00 */
[----:B------:R-:W-:Y:S01]  /*1390*/  IMAD.U32 R10, RZ, RZ, UR6 ;  /* 0x00000006ff0a7e24 */ /* 0x000fe2000f8e00ff */
[----:B------:R-:W-:Y:S01]  /*13a0*/  MOV R13, RZ ;  /* 0x000000ff000d7202 */ /* 0x000fe20000000f00 */
[----:B------:R-:W-:Y:S02]  /*13b0*/  IMAD.U32 R6, RZ, RZ, UR4 ;  /* 0x00000004ff067e24 */ /* 0x000fe4000f8e00ff */
[----:B------:R-:W-:-:S02]  /*13c0*/  IMAD.U32 R7, RZ, RZ, UR5 ;  /* 0x00000005ff077e24 */ /* 0x000fc4000f8e00ff */
[----:B------:R-:W-:Y:S02]  /*13d0*/  IMAD.U32 R11, RZ, RZ, UR7 ;  /* 0x00000007ff0b7e24 */ /* 0x000fe4000f8e00ff */
[----:B------:R-:W-:Y:S02]  /*13e0*/  IMAD.MOV.U32 R8, RZ, RZ, 0x70 ;  /* 0x00000070ff087424 */ /* 0x000fe400078e00ff */
[----:B0-----:R-:W-:-:S07]  /*13f0*/  IMAD.MOV.U32 R12, RZ, RZ, 0x1 ;  /* 0x00000001ff0c7424 */ /* 0x001fce00078e00ff */
[----:B------:R-:W-:-:S07]  /*1400*/  LEPC R20, `(.L_x_13) ;  /* 0x000000001014794e */ /* 0x000fce0000000000 */
[----:B-1----:R-:W-:Y:S05]  /*1410*/  CALL.ABS.NOINC R2 ;  /* 0x0000000002007343 */ /* 0x002fea0003c00000 */
.L_x_13:
[----:B------:R-:W-:Y:S02]  /*1420*/  R2UR UR4, R16 ;  /* 0x00000000100472ca */ /* 0x000fe400000e0000 */
[----:B------:R-:W-:-:S11]  /*1430*/  SHF.L.U32 R0, RZ, 0x1f, RZ ;  /* 0x0000001fff007819 */ /* 0x000fd600000006ff */
[----:B------:R-:W0:Y:S02]  /*1440*/  SYNCS.PHASECHK.TRANS64.TRYWAIT P0, [UR4+0x36800], R0 ;  /* 0x03680000ff0075a7 */ /* 0x000e240008000144 */
[----:B0-----:R-:W-:Y:S05]  /*1450*/  @!P0 BRA `(.L_x_14) ;  /* 0x000000fc00e48947 */ /* 0x001fea0003800000 */
.L_x_125:
[----:B------:R-:W2:Y:S02]  /*1460*/  LDL R2, [R1+0x8] ;  /* 0x0000080001027983 */ /* 0x000ea40000100800 */
[----:B--2---:R-:W-:-:S13]  /*1470*/  R2UR UR4, R2 ;  /* 0x00000000020472ca */ /* 0x004fda00000e0000 */
[----:B------:R-:W-:-:S06]  /*1480*/  ULOP3.LUT UR4, UR4, 0x1, URZ, 0xfc, !UPT ;  /* 0x0000000104047892 */ /* 0x000fcc000f8efc3f */
[----:B------:R-:W-:-:S05]  /*1490*/  IMAD.U32 R2, RZ, RZ, UR4 ;  /* 0x00000004ff027e24 */ /* 0x000fca000f8e00ff */
[----:B------:R-:W-:-:S13]  /*14a0*/  ISETP.NE.AND P0, PT, R2, 0x3, PT ;  /* 0x000000030200780c */ /* 0x000fda0003f05270 */
[----:B------:R-:W-:Y:S05]  /*14b0*/  @!P0 BRA `(.L_x_15) ;  /* 0x0000000000048947 */ /* 0x000fea0003800000 */
[----:B------:R-:W-:Y:S01]  /*14c0*/  BPT.TRAP 0x1 ;  /* 0x000000040000795c */ /* 0x000fe20000300000 */
.L_x_15:
[----:B------:R-:W-:-:S13]  /*14d0*/  R2UR UR4, R16 ;  /* 0x00000000100472ca */ /* 0x000fda00000e0000 */
[----:B------:R1:W2:Y:S01]  /*14e0*/  SYNCS.PHASECHK.TRANS64.TRYWAIT P2, [UR4+0x36830], R0 ;  /* 0x03683000ff0075a7 */ /* 0x0002a20008040144 */
[----:B------:R-:W-:Y:S05]  /*14f0*/  @!P0 BRA `(.L_x_16) ;  /* 0x0000000000048947 */ /* 0x000fea0003800000 */
[----:B------:R-:W-:Y:S01]  /*1500*/  BPT.TRAP 0x1 ;  /* 0x000000040000795c */ /* 0x000fe20000300000 */
.L_x_16:
[----:B------:R-:W3:Y:S01]  /*1510*/  S2R R2, SR_TID.X ;  /* 0x0000000000027919 */ /* 0x000ee20000002100 */
[----:B------:R-:W-:Y:S01]  /*1520*/  IMAD.U32 R4, RZ, RZ, UR36 ;  /* 0x00000024ff047e24 */ /* 0x000fe2000f8e00ff */
[----:B---3--:R-:W-:-:S04]  /*1530*/  LOP3.LUT R2, R2, 0x7f, RZ, 0xc0, !PT ;  /* 0x0000007f02027812 */ /* 0x008fc800078ec0ff */
[----:B------:R-:W-:Y:S01]  /*1540*/  ISETP.NE.AND P1, PT, R2, RZ, PT ;  /* 0x000000ff0200720c */ /* 0x000fe20003f25270 */
[----:B--2---:R-:W-:-:S12]  /*1550*/  @P2 BRA `(.L_x_17) ;  /* 0x00000000000c2947 */ /* 0x004fd80003800000 */
[----:B------:R-:W-:-:S13]  /*1560*/  R2UR UR4, R16 ;  /* 0x00000000100472ca */ /* 0x000fda00000e0000 */
[----:B------:R-:W2:Y:S02]  /*1570*/  SYNCS.PHASECHK.TRANS64.TRYWAIT P2, [UR4+0x36830], R0 ;  /* 0x03683000ff0075a7 */ /* 0x000ea40008040144 */
[----:B--2---:R-:W-:Y:S05]  /*1580*/  @!P2 BRA `(.L_x_18) ;  /* 0x000000fc00b4a947 */ /* 0x004fea0003800000 */
.L_x_17:
[----:B------:R-:W-:Y:S05]  /*1590*/  WARPSYNC.ALL ;  /* 0x0000000000007948 */ /* 0x000fea0003800000 */
[----:B------:R-:W-:Y:S01]  /*15a0*/  IMAD.MOV.U32 R8, RZ, RZ, RZ ;  /* 0x000000ffff087224 */ /* 0x000fe200078e00ff */
[----:B------:R-:W-:Y:S01]  /*15b0*/  LOP3.LUT R4, R4, 0x10000, RZ, 0xfc, !PT ;  /* 0x0001000004047812 */ /* 0x000fe200078efcff */
[----:B------:R-:W-:Y:S02]  /*15c0*/  IMAD.MOV.U32 R119, RZ, RZ, RZ ;  /* 0x000000ffff777224 */ /* 0x000fe400078e00ff */
[----:B------:R-:W-:Y:S01]  /*15d0*/  IMAD.MOV.U32 R5, RZ, RZ, 0x40000040 ;  /* 0x40000040ff057424 */ /* 0x000fe200078e00ff */
[----:B------:R-:W-:Y:S01]  /*15e0*/  R2UR UR42, R16 ;  /* 0x00000000102a72ca */ /* 0x000fe200000e0000 */
[----:B------:R-:W-:Y:S01]  /*15f0*/  WARPGROUP.ARRIVE ;  /* 0x00000000000079c5 */ /* 0x000fe20000000000 */
[C---:B------:R-:W-:Y:S01]  /*1600*/  R2UR UR8, R4.reuse ;  /* 0x00000000040872ca */ /* 0x040fe200000e0000 */
[----:B------:R-:W-:Y:S01]  /*1610*/  UMOV UR11, 0x40000040 ;  /* 0x40000040000b7882 */ /* 0x000fe20000000000 */
        /* <DEDUP_REMOVED lines=9> */
[----:B------:R-:W-:Y:S01]  /*16b0*/  UIADD3 UR4, UR42, 0x21400, URZ ;  /* 0x000214002a047890 */ /* 0x000fe2000fffe03f */
[C---:B------:R-:W-:Y:S01]  /*16c0*/  R2UR UR16, R4.reuse ;  /* 0x00000000041072ca */ /* 0x040fe200000e0000 */
[----:B------:R-:W-:Y:S01]  /*16d0*/  UMOV UR7, 0x40000040 ;  /* 0x4000004000077882 */ /* 0x000fe20000000000 */
[C---:B------:R-:W-:Y:S01]  /*16e0*/  R2UR UR17, R5.reuse ;  /* 0x00000000051172ca */ /* 0x040fe200000e0000 */
[----:B------:R-:W-:Y:S01]  /*16f0*/  USHF.R.U32.HI UR4, URZ, 0x4, UR4 ;  /* 0x000000043f047899 */ /* 0x000fe20008011604 */
[----:B------:R-:W-:Y:S01]  /*1700*/  R2UR UR20, R4 ;  /* 0x00000000041472ca */ /* 0x000fe200000e0000 */
[----:B------:R-:W-:Y:S01]  /*1710*/  UMOV UR29, 0x40000040 ;  /* 0x40000040001d7882 */ /* 0x000fe20000000000 */
[C---:B------:R-:W-:Y:S01]  /*1720*/  R2UR UR21, R5.reuse ;  /* 0x00000000051572ca */ /* 0x040fe200000e0000 */
[----:B------:R-:W-:Y:S01]  /*1730*/  ULOP3.LUT UR4, UR4, 0x3fff, URZ, 0xc0, !UPT ;  /* 0x00003fff04047892 */ /* 0x000fe2000f8ec03f */
[----:B------:R-:W-:Y:S01]  /*1740*/  R2UR UR5, R5 ;  /* 0x00000000050572ca */ /* 0x000fe200000e0000 */
[----:B------:R-:W-:Y:S01]  /*1750*/  UMOV UR31, 0x40000040 ;  /* 0x40000040001f7882 */ /* 0x000fe20000000000 */
[----:B------:R-:W-:Y:S01]  /*1760*/  UMOV UR33, 0x40000040 ;  /* 0x4000004000217882 */ /* 0x000fe20000000000 */
[----:B------:R-:W-:Y:S01]  /*1770*/  ULOP3.LUT UR61, UR4, 0x10000, URZ, 0xfc, !UPT ;  /* 0x00010000043d7892 */ /* 0x000fe2000f8efc3f */
[----:B------:R-:W-:Y:S01]  /*1780*/  LOP3.LUT R22, R22, 0xffffff80, RZ, 0xc0, !PT ;  /* 0xffffff8016167812 */ /* 0x000fe200078ec0ff */
[----:B------:R-:W-:Y:S01]  /*1790*/  UMOV UR35, 0x40000040 ;  /* 0x4000004000237882 */ /* 0x000fe20000000000 */
[----:B------:R-:W-:Y:S01]  /*17a0*/  UMOV UR37, 0x40000040 ;  /* 0x4000004000257882 */ /* 0x000fe20000000000 */
[----:B------:R-:W-:Y:S01]  /*17b0*/  UIADD3 UR4, UR61, 0x80, URZ ;  /* 0x000000803d047890 */ /* 0x000fe2000fffe03f */
[----:B01----:R-:W-:Y:S01]  /*17c0*/  IMAD.MOV.U32 R0, RZ, RZ, -0x2 ;  /* 0xfffffffeff007424 */ /* 0x003fe200078e00ff */
[----:B------:R-:W-:Y:S01]  /*17d0*/  UIADD3 UR14, UR61, 0x180, URZ ;  /* 0x000001803d0e7890 */ /* 0x000fe2000fffe03f */
[----:B------:R-:W-:Y:S01]  /*17e0*/  IMAD.IADD R22, R19, 0x1, -R22 ;  /* 0x0000000113167824 */ /* 0x000fe200078e0a16 */
[----:B------:R-:W-:Y:S01]  /*17f0*/  UMOV UR10, UR61 ;  /* 0x0000003d000a7c82 */ /* 0x000fe20008000000 */
[----:B------:R-:W-:Y:S01]  /*1800*/  UIADD3 UR18, UR61, 0x200, URZ ;  /* 0x000002003d127890 */ /* 0x000fe2000fffe03f */
[----:B------:R-:W-:Y:S01]  /*1810*/  HGMMA.64x16x16.F32.BF16 R72, gdesc[UR8], RZ, !UPT, gsb0 ;  /* 0x00200000084879f0 */ /* 0x000fe2000c0018ff */
[C---:B------:R-:W-:Y:S01]  /*1820*/  R2UR UR8, R4.reuse ;  /* 0x00000000040872ca */ /* 0x040fe200000e0000 */
[----:B------:R-:W-:Y:S01]  /*1830*/  UMOV UR10, UR4 ;  /* 0x00000004000a7c82 */ /* 0x000fe20008000000 */
[----:B------:R-:W-:Y:S01]  /*1840*/  R2UR UR9, R5 ;  /* 0x00000000050972ca */ /* 0x000fe200000e0000 */
[----:B------:R-:W-:Y:S01]  /*1850*/  UMOV UR11, 0x40000040 ;  /* 0x40000040000b7882 */ /* 0x000fe20000000000 */
[----:B------:R-:W-:Y:S01]  /*1860*/  UIADD3 UR4, UR61, 0x100, URZ ;  /* 0x000001003d047890 */ /* 0x000fe2000fffe03f */
[----:B------:R-:W-:Y:S01]  /*1870*/  SHF.R.S32.HI R3, RZ, 0x1f, R22 ;  /* 0x0000001fff037819 */ /* 0x000fe20000011416 */
[----:B------:R-:W-:Y:S01]  /*1880*/  UIADD3 UR22, UR61, 0x280, URZ ;  /* 0x000002803d167890 */ /* 0x000fe2000fffe03f */
[----:B------:R-:W-:Y:S01]  /*1890*/  IMAD.U32 R2, RZ, RZ, UR38 ;  /* 0x00000026ff027e24 */ /* 0x000fe2000f8e00ff */
[----:B------:R-:W-:Y:S01]  /*18a0*/  UIADD3 UR6, UR61, 0x300, URZ ;  /* 0x000003003d067890 */ /* 0x000fe2000fffe03f */
[----:B------:R-:W-:Y:S01]  /*18b0*/  LEA.HI R3, R3, R22, RZ, 0x2 ;  /* 0x0000001603037211 */ /* 0x000fe200078f10ff */
[----:B------:R-:W-:Y:S01]  /*18c0*/  UIADD3 UR30, UR61, 0x380, URZ ;  /* 0x000003803d1e7890 */ /* 0x000fe2000fffe03f */
[----:B------:R-:W-:Y:S01]  /*18d0*/  P2R R80, PR, RZ, 0x2 ;  /* 0x00000002ff507803 */ /* 0x000fe20000000000 */
[----:B------:R-:W-:Y:S01]  /*18e0*/  UMOV UR26, UR4 ;  /* 0x00000004001a7c82 */ /* 0x000fe20008000000 */
[----:B------:R-:W-:Y:S01]  /*18f0*/  R2UR UR4, R4 ;  /* 0x00000000040472ca */ /* 0x000fe200000e0000 */
[----:B------:R-:W-:Y:S01]  /*1900*/  UIADD3 UR34, UR61, 0x382, URZ ;  /* 0x000003823d227890 */ /* 0x000fe2000fffe03f */
[----:B------:R-:W-:Y:S01]  /*1910*/  LOP3.LUT R3, R3, 0x7ffffffc, RZ, 0xc0, !PT ;  /* 0x7ffffffc03037812 */ /* 0x000fe200078ec0ff */
[----:B------:R-:W-:Y:S01]  /*1920*/  UMOV UR41, 0x40000040 ;  /* 0x4000004000297882 */ /* 0x000fe20000000000 */
[----:B------:R-:W-:Y:S01]  /*1930*/  UMOV UR45, 0x40000040 ;  /* 0x40000040002d7882 */ /* 0x000fe20000000000 */
[----:B------:R-:W-:Y:S01]  /*1940*/  UMOV UR49, 0x40000040 ;  /* 0x4000004000317882 */ /* 0x000fe20000000000 */
[----:B------:R-:W-:Y:S01]  /*1950*/  UMOV UR53, 0x40000040 ;  /* 0x4000004000357882 */ /* 0x000fe20000000000 */
[----:B------:R-:W-:Y:S01]  /*1960*/  UMOV UR57, 0x40000040 ;  /* 0x4000004000397882 */ /* 0x000fe20000000000 */
[----:B------:R-:W-:Y:S01]  /*1970*/  IADD3 R3, R22, -R3, RZ ;  /* 0x8000000316037210 */ /* 0x000fe20007ffe0ff */
[----:B------:R-:W-:Y:S01]  /*1980*/  UIADD3 UR38, UR38, -0x2, URZ ;  /* 0xfffffffe26267890 */ /* 0x000fe2000fffe03f */
[----:B------:R-:W-:Y:S01]  /*1990*/  P2R R82, PR, RZ, 0x1 ;  /* 0x00000001ff527803 */ /* 0x000fe20000000000 */
[--C-:B------:R-:W-:Y:S01]  /*19a0*/  IMAD.MOV.U32 R117, RZ, RZ, R119.reuse ;  /* 0x000000ffff757224 */ /* 0x100fe200078e0077 */
[-C--:B------:R-:W-:Y:S01]  /*19b0*/  MOV R118, R119.reuse ;  /* 0x0000007700767202 */ /* 0x080fe20000000f00 */
[----:B------:R-:W-:Y:S01]  /*19c0*/  IMAD R3, R3, R0, 0x70 ;  /* 0x0000007003037424 */ /* 0x000fe200078e0200 */
[-C--:B------:R-:W-:Y:S01]  /*19d0*/  MOV R110, R119.reuse ;  /* 0x00000077006e7202 */ /* 0x080fe20000000f00 */
[--C-:B------:R-:W-:Y:S01]  /*19e0*/  IMAD.MOV.U32 R116, RZ, RZ, R119.reuse ;  /* 0x000000ffff747224 */ /* 0x100fe200078e0077 */
[-C--:B------:R-:W-:Y:S01]  /*19f0*/  MOV R102, R119.reuse ;  /* 0x0000007700667202 */ /* 0x080fe20000000f00 */
[----:B------:R-:W-:Y:S01]  /*1a00*/  VIADD R3, R3, UR39 ;  /* 0x0000002703037c36 */ /* 0x000fe20008000000 */
[-C--:B------:R-:W-:Y:S01]  /*1a10*/  MOV R94, R119.reuse ;  /* 0x00000077005e7202 */ /* 0x080fe20000000f00 */
[----:B------:R-:W-:Y:S01]  /*1a20*/  IMAD.MOV.U32 R114, RZ, RZ, R119 ;  /* 0x000000ffff727224 */ /* 0x000fe200078e0077 */
[----:B------:R-:W-:Y:S01]  /*1a30*/  MOV R86, R119 ;  /* 0x0000007700567202 */ /* 0x000fe20000000f00 */
[----:B------:R-:W-:-:S02]  /*1a40*/  IMAD R2, R2, -0x70, R3 ;  /* 0xffffff9002027824 */ /* 0x000fc400078e0203 */
[--C-:B------:R-:W-:Y:S02]  /*1a50*/  IMAD.MOV.U32 R112, RZ, RZ, R119.reuse ;  /* 0x000000ffff707224 */ /* 0x100fe400078e0077 */
[--C-:B------:R-:W-:Y:S01]  /*1a60*/  IMAD.MOV.U32 R108, RZ, RZ, R119.reuse ;  /* 0x000000ffff6c7224 */ /* 0x100fe200078e0077 */
[C---:B------:R-:W-:Y:S01]  /*1a70*/  ISETP.GT.AND P2, PT, R2.reuse, RZ, PT ;  /* 0x000000ff0200720c */ /* 0x040fe20003f44270 */
[--C-:B------:R-:W-:Y:S01]  /*1a80*/  IMAD.MOV.U32 R106, RZ, RZ, R119.reuse ;  /* 0x000000ffff6a7224 */ /* 0x100fe200078e0077 */
[C---:B------:R-:W-:Y:S01]  /*1a90*/  ISETP.GT.AND P3, PT, R2.reuse, 0x1, PT ;  /* 0x000000010200780c */ /* 0x040fe20003f64270 */
[--C-:B------:R-:W-:Y:S01]  /*1aa0*/  IMAD.MOV.U32 R104, RZ, RZ, R119.reuse ;  /* 0x000000ffff687224 */ /* 0x100fe200078e0077 */
[C---:B------:R-:W-:Y:S01]  /*1ab0*/  ISETP.GT.AND P4, PT, R2.reuse, 0x8, PT ;  /* 0x000000080200780c */ /* 0x040fe20003f84270 */
[--C-:B------:R-:W-:Y:S01]  /*1ac0*/  IMAD.MOV.U32 R100, RZ, RZ, R119.reuse ;  /* 0x000000ffff647224 */ /* 0x100fe200078e0077 */
[C---:B------:R-:W-:Y:S01]  /*1ad0*/  ISETP.GT.AND P5, PT, R2.reuse, 0x9, PT ;  /* 0x000000090200780c */ /* 0x040fe20003fa4270 */
[--C-:B------:R-:W-:Y:S01]  /*1ae0*/  IMAD.MOV.U32 R98, RZ, RZ, R119.reuse ;  /* 0x000000ffff627224 */ /* 0x100fe200078e0077 */
[C---:B------:R-:W-:Y:S01]  /*1af0*/  ISETP.GT.AND P6, PT, R2.reuse, 0x21, PT ;  /* 0x000000210200780c */ /* 0x040fe20003fc4270 */
[--C-:B------:R-:W-:Y:S01]  /*1b00*/  IMAD.MOV.U32 R96, RZ, RZ, R119.reuse ;  /* 0x000000ffff607224 */ /* 0x100fe200078e0077 */
[----:B------:R-:W-:Y:S01]  /*1b10*/  ISETP.GT.AND P1, PT, R2, 0x49, PT ;  /* 0x000000490200780c */ /* 0x000fe20003f24270 */
[----:B------:R-:W-:Y:S01]  /*1b20*/  IMAD.MOV.U32 R92, RZ, RZ, R119 ;  /* 0x000000ffff5c7224 */ /* 0x000fe200078e0077 */
[----:B------:R-:W-:-:S02]  /*1b30*/  WARPGROUP.DEPBAR.LE gsb0, 0x0 ;  /* 0x00008000000079c5 */ /* 0x000fc40000010000 */
[----:B------:R-:W-:Y:S01]  /*1b40*/  WARPGROUP.ARRIVE ;  /* 0x00000000000079c5 */ /* 0x000fe20000000000 */
[----:B------:R-:W-:Y:S01]  /*1b50*/  ISETP.GT.AND P0, PT, R2, 0x50, PT ;  /* 0x000000500200780c */ /* 0x000fe20003f04270 */
[--C-:B------:R-:W-:Y:S02]  /*1b60*/  IMAD.MOV.U32 R90, RZ, RZ, R119.reuse ;  /* 0x000000ffff5a7224 */ /* 0x100fe400078e0077 */
[--C-:B------:R-:W-:Y:S02]  /*1b70*/  IMAD.MOV.U32 R88, RZ, RZ, R119.reuse ;  /* 0x000000ffff587224 */ /* 0x100fe400078e0077 */
[----:B------:R-:W-:Y:S01]  /*1b80*/  HGMMA.64x16x16.F32.BF16 R64, gdesc[UR8], RZ, !UPT, gsb0 ;  /* 0x00200000084079f0 */ /* 0x000fe2000c0018ff */
[----:B------:R-:W-:Y:S01]  /*1b90*/  R2UR UR8, R4 ;  /* 0x00000000040872ca */ /* 0x000fe200000e0000 */
[----:B------:R-:W-:Y:S01]  /*1ba0*/  UIADD3 UR9, UR61, 0x504, URZ ;  /* 0x000005043d097890 */ /* 0x000fe2000fffe03f */
[----:B------:R-:W-:Y:S01]  /*1bb0*/  IMAD.MOV.U32 R84, RZ, RZ, R119 ;  /* 0x000000ffff547224 */ /* 0x000fe200078e0077 */
[----:B------:R-:W-:Y:S01]  /*1bc0*/  UIADD3 UR10, UR61, 0x584, URZ ;  /* 0x000005843d0a7890 */ /* 0x000fe2000fffe03f */
[----:B------:R-:W-:-:S09]  /*1bd0*/  UMOV UR11, 0x40000040 ;  /* 0x40000040000b7882 */ /* 0x000fd20000000000 */
[----:B------:R-:W-:Y:S02]  /*1be0*/  UIADD3 UR28, UR8, 0x400, URZ ;  /* 0x00000400081c7890 */ /* 0x000fe4000fffe03f */
[----:B------:R-:W-:Y:S02]  /*1bf0*/  UIADD3 UR32, UR8, 0x402, URZ ;  /* 0x0000040208207890 */ /* 0x000fe4000fffe03f */
[----:B------:R-:W-:Y:S02]  /*1c00*/  UIADD3 UR36, UR8, 0x404, URZ ;  /* 0x0000040408247890 */ /* 0x000fe4000fffe03f */
[----:B------:R-:W-:Y:S02]  /*1c10*/  UIADD3 UR40, UR8, 0x406, URZ ;  /* 0x0000040608287890 */ /* 0x000fe4000fffe03f */
[----:B------:R-:W-:Y:S02]  /*1c20*/  UIADD3 UR44, UR8, 0x800, URZ ;  /* 0x00000800082c7890 */ /* 0x000fe4000fffe03f */
[----:B------:R-:W-:-:S02]  /*1c30*/  UIADD3 UR48, UR8, 0x802, URZ ;  /* 0x0000080208307890 */ /* 0x000fc4000fffe03f */
[----:B------:R-:W-:Y:S02]  /*1c40*/  UIADD3 UR52, UR8, 0x804, URZ ;  /* 0x0000080408347890 */ /* 0x000fe4000fffe03f */
[----:B------:R-:W-:Y:S01]  /*1c50*/  UIADD3 UR56, UR8, 0x806, URZ ;  /* 0x0000080608387890 */ /* 0x000fe2000fffe03f */
[----:B------:R-:W-:Y:S02]  /*1c60*/  WARPGROUP.DEPBAR.LE gsb0, 0x0 ;  /* 0x00008000000079c5 */ /* 0x000fe40000010000 */
[----:B------:R-:W-:-:S06]  /*1c70*/  WARPGROUP.ARRIVE ;  /* 0x00000000000079c5 */ /* 0x000fcc0000000000 */
[----:B------:R-:W-:Y:S01]  /*1c80*/  HGMMA.64x16x16.F32.BF16 R56, gdesc[UR24], RZ, !UPT, gsb0 ;  /* 0x00200000183879f0 */ /* 0x000fe2000c0018ff */
[----:B------:R-:W-:Y:S02]  /*1c90*/  UIADD3 UR24, UR8, 0x6, URZ ;  /* 0x0000000608187890 */ /* 0x000fe4000fffe03f */
[----:B------:R-:W-:Y:S01]  /*1ca0*/  UIADD3 UR26, UR61, 0x6, URZ ;  /* 0x000000063d1a7890 */ /* 0x000fe2000fffe03f */
[----:B------:R-:W-:Y:S01]  /*1cb0*/  UMOV UR25, 0x40000040 ;  /* 0x4000004000197882 */ /* 0x000fe20000000000 */
[----:B------:R-:W-:Y:S01]  /*1cc0*/  UMOV UR27, 0x40000040 ;  /* 0x40000040001b7882 */ /* 0x000fe20000000000 */
[----:B------:R-:W-:Y:S02]  /*1cd0*/  WARPGROUP.DEPBAR.LE gsb0, 0x0 ;  /* 0x00008000000079c5 */ /* 0x000fe40000010000 */
[----:B------:R-:W-:-:S06]  /*1ce0*/  WARPGROUP.ARRIVE ;  /* 0x00000000000079c5 */ /* 0x000fcc0000000000 */
[----:B------:R-:W-:Y:S03]  /*1cf0*/  HGMMA.64x16x16.F32.BF16 R48, gdesc[UR12], RZ, !UPT, gsb0 ;  /* 0x002000000c3079f0 */ /* 0x000fe6000c0018ff */
        /* <DEDUP_REMOVED lines=9> */
[----:B------:R-:W-:Y:S01]  /*1d90*/  HGMMA.64x16x16.F32.BF16 R32, gdesc[UR20], RZ, !UPT, gsb0 ;  /* 0x00200000142079f0 */ /* 0x000fe2000c0018ff */
[----:B------:R-:W-:Y:S02]  /*1da0*/  UIADD3 UR20, UR8, 0x4, URZ ;  /* 0x0000000408147890 */ /* 0x000fe4000fffe03f */
[----:B------:R-:W-:Y:S01]  /*1db0*/  UIADD3 UR22, UR61, 0x4, URZ ;  /* 0x000000043d167890 */ /* 0x000fe2000fffe03f */
[----:B------:R-:W-:Y:S01]  /*1dc0*/  UMOV UR21, 0x40000040 ;  /* 0x4000004000157882 */ /* 0x000fe20000000000 */
[----:B------:R-:W-:Y:S01]  /*1dd0*/  UMOV UR23, 0x40000040 ;  /* 0x4000004000177882 */ /* 0x000fe20000000000 */
[----:B------:R-:W-:Y:S01]  /*1de0*/  UIADD3 UR8, UR61, 0x884, URZ ;  /* 0x000008843d087890 */ /* 0x000fe2000fffe03f */
[----:B------:R-:W-:Y:S02]  /*1df0*/  WARPGROUP.DEPBAR.LE gsb0, 0x0 ;  /* 0x00008000000079c5 */ /* 0x000fe40000010000 */
[----:B------:R-:W-:-:S06]  /*1e00*/  WARPGROUP.ARRIVE ;  /* 0x00000000000079c5 */ /* 0x000fcc0000000000 */
[----:B------:R-:W-:Y:S01]  /*1e10*/  HGMMA.64x16x16.F32.BF16 R24, gdesc[UR4], RZ, !UPT, gsb0 ;  /* 0x00200000041879f0 */ /* 0x000fe2000c0018ff */
[----:B------:R-:W-:Y:S02]  /*1e20*/  UIADD3 UR4, UR61, 0x182, URZ ;  /* 0x000001823d047890 */ /* 0x000fe4000fffe03f */
[----:B------:R-:W-:Y:S02]  /*1e30*/  UIADD3 UR5, UR61, 0x202, URZ ;  /* 0x000002023d057890 */ /* 0x000fe4000fffe03f */
[----:B------:R-:W-:Y:S01]  /*1e40*/  UIADD3 UR6, UR61, 0x384, URZ ;  /* 0x000003843d067890 */ /* 0x000fe2000fffe03f */
[----:B------:R-:W-:Y:S01]  /*1e50*/  UMOV UR7, 0x40000040 ;  /* 0x4000004000077882 */ /* 0x000fe20000000000 */
[----:B------:R-:W-:Y:S02]  /*1e60*/  WARPGROUP.DEPBAR.LE gsb0, 0x0 ;  /* 0x00008000000079c5 */ /* 0x000fe40000010000 */
[----:B------:R-:W-:-:S06]  /*1e70*/  WARPGROUP.ARRIVE ;  /* 0x00000000000079c5 */ /* 0x000fcc0000000000 */
[----:B------:R-:W-:Y:S01]  /*1e80*/  HGMMA.64x16x16.F32.BF16 R72, gdesc[UR16], R72, gsb0 ;  /* 0x00200000104879f0 */ /* 0x000fe20008001848 */
        /* <DEDUP_REMOVED lines=10> */
[----:B------:R-:W-:Y:S01]  /*1f30*/  UMOV UR18, UR4 ;  /* 0x0000000400127c82 */ /* 0x000fe20008000000 */
[----:B------:R-:W-:Y:S01]  /*1f40*/  UMOV UR19, 0x40000040 ;  /* 0x4000004000137882 */ /* 0x000fe20000000000 */
[----:B------:R-:W-:Y:S01]  /*1f50*/  UIADD3 UR4, UR61, 0x282, URZ ;  /* 0x000002823d047890 */ /* 0x000fe2000fffe03f */
        /* <DEDUP_REMOVED lines=20> */
[----:B------:R-:W-:Y:S03]  /*20a0*/  HGMMA.64x16x16.F32.BF16 R24, gdesc[UR16], R24, gsb0 ;  /* 0x00200000101879f0 */ /* 0x000fe60008001818 */
        /* <DEDUP_REMOVED lines=138> */
[----:B------:R-:W-:Y:S01]  /*2950*/  UMOV UR4, UR36 ;  /* 0x0000002400047c82 */ /* 0x000fe20008000000 */
        /* <DEDUP_REMOVED lines=8> */
[----:B------:R-:W-:Y:S03]  /*29e0*/  HGMMA.64x16x16.F32.BF16 R24, gdesc[UR32], R24, gsb0 ;  /* 0x00200000201879f0 */ /* 0x000fe60008001818 */
[----:B------:R-:W-:Y:S02]  /*29f0*/  WARPGROUP.DEPBAR.LE gsb0, 0x0 ;  /* 0x00008000000079c5 */ /* 0x000fe40000010000 */
[----:B------:R-:W-:-:S06]  /*2a00*/  WARPGROUP.ARRIVE ;  /* 0x00000000000079c5 */ /* 0x000fcc0000000000 */
[----:B------:R-:W-:Y:S01]  /*2a10*/  HGMMA.64x16x16.F32.BF16 R72, gdesc[UR4], R72, gsb0 ;  /* 0x00200000044879f0 */ /* 0x000fe20008001848 */
[----:B------:R-:W-:Y:S01]  /*2a20*/  UIADD3 UR6, UR61, 0x404, URZ ;  /* 0x000004043d067890 */ /* 0x000fe2000fffe03f */
[----:B------:R-:W-:Y:S01]  /*2a30*/  UMOV UR4, UR36 ;  /* 0x0000002400047c82 */ /* 0x000fe20008000000 */
[----:B------:R-:W-:Y:S01]  /*2a40*/  UMOV UR5, UR37 ;  /* 0x0000002500057c82 */ /* 0x000fe20008000000 */
[----:B------:R-:W-:Y:S01]  /*2a50*/  UMOV UR7, 0x40000040 ;  /* 0x4000004000077882 */ /* 0x000fe20000000000 */
        /* <DEDUP_REMOVED lines=10> */
[----:B------:R-:W-:Y:S01]  /*2b00*/  UMOV UR4, UR36 ;  /* 0x0000002400047c82 */ /* 0x000fe20008000000 */
[----:B------:R-:W-:Y:S01]  /*2b10*/  UMOV UR5, UR37 ;  /* 0x0000002500057c82 */ /* 0x000fe20008000000 */
[----:B------:R-:W-:Y:S01]  /*2b20*/  UMOV UR6, UR9 ;  /* 0x0000000900067c82 */ /* 0x000fe20008000000 */
[----:B------:R-:W-:Y:S01]  /*2b30*/  UMOV UR7, 0x40000040 ;  /* 0x4000004000077882 */ /* 0x000fe20000000000 */
[----:B------:R-:W-:Y:S01]  /*2b40*/  UIADD3 UR9, UR61, 0x604, URZ ;  /* 0x000006043d097890 */ /* 0x000fe2000fffe03f */
        /* <DEDUP_REMOVED lines=239> */
[----:B------:R-:W-:Y:S01]  /*3a40*/  UMOV UR9, UR57 ;  /* 0x0000003900097c82 */ /* 0x000fe20008000000 */
        /* <DEDUP_REMOVED lines=16> */
[----:B------:R-:W-:Y:S01]  /*3b50*/  WARPGROUP.ARRIVE ;  /* 0x00000000000079c5 */ /* 0x000fe20000000000 */
[----:B------:R-:W-:Y:S01]  /*3b60*/  FSEL R15, R74, -INF , P2 ;  /* 0xff8000004a0f7808 */ /* 0x000fe20001000000 */
[----:B------:R-:W-:Y:S01]  /*3b70*/  IMAD.MOV.U32 R74, RZ, RZ, R119 ;  /* 0x000000ffff4a7224 */ /* 0x000fe200078e0077 */
[----:B------:R-:W-:-:S02]  /*3b80*/  FSEL R75, R75, -INF , P3 ;  /* 0xff8000004b4b7808 */ /* 0x000fc40001800000 */
[----:B------:R-:W-:Y:S01]  /*3b90*/  FSEL R19, R78, -INF , P4 ;  /* 0xff8000004e137808 */ /* 0x000fe20002000000 */
[----:B------:R-:W-:Y:S01]  /*3ba0*/  HGMMA.64x16x16.F32.BF16 R64, gdesc[UR4], R64, gsb0 ;  /* 0x00200000044079f0 */ /* 0x000fe20008001840 */
[----:B------:R-:W-:Y:S01]  /*3bb0*/  UIADD3 UR6, UR61, 0x806, URZ ;  /* 0x000008063d067890 */ /* 0x000fe2000fffe03f */
[----:B------:R-:W-:Y:S01]  /*3bc0*/  FMNMX.FTZ R0, R15, R75, !PT ;  /* 0x0000004b0f007209 */ /* 0x000fe20007810000 */
[----:B------:R-:W-:Y:S01]  /*3bd0*/  UMOV UR4, UR56 ;  /* 0x0000003800047c82 */ /* 0x000fe20008000000 */
[----:B------:R-:W-:Y:S01]  /*3be0*/  UMOV UR5, UR57 ;  /* 0x0000003900057c82 */ /* 0x000fe20008000000 */
[----:B------:R-:W-:Y:S01]  /*3bf0*/  UMOV UR7, 0x40000040 ;  /* 0x4000004000077882 */ /* 0x000fe20000000000 */
[----:B------:R-:W-:Y:S01]  /*3c00*/  FSEL R7, R72, -INF , P2 ;  /* 0xff80000048077808 */ /* 0x000fe20001000000 */
[----:B------:R-:W-:Y:S01]  /*3c10*/  IMAD.MOV.U32 R72, RZ, RZ, R119 ;  /* 0x000000ffff487224 */ /* 0x000fe200078e0077 */
[----:B------:R-:W-:Y:S02]  /*3c20*/  FSEL R79, R79, -INF , P5 ;  /* 0xff8000004f4f7808 */ /* 0x000fe40002800000 */
[----:B------:R-:W-:-:S02]  /*3c30*/  ISETP.GT.AND P2, PT, R2, 0x10, PT ;  /* 0x000000100200780c */ /* 0x000fc40003f44270 */
[----:B------:R-:W-:Y:S02]  /*3c40*/  FMNMX.FTZ R0, R19, R0, !PT ;  /* 0x0000000013007209 */ /* 0x000fe40007810000 */
[----:B------:R-:W-:Y:S02]  /*3c50*/  FSEL R73, R73, -INF , P3 ;  /* 0xff80000049497808 */ /* 0x000fe40001800000 */
[----:B------:R-:W-:Y:S02]  /*3c60*/  ISETP.GT.AND P3, PT, R2, 0x11, PT ;  /* 0x000000110200780c */ /* 0x000fe40003f64270 */
[----:B------:R-:W-:Y:S02]  /*3c70*/  FMNMX.FTZ R0, R79, R0, !PT ;  /* 0x000000004f007209 */ /* 0x000fe40007810000 */
[----:B------:R-:W-:Y:S01]  /*3c80*/  FSEL R9, R76, -INF , P4 ;  /* 0xff8000004c097808 */ /* 0x000fe20002000000 */
[----:B------:R-:W-:Y:S01]  /*3c90*/  IMAD.MOV.U32 R76, RZ, RZ, R119 ;  /* 0x000000ffff4c7224 */ /* 0x000fe200078e0077 */
[----:B------:R-:W-:-:S02]  /*3ca0*/  ISETP.GT.AND P4, PT, R2, 0x18, PT ;  /* 0x000000180200780c */ /* 0x000fc40003f84270 */
[----:B------:R-:W-:Y:S02]  /*3cb0*/  FSEL R77, R77, -INF , P5 ;  /* 0xff8000004d4d7808 */ /* 0x000fe40002800000 */
[----:B------:R-:W-:Y:S02]  /*3cc0*/  ISETP.GT.AND P5, PT, R2, 0x19, PT ;  /* 0x000000190200780c */ /* 0x000fe40003fa4270 */
[----:B------:R-:W-:Y:S01]  /*3cd0*/  MOV R78, R119 ;  /* 0x00000077004e7202 */ /* 0x000fe20000000f00 */
[----:B------:R-:W-:Y:S02]  /*3ce0*/  WARPGROUP.DEPBAR.LE gsb0, 0x0 ;  /* 0x00008000000079c5 */ /* 0x000fe40000010000 */
[----:B------:R-:W-:Y:S01]  /*3cf0*/  WARPGROUP.ARRIVE ;  /* 0x00000000000079c5 */ /* 0x000fe20000000000 */
[----:B------:R-:W-:Y:S01]  /*3d00*/  FSEL R21, R66, -INF , P2 ;  /* 0xff80000042157808 */ /* 0x000fe20001000000 */
[----:B------:R-:W-:Y:S01]  /*3d10*/  IMAD.MOV.U32 R66, RZ, RZ, R119 ;  /* 0x000000ffff427224 */ /* 0x000fe200078e0077 */
[----:B------:R-:W-:-:S02]  /*3d20*/  FSEL R67, R67, -INF , P3 ;  /* 0xff80000043437808 */ /* 0x000fc40001800000 */
[----:B------:R-:W-:Y:S01]  /*3d30*/  FMNMX.FTZ R0, R21, R0, !PT ;  /* 0x0000000015007209 */ /* 0x000fe20007810000 */
[----:B------:R-:W-:Y:S01]  /*3d40*/  HGMMA.64x16x16.F32.BF16 R56, gdesc[UR4], R56, gsb0 ;  /* 0x00200000043879f0 */ /* 0x000fe20008001838 */
[----:B------:R-:W-:Y:S01]  /*3d50*/  UIADD3 UR6, UR61, 0x886, URZ ;  /* 0x000008863d067890 */ /* 0x000fe2000fffe03f */
[----:B------:R-:W-:Y:S01]  /*3d60*/  FSEL R23, R70, -INF , P4 ;  /* 0xff80000046177808 */ /* 0x000fe20002000000 */
[----:B------:R-:W-:Y:S01]  /*3d70*/  UMOV UR4, UR56 ;  /* 0x0000003800047c82 */ /* 0x000fe20008000000 */
[----:B------:R-:W-:Y:S01]  /*3d80*/  UMOV UR5, UR57 ;  /* 0x0000003900057c82 */ /* 0x000fe20008000000 */
[----:B------:R-:W-:Y:S01]  /*3d90*/  UMOV UR7, 0x40000040 ;  /* 0x4000004000077882 */ /* 0x000fe20000000000 */
[----:B------:R-:W-:Y:S02]  /*3da0*/  FMNMX.FTZ R0, R67, R0, !PT ;  /* 0x0000000043007209 */ /* 0x000fe40007810000 */
[----:B------:R-:W-:Y:S01]  /*3db0*/  FSEL R13, R64, -INF , P2 ;  /* 0xff800000400d7808 */ /* 0x000fe20001000000 */
[----:B------:R-:W-:Y:S01]  /*3dc0*/  IMAD.MOV.U32 R64, RZ, RZ, R119 ;  /* 0x000000ffff407224 */ /* 0x000fe200078e0077 */
[----:B------:R-:W-:-:S02]  /*3dd0*/  FSEL R71, R71, -INF , P5 ;  /* 0xff80000047477808 */ /* 0x000fc40002800000 */
[C---:B------:R-:W-:Y:S02]  /*3de0*/  ISETP.GT.AND P2, PT, R2.reuse, 0x20, PT ;  /* 0x000000200200780c */ /* 0x040fe40003f44270 */
[----:B------:R-:W-:Y:S02]  /*3df0*/  FMNMX.FTZ R0, R23, R0, !PT ;  /* 0x0000000017007209 */ /* 0x000fe40007810000 */
[----:B------:R-:W-:Y:S02]  /*3e00*/  FSEL R69, R69, -INF , P5 ;  /* 0xff80000045457808 */ /* 0x000fe40002800000 */
[----:B------:R-:W-:Y:S02]  /*3e10*/  FMNMX.FTZ R0, R71, R0, !PT ;  /* 0x0000000047007209 */ /* 0x000fe40007810000 */
[----:B------:R-:W-:Y:S02]  /*3e20*/  ISETP.GT.AND P5, PT, R2, 0x28, PT ;  /* 0x000000280200780c */ /* 0x000fe40003fa4270 */
        /* <DEDUP_REMOVED lines=19> */
[----:B------:R-:W-:Y:S02]  /*3f60*/  FSEL R63, R63, -INF , P4 ;  /* 0xff8000003f3f7808 */ /* 0x000fe40002000000 */
[----:B------:R-:W-:-:S02]  /*3f70*/  FMNMX.FTZ R0, R85, R0, !PT ;  /* 0x0000000055007209 */ /* 0x000fc40007810000 */
[----:B------:R-:W-:Y:S01]  /*3f80*/  FSEL R59, R56, -INF , P2 ;  /* 0xff800000383b7808 */ /* 0x000fe20001000000 */
[----:B------:R-:W-:Y:S01]  /*3f90*/  IMAD.MOV.U32 R56, RZ, RZ, R119 ;  /* 0x000000ffff387224 */ /* 0x000fe200078e0077 */
[C---:B------:R-:W-:Y:S02]  /*3fa0*/  ISETP.GT.AND P2, PT, R2.reuse, 0x31, PT ;  /* 0x000000310200780c */ /* 0x040fe40003f44270 */
[----:B------:R-:W-:Y:S02]  /*3fb0*/  FMNMX.FTZ R0, R63, R0, !PT ;  /* 0x000000003f007209 */ /* 0x000fe40007810000 */
[----:B------:R-:W-:Y:S02]  /*3fc0*/  FSEL R57, R57, -INF , P6 ;  /* 0xff80000039397808 */ /* 0x000fe40003000000 */
[----:B------:R-:W-:Y:S02]  /*3fd0*/  ISETP.GT.AND P6, PT, R2, 0x38, PT ;  /* 0x000000380200780c */ /* 0x000fe40003fc4270 */
[----:B------:R-:W-:-:S02]  /*3fe0*/  FSEL R61, R61, -INF , P4 ;  /* 0xff8000003d3d7808 */ /* 0x000fc40002000000 */
[----:B------:R-:W-:Y:S02]  /*3ff0*/  ISETP.GT.AND P4, PT, R2, 0x40, PT ;  /* 0x000000400200780c */ /* 0x000fe40003f84270 */
[----:B------:R-:W-:Y:S01]  /*4000*/  MOV R62, R119 ;  /* 0x00000077003e7202 */ /* 0x000fe20000000f00 */
[----:B------:R-:W-:Y:S02]  /*4010*/  WARPGROUP.DEPBAR.LE gsb0, 0x0 ;  /* 0x00008000000079c5 */ /* 0x000fe40000010000 */
[----:B------:R-:W-:Y:S01]  /*4020*/  WARPGROUP.ARRIVE ;  /* 0x00000000000079c5 */ /* 0x000fe20000000000 */
[----:B------:R-:W-:Y:S01]  /*4030*/  FSEL R87, R50, -INF , P3 ;  /* 0xff80000032577808 */ /* 0x000fe20001800000 */
[--C-:B------:R-:W-:Y:S01]  /*4040*/  IMAD.MOV.U32 R50, RZ, RZ, R119.reuse ;  /* 0x000000ffff327224 */ /* 0x100fe200078e0077 */
[----:B------:R-:W-:Y:S02]  /*4050*/  FSEL R89, R51, -INF , P2 ;  /* 0xff80000033597808 */ /* 0x000fe40001000000 */
[----:B------:R-:W-:Y:S01]  /*4060*/  FMNMX.FTZ R0, R87, R0, !PT ;  /* 0x0000000057007209 */ /* 0x000fe20007810000 */
[----:B------:R-:W-:Y:S01]  /*4070*/  HGMMA.64x16x16.F32.BF16 R40, gdesc[UR8], R40, gsb0 ;  /* 0x00200000082879f0 */ /* 0x000fe20008001828 */
[----:B------:R-:W-:Y:S01]  /*4080*/  FSEL R51, R60, -INF , P5 ;  /* 0xff8000003c337808 */ /* 0x000fe20002800000 */
[----:B------:R-:W-:Y:S01]  /*4090*/  IMAD.MOV.U32 R60, RZ, RZ, R119 ;  /* 0x000000ffff3c7224 */ /* 0x000fe200078e0077 */
[----:B------:R-:W-:-:S02]  /*40a0*/  ISETP.GT.AND P5, PT, R2, 0x39, PT ;  /* 0x000000390200780c */ /* 0x000fc40003fa4270 */
[----:B------:R-:W-:Y:S02]  /*40b0*/  FSEL R91, R54, -INF , P6 ;  /* 0xff800000365b7808 */ /* 0x000fe40003000000 */
[----:B------:R-:W-:Y:S02]  /*40c0*/  FMNMX.FTZ R0, R89, R0, !PT ;  /* 0x0000000059007209 */ /* 0x000fe40007810000 */
[----:B------:R-:W-:Y:S02]  /*40d0*/  FSEL R93, R55, -INF , P5 ;  /* 0xff800000375d7808 */ /* 0x000fe40002800000 */
[----:B------:R-:W-:Y:S02]  /*40e0*/  FMNMX.FTZ R0, R91, R0, !PT ;  /* 0x000000005b007209 */ /* 0x000fe40007810000 */
[----:B------:R-:W-:Y:S01]  /*40f0*/  FSEL R55, R48, -INF , P3 ;  /* 0xff80000030377808 */ /* 0x000fe20001800000 */
[----:B------:R-:W-:Y:S01]  /*4100*/  IMAD.MOV.U32 R48, RZ, RZ, R119 ;  /* 0x000000ffff307224 */ /* 0x000fe200078e0077 */
[----:B------:R-:W-:-:S02]  /*4110*/  ISETP.GT.AND P3, PT, R2, 0x41, PT ;  /* 0x000000410200780c */ /* 0x000fc40003f64270 */
[----:B------:R-:W-:Y:S02]  /*4120*/  FMNMX.FTZ R0, R93, R0, !PT ;  /* 0x000000005d007209 */ /* 0x000fe40007810000 */
[----:B------:R-:W-:Y:S02]  /*4130*/  FSEL R49, R49, -INF , P2 ;  /* 0xff80000031317808 */ /* 0x000fe40001000000 */
[C---:B------:R-:W-:Y:S02]  /*4140*/  ISETP.GT.AND P2, PT, R2.reuse, 0x48, PT ;  /* 0x000000480200780c */ /* 0x040fe40003f44270 */
[----:B------:R-:W-:Y:S02]  /*4150*/  FSEL R53, R53, -INF , P5 ;  /* 0xff80000035357808 */ /* 0x000fe40002800000 */
[----:B------:R-:W-:Y:S02]  /*4160*/  ISETP.GT.AND P5, PT, R2, 0x68, PT ;  /* 0x000000680200780c */ /* 0x000fe40003fa4270 */
[----:B------:R-:W-:Y:S01]  /*4170*/  MOV R54, R119 ;  /* 0x0000007700367202 */ /* 0x000fe20000000f00 */
[----:B------:R-:W-:-:S02]  /*4180*/  WARPGROUP.DEPBAR.LE gsb0, 0x0 ;  /* 0x00008000000079c5 */ /* 0x000fc40000010000 */
[----:B------:R-:W-:Y:S01]  /*4190*/  WARPGROUP.ARRIVE ;  /* 0x00000000000079c5 */ /* 0x000fe20000000000 */
[----:B------:R-:W-:Y:S02]  /*41a0*/  FSEL R95, R42, -INF , P4 ;  /* 0xff8000002a5f7808 */ /* 0x000fe40002000000 */
[----:B------:R-:W-:Y:S02]  /*41b0*/  FSEL R97, R43, -INF , P3 ;  /* 0xff8000002b617808 */ /* 0x000fe40001800000 */
[----:B------:R-:W-:Y:S01]  /*41c0*/  FMNMX.FTZ R0, R95, R0, !PT ;  /* 0x000000005f007209 */ /* 0x000fe20007810000 */
[----:B------:R-:W-:Y:S01]  /*41d0*/  HGMMA.64x16x16.F32.BF16 R32, gdesc[UR4], R32, gsb0 ;  /* 0x00200000042079f0 */ /* 0x000fe20008001820 */
[----:B------:R-:W-:Y:S01]  /*41e0*/  UIADD3 UR6, UR61, 0xa06, URZ ;  /* 0x00000a063d067890 */ /* 0x000fe2000fffe03f */
[----:B------:R-:W-:Y:S01]  /*41f0*/  FSEL R99, R46, -INF , P2 ;  /* 0xff8000002e637808 */ /* 0x000fe20001000000 */
[----:B------:R-:W-:Y:S01]  /*4200*/  UMOV UR4, UR56 ;  /* 0x0000003800047c82 */ /* 0x000fe20008000000 */
[----:B------:R-:W-:Y:S01]  /*4210*/  UMOV UR5, UR57 ;  /* 0x0000003900057c82 */ /* 0x000fe20008000000 */
[----:B------:R-:W-:Y:S01]  /*4220*/  UMOV UR7, 0x40000040 ;  /* 0x4000004000077882 */ /* 0x000fe20000000000 */
[----:B------:R-:W-:-:S02]  /*4230*/  FMNMX.FTZ R0, R97, R0, !PT ;  /* 0x0000000061007209 */ /* 0x000fc40007810000 */
[----:B------:R-:W-:Y:S02]  /*4240*/  FSEL R101, R47, -INF , P1 ;  /* 0xff8000002f657808 */ /* 0x000fe40000800000 */
[----:B------:R-:W-:Y:S02]  /*4250*/  FMNMX.FTZ R0, R99, R0, !PT ;  /* 0x0000000063007209 */ /* 0x000fe40007810000 */
[C---:B------:R-:W-:Y:S02]  /*4260*/  ISETP.GT.AND P1, PT, R2.reuse, 0x51, PT ;  /* 0x000000510200780c */ /* 0x040fe40003f24270 */
[----:B------:R-:W-:Y:S02]  /*4270*/  FMNMX.FTZ R0, R101, R0, !PT ;  /* 0x0000000065007209 */ /* 0x000fe40007810000 */
[----:B------:R-:W-:Y:S02]  /*4280*/  FSEL R41, R41, -INF , P3 ;  /* 0xff80000029297808 */ /* 0x000fe40001800000 */
[----:B------:R-:W-:-:S02]  /*4290*/  ISETP.GT.AND P3, PT, R2, 0x60, PT ;  /* 0x000000600200780c */ /* 0x000fc40003f64270 */
[----:B------:R-:W-:Y:S02]  /*42a0*/  FSEL R47, R40, -INF , P4 ;  /* 0xff800000282f7808 */ /* 0x000fe40002000000 */
[----:B------:R-:W-:Y:S02]  /*42b0*/  ISETP.GT.AND P4, PT, R2, 0x61, PT ;  /* 0x000000610200780c */ /* 0x000fe40003f84270 */
[----:B------:R-:W-:Y:S01]  /*42c0*/  FSEL R43, R52, -INF , P6 ;  /* 0xff800000342b7808 */ /* 0x000fe20003000000 */
[----:B------:R-:W-:Y:S01]  /*42d0*/  IMAD.MOV.U32 R52, RZ, RZ, R119 ;  /* 0x000000ffff347224 */ /* 0x000fe200078e0077 */
[----:B------:R-:W-:Y:S02]  /*42e0*/  ISETP.GT.AND P6, PT, R2, 0x69, PT ;  /* 0x000000690200780c */ /* 0x000fe40003fc4270 */
[----:B------:R-:W-:Y:S02]  /*42f0*/  P2R R22, PR, RZ, 0x2 ;  /* 0x00000002ff167803 */ /* 0x000fe40000000000 */
[----:B------:R-:W-:Y:S01]  /*4300*/  MOV R46, R119 ;  /* 0x00000077002e7202 */ /* 0x000fe20000000f00 */
[----:B------:R-:W-:-:S02]  /*4310*/  WARPGROUP.DEPBAR.LE gsb0, 0x0 ;  /* 0x00008000000079c5 */ /* 0x000fc40000010000 */
[----:B------:R-:W-:Y:S01]  /*4320*/  WARPGROUP.ARRIVE ;  /* 0x00000000000079c5 */ /* 0x000fe20000000000 */
[----:B------:R-:W-:Y:S02]  /*4330*/  FSEL R103, R34, -INF , P0 ;  /* 0xff80000022677808 */ /* 0x000fe40000000000 */
[----:B------:R-:W-:Y:S02]  /*4340*/  ISETP.GT.AND P0, PT, R2, 0x58, PT ;  /* 0x000000580200780c */ /* 0x000fe40003f04270 */
[----:B------:R-:W-:Y:S01]  /*4350*/  FSEL R105, R35, -INF , P1 ;  /* 0xff80000023697808 */ /* 0x000fe20000800000 */
[----:B------:R-:W-:Y:S01]  /*4360*/  HGMMA.64x16x16.F32.BF16 R24, gdesc[UR4], R24, gsb0 ;  /* 0x00200000041879f0 */ /* 0x000fe20008001818 */
[----:B------:R-:W-:Y:S01]  /*4370*/  FMNMX.FTZ R0, R103, R0, !PT ;  /* 0x0000000067007209 */ /* 0x000fe20007810000 */
[----:B------:R-:W-:Y:S01]  /*4380*/  ULDC UR4, c[0x0][0x988] ;  /* 0x0002620000047ab9 */ /* 0x000fe20000000800 */
[----:B------:R-:W-:Y:S02]  /*4390*/  FSEL R35, R44, -INF , P2 ;  /* 0xff8000002c237808 */ /* 0x000fe40001000000 */
[----:B------:R-:W-:-:S02]  /*43a0*/  ISETP.GT.AND P2, PT, R2, 0x59, PT ;  /* 0x000000590200780c */ /* 0x000fc40003f44270 */
[----:B------:R-:W-:Y:S02]  /*43b0*/  FSEL R107, R38, -INF , P0 ;  /* 0xff800000266b7808 */ /* 0x000fe40000000000 */
[----:B------:R-:W-:Y:S02]  /*43c0*/  FMNMX.FTZ R0, R105, R0, !PT ;  /* 0x0000000069007209 */ /* 0x000fe40007810000 */
[----:B------:R-:W-:Y:S02]  /*43d0*/  FSEL R39, R39, -INF , P2 ;  /* 0xff80000027277808 */ /* 0x000fe40001000000 */
[----:B------:R-:W-:Y:S02]  /*43e0*/  FMNMX.FTZ R0, R107, R0, !PT ;  /* 0x000000006b007209 */ /* 0x000fe40007810000 */
[----:B------:R-:W-:Y:S02]  /*43f0*/  P2R R20, PR, RZ, 0x1 ;  /* 0x00000001ff147803 */ /* 0x000fe40000000000 */
[----:B------:R-:W-:-:S02]  /*4400*/  FMNMX.FTZ R0, R39, R0, !PT ;  /* 0x0000000027007209 */ /* 0x000fc40007810000 */
[C---:B------:R-:W-:Y:S02]  /*4410*/  ISETP.GT.AND P0, PT, R2.reuse, 0x49, PT ;  /* 0x000000490200780c */ /* 0x040fe40003f04270 */
[----:B------:R-:W-:Y:S02]  /*4420*/  ISETP.GT.AND P1, PT, R2, 0x50, PT ;  /* 0x000000500200780c */ /* 0x000fe40003f24270 */
[----:B------:R-:W-:Y:S02]  /*4430*/  FSEL R45, R45, -INF , P0 ;  /* 0xff8000002d2d7808 */ /* 0x000fe40000000000 */
[----:B------:R-:W-:Y:S02]  /*4440*/  P2R R14, PR, RZ, 0x4 ;  /* 0x00000004ff0e7803 */ /* 0x000fe40000000000 */
[----:B------:R-:W-:Y:S01]  /*4450*/  ISETP.NE.AND P0, PT, R20, RZ, PT ;  /* 0x000000ff1400720c */ /* 0x000fe20003f05270 */
[----:B------:R-:W-:Y:S02]  /*4460*/  WARPGROUP.DEPBAR.LE gsb0, 0x0 ;  /* 0x00008000000079c5 */ /* 0x000fe40000010000 */
[----:B------:R-:W-:-:S02]  /*4470*/  FSEL R109, R26, -INF , P3 ;  /* 0xff8000001a6d7808 */ /* 0x000fc40001800000 */
[----:B------:R-:W-:Y:S02]  /*4480*/  FSEL R111, R27, -INF , P4 ;  /* 0xff8000001b6f7808 */ /* 0x000fe40002000000 */
[----:B------:R-:W-:Y:S02]  /*4490*/  FMNMX.FTZ R0, R109, R0, !PT ;  /* 0x000000006d007209 */ /* 0x000fe40007810000 */
[----:B------:R-:W-:Y:S02]  /*44a0*/  FSEL R113, R30, -INF , P5 ;  /* 0xff8000001e717808 */ /* 0x000fe40002800000 */
[----:B------:R-:W-:Y:S02]  /*44b0*/  FMNMX.FTZ R0, R111, R0, !PT ;  /* 0x000000006f007209 */ /* 0x000fe40007810000 */
[----:B------:R-:W-:Y:S02]  /*44c0*/  FSEL R115, R31, -INF , P6 ;  /* 0xff8000001f737808 */ /* 0x000fe40003000000 */
[----:B------:R-:W-:-:S02]  /*44d0*/  FMNMX.FTZ R0, R113, R0, !PT ;  /* 0x0000000071007209 */ /* 0x000fc40007810000 */
[----:B------:R-:W-:Y:S02]  /*44e0*/  FSEL R27, R32, -INF , P1 ;  /* 0xff800000201b7808 */ /* 0x000fe40000800000 */
[----:B------:R-:W-:Y:S01]  /*44f0*/  FMNMX.FTZ R6, R115, R0, !PT ;  /* 0x0000000073067209 */ /* 0x000fe20007810000 */
[----:B------:R-:W-:Y:S01]  /*4500*/  IMAD.U32 R0, RZ, RZ, UR4 ;  /* 0x00000004ff007e24 */ /* 0x000fe2000f8e00ff */
[----:B------:R-:W-:Y:S02]  /*4510*/  ISETP.NE.AND P1, PT, R22, RZ, PT ;  /* 0x000000ff1600720c */ /* 0x000fe40003f25270 */
[----:B------:R-:W-:Y:S01]  /*4520*/  FSEL R31, R36, -INF , P0 ;  /* 0xff800000241f7808 */ /* 0x000fe20000000000 */
[----:B------:R-:W0:Y:S01]  /*4530*/  SHFL.BFLY PT, R3, R6, 0x2, 0x1f ;  /* 0x0c401f0006037f89 */ /* 0x000e2200000e0000 */
[----:B------:R-:W-:Y:S02]  /*4540*/  FSEL R33, R33, -INF , P1 ;  /* 0xff80000021217808 */ /* 0x000fe40000800000 */
[----:B------:R-:W-:-:S02]  /*4550*/  FSEL R25, R25, -INF , P4 ;  /* 0xff80000019197808 */ /* 0x000fc40002000000 */
[----:B------:R-:W-:Y:S02]  /*4560*/  FSEL R29, R29, -INF , P6 ;  /* 0xff8000001d1d7808 */ /* 0x000fe40003000000 */
[----:B------:R-:W-:Y:S01]  /*4570*/  ISETP.NE.AND P1, PT, R80, RZ, PT ;  /* 0x000000ff5000720c */ /* 0x000fe20003f25270 */
[--C-:B------:R-:W-:Y:S01]  /*4580*/  IMAD.MOV.U32 R80, RZ, RZ, R119.reuse ;  /* 0x000000ffff507224 */ /* 0x100fe200078e0077 */
[----:B------:R-:W-:Y:S02]  /*4590*/  R2UR UR4, R17 ;  /* 0x00000000110472ca */ /* 0x000fe400000e0000 */
[----:B------:R-:W-:Y:S01]  /*45a0*/  ISETP.NE.AND P0, PT, R82, RZ, PT ;  /* 0x000000ff5200720c */ /* 0x000fe20003f05270 */
[----:B------:R-:W-:-:S10]  /*45b0*/  IMAD.MOV.U32 R82, RZ, RZ, R119 ;  /* 0x000000ffff527224 */ /* 0x000fd400078e0077 */
[----:B------:R-:W-:Y:S01]  /*45c0*/  UISETP.GE.AND UP0, UPT, UR38, UR4, UPT ;  /* 0x000000042600728c */ /* 0x000fe2000bf06270 */
[----:B0-----:R-:W-:Y:S02]  /*45d0*/  FMNMX.FTZ R10, R6, R3, !PT ;  /* 0x00000003060a7209 */ /* 0x001fe40007810000 */
[----:B------:R-:W-:Y:S01]  /*45e0*/  UMOV UR4, URZ ;  /* 0x0000003f00047c82 */ /* 0x000fe20008000000 */
[----:B------:R-:W-:Y:S02]  /*45f0*/  FMNMX.FTZ R6, R7, R73, !PT ;  /* 0x0000004907067209 */ /* 0x000fe40007810000 */
[----:B------:R-:W0:Y:S02]  /*4600*/  SHFL.BFLY PT, R3, R10, 0x1, 0x1f ;  /* 0x0c201f000a037f89 */ /* 0x000e2400000e0000 */
[----:B------:R-:W-:-:S04]  /*4610*/  FMNMX.FTZ R6, R9, R6, !PT ;  /* 0x0000000609067209 */ /* 0x000fc80007810000 */
[----:B------:R-:W-:-:S04]  /*4620*/  FMNMX.FTZ R6, R77, R6, !PT ;  /* 0x000000064d067209 */ /* 0x000fc80007810000 */
[----:B------:R-:W-:-:S04]  /*4630*/  FMNMX.FTZ R6, R13, R6, !PT ;  /* 0x000000060d067209 */ /* 0x000fc80007810000 */
[----:B------:R-:W-:-:S04]  /*4640*/  FMNMX.FTZ R6, R65, R6, !PT ;  /* 0x0000000641067209 */ /* 0x000fc80007810000 */
[----:B------:R-:W-:-:S04]  /*4650*/  FMNMX.FTZ R6, R11, R6, !PT ;  /* 0x000000060b067209 */ /* 0x000fc80007810000 */
[----:B------:R-:W-:Y:S02]  /*4660*/  FMNMX.FTZ R6, R69, R6, !PT ;  /* 0x0000000645067209 */ /* 0x000fe40007810000 */
[----:B0-----:R-:W-:Y:S02]  /*4670*/  FMNMX.FTZ R3, R10, R3, !PT ;  /* 0x000000030a037209 */ /* 0x001fe40007810000 */
[----:B------:R-:W-:Y:S02]  /*4680*/  FMNMX.FTZ R6, R59, R6, !PT ;  /* 0x000000063b067209 */ /* 0x000fe40007810000 */
[C---:B------:R-:W-:Y:S01]  /*4690*/  FSETP.NEU.FTZ.AND P2, PT, R3.reuse, -INF , PT ;  /* 0xff8000000300780b */ /* 0x040fe20003f5d000 */
[----:B------:R-:W-:Y:S01]  /*46a0*/  FMUL.FTZ R12, R3, R0 ;  /* 0x00000000030c7220 */ /* 0x000fe20000410000 */
[----:B------:R-:W-:-:S04]  /*46b0*/  FMNMX.FTZ R6, R57, R6, !PT ;  /* 0x0000000639067209 */ /* 0x000fc80007810000 */
[----:B------:R-:W-:Y:S02]  /*46c0*/  FMNMX.FTZ R6, R51, R6, !PT ;  /* 0x0000000633067209 */ /* 0x000fe40007810000 */
[----:B------:R-:W-:Y:S02]  /*46d0*/  FSEL R12, R12, RZ, P2 ;  /* 0x000000ff0c0c7208 */ /* 0x000fe40001000000 */
[----:B------:R-:W-:Y:S02]  /*46e0*/  FMNMX.FTZ R6, R61, R6, !PT ;  /* 0x000000063d067209 */ /* 0x000fe40007810000 */
[----:B------:R-:W-:Y:S01]  /*46f0*/  ISETP.NE.AND P2, PT, R14, RZ, PT ;  /* 0x000000ff0e00720c */ /* 0x000fe20003f45270 */
[--C-:B------:R-:W-:Y:S01]  /*4700*/  FFMA.FTZ R201, R15, R0, -R12.reuse ;  /* 0x000000000fc97223 */ /* 0x100fe2000001080c */
[----:B------:R-:W-:Y:S01]  /*4710*/  FMNMX.FTZ R6, R55, R6, !PT ;  /* 0x0000000637067209 */ /* 0x000fe20007810000 */
[-CC-:B------:R-:W-:Y:S01]  /*4720*/  FFMA.FTZ R203, R19, R0.reuse, -R12.reuse ;  /* 0x0000000013cb7223 */ /* 0x180fe2000001080c */
[----:B------:R-:W-:Y:S01]  /*4730*/  FSEL R37, R37, -INF , P2 ;  /* 0xff80000025257808 */ /* 0x000fe20001000000 */
[--C-:B------:R-:W-:Y:S01]  /*4740*/  FFMA.FTZ R21, R21, R0, -R12.reuse ;  /* 0x0000000015157223 */ /* 0x100fe2000001080c */
[----:B------:R-:W-:Y:S01]  /*4750*/  FMNMX.FTZ R6, R49, R6, !PT ;  /* 0x0000000631067209 */ /* 0x000fe20007810000 */
[--C-:B------:R-:W-:Y:S01]  /*4760*/  FFMA.FTZ R2, R75, R0, -R12.reuse ;  /* 0x000000004b027223 */ /* 0x100fe2000001080c */
[----:B------:R-:W-:Y:S01]  /*4770*/  FSEL R15, R24, -INF , P3 ;  /* 0xff800000180f7808 */ /* 0x000fe20001800000 */
[----:B------:R-:W-:Y:S01]  /*4780*/  MUFU.EX2 R197, R21 ;  /* 0x0000001500c57308 */ /* 0x000fe20000000800 */
[----:B------:R-:W-:Y:S01]  /*4790*/  FMNMX.FTZ R6, R43, R6, !PT ;  /* 0x000000062b067209 */ /* 0x000fe20007810000 */
[-CC-:B------:R-:W-:Y:S01]  /*47a0*/  FFMA.FTZ R79, R79, R0.reuse, -R12.reuse ;  /* 0x000000004f4f7223 */ /* 0x180fe2000001080c */
[----:B------:R-:W-:Y:S01]  /*47b0*/  FSEL R19, R28, -INF , P5 ;  /* 0xff8000001c137808 */ /* 0x000fe20002800000 */
[--C-:B------:R-:W-:Y:S01]  /*47c0*/  FFMA.FTZ R67, R67, R0, -R12.reuse ;  /* 0x0000000043437223 */ /* 0x100fe2000001080c */
[----:B------:R-:W-:Y:S01]  /*47d0*/  FMNMX.FTZ R6, R53, R6, !PT ;  /* 0x0000000635067209 */ /* 0x000fe20007810000 */
[-CC-:B------:R-:W-:Y:S01]  /*47e0*/  FFMA.FTZ R23, R23, R0.reuse, -R12.reuse ;  /* 0x0000000017177223 */ /* 0x180fe2000001080c */
[--C-:B------:R-:W-:Y:S01]  /*47f0*/  FFMA.FTZ R71, R71, R0, -R12.reuse ;  /* 0x0000000047477223 */ /* 0x100fe2000001080c */
[----:B------:R-:W-:Y:S01]  /*4800*/  MUFU.EX2 R201, R201 ;  /* 0x000000c900c97308 */ /* 0x000fe20000000800 */
[----:B------:R-:W-:Y:S01]  /*4810*/  FMNMX.FTZ R6, R47, R6, !PT ;  /* 0x000000062f067209 */ /* 0x000fe20007810000 */
[-CC-:B------:R-:W-:Y:S01]  /*4820*/  FFMA.FTZ R81, R81, R0.reuse, -R12.reuse ;  /* 0x0000000051517223 */ /* 0x180fe2000001080c */
[-CC-:B------:R-:W-:Y:S01]  /*4830*/  FFMA.FTZ R83, R83, R0.reuse, -R12.reuse ;  /* 0x0000000053537223 */ /* 0x180fe2000001080c */
[--C-:B------:R-:W-:Y:S01]  /*4840*/  FFMA.FTZ R85, R85, R0, -R12.reuse ;  /* 0x0000000055557223 */ /* 0x100fe2000001080c */
[----:B------:R-:W-:Y:S01]  /*4850*/  FMNMX.FTZ R6, R41, R6, !PT ;  /* 0x0000000629067209 */ /* 0x000fe20007810000 */
[-CC-:B------:R-:W-:Y:S01]  /*4860*/  FFMA.FTZ R63, R63, R0.reuse, -R12.reuse ;  /* 0x000000003f3f7223 */ /* 0x180fe2000001080c */
[--C-:B------:R-:W-:Y:S01]  /*4870*/  FFMA.FTZ R39, R39, R0, -R12.reuse ;  /* 0x0000000027277223 */ /* 0x100fe2000001080c */
[----:B------:R-:W0:Y:S01]  /*4880*/  MUFU.EX2 R2, R2 ;  /* 0x0000000200027308 */ /* 0x000e220000000800 */
[----:B------:R-:W-:Y:S01]  /*4890*/  FMNMX.FTZ R6, R35, R6, !PT ;  /* 0x0000000623067209 */ /* 0x000fe20007810000 */
[-CC-:B------:R-:W-:Y:S01]  /*48a0*/  FFMA.FTZ R87, R87, R0.reuse, -R12.reuse ;  /* 0x0000000057577223 */ /* 0x180fe2000001080c */
[-CC-:B------:R-:W-:Y:S01]  /*48b0*/  FFMA.FTZ R89, R89, R0.reuse, -R12.reuse ;  /* 0x0000000059597223 */ /* 0x180fe2000001080c */
        /* <DEDUP_REMOVED lines=11> */
[----:B------:R-:W-:Y:S01]  /*4970*/  FFMA.FTZ R105, R105, R0, -R12 ;  /* 0x0000000069697223 */ /* 0x000fe2000001080c */
[----:B------:R1:W-:Y:S01]  /*4980*/  MUFU.EX2 R14, R79 ;  /* 0x0000004f000e7308 */ /* 0x0003e20000000800 */
[----:B------:R-:W-:Y:S01]  /*4990*/  FMNMX.FTZ R6, R31, R6, !PT ;  /* 0x000000061f067209 */ /* 0x000fe20007810000 */
[----:B0-----:R-:W-:Y:S01]  /*49a0*/  FADD.FTZ R42, R201, R2 ;  /* 0x00000002c92a7221 */ /* 0x001fe20000010000 */
[----:B------:R-:W-:Y:S01]  /*49b0*/  F2FP.BF16.F32.PACK_AB R201, R2, R201 ;  /* 0x000000c902c9723e */ /* 0x000fe200000010ff */
[--C-:B------:R-:W-:Y:S01]  /*49c0*/  FFMA.FTZ R107, R107, R0, -R12.reuse ;  /* 0x000000006b6b7223 */ /* 0x100fe2000001080c */
[----:B------:R-:W-:Y:S01]  /*49d0*/  FMNMX.FTZ R6, R37, R6, !PT ;  /* 0x0000000625067209 */ /* 0x000fe20007810000 */
[-CC-:B------:R-:W-:Y:S01]  /*49e0*/  FFMA.FTZ R109, R109, R0.reuse, -R12.reuse ;  /* 0x000000006d6d7223 */ /* 0x180fe2000001080c */
[--C-:B------:R-:W-:Y:S01]  /*49f0*/  FFMA.FTZ R111, R111, R0, -R12.reuse ;  /* 0x000000006f6f7223 */ /* 0x100fe2000001080c */
[----:B------:R0:W-:Y:S01]  /*4a00*/  MUFU.EX2 R20, R67 ;  /* 0x0000004300147308 */ /* 0x0001e20000000800 */
[----:B------:R-:W-:Y:S01]  /*4a10*/  FMNMX.FTZ R6, R15, R6, !PT ;  /* 0x000000060f067209 */ /* 0x000fe20007810000 */
[-CC-:B------:R-:W-:Y:S01]  /*4a20*/  FFMA.FTZ R113, R113, R0.reuse, -R12.reuse ;  /* 0x0000000071717223 */ /* 0x180fe2000001080c */
[----:B------:R-:W-:Y:S01]  /*4a30*/  FFMA.FTZ R12, R115, R0, -R12 ;  /* 0x00000000730c7223 */ /* 0x000fe2000001080c */
[--C-:B------:R-:W-:Y:S01]  /*4a40*/  IMAD.MOV.U32 R115, RZ, RZ, R119.reuse ;  /* 0x000000ffff737224 */ /* 0x100fe200078e0077 */
[----:B------:R-:W-:Y:S01]  /*4a50*/  FMNMX.FTZ R6, R25, R6, !PT ;  /* 0x0000000619067209 */ /* 0x000fe20007810000 */
[----:B-1----:R-:W-:-:S02]  /*4a60*/  IMAD.MOV.U32 R79, RZ, RZ, R119 ;  /* 0x000000ffff4f7224 */ /* 0x002fc400078e0077 */
[----:B------:R-:W-:Y:S01]  /*4a70*/  MUFU.EX2 R23, R23 ;  /* 0x0000001700177308 */ /* 0x000fe20000000800 */
[----:B------:R-:W-:Y:S01]  /*4a80*/  FMNMX.FTZ R6, R19, R6, !PT ;  /* 0x0000000613067209 */ /* 0x000fe20007810000 */
[--C-:B------:R-:W-:Y:S02]  /*4a90*/  IMAD.MOV.U32 R75, RZ, RZ, R119.reuse ;  /* 0x000000ffff4b7224 */ /* 0x100fe400078e0077 */
[----:B0-----:R-:W-:Y:S01]  /*4aa0*/  IMAD.MOV.U32 R67, RZ, RZ, R119 ;  /* 0x000000ffff437224 */ /* 0x001fe200078e0077 */
[----:B------:R-:W-:-:S03]  /*4ab0*/  FMNMX.FTZ R6, R29, R6, !PT ;  /* 0x000000061d067209 */ /* 0x000fc60007810000 */
[----:B------:R0:W1:Y:S02]  /*4ac0*/  MUFU.EX2 R22, R71 ;  /* 0x0000004700167308 */ /* 0x0000640000000800 */
[----:B------:R-:W2:Y:S06]  /*4ad0*/  SHFL.BFLY PT, R21, R6, 0x2, 0x1f ;  /* 0x0c401f0006157f89 */ /* 0x000eac00000e0000 */
[----:B------:R-:W-:Y:S01]  /*4ae0*/  MUFU.EX2 R81, R81 ;  /* 0x0000005100517308 */ /* 0x000fe20000000800 */
[----:B0-----:R-:W-:-:S07]  /*4af0*/  IMAD.MOV.U32 R71, RZ, RZ, R119 ;  /* 0x000000ffff477224 */ /* 0x001fce00078e0077 */
[----:B------:R0:W3:Y:S01]  /*4b00*/  MUFU.EX2 R26, R83 ;  /* 0x00000053001a7308 */ /* 0x0000e20000000800 */
[----:B-1----:R-:W-:-:S07]  /*4b10*/  F2FP.BF16.F32.PACK_AB R199, R22, R23 ;  /* 0x0000001716c7723e */ /* 0x002fce00000010ff */
[----:B------:R-:W-:Y:S01]  /*4b20*/  MUFU.EX2 R85, R85 ;  /* 0x0000005500557308 */ /* 0x000fe20000000800 */
[----:B0-----:R-:W-:Y:S01]  /*4b30*/  IMAD.MOV.U32 R83, RZ, RZ, R119 ;  /* 0x000000ffff537224 */ /* 0x001fe200078e0077 */
[----:B--2---:R-:W-:-:S05]  /*4b40*/  FMNMX.FTZ R21, R6, R21, !PT ;  /* 0x0000001506157209 */ /* 0x004fca0007810000 */
[----:B------:R-:W0:Y:S01]  /*4b50*/  SHFL.BFLY PT, R6, R21, 0x1, 0x1f ;  /* 0x0c201f0015067f89 */ /* 0x000e2200000e0000 */
[----:B------:R1:W2:Y:S01]  /*4b60*/  MUFU.EX2 R30, R63 ;  /* 0x0000003f001e7308 */ /* 0x0002a20000000800 */
[----:B---3--:R-:W-:-:S07]  /*4b70*/  F2FP.BF16.F32.PACK_AB R193, R26, R81 ;  /* 0x000000511ac1723e */ /* 0x008fce00000010ff */
[----:B------:R3:W-:Y:S01]  /*4b80*/  MUFU.EX2 R38, R39 ;  /* 0x0000002700267308 */ /* 0x0007e20000000800 */
[----:B-1----:R-:W-:-:S07]  /*4b90*/  IMAD.MOV.U32 R63, RZ, RZ, R119 ;  /* 0x000000ffff3f7224 */ /* 0x002fce00078e0077 */
[----:B------:R-:W-:Y:S01]  /*4ba0*/  MUFU.EX2 R87, R87 ;  /* 0x0000005700577308 */ /* 0x000fe20000000800 */
[----:B---3--:R-:W-:Y:S01]  /*4bb0*/  IMAD.U32 R39, RZ, RZ, UR42 ;  /* 0x0000002aff277e24 */ /* 0x008fe2000f8e00ff */
[----:B--2---:R-:W-:Y:S02]  /*4bc0*/  F2FP.BF16.F32.PACK_AB R195, R30, R85 ;  /* 0x000000551ec3723e */ /* 0x004fe400000010ff */
[----:B0-----:R-:W-:-:S04]  /*4bd0*/  FMNMX.FTZ R6, R21, R6, !PT ;  /* 0x0000000615067209 */ /* 0x001fc80007810000 */
[----:B------:R0:W-:Y:S01]  /*4be0*/  MUFU.EX2 R24, R89 ;  /* 0x0000005900187308 */ /* 0x0001e20000000800 */
[C---:B------:R-:W-:Y:S01]  /*4bf0*/  FSETP.NEU.FTZ.AND P2, PT, R6.reuse, -INF , PT ;  /* 0xff8000000600780b */ /* 0x040fe20003f5d000 */
[----:B------:R-:W-:-:S06]  /*4c00*/  FMUL.FTZ R10, R6, R0 ;  /* 0x00000000060a7220 */ /* 0x000fcc0000410000 */
[----:B------:R-:W-:Y:S01]  /*4c10*/  MUFU.EX2 R91, R91 ;  /* 0x0000005b005b7308 */ /* 0x000fe20000000800 */
[----:B------:R-:W-:Y:S01]  /*4c20*/  FSEL R10, R10, RZ, P2 ;  /* 0x000000ff0a0a7208 */ /* 0x000fe20001000000 */
[----:B0-----:R-:W-:Y:S01]  /*4c30*/  IMAD.MOV.U32 R89, RZ, RZ, R119 ;  /* 0x000000ffff597224 */ /* 0x001fe200078e0077 */
[----:B------:R-:W-:-:S03]  /*4c40*/  PLOP3.LUT P2, PT, PT, PT, UP0, 0x80, 0x0 ;  /* 0x000000000000781c */ /* 0x000fc60003f4f008 */
[-CC-:B------:R-:W-:Y:S01]  /*4c50*/  FFMA.FTZ R73, R73, R0.reuse, -R10.reuse ;  /* 0x0000000049497223 */ /* 0x180fe2000001080a */
[-CC-:B------:R-:W-:Y:S01]  /*4c60*/  FFMA.FTZ R7, R7, R0.reuse, -R10.reuse ;  /* 0x0000000007077223 */ /* 0x180fe2000001080a */
[-CC-:B------:R-:W-:Y:S01]  /*4c70*/  FFMA.FTZ R9, R9, R0.reuse, -R10.reuse ;  /* 0x0000000009097223 */ /* 0x180fe2000001080a */
[-CC-:B------:R-:W-:Y:S01]  /*4c80*/  FFMA.FTZ R77, R77, R0.reuse, -R10.reuse ;  /* 0x000000004d4d7223 */ /* 0x180fe2000001080a */
[-CC-:B------:R-:W-:Y:S01]  /*4c90*/  FFMA.FTZ R13, R13, R0.reuse, -R10.reuse ;  /* 0x000000000d0d7223 */ /* 0x180fe2000001080a */
[----:B------:R0:W-:Y:S01]  /*4ca0*/  MUFU.EX2 R200, R7 ;  /* 0x0000000700c87308 */ /* 0x0001e20000000800 */
[-CC-:B------:R-:W-:Y:S01]  /*4cb0*/  FFMA.FTZ R65, R65, R0.reuse, -R10.reuse ;  /* 0x0000000041417223 */ /* 0x180fe2000001080a */
[-CC-:B------:R-:W-:Y:S01]  /*4cc0*/  FFMA.FTZ R11, R11, R0.reuse, -R10.reuse ;  /* 0x000000000b0b7223 */ /* 0x180fe2000001080a */
[-CC-:B------:R-:W-:Y:S01]  /*4cd0*/  FFMA.FTZ R69, R69, R0.reuse, -R10.reuse ;  /* 0x0000000045457223 */ /* 0x180fe2000001080a */
[-CC-:B------:R-:W-:Y:S01]  /*4ce0*/  FFMA.FTZ R59, R59, R0.reuse, -R10.reuse ;  /* 0x000000003b3b7223 */ /* 0x180fe2000001080a */
[-CC-:B------:R-:W-:Y:S01]  /*4cf0*/  FFMA.FTZ R57, R57, R0.reuse, -R10.reuse ;  /* 0x0000000039397223 */ /* 0x180fe2000001080a */
[-CC-:B------:R-:W-:Y:S01]  /*4d00*/  FFMA.FTZ R51, R51, R0.reuse, -R10.reuse ;  /* 0x0000000033337223 */ /* 0x180fe2000001080a */
[-C--:B------:R-:W-:Y:S01]  /*4d10*/  FFMA.FTZ R61, R61, R0.reuse, -R10 ;  /* 0x000000003d3d7223 */ /* 0x080fe2000001080a */
[----:B------:R-:W1:Y:S01]  /*4d20*/  MUFU.EX2 R73, R73 ;  /* 0x0000004900497308 */ /* 0x000e620000000800 */
[----:B0-----:R-:W-:Y:S01]  /*4d30*/  FADD.FTZ R7, R203, R42 ;  /* 0x0000002acb077221 */ /* 0x001fe20000010000 */
[-CC-:B------:R-:W-:Y:S01]  /*4d40*/  FFMA.FTZ R55, R55, R0.reuse, -R10.reuse ;  /* 0x0000000037377223 */ /* 0x180fe2000001080a */
[-CC-:B------:R-:W-:Y:S01]  /*4d50*/  FFMA.FTZ R49, R49, R0.reuse, -R10.reuse ;  /* 0x0000000031317223 */ /* 0x180fe2000001080a */
[-CC-:B------:R-:W-:Y:S01]  /*4d60*/  FFMA.FTZ R43, R43, R0.reuse, -R10.reuse ;  /* 0x000000002b2b7223 */ /* 0x180fe2000001080a */
[----:B------:R-:W-:Y:S01]  /*4d70*/  FADD.FTZ R42, R14, R7 ;  /* 0x000000070e2a7221 */ /* 0x000fe20000010000 */
[-CC-:B------:R-:W-:Y:S01]  /*4d80*/  FFMA.FTZ R53, R53, R0.reuse, -R10.reuse ;  /* 0x0000000035357223 */ /* 0x180fe2000001080a */
[-C--:B------:R-:W-:Y:S01]  /*4d90*/  FFMA.FTZ R47, R47, R0.reuse, -R10 ;  /* 0x000000002f2f7223 */ /* 0x080fe2000001080a */
[----:B------:R-:W0:Y:S01]  /*4da0*/  MUFU.EX2 R9, R9 ;  /* 0x0000000900097308 */ /* 0x000e220000000800 */
[----:B------:R-:W-:Y:S01]  /*4db0*/  FADD.FTZ R7, R197, R42 ;  /* 0x0000002ac5077221 */ /* 0x000fe20000010000 */
[-CC-:B------:R-:W-:Y:S01]  /*4dc0*/  FFMA.FTZ R41, R41, R0.reuse, -R10.reuse ;  /* 0x0000000029297223 */ /* 0x180fe2000001080a */
[-CC-:B------:R-:W-:Y:S01]  /*4dd0*/  FFMA.FTZ R35, R35, R0.reuse, -R10.reuse ;  /* 0x0000000023237223 */ /* 0x180fe2000001080a */
[-CC-:B------:R-:W-:Y:S01]  /*4de0*/  FFMA.FTZ R45, R45, R0.reuse, -R10.reuse ;  /* 0x000000002d2d7223 */ /* 0x180fe2000001080a */
[----:B------:R-:W-:Y:S01]  /*4df0*/  FADD.FTZ R44, R20, R7 ;  /* 0x00000007142c7221 */ /* 0x000fe20000010000 */
[-CC-:B------:R-:W-:Y:S01]  /*4e00*/  FFMA.FTZ R27, R27, R0.reuse, -R10.reuse ;  /* 0x000000001b1b7223 */ /* 0x180fe2000001080a */
[-C--:B------:R-:W-:Y:S01]  /*4e10*/  FFMA.FTZ R33, R33, R0.reuse, -R10 ;  /* 0x0000000021217223 */ /* 0x080fe2000001080a */
[----:B------:R-:W2:Y:S01]  /*4e20*/  MUFU.EX2 R202, R77 ;  /* 0x0000004d00ca7308 */ /* 0x000ea20000000800 */
[----:B-1----:R-:W-:Y:S01]  /*4e30*/  FADD.FTZ R42, R200, R73 ;  /* 0x00000049c82a7221 */ /* 0x002fe20000010000 */
[----:B------:R-:W-:Y:S01]  /*4e40*/  FADD.FTZ R21, R23, R44 ;  /* 0x0000002c17157221 */ /* 0x000fe20000010000 */
[-CC-:B------:R-:W-:Y:S01]  /*4e50*/  FFMA.FTZ R31, R31, R0.reuse, -R10.reuse ;  /* 0x000000001f1f7223 */ /* 0x180fe2000001080a */
[-CC-:B------:R-:W-:Y:S01]  /*4e60*/  FFMA.FTZ R37, R37, R0.reuse, -R10.reuse ;  /* 0x0000000025257223 */ /* 0x180fe2000001080a */
[-CC-:B------:R-:W-:Y:S01]  /*4e70*/  FFMA.FTZ R15, R15, R0.reuse, -R10.reuse ;  /* 0x000000000f0f7223 */ /* 0x180fe2000001080a */
[----:B------:R-:W-:Y:S01]  /*4e80*/  FADD.FTZ R44, R22, R21 ;  /* 0x00000015162c7221 */ /* 0x000fe20000010000 */
[-C--:B------:R-:W-:Y:S01]  /*4e90*/  FFMA.FTZ R25, R25, R0.reuse, -R10 ;  /* 0x0000000019197223 */ /* 0x080fe2000001080a */
[----:B------:R-:W1:Y:S01]  /*4ea0*/  MUFU.EX2 R13, R13 ;  /* 0x0000000d000d7308 */ /* 0x000e620000000800 */
[----:B0-----:R-:W-:Y:S01]  /*4eb0*/  FADD.FTZ R7, R9, R42 ;  /* 0x0000002a09077221 */ /* 0x001fe20000010000 */
[----:B------:R-:W-:Y:S01]  /*4ec0*/  FADD.FTZ R21, R81, R44 ;  /* 0x0000002c51157221 */ /* 0x000fe20000010000 */
[-CC-:B------:R-:W-:Y:S01]  /*4ed0*/  FFMA.FTZ R19, R19, R0.reuse, -R10.reuse ;  /* 0x0000000013137223 */ /* 0x180fe2000001080a */
[----:B------:R-:W-:Y:S01]  /*4ee0*/  FFMA.FTZ R29, R29, R0, -R10 ;  /* 0x000000001d1d7223 */ /* 0x000fe2000001080a */
[----:B------:R-:W-:Y:S01]  /*4ef0*/  F2FP.BF16.F32.PACK_AB R189, R24, R87 ;  /* 0x0000005718bd723e */ /* 0x000fe200000010ff */
[----:B------:R-:W-:Y:S01]  /*4f00*/  FADD.FTZ R44, R26, R21 ;  /* 0x000000151a2c7221 */ /* 0x000fe20000010000 */
[----:B------:R-:W-:Y:S01]  /*4f10*/  F2FP.BF16.F32.PACK_AB R200, R73, R200 ;  /* 0x000000c849c8723e */ /* 0x000fe200000010ff */
[----:B------:R0:W3:Y:S01]  /*4f20*/  MUFU.EX2 R196, R65 ;  /* 0x0000004100c47308 */ /* 0x0000e20000000800 */
[C---:B--2---:R-:W-:Y:S01]  /*4f30*/  FADD.FTZ R42, R202.reuse, R7 ;  /* 0x00000007ca2a7221 */ /* 0x044fe20000010000 */
[----:B------:R-:W-:Y:S01]  /*4f40*/  F2FP.BF16.F32.PACK_AB R202, R202, R9 ;  /* 0x00000009caca723e */ /* 0x000fe200000010ff */
[----:B------:R-:W-:Y:S01]  /*4f50*/  IMAD.MOV.U32 R9, RZ, RZ, 0x3f800000 ;  /* 0x3f800000ff097424 */ /* 0x000fe200078e00ff */
[----:B------:R-:W-:Y:S01]  /*4f60*/  F2FP.BF16.F32.PACK_AB R203, R14, R203 ;  /* 0x000000cb0ecb723e */ /* 0x000fe200000010ff */
[--C-:B------:R-:W-:Y:S01]  /*4f70*/  IMAD.MOV.U32 R81, RZ, RZ, R119.reuse ;  /* 0x000000ffff517224 */ /* 0x100fe200078e0077 */
[----:B------:R-:W-:Y:S01]  /*4f80*/  F2FP.BF16.F32.PACK_AB R197, R20, R197 ;  /* 0x000000c514c5723e */ /* 0x000fe200000010ff */
[--C-:B------:R-:W-:Y:S01]  /*4f90*/  IMAD.MOV.U32 R77, RZ, RZ, R119.reuse ;  /* 0x000000ffff4d7224 */ /* 0x100fe200078e0077 */
[----:B------:R-:W2:Y:S01]  /*4fa0*/  MUFU.EX2 R11, R11 ;  /* 0x0000000b000b7308 */ /* 0x000ea20000000800 */
[----:B-1----:R-:W-:Y:S01]  /*4fb0*/  FADD.FTZ R7, R13, R42 ;  /* 0x0000002a0d077221 */ /* 0x002fe20000010000 */
[----:B------:R-:W-:-:S02]  /*4fc0*/  IMAD.MOV.U32 R73, RZ, RZ, R119 ;  /* 0x000000ffff497224 */ /* 0x000fc400078e0077 */
[--C-:B0-----:R-:W-:Y:S02]  /*4fd0*/  IMAD.MOV.U32 R65, RZ, RZ, R119.reuse ;  /* 0x000000ffff417224 */ /* 0x101fe400078e0077 */
[----:B------:R-:W-:Y:S02]  /*4fe0*/  IMAD.MOV.U32 R26, RZ, RZ, R119 ;  /* 0x000000ffff1a7224 */ /* 0x000fe400078e0077 */
[----:B------:R0:W1:Y:S01]  /*4ff0*/  MUFU.EX2 R198, R69 ;  /* 0x0000004500c67308 */ /* 0x0000620000000800 */
[C---:B---3--:R-:W-:Y:S01]  /*5000*/  FADD.FTZ R42, R196.reuse, R7 ;  /* 0x00000007c42a7221 */ /* 0x048fe20000010000 */
[----:B------:R-:W-:Y:S01]  /*5010*/  FADD.FTZ R7, R85, R44 ;  /* 0x0000002c55077221 */ /* 0x000fe20000010000 */
[----:B------:R-:W-:Y:S01]  /*5020*/  F2FP.BF16.F32.PACK_AB R196, R196, R13 ;  /* 0x0000000dc4c4723e */ /* 0x000fe200000010ff */
[----:B------:R-:W-:Y:S02]  /*5030*/  IMAD.MOV.U32 R85, RZ, RZ, R119 ;  /* 0x000000ffff557224 */ /* 0x000fe400078e0077 */
[----:B------:R-:W-:Y:S01]  /*5040*/  FADD.FTZ R44, R30, R7 ;  /* 0x000000071e2c7221 */ /* 0x000fe20000010000 */
[----:B------:R-:W-:Y:S01]  /*5050*/  @!P1 VIADD R7, R39, 0x36840 ;  /* 0x0003684027079836 */ /* 0x000fe20000000000 */
[----:B------:R-:W3:Y:S01]  /*5060*/  MUFU.EX2 R59, R59 ;  /* 0x0000003b003b7308 */ /* 0x000ee20000000800 */
[----:B--2---:R-:W-:Y:S01]  /*5070*/  FADD.FTZ R21, R11, R42 ;  /* 0x0000002a0b157221 */ /* 0x004fe20000010000 */
[----:B------:R-:W-:Y:S01]  /*5080*/  FADD.FTZ R39, R87, R44 ;  /* 0x0000002c57277221 */ /* 0x000fe20000010000 */
[----:B------:R-:W-:Y:S01]  /*5090*/  IMAD.MOV.U32 R87, RZ, RZ, R119 ;  /* 0x000000ffff577224 */ /* 0x000fe200078e0077 */
[----:B------:R-:W-:Y:S01]  /*50a0*/  @!P1 PRMT R7, RZ, 0x654, R7 ;  /* 0x00000654ff079816 */ /* 0x000fe20000000007 */
[----:B0-----:R-:W-:-:S02]  /*50b0*/  IMAD.MOV.U32 R69, RZ, RZ, R119 ;  /* 0x000000ffff457224 */ /* 0x001fc400078e0077 */
[----:B------:R-:W-:Y:S01]  /*50c0*/  FADD.FTZ R44, R24, R39 ;  /* 0x00000027182c7221 */ /* 0x000fe20000010000 */
[----:B------:R-:W-:Y:S01]  /*50d0*/  IMAD.MOV.U32 R39, RZ, RZ, R119 ;  /* 0x000000ffff277224 */ /* 0x000fe200078e0077 */
[----:B------:R0:W2:Y:S01]  /*50e0*/  MUFU.EX2 R192, R57 ;  /* 0x0000003900c07308 */ /* 0x0000a20000000800 */
[C---:B-1----:R-:W-:Y:S01]  /*50f0*/  FADD.FTZ R42, R198.reuse, R21 ;  /* 0x00000015c62a7221 */ /* 0x042fe20000010000 */
[----:B------:R1:W-:Y:S01]  /*5100*/  @!P1 SYNCS.ARRIVE.TRANS64.RED.A1T0 RZ, [R7+URZ], RZ ;  /* 0x000000ff07ff99a7 */ /* 0x0003e2000810043f */
[----:B------:R-:W-:Y:S01]  /*5110*/  F2FP.BF16.F32.PACK_AB R198, R198, R11 ;  /* 0x0000000bc6c6723e */ /* 0x000fe200000010ff */
[----:B------:R-:W-:Y:S01]  /*5120*/  IMAD.MOV.U32 R24, RZ, RZ, R119 ;  /* 0x000000ffff187224 */ /* 0x000fe200078e0077 */
[----:B------:R-:W-:-:S03]  /*5130*/  MOV R30, R119 ;  /* 0x00000077001e7202 */ /* 0x000fc60000000f00 */
[----:B------:R-:W1:Y:S01]  /*5140*/  MUFU.EX2 R51, R51 ;  /* 0x0000003300337308 */ /* 0x000e620000000800 */
[----:B---3--:R-:W-:Y:S01]  /*5150*/  FADD.FTZ R21, R59, R42 ;  /* 0x0000002a3b157221 */ /* 0x008fe20000010000 */
[----:B0-----:R-:W-:-:S06]  /*5160*/  IMAD.MOV.U32 R57, RZ, RZ, R119 ;  /* 0x000000ffff397224 */ /* 0x001fcc00078e0077 */
[----:B------:R0:W3:Y:S01]  /*5170*/  MUFU.EX2 R194, R61 ;  /* 0x0000003d00c27308 */ /* 0x0000e20000000800 */
[C---:B--2---:R-:W-:Y:S01]  /*5180*/  FADD.FTZ R42, R192.reuse, R21 ;  /* 0x00000015c02a7221 */ /* 0x044fe20000010000 */
[----:B------:R-:W-:Y:S01]  /*5190*/  FADD.FTZ R21, R91, R44 ;  /* 0x0000002c5b157221 */ /* 0x000fe20000010000 */
[----:B------:R-:W-:Y:S01]  /*51a0*/  F2FP.BF16.F32.PACK_AB R192, R192, R59 ;  /* 0x0000003bc0c0723e */ /* 0x000fe200000010ff */
[----:B------:R-:W-:-:S04]  /*51b0*/  IMAD.MOV.U32 R59, RZ, RZ, R119 ;  /* 0x000000ffff3b7224 */ /* 0x000fc800078e0077 */
[----:B------:R-:W2:Y:S01]  /*51c0*/  MUFU.EX2 R55, R55 ;  /* 0x0000003700377308 */ /* 0x000ea20000000800 */
[----:B-1----:R-:W-:Y:S01]  /*51d0*/  FADD.FTZ R7, R51, R42 ;  /* 0x0000002a33077221 */ /* 0x002fe20000010000 */
[----:B0-----:R-:W-:-:S06]  /*51e0*/  IMAD.MOV.U32 R61, RZ, RZ, R119 ;  /* 0x000000ffff3d7224 */ /* 0x001fcc00078e0077 */
[----:B------:R0:W1:Y:S01]  /*51f0*/  MUFU.EX2 R188, R49 ;  /* 0x0000003100bc7308 */ /* 0x0000620000000800 */
[C---:B---3--:R-:W-:Y:S01]  /*5200*/  FADD.FTZ R42, R194.reuse, R7 ;  /* 0x00000007c22a7221 */ /* 0x048fe20000010000 */
[----:B------:R-:W-:Y:S01]  /*5210*/  F2FP.BF16.F32.PACK_AB R194, R194, R51 ;  /* 0x00000033c2c2723e */ /* 0x000fe200000010ff */
[----:B------:R-:W-:-:S05]  /*5220*/  IMAD.MOV.U32 R51, RZ, RZ, R119 ;  /* 0x000000ffff337224 */ /* 0x000fca00078e0077 */
[----:B------:R-:W3:Y:S01]  /*5230*/  MUFU.EX2 R43, R43 ;  /* 0x0000002b002b7308 */ /* 0x000ee20000000800 */
[----:B--2---:R-:W-:Y:S01]  /*5240*/  FADD.FTZ R7, R55, R42 ;  /* 0x0000002a37077221 */ /* 0x004fe20000010000 */
[----:B0-----:R-:W-:-:S06]  /*5250*/  IMAD.MOV.U32 R49, RZ, RZ, R119 ;  /* 0x000000ffff317224 */ /* 0x001fcc00078e0077 */
[----:B------:R0:W2:Y:S01]  /*5260*/  MUFU.EX2 R190, R53 ;  /* 0x0000003500be7308 */ /* 0x0000a20000000800 */
[C---:B-1----:R-:W-:Y:S01]  /*5270*/  FADD.FTZ R42, R188.reuse, R7 ;  /* 0x00000007bc2a7221 */ /* 0x042fe20000010000 */
[----:B------:R-:W-:Y:S01]  /*5280*/  F2FP.BF16.F32.PACK_AB R188, R188, R55 ;  /* 0x00000037bcbc723e */ /* 0x000fe200000010ff */
[----:B------:R-:W-:-:S05]  /*5290*/  IMAD.MOV.U32 R55, RZ, RZ, R119 ;  /* 0x000000ffff377224 */ /* 0x000fca00078e0077 */
[----:B------:R1:W4:Y:S01]  /*52a0*/  MUFU.EX2 R28, R93 ;  /* 0x0000005d001c7308 */ /* 0x0003220000000800 */
[----:B---3--:R-:W-:Y:S01]  /*52b0*/  FADD.FTZ R7, R43, R42 ;  /* 0x0000002a2b077221 */ /* 0x008fe20000010000 */
[--C-:B0-----:R-:W-:Y:S02]  /*52c0*/  IMAD.MOV.U32 R53, RZ, RZ, R119.reuse ;  /* 0x000000ffff357224 */ /* 0x101fe400078e0077 */
[----:B------:R-:W-:-:S04]  /*52d0*/  IMAD.MOV.U32 R42, RZ, RZ, R119 ;  /* 0x000000ffff2a7224 */ /* 0x000fc800078e0077 */
[----:B------:R-:W0:Y:S01]  /*52e0*/  MUFU.EX2 R47, R47 ;  /* 0x0000002f002f7308 */ /* 0x000e220000000800 */
[C---:B--2---:R-:W-:Y:S01]  /*52f0*/  FADD.FTZ R2, R190.reuse, R7 ;  /* 0x00000007be027221 */ /* 0x044fe20000010000 */
[----:B------:R-:W-:Y:S01]  /*5300*/  F2FP.BF16.F32.PACK_AB R190, R190, R43 ;  /* 0x0000002bbebe723e */ /* 0x000fe200000010ff */
[--C-:B-1----:R-:W-:Y:S02]  /*5310*/  IMAD.MOV.U32 R93, RZ, RZ, R119.reuse ;  /* 0x000000ffff5d7224 */ /* 0x102fe400078e0077 */
[----:B------:R-:W-:-:S03]  /*5320*/  IMAD.MOV.U32 R43, RZ, RZ, R119 ;  /* 0x000000ffff2b7224 */ /* 0x000fc600078e0077 */
[----:B------:R-:W1:Y:S01]  /*5330*/  MUFU.EX2 R95, R95 ;  /* 0x0000005f005f7308 */ /* 0x000e620000000800 */
[C---:B----4-:R-:W-:Y:S01]  /*5340*/  FADD.FTZ R44, R28.reuse, R21 ;  /* 0x000000151c2c7221 */ /* 0x050fe20000010000 */
[----:B------:R-:W-:Y:S01]  /*5350*/  F2FP.BF16.F32.PACK_AB R191, R28, R91 ;  /* 0x0000005b1cbf723e */ /* 0x000fe200000010ff */
[--C-:B------:R-:W-:Y:S02]  /*5360*/  IMAD.MOV.U32 R91, RZ, RZ, R119.reuse ;  /* 0x000000ffff5b7224 */ /* 0x100fe400078e0077 */
[----:B------:R-:W-:-:S03]  /*5370*/  IMAD.MOV.U32 R28, RZ, RZ, R119 ;  /* 0x000000ffff1c7224 */ /* 0x000fc600078e0077 */
[----:B------:R2:W3:Y:S01]  /*5380*/  MUFU.EX2 R184, R41 ;  /* 0x0000002900b87308 */ /* 0x0004e20000000800 */
[----:B0-----:R-:W-:-:S07]  /*5390*/  FADD.FTZ R7, R47, R2 ;  /* 0x000000022f077221 */ /* 0x001fce0000010000 */
[----:B------:R0:W4:Y:S01]  /*53a0*/  MUFU.EX2 R32, R97 ;  /* 0x0000006100207308 */ /* 0x0001220000000800 */
[----:B-1----:R-:W-:Y:S01]  /*53b0*/  FADD.FTZ R21, R95, R44 ;  /* 0x0000002c5f157221 */ /* 0x002fe20000010000 */
[----:B--2---:R-:W-:-:S06]  /*53c0*/  IMAD.MOV.U32 R41, RZ, RZ, R119 ;  /* 0x000000ffff297224 */ /* 0x004fcc00078e0077 */
[----:B------:R-:W1:Y:S01]  /*53d0*/  MUFU.EX2 R35, R35 ;  /* 0x0000002300237308 */ /* 0x000e620000000800 */
[C---:B---3--:R-:W-:Y:S01]  /*53e0*/  FADD.FTZ R2, R184.reuse, R7 ;  /* 0x00000007b8027221 */ /* 0x048fe20000010000 */
[----:B------:R-:W-:Y:S01]  /*53f0*/  F2FP.BF16.F32.PACK_AB R184, R184, R47 ;  /* 0x0000002fb8b8723e */ /* 0x000fe200000010ff */
[--C-:B0-----:R-:W-:Y:S02]  /*5400*/  IMAD.MOV.U32 R97, RZ, RZ, R119.reuse ;  /* 0x000000ffff617224 */ /* 0x101fe400078e0077 */
[----:B------:R-:W-:-:S03]  /*5410*/  IMAD.MOV.U32 R47, RZ, RZ, R119 ;  /* 0x000000ffff2f7224 */ /* 0x000fc600078e0077 */
[----:B------:R-:W0:Y:S01]  /*5420*/  MUFU.EX2 R99, R99 ;  /* 0x0000006300637308 */ /* 0x000e220000000800 */
[C---:B----4-:R-:W-:Y:S01]  /*5430*/  FADD.FTZ R44, R32.reuse, R21 ;  /* 0x00000015202c7221 */ /* 0x050fe20000010000 */
[----:B------:R-:W-:Y:S01]  /*5440*/  F2FP.BF16.F32.PACK_AB R185, R32, R95 ;  /* 0x0000005f20b9723e */ /* 0x000fe200000010ff */
[--C-:B------:R-:W-:Y:S02]  /*5450*/  IMAD.MOV.U32 R95, RZ, RZ, R119.reuse ;  /* 0x000000ffff5f7224 */ /* 0x100fe400078e0077 */
[----:B------:R-:W-:-:S03]  /*5460*/  IMAD.MOV.U32 R32, RZ, RZ, R119 ;  /* 0x000000ffff207224 */ /* 0x000fc600078e0077 */
[----:B------:R2:W3:Y:S01]  /*5470*/  MUFU.EX2 R186, R45 ;  /* 0x0000002d00ba7308 */ /* 0x0004e20000000800 */
[----:B-1----:R-:W-:-:S07]  /*5480*/  FADD.FTZ R7, R35, R2 ;  /* 0x0000000223077221 */ /* 0x002fce0000010000 */
[----:B------:R1:W4:Y:S01]  /*5490*/  MUFU.EX2 R34, R101 ;  /* 0x0000006500227308 */ /* 0x0003220000000800 */
[----:B0-----:R-:W-:Y:S01]  /*54a0*/  FADD.FTZ R21, R99, R44 ;  /* 0x0000002c63157221 */ /* 0x001fe20000010000 */
[--C-:B--2---:R-:W-:Y:S02]  /*54b0*/  IMAD.MOV.U32 R45, RZ, RZ, R119.reuse ;  /* 0x000000ffff2d7224 */ /* 0x104fe400078e0077 */
[----:B------:R-:W-:-:S04]  /*54c0*/  IMAD.MOV.U32 R44, RZ, RZ, R119 ;  /* 0x000000ffff2c7224 */ /* 0x000fc800078e0077 */
[----:B------:R-:W0:Y:S01]  /*54d0*/  MUFU.EX2 R27, R27 ;  /* 0x0000001b001b7308 */ /* 0x000e220000000800 */
[C---:B---3--:R-:W-:Y:S01]  /*54e0*/  FADD.FTZ R2, R186.reuse, R7 ;  /* 0x00000007ba027221 */ /* 0x048fe20000010000 */
        /* <DEDUP_REMOVED lines=25> */
[----:B------:R-:W1:Y:S01]  /*5680*/  MUFU.EX2 R15, R15 ;  /* 0x0000000f000f7308 */ /* 0x000e620000000800 */
[----:B0-----:R-:W-:Y:S01]  /*5690*/  FADD.FTZ R21, R107, R10 ;  /* 0x0000000a6b157221 */ /* 0x001fe20000010000 */
[C---:B------:R-:W-:Y:S01]  /*56a0*/  F2FP.BF16.F32.PACK_AB R183, R38.reuse, R107 ;  /* 0x0000006b26b7723e */ /* 0x040fe200000010ff */
[----:B------:R-:W-:Y:S02]  /*56b0*/  IMAD.MOV.U32 R107, RZ, RZ, R119 ;  /* 0x000000ffff6b7224 */ /* 0x000fe400078e0077 */
[----:B------:R-:W-:Y:S01]  /*56c0*/  FADD.FTZ R10, R38, R21 ;  /* 0x00000015260a7221 */ /* 0x000fe20000010000 */
[----:B------:R-:W-:Y:S01]  /*56d0*/  MOV R38, R119 ;  /* 0x0000007700267202 */ /* 0x000fe20000000f00 */
[----:B--2---:R-:W-:Y:S01]  /*56e0*/  IMAD.MOV.U32 R37, RZ, RZ, R119 ;  /* 0x000000ffff257224 */ /* 0x004fe200078e0077 */
[----:B------:R-:W0:Y:S01]  /*56f0*/  MUFU.EX2 R109, R109 ;  /* 0x0000006d006d7308 */ /* 0x000e220000000800 */
[C---:B---3--:R-:W-:Y:S01]  /*5700*/  FADD.FTZ R2, R182.reuse, R7 ;  /* 0x00000007b6027221 */ /* 0x048fe20000010000 */
[----:B------:R-:W-:Y:S01]  /*5710*/  F2FP.BF16.F32.PACK_AB R182, R182, R31 ;  /* 0x0000001fb6b6723e */ /* 0x000fe200000010ff */
[----:B------:R-:W-:-:S05]  /*5720*/  IMAD.MOV.U32 R31, RZ, RZ, R119 ;  /* 0x000000ffff1f7224 */ /* 0x000fca00078e0077 */
[----:B------:R2:W3:Y:S01]  /*5730*/  MUFU.EX2 R176, R25 ;  /* 0x0000001900b07308 */ /* 0x0004e20000000800 */
[----:B-1----:R-:W-:-:S07]  /*5740*/  FADD.FTZ R7, R15, R2 ;  /* 0x000000020f077221 */ /* 0x002fce0000010000 */
[----:B------:R1:W4:Y:S01]  /*5750*/  MUFU.EX2 R40, R111 ;  /* 0x0000006f00287308 */ /* 0x0003220000000800 */
[----:B0-----:R-:W-:Y:S01]  /*5760*/  FADD.FTZ R21, R109, R10 ;  /* 0x0000000a6d157221 */ /* 0x001fe20000010000 */
[----:B--2---:R-:W-:-:S06]  /*5770*/  IMAD.MOV.U32 R25, RZ, RZ, R119 ;  /* 0x000000ffff197224 */ /* 0x004fcc00078e0077 */
[----:B------:R-:W0:Y:S01]  /*5780*/  MUFU.EX2 R19, R19 ;  /* 0x0000001300137308 */ /* 0x000e220000000800 */
[C---:B---3--:R-:W-:Y:S01]  /*5790*/  FADD.FTZ R2, R176.reuse, R7 ;  /* 0x00000007b0027221 */ /* 0x048fe20000010000 */
[----:B------:R-:W-:Y:S01]  /*57a0*/  IMAD.U32 R7, RZ, RZ, UR4 ;  /* 0x00000004ff077e24 */ /* 0x000fe2000f8e00ff */
[----:B------:R-:W-:Y:S01]  /*57b0*/  F2FP.BF16.F32.PACK_AB R176, R176, R15 ;  /* 0x0000000fb0b0723e */ /* 0x000fe200000010ff */
[----:B-1----:R-:W-:-:S04]  /*57c0*/  IMAD.MOV.U32 R111, RZ, RZ, R119 ;  /* 0x000000ffff6f7224 */ /* 0x002fc800078e0077 */
[----:B------:R-:W1:Y:S01]  /*57d0*/  MUFU.EX2 R113, R113 ;  /* 0x0000007100717308 */ /* 0x000e620000000800 */
[C---:B----4-:R-:W-:Y:S01]  /*57e0*/  FADD.FTZ R10, R40.reuse, R21 ;  /* 0x00000015280a7221 */ /* 0x050fe20000010000 */
[----:B------:R-:W-:Y:S01]  /*57f0*/  F2FP.BF16.F32.PACK_AB R177, R40, R109 ;  /* 0x0000006d28b1723e */ /* 0x000fe200000010ff */
[--C-:B------:R-:W-:Y:S02]  /*5800*/  IMAD.MOV.U32 R109, RZ, RZ, R119.reuse ;  /* 0x000000ffff6d7224 */ /* 0x100fe400078e0077 */
[----:B------:R-:W-:-:S03]  /*5810*/  IMAD.MOV.U32 R40, RZ, RZ, R119 ;  /* 0x000000ffff287224 */ /* 0x000fc600078e0077 */
[----:B------:R-:W2:Y:S01]  /*5820*/  MUFU.EX2 R12, R12 ;  /* 0x0000000c000c7308 */ /* 0x000ea20000000800 */
[----:B0-----:R-:W-:Y:S01]  /*5830*/  FADD.FTZ R11, R19, R2 ;  /* 0x00000002130b7221 */ /* 0x001fe20000010000 */
[----:B------:R-:W-:-:S06]  /*5840*/  IMAD.MOV.U32 R2, RZ, RZ, 0x3f800000 ;  /* 0x3f800000ff027424 */ /* 0x000fcc00078e00ff */
[----:B------:R0:W3:Y:S01]  /*5850*/  MUFU.EX2 R178, R29 ;  /* 0x0000001d00b27308 */ /* 0x0000e20000000800 */
[----:B-1----:R-:W-:Y:S01]  /*5860*/  FADD.FTZ R21, R113, R10 ;  /* 0x0000000a71157221 */ /* 0x002fe20000010000 */
[----:B--2---:R-:W-:-:S03]  /*5870*/  F2FP.BF16.F32.PACK_AB R179, R12, R113 ;  /* 0x000000710cb3723e */ /* 0x004fc600000010ff */
[----:B------:R-:W-:Y:S01]  /*5880*/  FADD.FTZ R10, R12, R21 ;  /* 0x000000150c0a7221 */ /* 0x000fe20000010000 */
[--C-:B------:R-:W-:Y:S02]  /*5890*/  IMAD.MOV.U32 R113, RZ, RZ, R119.reuse ;  /* 0x000000ffff717224 */ /* 0x100fe400078e0077 */
[----:B0-----:R-:W-:Y:S02]  /*58a0*/  IMAD.MOV.U32 R29, RZ, RZ, R119 ;  /* 0x000000ffff1d7224 */ /* 0x001fe400078e0077 */
[C---:B---3--:R-:W-:Y:S01]  /*58b0*/  FADD.FTZ R11, R178.reuse, R11 ;  /* 0x0000000bb20b7221 */ /* 0x048fe20000010000 */
[----:B------:R-:W-:Y:S01]  /*58c0*/  F2FP.BF16.F32.PACK_AB R178, R178, R19 ;  /* 0x00000013b2b2723e */ /* 0x000fe200000010ff */
[----:B------:R-:W-:Y:S06]  /*58d0*/  @!P2 BRA `(.L_x_19) ;  /* 0x00000048000ca947 */ /* 0x000fec0003800000 */
[----:B------:R-:W-:Y:S01]  /*58e0*/  UMOV UR5, URZ ;  /* 0x0000003f00057c82 */ /* 0x000fe20008000000 */
[----:B------:R-:W-:Y:S01]  /*58f0*/  UMOV UR4, URZ ;  /* 0x0000003f00047c82 */ /* 0x000fe20008000000 */
[----:B------:R-:W-:Y:S01]  /*5900*/  MOV R204, UR38 ;  /* 0x0000002600cc7c02 */ /* 0x000fe20008000f00 */
[----:B------:R-:W-:Y:S01]  /*5910*/  IMAD.MOV.U32 R12, RZ, RZ, R3 ;  /* 0x000000ffff0c7224 */ /* 0x000fe200078e0003 */
[----:B------:R-:W-:Y:S01]  /*5920*/  CS2R R118, SRZ ;  /* 0x0000000000767805 */ /* 0x000fe2000001ff00 */
[----:B------:R-:W-:Y:S01]  /*5930*/  IMAD.MOV.U32 R13, RZ, RZ, R6 ;  /* 0x000000ffff0d7224 */ /* 0x000fe200078e0006 */
[----:B------:R-:W-:Y:S01]  /*5940*/  CS2R R114, SRZ ;  /* 0x0000000000727805 */ /* 0x000fe2000001ff00 */
[----:B------:R-:W-:Y:S01]  /*5950*/  IMAD.MOV.U32 R2, RZ, RZ, 0x3f800000 ;  /* 0x3f800000ff027424 */ /* 0x000fe200078e00ff */
        /* <DEDUP_REMOVED lines=45> */
[----:B------:R-:W-:Y:S01]  /*5c30*/  CS2R R24, SRZ ;  /* 0x0000000000187805 */ /* 0x000fe2000001ff00 */
[----:B------:R-:W-:Y:S02]  /*5c40*/  IMAD.U32 R15, RZ, RZ, UR4 ;  /* 0x00000004ff0f7e24 */ /* 0x000fe4000f8e00ff */
[----:B------:R-:W-:-:S07]  /*5c50*/  IMAD.U32 R14, RZ, RZ, UR5 ;  /* 0x00000005ff0e7e24 */ /* 0x000fce000f8e00ff */
.L_x_28:
[----:B------:R-:W-:Y:S02]  /*5c60*/  R2UR UR4, R15 ;  /* 0x000000000f0472ca */ /* 0x000fe400000e0000 */
[----:B------:R-:W-:-:S11]  /*5c70*/  R2UR UR6, R14 ;  /* 0x000000000e0672ca */ /* 0x000fd600000e0000 */
[----:B------:R-:W-:-:S04]  /*5c80*/  UIADD3 UR4, UR4, 0x1, URZ ;  /* 0x0000000104047890 */ /* 0x000fc8000fffe03f */
[----:B------:R-:W-:-:S04]  /*5c90*/  UISETP.NE.AND UP0, UPT, UR4, 0x2, UPT ;  /* 0x000000020400788c */ /* 0x000fc8000bf05270 */
[----:B------:R-:W-:Y:S02]  /*5ca0*/  USEL UR5, URZ, 0x1, UP0 ;  /* 0x000000013f057887 */ /* 0x000fe40008000000 */
[----:B------:R-:W-:Y:S02]  /*5cb0*/  USEL UR4, UR4, URZ, UP0 ;  /* 0x0000003f04047287 */ /* 0x000fe40008000000 */
[----:B------:R-:W-:-:S04]  /*5cc0*/  ULOP3.LUT UR5, UR6, UR5, URZ, 0x3c, !UPT ;  /* 0x0000000506057292 */ /* 0x000fc8000f8e3c3f */
[----:B------:R-:W-:Y:S02]  /*5cd0*/  IMAD.U32 R8, RZ, RZ, UR4 ;  /* 0x00000004ff087e24 */ /* 0x000fe4000f8e00ff */
[----:B------:R-:W-:Y:S01]  /*5ce0*/  IMAD.U32 R7, RZ, RZ, UR5 ;  /* 0x00000005ff077e24 */ /* 0x000fe2000f8e00ff */
[----:B------:R-:W-:Y:S06]  /*5cf0*/  @!P0 BRA `(.L_x_20) ;  /* 0x0000000000048947 */ /* 0x000fec0003800000 */
[----:B------:R-:W-:Y:S01]  /*5d00*/  BPT.TRAP 0x1 ;  /* 0x000000040000795c */ /* 0x000fe20000300000 */
.L_x_20:
[----:B------:R-:W-:Y:S02]  /*5d10*/  R2UR UR6, R16 ;  /* 0x00000000100672ca */ /* 0x000fe400000e0000 */
[----:B------:R-:W-:-:S11]  /*5d20*/  R2UR UR5, R7 ;  /* 0x00000000070572ca */ /* 0x000fd600000e0000 */
[----:B------:R-:W-:Y:S02]  /*5d30*/  ULEA UR4, UR4, UR6, 0x3 ;  /* 0x0000000604047291 */ /* 0x000fe4000f8e183f */
[----:B------:R-:W-:-:S04]  /*5d40*/  MOV R0, UR5 ;  /* 0x0000000500007c02 */ /* 0x000fc80008000f00 */
[----:B------:R-:W-:Y:S01]  /*5d50*/  SHF.L.U32 R0, R0, 0x1f, RZ ;  /* 0x0000001f00007819 */ /* 0x000fe200000006ff */
[----:B------:R-:W-:-:S03]  /*5d60*/  IMAD.U32 R6, RZ, RZ, UR4 ;  /* 0x00000004ff067e24 */ /* 0x000fc6000f8e00ff */
[----:B------:R0:W1:Y:S01]  /*5d70*/  SYNCS.PHASECHK.TRANS64.TRYWAIT P2, [UR4+0x36830], R0 ;  /* 0x03683000ff0075a7 */ /* 0x0000620008040144 */
[----:B------:R-:W-:Y:S05]  /*5d80*/  @!P0 BRA `(.L_x_21) ;  /* 0x0000000000048947 */ /* 0x000fea0003800000 */
[----:B------:R-:W-:Y:S01]  /*5d90*/  BPT.TRAP 0x1 ;  /* 0x000000040000795c */ /* 0x000fe20000300000 */
.L_x_21:
[----:B-1----:R-:W-:Y:S05]  /*5da0*/  @P2 BRA `(.L_x_22) ;  /* 0x00000000000c2947 */ /* 0x002fea0003800000 */
[----:B------:R-:W-:-:S13]  /*5db0*/  R2UR UR4, R6 ;  /* 0x00000000060472ca */ /* 0x000fda00000e0000 */
[----:B------:R-:W1:Y:S02]  /*5dc0*/  SYNCS.PHASECHK.TRANS64.TRYWAIT P2, [UR4+0x36830], R0 ;  /* 0x03683000ff0075a7 */ /* 0x000e640008040144 */
[----:B-1----:R-:W-:Y:S05]  /*5dd0*/  @!P2 BRA `(.L_x_23) ;  /* 0x000000b400bca947 */ /* 0x002fea0003800000 */
.L_x_22:
        /* <DEDUP_REMOVED lines=13> */
[----:B------:R-:W-:Y:S01]  /*5eb0*/  UIMAD UR60, UR60, 0xa80, UR61 ;  /* 0x00000a803c3c78a4 */ /* 0x000fe2000f8e023d */
[----:B01----:R-:W-:Y:S01]  /*5ec0*/  MOV R0, UR57 ;  /* 0x0000003900007c02 */ /* 0x003fe20008000f00 */
[----:B------:R-:W-:Y:S01]  /*5ed0*/  UMOV UR23, 0x40000040 ;  /* 0x4000004000177882 */ /* 0x000fe20000000000 */
[----:B------:R-:W-:Y:S01]  /*5ee0*/  MOV R3, UR56 ;  /* 0x0000003800037c02 */ /* 0x000fe20008000f00 */
[----:B------:R-:W-:Y:S01]  /*5ef0*/  UIADD3 UR10, UR60, 0x80, URZ ;  /* 0x000000803c0a7890 */ /* 0x000fe2000fffe03f */
[C---:B------:R-:W-:Y:S01]  /*5f00*/  R2UR UR56, R4.reuse ;  /* 0x00000000043872ca */ /* 0x040fe200000e0000 */
[----:B------:R-:W-:Y:S01]  /*5f10*/  UIADD3 UR14, UR60, 0x100, URZ ;  /* 0x000001003c0e7890 */ /* 0x000fe2000fffe03f */
[C---:B------:R-:W-:Y:S01]  /*5f20*/  R2UR UR57, R5.reuse ;  /* 0x00000000053972ca */ /* 0x040fe200000e0000 */
[----:B------:R-:W-:Y:S01]  /*5f30*/  UMOV UR6, UR60 ;  /* 0x0000003c00067c82 */ /* 0x000fe20008000000 */
[----:B------:R-:W-:Y:S01]  /*5f40*/  UIADD3 UR18, UR60, 0x2, URZ ;  /* 0x000000023c127890 */ /* 0x000fe2000fffe03f */
[----:B------:R-:W-:Y:S01]  /*5f50*/  HGMMA.64x16x16.F32.BF16 R168, gdesc[UR4], RZ, !UPT, gsb0 ;  /* 0x0020000004a879f0 */ /* 0x000fe2000c0018ff */
[----:B------:R-:W-:Y:S01]  /*5f60*/  UIADD3 UR6, UR60, 0x180, URZ ;  /* 0x000001803c067890 */ /* 0x000fe2000fffe03f */
[----:B------:R-:W-:Y:S01]  /*5f70*/  R2UR UR4, R4 ;  /* 0x00000000040472ca */ /* 0x000fe200000e0000 */
[----:B------:R-:W-:Y:S01]  /*5f80*/  UMOV UR7, 0x40000040 ;  /* 0x4000004000077882 */ /* 0x000fe20000000000 */
[----:B------:R-:W-:Y:S01]  /*5f90*/  R2UR UR5, R5 ;  /* 0x00000000050572ca */ /* 0x000fe200000e0000 */
[----:B------:R-:W-:Y:S01]  /*5fa0*/  UIADD3 UR22, UR60, 0x4, URZ ;  /* 0x000000043c167890 */ /* 0x000fe2000fffe03f */
[-C--:B------:R-:W-:Y:S01]  /*5fb0*/  FMUL.FTZ R24, R24, R9.reuse ;  /* 0x0000000918187220 */ /* 0x080fe20000410000 */
[----:B------:R-:W-:Y:S01]  /*5fc0*/  UIADD3 UR26, UR60, 0x6, URZ ;  /* 0x000000063c1a7890 */ /* 0x000fe2000fffe03f */
[-C--:B------:R-:W-:Y:S01]  /*5fd0*/  FMUL.FTZ R25, R25, R9.reuse ;  /* 0x0000000919197220 */ /* 0x080fe20000410000 */
[----:B------:R-:W-:Y:S01]  /*5fe0*/  UMOV UR58, UR6 ;  /* 0x00000006003a7c82 */ /* 0x000fe20008000000 */
[----:B------:R-:W-:Y:S01]  /*5ff0*/  UMOV UR27, 0x40000040 ;  /* 0x40000040001b7882 */ /* 0x000fe20000000000 */
[----:B------:R-:W-:Y:S01]  /*6000*/  UIADD3 UR30, UR60, 0x380, URZ ;  /* 0x000003803c1e7890 */ /* 0x000fe2000fffe03f */
[-C--:B------:R-:W-:Y:S01]  /*6010*/  FMUL.FTZ R28, R28, R9.reuse ;  /* 0x000000091c1c7220 */ /* 0x080fe20000410000 */
        /* <DEDUP_REMOVED lines=19> */
[-C--:B------:R-:W-:Y:S01]  /*6150*/  FMUL.FTZ R41, R41, R9.reuse ;  /* 0x0000000929297220 */ /* 0x080fe20000410000 */
        /* <DEDUP_REMOVED lines=18> */
[----:B------:R-:W-:Y:S01]  /*6280*/  FMUL.FTZ R80, R80, R9 ;  /* 0x0000000950507220 */ /* 0x000fe20000410000 */
[----:B------:R-:W-:-:S02]  /*6290*/  WARPGROUP.DEPBAR.LE gsb0, 0x0 ;  /* 0x00008000000079c5 */ /* 0x000fc40000010000 */
[----:B------:R-:W-:Y:S01]  /*62a0*/  WARPGROUP.ARRIVE ;  /* 0x00000000000079c5 */ /* 0x000fe20000000000 */
[-C--:B------:R-:W-:Y:S01]  /*62b0*/  FMUL.FTZ R81, R81, R9.reuse ;  /* 0x0000000951517220 */ /* 0x080fe20000410000 */
[-C--:B------:R-:W-:Y:S01]  /*62c0*/  FMUL.FTZ R84, R84, R9.reuse ;  /* 0x0000000954547220 */ /* 0x080fe20000410000 */
[-C--:B------:R-:W-:Y:S01]  /*62d0*/  FMUL.FTZ R85, R85, R9.reuse ;  /* 0x0000000955557220 */ /* 0x080fe20000410000 */
[-C--:B------:R-:W-:Y:S01]  /*62e0*/  FMUL.FTZ R88, R88, R9.reuse ;  /* 0x0000000958587220 */ /* 0x080fe20000410000 */
[-C--:B------:R-:W-:Y:S01]  /*62f0*/  FMUL.FTZ R89, R89, R9.reuse ;  /* 0x0000000959597220 */ /* 0x080fe20000410000 */
[----:B------:R-:W-:Y:S01]  /*6300*/  HGMMA.64x16x16.F32.BF16 R160, gdesc[UR8], RZ, !UPT, gsb0 ;  /* 0x0020000008a079f0 */ /* 0x000fe2000c0018ff */
[----:B------:R-:W-:Y:S01]  /*6310*/  UIADD3 UR10, UR60, 0x200, URZ ;  /* 0x000002003c0a7890 */ /* 0x000fe2000fffe03f */
[----:B------:R-:W-:Y:S01]  /*6320*/  R2UR UR8, R4 ;  /* 0x00000000040872ca */ /* 0x000fe200000e0000 */
[----:B------:R-:W-:Y:S01]  /*6330*/  UMOV UR11, 0x40000040 ;  /* 0x40000040000b7882 */ /* 0x000fe20000000000 */
[----:B------:R-:W-:Y:S01]  /*6340*/  R2UR UR9, R5 ;  /* 0x00000000050972ca */ /* 0x000fe200000e0000 */
[-C--:B------:R-:W-:Y:S01]  /*6350*/  FMUL.FTZ R92, R92, R9.reuse ;  /* 0x000000095c5c7220 */ /* 0x080fe20000410000 */
[-C--:B------:R-:W-:Y:S01]  /*6360*/  FMUL.FTZ R93, R93, R9.reuse ;  /* 0x000000095d5d7220 */ /* 0x080fe20000410000 */
[-C--:B------:R-:W-:Y:S01]  /*6370*/  FMUL.FTZ R96, R96, R9.reuse ;  /* 0x0000000960607220 */ /* 0x080fe20000410000 */
[----:B------:R-:W-:Y:S01]  /*6380*/  UMOV UR6, UR10 ;  /* 0x0000000a00067c82 */ /* 0x000fe20008000000 */
        /* <DEDUP_REMOVED lines=68> */
[----:B------:R-:W-:-:S06]  /*67d0*/  WARPGROUP.ARRIVE ;  /* 0x00000000000079c5 */ /* 0x000fcc0000000000 */
[----:B------:R-:W-:Y:S01]  /*67e0*/  HGMMA.64x16x16.F32.BF16 R144, gdesc[UR56], RZ, !UPT, gsb0 ;  /* 0x00200000389079f0 */ /* 0x000fe2000c0018ff */
[----:B------:R-:W-:Y:S01]  /*67f0*/  R2UR UR57, R0 ;  /* 0x00000000003972ca */ /* 0x000fe200000e0000 */
[----:B------:R-:W-:Y:S01]  /*6800*/  UIADD3 UR58, UR60, 0x706, URZ ;  /* 0x000007063c3a7890 */ /* 0x000fe2000fffe03f */
[----:B------:R-:W-:Y:S01]  /*6810*/  R2UR UR56, R3 ;  /* 0x00000000033872ca */ /* 0x000fe200000e0000 */
[----:B------:R-:W-:Y:S01]  /*6820*/  UMOV UR59, 0x40000040 ;  /* 0x40000040003b7882 */ /* 0x000fe20000000000 */
[----:B------:R-:W-:Y:S02]  /*6830*/  WARPGROUP.DEPBAR.LE gsb0, 0x0 ;  /* 0x00008000000079c5 */ /* 0x000fe40000010000 */
[----:B------:R-:W-:-:S06]  /*6840*/  WARPGROUP.ARRIVE ;  /* 0x00000000000079c5 */ /* 0x000fcc0000000000 */
[----:B------:R-:W-:Y:S01]  /*6850*/  HGMMA.64x16x16.F32.BF16 R136, gdesc[UR4], RZ, !UPT, gsb0 ;  /* 0x00200000048879f0 */ /* 0x000fe2000c0018ff */
[----:B------:R-:W-:Y:S02]  /*6860*/  UIADD3 UR4, UR60, 0x300, URZ ;  /* 0x000003003c047890 */ /* 0x000fe4000fffe03f */
[----:B------:R-:W-:Y:S01]  /*6870*/  UIADD3 UR6, UR60, 0x82, URZ ;  /* 0x000000823c067890 */ /* 0x000fe2000fffe03f */
[----:B------:R-:W-:Y:S01]  /*6880*/  UMOV UR5, UR17 ;  /* 0x0000001100057c82 */ /* 0x000fe20008000000 */
[----:B------:R-:W-:-:S03]  /*6890*/  UMOV UR7, 0x40000040 ;  /* 0x4000004000077882 */ /* 0x000fc60000000000 */
[----:B------:R-:W-:Y:S01]  /*68a0*/  UMOV UR14, UR4 ;  /* 0x00000004000e7c82 */ /* 0x000fe20008000000 */
[----:B------:R-:W-:Y:S01]  /*68b0*/  UMOV UR4, UR16 ;  /* 0x0000001000047c82 */ /* 0x000fe20008000000 */
[----:B------:R-:W-:Y:S02]  /*68c0*/  WARPGROUP.DEPBAR.LE gsb0, 0x0 ;  /* 0x00008000000079c5 */ /* 0x000fe40000010000 */
[----:B------:R-:W-:-:S06]  /*68d0*/  WARPGROUP.ARRIVE ;  /* 0x00000000000079c5 */ /* 0x000fcc0000000000 */
[----:B------:R-:W-:Y:S01]  /*68e0*/  HGMMA.64x16x16.F32.BF16 R128, gdesc[UR8], RZ, !UPT, gsb0 ;  /* 0x00200000088079f0 */ /* 0x000fe2000c0018ff */
[----:B------:R-:W-:Y:S02]  /*68f0*/  UIADD3 UR8, UR60, 0x102, URZ ;  /* 0x000001023c087890 */ /* 0x000fe4000fffe03f */
[----:B------:R-:W-:Y:S01]  /*6900*/  UIADD3 UR9, UR60, 0x182, URZ ;  /* 0x000001823c097890 */ /* 0x000fe2000fffe03f */
[----:B------:R-:W-:Y:S02]  /*6910*/  WARPGROUP.DEPBAR.LE gsb0, 0x0 ;  /* 0x00008000000079c5 */ /* 0x000fe40000010000 */
[----:B------:R-:W-:-:S06]  /*6920*/  WARPGROUP.ARRIVE ;  /* 0x00000000000079c5 */ /* 0x000fcc0000000000 */
[----:B------:R-:W-:Y:S03]  /*6930*/  HGMMA.64x16x16.F32.BF16 R120, gdesc[UR12], RZ, !UPT, gsb0 ;  /* 0x002000000c7879f0 */ /* 0x000fe6000c0018ff */
[----:B------:R-:W-:Y:S02]  /*6940*/  WARPGROUP.DEPBAR.LE gsb0, 0x0 ;  /* 0x00008000000079c5 */ /* 0x000fe40000010000 */
[----:B------:R-:W-:-:S06]  /*6950*/  WARPGROUP.ARRIVE ;  /* 0x00000000000079c5 */ /* 0x000fcc0000000000 */
[----:B------:R-:W-:Y:S03]  /*6960*/  HGMMA.64x16x16.F32.BF16 R168, gdesc[UR16], R168, gsb0 ;  /* 0x0020000010a879f0 */ /* 0x000fe600080018a8 */
        /* <DEDUP_REMOVED lines=515> */
[----:B------:R-:W-:Y:S02]  /*89a0*/  UIADD3 UR9, UR60, 0x986, URZ ;  /* 0x000009863c097890 */ /* 0x000fe4000fffe03f */
        /* <DEDUP_REMOVED lines=24> */
[----:B------:R-:W-:Y:S03]  /*8b30*/  HGMMA.64x16x16.F32.BF16 R120, gdesc[UR4], R120, gsb0 ;  /* 0x00200000047879f0 */ /* 0x000fe60008001878 */
[----:B------:R-:W-:Y:S02]  /*8b40*/  WARPGROUP.DEPBAR.LE gsb0, 0x0 ;  /* 0x00008000000079c5 */ /* 0x000fe40000010000 */
[----:B------:R-:W-:Y:S05]  /*8b50*/  @!P0 BRA `(.L_x_24) ;  /* 0x0000000000048947 */ /* 0x000fea0003800000 */
[----:B------:R-:W-:Y:S01]  /*8b60*/  BPT.TRAP 0x1 ;  /* 0x000000040000795c */ /* 0x000fe20000300000 */
.L_x_24:
[----:B------:R-:W-:Y:S02]  /*8b70*/  R2UR UR6, R16 ;  /* 0x00000000100672ca */ /* 0x000fe400000e0000 */
[----:B------:R-:W-:Y:S02]  /*8b80*/  R2UR UR5, R15 ;  /* 0x000000000f0572ca */ /* 0x000fe400000e0000 */
[----:B------:R-:W-:-:S11]  /*8b90*/  R2UR UR4, R14 ;  /* 0x000000000e0472ca */ /* 0x000fd600000e0000 */
[----:B------:R-:W-:Y:S02]  /*8ba0*/  ULEA UR5, UR5, UR6, 0x3 ;  /* 0x0000000605057291 */ /* 0x000fe4000f8e183f */
[----:B------:R-:W-:-:S05]  /*8bb0*/  IMAD.U32 R0, RZ, RZ, UR4 ;  /* 0x00000004ff007e24 */ /* 0x000fca000f8e00ff */
[----:B------:R-:W-:-:S04]  /*8bc0*/  SHF.L.U32 R0, R0, 0x1f, RZ ;  /* 0x0000001f00007819 */ /* 0x000fc800000006ff */
[----:B------:R0:W1:Y:S01]  /*8bd0*/  SYNCS.PHASECHK.TRANS64.TRYWAIT P2, [UR5+0x36850], R0 ;  /* 0x03685000ff0075a7 */ /* 0x0000620008040145 */
[----:B------:R-:W-:Y:S05]  /*8be0*/  @!P0 BRA `(.L_x_25) ;  /* 0x0000000000048947 */ /* 0x000fea0003800000 */
[----:B------:R-:W-:Y:S01]  /*8bf0*/  BPT.TRAP 0x1 ;  /* 0x000000040000795c */ /* 0x000fe20000300000 */
.L_x_25:
[----:B-1----:R-:W-:Y:S05]  /*8c00*/  @P2 BRA `(.L_x_26) ;  /* 0x0000000000082947 */ /* 0x002fea0003800000 */
[----:B------:R-:W1:Y:S02]  /*8c10*/  SYNCS.PHASECHK.TRANS64.TRYWAIT P2, [UR5+0x36850], R0 ;  /* 0x03685000ff0075a7 */ /* 0x000e640008040145 */
[----:B-1----:R-:W-:Y:S05]  /*8c20*/  @!P2 BRA `(.L_x_27) ;  /* 0x000000880044a947 */ /* 0x002fea0003800000 */
.L_x_26:
[----:B------:R-:W-:Y:S01]  /*8c30*/  R2UR UR4, R16 ;  /* 0x00000000100472ca */ /* 0x000fe200000e0000 */
[----:B------:R-:W-:Y:S01]  /*8c40*/  WARPGROUP.ARRIVE ;  /* 0x00000000000079c5 */ /* 0x000fe20000000000 */
[----:B------:R-:W-:Y:S01]  /*8c50*/  R2UR UR6, R15 ;  /* 0x000000000f0672ca */ /* 0x000fe200000e0000 */
[----:B------:R-:W-:Y:S01]  /*8c60*/  UMOV UR7, 0x40000040 ;  /* 0x4000004000077882 */ /* 0x000fe20000000000 */
[----:B01----:R-:W-:Y:S02]  /*8c70*/  FMNMX.FTZ R0, R168, R13, !PT ;  /* 0x0000000da8007209 */ /* 0x003fe40007810000 */
[----:B------:R-:W-:Y:S02]  /*8c80*/  R2UR UR8, R6 ;  /* 0x00000000060872ca */ /* 0x000fe400000e0000 */
[----:B------:R-:W-:Y:S02]  /*8c90*/  FMNMX.FTZ R3, R169, R0, !PT ;  /* 0x00000000a9037209 */ /* 0x000fe40007810000 */
[----:B------:R-:W-:-:S02]  /*8ca0*/  R2UR UR9, R17 ;  /* 0x00000000110972ca */ /* 0x000fc400000e0000 */
[----:B------:R-:W-:Y:S01]  /*8cb0*/  FMNMX.FTZ R0, R172, R3, !PT ;  /* 0x00000003ac007209 */ /* 0x000fe20007810000 */
[----:B------:R-:W-:-:S03]  /*8cc0*/  UIADD3 UR4, UR4, 0x400, URZ ;  /* 0x0000040004047890 */ /* 0x000fc6000fffe03f */
[----:B------:R-:W-:Y:S01]  /*8cd0*/  FMNMX.FTZ R3, R173, R0, !PT ;  /* 0x00000000ad037209 */ /* 0x000fe20007810000 */
[----:B------:R-:W-:-:S03]  /*8ce0*/  USHF.R.U32.HI UR4, URZ, 0x4, UR4 ;  /* 0x000000043f047899 */ /* 0x000fc60008011604 */
[----:B------:R-:W-:Y:S01]  /*8cf0*/  FMNMX.FTZ R0, R160, R3, !PT ;  /* 0x00000003a0007209 */ /* 0x000fe20007810000 */
[----:B------:R-:W-:-:S03]  /*8d00*/  ULOP3.LUT UR4, UR4, 0x3fff, URZ, 0xc0, !UPT ;  /* 0x00003fff04047892 */ /* 0x000fc6000f8ec03f */
[----:B------:R-:W-:Y:S01]  /*8d10*/  FMNMX.FTZ R3, R161, R0, !PT ;  /* 0x00000000a1037209 */ /* 0x000fe20007810000 */
[----:B------:R-:W-:-:S03]  /*8d20*/  ULOP3.LUT UR4, UR4, 0x3800000, URZ, 0xfc, !UPT ;  /* 0x0380000004047892 */ /* 0x000fc6000f8efc3f */
[----:B------:R-:W-:Y:S01]  /*8d30*/  FMNMX.FTZ R0, R164, R3, !PT ;  /* 0x00000003a4007209 */ /* 0x000fe20007810000 */
[----:B------:R-:W-:-:S03]  /*8d40*/  UIMAD UR4, UR6, 0xa80, UR4 ;  /* 0x00000a80060478a4 */ /* 0x000fc6000f8e0204 */
[----:B------:R-:W-:-:S04]  /*8d50*/  FMNMX.FTZ R3, R165, R0, !PT ;  /* 0x00000000a5037209 */ /* 0x000fc80007810000 */
[----:B------:R-:W-:Y:S01]  /*8d60*/  UMOV UR6, UR4 ;  /* 0x0000000400067c82 */ /* 0x000fe20008000000 */
[----:B------:R-:W-:Y:S01]  /*8d70*/  FMNMX.FTZ R0, R152, R3, !PT ;  /* 0x0000000398007209 */ /* 0x000fe20007810000 */
[----:B------:R-:W-:Y:S01]  /*8d80*/  HGMMA.64x192x16.F32.BF16 R24, R200, gdesc[UR4].tnspB, R24, gsb0 ;  /* 0x42e00004c8187df0 */ /* 0x000fe20008001818 */
[----:B------:R-:W-:Y:S01]  /*8d90*/  UIADD3 UR6, UR4, 0x80, URZ ;  /* 0x0000008004067890 */ /* 0x000fe2000fffe03f */
[----:B------:R-:W-:Y:S01]  /*8da0*/  UMOV UR7, 0x40000040 ;  /* 0x4000004000077882 */ /* 0x000fe20000000000 */
[----:B------:R-:W-:-:S04]  /*8db0*/  FMNMX.FTZ R3, R153, R0, !PT ;  /* 0x0000000099037209 */ /* 0x000fc80007810000 */
        /* <DEDUP_REMOVED lines=17> */
[----:B------:R-:W-:Y:S02]  /*8ed0*/  FMNMX.FTZ R2, R125, R0, !PT ;  /* 0x000000007d027209 */ /* 0x000fe40007810000 */
[----:B------:R-:W0:Y:S03]  /*8ee0*/  LDC R0, c[0x0][0x988] ;  /* 0x00026200ff007b82 */ /* 0x000e260000000800 */
[----:B------:R-:W1:Y:S02]  /*8ef0*/  SHFL.BFLY PT, R3, R2, 0x2, 0x1f ;  /* 0x0c401f0002037f89 */ /* 0x000e6400000e0000 */
[----:B-1----:R-:W-:Y:S02]  /*8f00*/  FMNMX.FTZ R3, R2, R3, !PT ;  /* 0x0000000302037209 */ /* 0x002fe40007810000 */
[----:B------:R-:W-:-:S03]  /*8f10*/  FMNMX.FTZ R2, R170, R12, !PT ;  /* 0x0000000caa027209 */ /* 0x000fc60007810000 */
[----:B------:R-:W1:Y:S02]  /*8f20*/  SHFL.BFLY PT, R6, R3, 0x1, 0x1f ;  /* 0x0c201f0003067f89 */ /* 0x000e6400000e0000 */
[----:B-1----:R-:W-:Y:S02]  /*8f30*/  FMNMX.FTZ R6, R3, R6, !PT ;  /* 0x0000000603067209 */ /* 0x002fe40007810000 */
[----:B------:R-:W-:-:S03]  /*8f40*/  FMNMX.FTZ R3, R171, R2, !PT ;  /* 0x00000002ab037209 */ /* 0x000fc60007810000 */
[----:B------:R-:W-:Y:S01]  /*8f50*/  FADD.FTZ R9, -R6, R13 ;  /* 0x0000000d06097221 */ /* 0x000fe20000010100 */
[----:B------:R-:W-:-:S03]  /*8f60*/  FMNMX.FTZ R2, R174, R3, !PT ;  /* 0x00000003ae027209 */ /* 0x000fc60007810000 */
[----:B0-----:R-:W-:Y:S01]  /*8f70*/  FMUL.FTZ R9, R9, R0 ;  /* 0x0000000009097220 */ /* 0x001fe20000410000 */
[----:B------:R-:W-:-:S04]  /*8f80*/  FMNMX.FTZ R3, R175, R2, !PT ;  /* 0x00000002af037209 */ /* 0x000fc80007810000 */
[----:B------:R-:W-:Y:S01]  /*8f90*/  FMNMX.FTZ R2, R162, R3, !PT ;  /* 0x00000003a2027209 */ /* 0x000fe20007810000 */
[----:B------:R-:W-:Y:S03]  /*8fa0*/  MUFU.EX2 R9, R9 ;  /* 0x0000000900097308 */ /* 0x000fe60000000800 */
        /* <DEDUP_REMOVED lines=13> */
[----:B------:R-:W-:Y:S01]  /*9080*/  FMNMX.FTZ R2, R142, R3, !PT ;  /* 0x000000038e027209 */ /* 0x000fe20007810000 */
[----:B------:R-:W-:Y:S02]  /*9090*/  WARPGROUP.DEPBAR.LE gsb0, 0x0 ;  /* 0x00008000000079c5 */ /* 0x000fe40000010000 */
[----:B------:R-:W-:Y:S01]  /*90a0*/  WARPGROUP.ARRIVE ;  /* 0x00000000000079c5 */ /* 0x000fe20000000000 */
[----:B------:R-:W-:-:S04]  /*90b0*/  FMNMX.FTZ R3, R143, R2, !PT ;  /* 0x000000028f037209 */ /* 0x000fc80007810000 */
        /* <DEDUP_REMOVED lines=10> */
[----:B------:R-:W-:-:S05]  /*9160*/  FMNMX.FTZ R2, R127, R2, !PT ;  /* 0x000000027f027209 */ /* 0x000fca0007810000 */
[----:B------:R-:W0:Y:S02]  /*9170*/  SHFL.BFLY PT, R3, R2, 0x2, 0x1f ;  /* 0x0c401f0002037f89 */ /* 0x000e2400000e0000 */
[----:B0-----:R-:W-:-:S05]  /*9180*/  FMNMX.FTZ R20, R2, R3, !PT ;  /* 0x0000000302147209 */ /* 0x001fca0007810000 */
[----:B------:R-:W0:Y:S02]  /*9190*/  SHFL.BFLY PT, R3, R20, 0x1, 0x1f ;  /* 0x0c201f0014037f89 */ /* 0x000e2400000e0000 */
[----:B0-----:R-:W-:Y:S01]  /*91a0*/  FMNMX.FTZ R3, R20, R3, !PT ;  /* 0x0000000314037209 */ /* 0x001fe20007810000 */
[----:B------:R-:W-:Y:S02]  /*91b0*/  WARPGROUP.DEPBAR.LE gsb0, 0x0 ;  /* 0x00008000000079c5 */ /* 0x000fe40000010000 */
[----:B------:R-:W-:-:S06]  /*91c0*/  WARPGROUP.ARRIVE ;  /* 0x00000000000079c5 */ /* 0x000fcc0000000000 */
[----:B------:R-:W-:Y:S01]  /*91d0*/  HGMMA.64x192x16.F32.BF16 R24, R192, gdesc[UR4].tnspB, R24, gsb0 ;  /* 0x42e00004c0187df0 */ /* 0x000fe20008001818 */
[----:B------:R-:W-:Y:S01]  /*91e0*/  UIADD3 UR6, UR4, 0x180, URZ ;  /* 0x0000018004067890 */ /* 0x000fe2000fffe03f */
[----:B------:R-:W-:Y:S01]  /*91f0*/  UMOV UR7, 0x40000040 ;  /* 0x4000004000077882 */ /* 0x000fe20000000000 */
[----:B------:R-:W-:Y:S02]  /*9200*/  WARPGROUP.DEPBAR.LE gsb0, 0x0 ;  /* 0x00008000000079c5 */ /* 0x000fe40000010000 */
[----:B------:R-:W-:-:S15]  /*9210*/  WARPGROUP.ARRIVE ;  /* 0x00000000000079c5 */ /* 0x000fde0000000000 */
[----:B------:R-:W-:Y:S01]  /*9220*/  HGMMA.64x192x16.F32.BF16 R24, R188, gdesc[UR4].tnspB, R24, gsb0 ;  /* 0x42e00004bc187df0 */ /* 0x000fe20008001818 */
[----:B------:R-:W-:Y:S01]  /*9230*/  UIADD3 UR6, UR4, 0x200, URZ ;  /* 0x0000020004067890 */ /* 0x000fe2000fffe03f */
[----:B------:R-:W-:Y:S01]  /*9240*/  UMOV UR7, 0x40000040 ;  /* 0x4000004000077882 */ /* 0x000fe20000000000 */
[----:B------:R-:W-:Y:S02]  /*9250*/  WARPGROUP.DEPBAR.LE gsb0, 0x0 ;  /* 0x00008000000079c5 */ /* 0x000fe40000010000 */
[----:B------:R-:W-:Y:S01]  /*9260*/  WARPGROUP.ARRIVE ;  /* 0x00000000000079c5 */ /* 0x000fe20000000000 */
[----:B------:R-:W-:-:S04]  /*9270*/  FMUL.FTZ R189, R6, R0 ;  /* 0x0000000006bd7220 */ /* 0x000fc80000410000 */
[----:B------:R-:W-:-:S10]  /*9280*/  FFMA.FTZ R23, R153, R0, -R189 ;  /* 0x0000000099177223 */ /* 0x000fd400000108bd */
[----:B------:R-:W-:Y:S01]  /*9290*/  HGMMA.64x192x16.F32.BF16 R24, R184, gdesc[UR4].tnspB, R24, gsb0 ;  /* 0x42e00004b8187df0 */ /* 0x000fe20008001818 */
[----:B------:R-:W-:Y:S01]  /*92a0*/  UIADD3 UR6, UR4, 0x280, URZ ;  /* 0x0000028004067890 */ /* 0x000fe2000fffe03f */
[-CC-:B------:R-:W-:Y:S01]  /*92b0*/  FFMA.FTZ R153, R157, R0.reuse, -R189.reuse ;  /* 0x000000009d997223 */ /* 0x180fe200000108bd */
[----:B------:R-:W-:Y:S01]  /*92c0*/  UMOV UR7, 0x40000040 ;  /* 0x4000004000077882 */ /* 0x000fe20000000000 */
[----:B------:R-:W-:Y:S01]  /*92d0*/  UIADD3 UR4, UR4, 0x300, URZ ;  /* 0x0000030004047890 */ /* 0x000fe2000fffe03f */
[----:B------:R-:W-:Y:S01]  /*92e0*/  FADD.FTZ R157, -R3, R12 ;  /* 0x0000000c039d7221 */ /* 0x000fe20000010100 */
[-CC-:B------:R-:W-:Y:S01]  /*92f0*/  FFMA.FTZ R200, R168, R0.reuse, -R189.reuse ;  /* 0x00000000a8c87223 */ /* 0x180fe200000108bd */
[-CC-:B------:R-:W-:Y:S01]  /*9300*/  FFMA.FTZ R13, R169, R0.reuse, -R189.reuse ;  /* 0x00000000a90d7223 */ /* 0x180fe200000108bd */
[-CC-:B------:R-:W-:Y:S01]  /*9310*/  FFMA.FTZ R202, R172, R0.reuse, -R189.reuse ;  /* 0x00000000acca7223 */ /* 0x180fe200000108bd */
[-C--:B------:R-:W-:Y:S01]  /*9320*/  FMUL.FTZ R2, R157, R0.reuse ;  /* 0x000000009d027220 */ /* 0x080fe20000410000 */
[-C--:B------:R-:W-:Y:S01]  /*9330*/  FMUL.FTZ R157, R3, R0.reuse ;  /* 0x00000000039d7220 */ /* 0x080fe20000410000 */
[-CC-:B------:R-:W-:Y:S01]  /*9340*/  FFMA.FTZ R15, R173, R0.reuse, -R189.reuse ;  /* 0x00000000ad0f7223 */ /* 0x180fe200000108bd */
[----:B------:R-:W-:Y:S01]  /*9350*/  MUFU.EX2 R200, R200 ;  /* 0x000000c800c87308 */ /* 0x000fe20000000800 */
[-C--:B------:R-:W-:Y:S01]  /*9360*/  FFMA.FTZ R196, R160, R0.reuse, -R189 ;  /* 0x00000000a0c47223 */ /* 0x080fe200000108bd */
[-CC-:B------:R-:W-:Y:S01]  /*9370*/  FFMA.FTZ R201, R170, R0.reuse, -R157.reuse ;  /* 0x00000000aac97223 */ /* 0x180fe2000001089d */
[-CC-:B------:R-:W-:Y:S01]  /*9380*/  FFMA.FTZ R12, R171, R0.reuse, -R157.reuse ;  /* 0x00000000ab0c7223 */ /* 0x180fe2000001089d */
[-CC-:B------:R-:W-:Y:S01]  /*9390*/  FFMA.FTZ R203, R174, R0.reuse, -R157.reuse ;  /* 0x00000000aecb7223 */ /* 0x180fe2000001089d */
[-C--:B------:R-:W-:Y:S01]  /*93a0*/  FFMA.FTZ R22, R175, R0.reuse, -R157 ;  /* 0x00000000af167223 */ /* 0x080fe2000001089d */
[-C--:B------:R-:W-:Y:S01]  /*93b0*/  FFMA.FTZ R188, R144, R0.reuse, -R189 ;  /* 0x0000000090bc7223 */ /* 0x080fe200000108bd */
[-C--:B------:R-:W-:Y:S01]  /*93c0*/  FFMA.FTZ R197, R162, R0.reuse, -R157 ;  /* 0x00000000a2c57223 */ /* 0x080fe2000001089d */
[----:B------:R-:W-:Y:S01]  /*93d0*/  MUFU.EX2 R2, R2 ;  /* 0x0000000200027308 */ /* 0x000fe20000000800 */
[-CC-:B------:R-:W-:Y:S01]  /*93e0*/  FFMA.FTZ R19, R161, R0.reuse, -R189.reuse ;  /* 0x00000000a1137223 */ /* 0x180fe200000108bd */
[-C--:B------:R-:W-:Y:S01]  /*93f0*/  FFMA.FTZ R14, R120, R0.reuse, -R189 ;  /* 0x00000000780e7223 */ /* 0x080fe200000108bd */
[-C--:B------:R-:W-:Y:S01]  /*9400*/  FFMA.FTZ R120, R163, R0.reuse, -R157 ;  /* 0x00000000a3787223 */ /* 0x080fe2000001089d */
[-CC-:B------:R-:W-:Y:S01]  /*9410*/  FFMA.FTZ R198, R164, R0.reuse, -R189.reuse ;  /* 0x00000000a4c67223 */ /* 0x180fe200000108bd */
[-C--:B------:R-:W-:Y:S01]  /*9420*/  FFMA.FTZ R124, R124, R0.reuse, -R189 ;  /* 0x000000007c7c7223 */ /* 0x080fe200000108bd */
[-C--:B------:R-:W-:Y:S01]  /*9430*/  FFMA.FTZ R199, R166, R0.reuse, -R157 ;  /* 0x00000000a6c77223 */ /* 0x080fe2000001089d */
[-CC-:B------:R-:W-:Y:S01]  /*9440*/  FFMA.FTZ R21, R165, R0.reuse, -R189.reuse ;  /* 0x00000000a5157223 */ /* 0x180fe200000108bd */
[----:B------:R-:W-:Y:S01]  /*9450*/  MUFU.EX2 R201, R201 ;  /* 0x000000c900c97308 */ /* 0x000fe20000000800 */
[-C--:B------:R-:W-:Y:S01]  /*9460*/  FFMA.FTZ R192, R152, R0.reuse, -R189 ;  /* 0x0000000098c07223 */ /* 0x080fe200000108bd */
[-C--:B------:R-:W-:Y:S01]  /*9470*/  FFMA.FTZ R193, R154, R0.reuse, -R157 ;  /* 0x000000009ac17223 */ /* 0x080fe2000001089d */
[-C--:B------:R-:W-:Y:S01]  /*9480*/  FFMA.FTZ R194, R156, R0.reuse, -R189 ;  /* 0x000000009cc27223 */ /* 0x080fe200000108bd */
[-CC-:B------:R-:W-:Y:S01]  /*9490*/  FFMA.FTZ R195, R158, R0.reuse, -R157.reuse ;  /* 0x000000009ec37223 */ /* 0x180fe2000001089d */
[-C--:B------:R-:W-:Y:S01]  /*94a0*/  FFMA.FTZ R139, R139, R0.reuse, -R157 ;  /* 0x000000008b8b7223 */ /* 0x080fe2000001089d */
[-CC-:B------:R-:W-:Y:S01]  /*94b0*/  FFMA.FTZ R145, R145, R0.reuse, -R189.reuse ;  /* 0x0000000091917223 */ /* 0x180fe200000108bd */
[-CC-:B------:R-:W-:Y:S01]  /*94c0*/  FFMA.FTZ R190, R148, R0.reuse, -R189.reuse ;  /* 0x0000000094be7223 */ /* 0x180fe200000108bd */
[----:B------:R-:W-:Y:S01]  /*94d0*/  MUFU.EX2 R13, R13 ;  /* 0x0000000d000d7308 */ /* 0x000fe20000000800 */
[-CC-:B------:R-:W-:Y:S01]  /*94e0*/  FFMA.FTZ R149, R149, R0.reuse, -R189.reuse ;  /* 0x0000000095957223 */ /* 0x180fe200000108bd */
[-CC-:B------:R-:W-:Y:S01]  /*94f0*/  FFMA.FTZ R137, R137, R0.reuse, -R189.reuse ;  /* 0x0000000089897223 */ /* 0x180fe200000108bd */
[-CC-:B------:R-:W-:Y:S01]  /*9500*/  FFMA.FTZ R141, R141, R0.reuse, -R189.reuse ;  /* 0x000000008d8d7223 */ /* 0x180fe200000108bd */
[-CC-:B------:R-:W-:Y:S01]  /*9510*/  FFMA.FTZ R129, R129, R0.reuse, -R189.reuse ;  /* 0x0000000081817223 */ /* 0x180fe200000108bd */
[-CC-:B------:R-:W-:Y:S01]  /*9520*/  FFMA.FTZ R133, R133, R0.reuse, -R189.reuse ;  /* 0x0000000085857223 */ /* 0x180fe200000108bd */
[-CC-:B------:R-:W-:Y:S01]  /*9530*/  FFMA.FTZ R121, R121, R0.reuse, -R189.reuse ;  /* 0x0000000079797223 */ /* 0x180fe200000108bd */
[-C--:B------:R-:W-:Y:S01]  /*9540*/  FFMA.FTZ R125, R125, R0.reuse, -R189 ;  /* 0x000000007d7d7223 */ /* 0x080fe200000108bd */
[----:B------:R-:W-:Y:S01]  /*9550*/  MUFU.EX2 R12, R12 ;  /* 0x0000000c000c7308 */ /* 0x000fe20000000800 */
[-CC-:B------:R-:W-:Y:S01]  /*9560*/  FFMA.FTZ R191, R150, R0.reuse, -R157.reuse ;  /* 0x0000000096bf7223 */ /* 0x180fe2000001089d */
[-CC-:B------:R-:W-:Y:S01]  /*9570*/  FFMA.FTZ R151, R151, R0.reuse, -R157.reuse ;  /* 0x0000000097977223 */ /* 0x180fe2000001089d */
[-CC-:B------:R-:W-:Y:S01]  /*9580*/  FFMA.FTZ R142, R142, R0.reuse, -R157.reuse ;  /* 0x000000008e8e7223 */ /* 0x180fe2000001089d */
[-CC-:B------:R-:W-:Y:S01]  /*9590*/  FFMA.FTZ R143, R143, R0.reuse, -R157.reuse ;  /* 0x000000008f8f7223 */ /* 0x180fe2000001089d */
[-CC-:B------:R-:W-:Y:S01]  /*95a0*/  FFMA.FTZ R130, R130, R0.reuse, -R157.reuse ;  /* 0x0000000082827223 */ /* 0x180fe2000001089d */
[-CC-:B------:R-:W-:Y:S01]  /*95b0*/  FFMA.FTZ R131, R131, R0.reuse, -R157.reuse ;  /* 0x0000000083837223 */ /* 0x180fe2000001089d */
[-CC-:B------:R-:W-:Y:S01]  /*95c0*/  FFMA.FTZ R134, R134, R0.reuse, -R157.reuse ;  /* 0x0000000086867223 */ /* 0x180fe2000001089d */
[----:B------:R-:W-:Y:S01]  /*95d0*/  MUFU.EX2 R202, R202 ;  /* 0x000000ca00ca7308 */ /* 0x000fe20000000800 */
[-CC-:B------:R-:W-:Y:S01]  /*95e0*/  FFMA.FTZ R135, R135, R0.reuse, -R157.reuse ;  /* 0x0000000087877223 */ /* 0x180fe2000001089d */
[-CC-:B------:R-:W-:Y:S01]  /*95f0*/  FFMA.FTZ R122, R122, R0.reuse, -R157.reuse ;  /* 0x000000007a7a7223 */ /* 0x180fe2000001089d */
[-CC-:B------:R-:W-:Y:S01]  /*9600*/  FFMA.FTZ R123, R123, R0.reuse, -R157.reuse ;  /* 0x000000007b7b7223 */ /* 0x180fe2000001089d */
[-CC-:B------:R-:W-:Y:S01]  /*9610*/  FFMA.FTZ R126, R126, R0.reuse, -R157.reuse ;  /* 0x000000007e7e7223 */ /* 0x180fe2000001089d */
[----:B------:R-:W-:-:S03]  /*9620*/  FFMA.FTZ R127, R127, R0, -R157 ;  /* 0x000000007f7f7223 */ /* 0x000fc6000001089d */
[----:B------:R-:W-:Y:S08]  /*9630*/  MUFU.EX2 R203, R203 ;  /* 0x000000cb00cb7308 */ /* 0x000ff00000000800 */
[----:B------:R-:W-:Y:S08]  /*9640*/  MUFU.EX2 R15, R15 ;  /* 0x0000000f000f7308 */ /* 0x000ff00000000800 */
[----:B------:R-:W-:Y:S08]  /*9650*/  MUFU.EX2 R22, R22 ;  /* 0x0000001600167308 */ /* 0x000ff00000000800 */
[----:B------:R-:W-:Y:S08]  /*9660*/  MUFU.EX2 R196, R196 ;  /* 0x000000c400c47308 */ /* 0x000ff00000000800 */
[----:B------:R-:W-:Y:S08]  /*9670*/  MUFU.EX2 R197, R197 ;  /* 0x000000c500c57308 */ /* 0x000ff00000000800 */
[----:B------:R-:W-:Y:S08]  /*9680*/  MUFU.EX2 R19, R19 ;  /* 0x0000001300137308 */ /* 0x000ff00000000800 */
[----:B------:R-:W-:Y:S08]  /*9690*/  MUFU.EX2 R120, R120 ;  /* 0x0000007800787308 */ /* 0x000ff00000000800 */
[----:B------:R0:W-:Y:S08]  /*96a0*/  MUFU.EX2 R20, R124 ;  /* 0x0000007c00147308 */ /* 0x0001f00000000800 */
[----:B------:R-:W-:Y:S01]  /*96b0*/  MUFU.EX2 R198, R198 ;  /* 0x000000c600c67308 */ /* 0x000fe20000000800 */
[----:B0-----:R-:W-:-:S07]  /*96c0*/  FFMA.FTZ R124, R167, R0, -R157 ;  /* 0x00000000a77c7223 */ /* 0x001fce000001089d */
[----:B------:R-:W-:Y:S08]  /*96d0*/  MUFU.EX2 R199, R199 ;  /* 0x000000c700c77308 */ /* 0x000ff00000000800 */
        /* <DEDUP_REMOVED lines=8> */
[----:B------:R-:W-:Y:S01]  /*9760*/  MUFU.EX2 R188, R188 ;  /* 0x000000bc00bc7308 */ /* 0x000fe20000000800 */
[----:B------:R-:W-:-:S02]  /*9770*/  WARPGROUP.DEPBAR.LE gsb0, 0x0 ;  /* 0x00008000000079c5 */ /* 0x000fc40000010000 */
[----:B------:R-:W-:Y:S01]  /*9780*/  WARPGROUP.ARRIVE ;  /* 0x00000000000079c5 */ /* 0x000fe20000000000 */
[-CC-:B------:R-:W-:Y:S01]  /*9790*/  FFMA.FTZ R186, R140, R0.reuse, -R189.reuse ;  /* 0x000000008cba7223 */ /* 0x180fe200000108bd */
[----:B------:R-:W-:Y:S02]  /*97a0*/  IMAD.U32 R140, RZ, RZ, UR8 ;  /* 0x00000008ff8c7e24 */ /* 0x000fe4000f8e00ff */
[-C--:B------:R-:W-:Y:S01]  /*97b0*/  FFMA.FTZ R184, R136, R0.reuse, -R189 ;  /* 0x0000000088b87223 */ /* 0x080fe200000108bd */
[-CC-:B------:R-:W-:Y:S01]  /*97c0*/  FFMA.FTZ R136, R147, R0.reuse, -R157.reuse ;  /* 0x0000000093887223 */ /* 0x180fe2000001089d */
[----:B------:R-:W-:Y:S01]  /*97d0*/  FFMA.FTZ R185, R138, R0, -R157 ;  /* 0x000000008ab97223 */ /* 0x000fe2000001089d */
[----:B------:R-:W-:Y:S01]  /*97e0*/  HGMMA.64x192x16.F32.BF16 R24, R180, gdesc[UR4].tnspB, R24, gsb0 ;  /* 0x42e00004b4187df0 */ /* 0x000fe20008001818 */
[----:B------:R-:W-:Y:S01]  /*97f0*/  UMOV UR6, UR4 ;  /* 0x0000000400067c82 */ /* 0x000fe20008000000 */
[----:B------:R-:W-:Y:S01]  /*9800*/  UMOV UR7, 0x40000040 ;  /* 0x4000004000077882 */ /* 0x000fe20000000000 */
[----:B------:R-:W-:Y:S01]  /*9810*/  @!P1 VIADD R140, R140, 0x36840 ;  /* 0x000368408c8c9836 */ /* 0x000fe20000000000 */
[----:B------:R-:W-:Y:S01]  /*9820*/  MUFU.EX2 R145, R145 ;  /* 0x0000009100917308 */ /* 0x000fe20000000800 */
[----:B------:R-:W-:-:S03]  /*9830*/  R2UR UR8, R204 ;  /* 0x00000000cc0872ca */ /* 0x000fc600000e0000 */
[----:B------:R-:W-:-:S04]  /*9840*/  @!P1 PRMT R144, RZ, 0x654, R140 ;  /* 0x00000654ff909816 */ /* 0x000fc8000000008c */
[----:B------:R-:W-:Y:S06]  /*9850*/  MUFU.EX2 R136, R136 ;  /* 0x0000008800887308 */ /* 0x000fec0000000800 */
[----:B------:R-:W-:Y:S02]  /*9860*/  UISETP.GT.AND UP0, UPT, UR8, UR9, UPT ;  /* 0x000000090800728c */ /* 0x000fe4000bf04270 */
[----:B------:R-:W-:Y:S01]  /*9870*/  MUFU.EX2 R190, R190 ;  /* 0x000000be00be7308 */ /* 0x000fe20000000800 */
[----:B------:R-:W-:-:S03]  /*9880*/  UIADD3 UR4, UR8, -0x1, URZ ;  /* 0xffffffff08047890 */ /* 0x000fc6000fffe03f */
[----:B------:R-:W-:-:S03]  /*9890*/  PLOP3.LUT P2, PT, PT, PT, UP0, 0x80, 0x0 ;  /* 0x000000000000781c */ /* 0x000fc60003f4f008 */
[----:B------:R-:W-:Y:S01]  /*98a0*/  IMAD.U32 R204, RZ, RZ, UR4 ;  /* 0x00000004ffcc7e24 */ /* 0x000fe2000f8e00ff */
        /* <DEDUP_REMOVED lines=15> */
[----:B------:R-:W0:Y:S08]  /*99a0*/  MUFU.EX2 R121, R121 ;  /* 0x0000007900797308 */ /* 0x000e300000000800 */
[----:B------:R-:W-:Y:S08]  /*99b0*/  MUFU.EX2 R123, R123 ;  /* 0x0000007b007b7308 */ /* 0x000ff00000000800 */
[----:B------:R-:W1:Y:S08]  /*99c0*/  MUFU.EX2 R125, R125 ;  /* 0x0000007d007d7308 */ /* 0x000e700000000800 */
[----:B------:R-:W-:Y:S01]  /*99d0*/  MUFU.EX2 R127, R127 ;  /* 0x0000007f007f7308 */ /* 0x000fe20000000800 */
[----:B------:R-:W-:-:S02]  /*99e0*/  WARPGROUP.DEPBAR.LE gsb0, 0x0 ;  /* 0x00008000000079c5 */ /* 0x000fc40000010000 */
[----:B------:R-:W-:Y:S01]  /*99f0*/  WARPGROUP.ARRIVE ;  /* 0x00000000000079c5 */ /* 0x000fe20000000000 */
[-C--:B------:R-:W-:Y:S01]  /*9a00*/  FFMA.FTZ R180, R128, R0.reuse, -R189 ;  /* 0x0000000080b47223 */ /* 0x080fe200000108bd */
[-C--:B------:R-:W-:Y:S01]  /*9a10*/  FFMA.FTZ R128, R155, R0.reuse, -R157 ;  /* 0x000000009b807223 */ /* 0x080fe2000001089d */
[-C--:B------:R-:W-:Y:S01]  /*9a20*/  FFMA.FTZ R182, R132, R0.reuse, -R189 ;  /* 0x0000000084b67223 */ /* 0x080fe200000108bd */
[-CC-:B------:R-:W-:Y:S01]  /*9a30*/  FFMA.FTZ R132, R159, R0.reuse, -R157.reuse ;  /* 0x000000009f847223 */ /* 0x180fe2000001089d */
[----:B------:R-:W-:Y:S01]  /*9a40*/  FFMA.FTZ R189, R146, R0, -R157 ;  /* 0x0000000092bd7223 */ /* 0x000fe2000001089d */
[----:B------:R-:W-:Y:S01]  /*9a50*/  HGMMA.64x192x16.F32.BF16 R24, R176, gdesc[UR4].tnspB, R24, gsb0 ;  /* 0x42e00004b0187df0 */ /* 0x000fe20008001818 */
[----:B------:R-:W-:Y:S01]  /*9a60*/  MUFU.EX2 R180, R180 ;  /* 0x000000b400b47308 */ /* 0x000fe20000000800 */
[----:B------:R-:W-:Y:S01]  /*9a70*/  IMAD.U32 R146, RZ, RZ, UR5 ;  /* 0x00000005ff927e24 */ /* 0x000fe2000f8e00ff */
[----:B------:R-:W-:-:S03]  /*9a80*/  R2UR UR5, R8 ;  /* 0x00000000080572ca */ /* 0x000fc600000e0000 */
[----:B------:R-:W-:-:S03]  /*9a90*/  @!P1 VIADD R146, R146, 0x36860 ;  /* 0x0003686092929836 */ /* 0x000fc60000000000 */
[----:B------:R-:W2:Y:S02]  /*9aa0*/  MUFU.EX2 R128, R128 ;  /* 0x0000008000807308 */ /* 0x000ea40000000800 */
[----:B------:R-:W-:-:S06]  /*9ab0*/  @!P1 PRMT R146, RZ, 0x654, R146 ;  /* 0x00000654ff929816 */ /* 0x000fcc0000000092 */
[----:B------:R-:W3:Y:S08]  /*9ac0*/  MUFU.EX2 R132, R132 ;  /* 0x0000008400847308 */ /* 0x000ef00000000800 */
[----:B------:R-:W4:Y:S08]  /*9ad0*/  MUFU.EX2 R189, R189 ;  /* 0x000000bd00bd7308 */ /* 0x000f300000000800 */
[----:B------:R-:W-:Y:S08]  /*9ae0*/  MUFU.EX2 R181, R130 ;  /* 0x0000008200b57308 */ /* 0x000ff00000000800 */
[----:B------:R-:W-:Y:S08]  /*9af0*/  MUFU.EX2 R182, R182 ;  /* 0x000000b600b67308 */ /* 0x000ff00000000800 */
[----:B------:R-:W-:Y:S01]  /*9b00*/  MUFU.EX2 R183, R134 ;  /* 0x0000008600b77308 */ /* 0x000fe20000000800 */
[----:B------:R-:W-:-:S02]  /*9b10*/  WARPGROUP.DEPBAR.LE gsb0, 0x0 ;  /* 0x00008000000079c5 */ /* 0x000fc40000010000 */
[----:B------:R5:W-:Y:S05]  /*9b20*/  @!P1 SYNCS.ARRIVE.TRANS64.RED.A1T0 RZ, [R144+URZ], RZ ;  /* 0x000000ff90ff99a7 */ /* 0x000bea000810043f */
[----:B------:R-:W-:Y:S01]  /*9b30*/  MUFU.EX2 R177, R122 ;  /* 0x0000007a00b17308 */ /* 0x000fe20000000800 */
[----:B0-----:R-:W-:Y:S02]  /*9b40*/  F2FP.BF16.F32.PACK_AB R176, R121, R14 ;  /* 0x0000000e79b0723e */ /* 0x001fe400000010ff */
[----:B-1----:R-:W-:Y:S01]  /*9b50*/  F2FP.BF16.F32.PACK_AB R178, R125, R20 ;  /* 0x000000147db2723e */ /* 0x002fe200000010ff */
[----:B-----5:R-:W-:Y:S01]  /*9b60*/  FFMA.FTZ R144, R9, R11, R200 ;  /* 0x0000000b09907223 */ /* 0x020fe200000100c8 */
[----:B------:R-:W-:Y:S01]  /*9b70*/  FFMA.FTZ R11, R2, R10, R201 ;  /* 0x0000000a020b7223 */ /* 0x000fe200000100c9 */
[----:B------:R-:W-:-:S02]  /*9b80*/  F2FP.BF16.F32.PACK_AB R200, R13, R200 ;  /* 0x000000c80dc8723e */ /* 0x000fc400000010ff */
[----:B------:R-:W-:Y:S01]  /*9b90*/  MUFU.EX2 R179, R126 ;  /* 0x0000007e00b37308 */ /* 0x000fe20000000800 */
[----:B------:R-:W-:Y:S01]  /*9ba0*/  FADD.FTZ R147, R13, R144 ;  /* 0x000000900d937221 */ /* 0x000fe20000010000 */
[C---:B------:R-:W-:Y:S01]  /*9bb0*/  FADD.FTZ R10, R12.reuse, R11 ;  /* 0x0000000b0c0a7221 */ /* 0x040fe20000010000 */
[----:B------:R-:W-:Y:S01]  /*9bc0*/  F2FP.BF16.F32.PACK_AB R201, R12, R201 ;  /* 0x000000c90cc9723e */ /* 0x000fe200000010ff */
[----:B------:R0:W-:Y:S01]  /*9bd0*/  @!P1 SYNCS.ARRIVE.TRANS64.RED.A1T0 RZ, [R146+URZ], RZ ;  /* 0x000000ff92ff99a7 */ /* 0x0001e2000810043f */
[----:B------:R-:W-:Y:S01]  /*9be0*/  FADD.FTZ R138, R202, R147 ;  /* 0x00000093ca8a7221 */ /* 0x000fe20000010000 */
[----:B------:R-:W-:Y:S01]  /*9bf0*/  FADD.FTZ R11, R203, R10 ;  /* 0x0000000acb0b7221 */ /* 0x000fe20000010000 */
[C---:B------:R-:W-:Y:S01]  /*9c00*/  F2FP.BF16.F32.PACK_AB R202, R15.reuse, R202 ;  /* 0x000000ca0fca723e */ /* 0x040fe200000010ff */
[----:B------:R1:W5:Y:S01]  /*9c10*/  MUFU.EX2 R144, R139 ;  /* 0x0000008b00907308 */ /* 0x0003620000000800 */
[----:B------:R-:W-:Y:S01]  /*9c20*/  FADD.FTZ R147, R15, R138 ;  /* 0x0000008a0f937221 */ /* 0x000fe20000010000 */
[----:B------:R-:W-:Y:S01]  /*9c30*/  FADD.FTZ R10, R22, R11 ;  /* 0x0000000b160a7221 */ /* 0x000fe20000010000 */
[----:B------:R-:W-:Y:S01]  /*9c40*/  IMAD.U32 R15, RZ, RZ, UR5 ;  /* 0x00000005ff0f7e24 */ /* 0x000fe2000f8e00ff */
[----:B------:R-:W-:Y:S01]  /*9c50*/  R2UR UR5, R7 ;  /* 0x00000000070572ca */ /* 0x000fe200000e0000 */
[----:B------:R-:W-:Y:S01]  /*9c60*/  FADD.FTZ R138, R196, R147 ;  /* 0x00000093c48a7221 */ /* 0x000fe20000010000 */
[----:B------:R-:W-:Y:S01]  /*9c70*/  FADD.FTZ R11, R197, R10 ;  /* 0x0000000ac50b7221 */ /* 0x000fe20000010000 */
[----:B------:R-:W-:-:S02]  /*9c80*/  F2FP.BF16.F32.PACK_AB R196, R19, R196 ;  /* 0x000000c413c4723e */ /* 0x000fc400000010ff */
[----:B------:R-:W-:Y:S01]  /*9c90*/  FADD.FTZ R147, R19, R138 ;  /* 0x0000008a13937221 */ /* 0x000fe20000010000 */
[----:B------:R-:W-:Y:S01]  /*9ca0*/  FADD.FTZ R10, R120, R11 ;  /* 0x0000000b780a7221 */ /* 0x000fe20000010000 */
[----:B------:R-:W-:Y:S02]  /*9cb0*/  F2FP.BF16.F32.PACK_AB R203, R22, R203 ;  /* 0x000000cb16cb723e */ /* 0x000fe400000010ff */
[----:B------:R-:W-:Y:S01]  /*9cc0*/  FADD.FTZ R138, R198, R147 ;  /* 0x00000093c68a7221 */ /* 0x000fe20000010000 */
[----:B------:R-:W-:Y:S01]  /*9cd0*/  FADD.FTZ R11, R199, R10 ;  /* 0x0000000ac70b7221 */ /* 0x000fe20000010000 */
[----:B------:R-:W-:Y:S02]  /*9ce0*/  F2FP.BF16.F32.PACK_AB R197, R120, R197 ;  /* 0x000000c578c5723e */ /* 0x000fe400000010ff */
[C---:B-1----:R-:W-:Y:S01]  /*9cf0*/  FADD.FTZ R139, R21.reuse, R138 ;  /* 0x0000008a158b7221 */ /* 0x042fe20000010000 */
[----:B------:R-:W-:Y:S01]  /*9d00*/  FADD.FTZ R10, R124, R11 ;  /* 0x0000000b7c0a7221 */ /* 0x000fe20000010000 */
[----:B------:R-:W-:-:S02]  /*9d10*/  F2FP.BF16.F32.PACK_AB R198, R21, R198 ;  /* 0x000000c615c6723e */ /* 0x000fc400000010ff */
[----:B------:R-:W-:Y:S01]  /*9d20*/  FADD.FTZ R138, R192, R139 ;  /* 0x0000008bc08a7221 */ /* 0x000fe20000010000 */
[----:B------:R-:W-:Y:S01]  /*9d30*/  FADD.FTZ R11, R193, R10 ;  /* 0x0000000ac10b7221 */ /* 0x000fe20000010000 */
[----:B------:R-:W-:Y:S02]  /*9d40*/  F2FP.BF16.F32.PACK_AB R199, R124, R199 ;  /* 0x000000c77cc7723e */ /* 0x000fe400000010ff */
[C---:B------:R-:W-:Y:S01]  /*9d50*/  FADD.FTZ R139, R23.reuse, R138 ;  /* 0x0000008a178b7221 */ /* 0x040fe20000010000 */
[----:B--2---:R-:W-:Y:S01]  /*9d60*/  FADD.FTZ R10, R128, R11 ;  /* 0x0000000b800a7221 */ /* 0x004fe20000010000 */
[----:B------:R-:W-:Y:S02]  /*9d70*/  F2FP.BF16.F32.PACK_AB R192, R23, R192 ;  /* 0x000000c017c0723e */ /* 0x000fe400000010ff */
[----:B------:R-:W-:Y:S01]  /*9d80*/  FADD.FTZ R138, R194, R139 ;  /* 0x0000008bc28a7221 */ /* 0x000fe20000010000 */
[----:B------:R-:W-:Y:S01]  /*9d90*/  FADD.FTZ R11, R195, R10 ;  /* 0x0000000ac30b7221 */ /* 0x000fe20000010000 */
[----:B------:R-:W-:-:S02]  /*9da0*/  F2FP.BF16.F32.PACK_AB R193, R128, R193 ;  /* 0x000000c180c1723e */ /* 0x000fc400000010ff */
[C---:B------:R-:W-:Y:S01]  /*9db0*/  FADD.FTZ R13, R153.reuse, R138 ;  /* 0x0000008a990d7221 */ /* 0x040fe20000010000 */
[----:B---3--:R-:W-:Y:S01]  /*9dc0*/  FADD.FTZ R10, R132, R11 ;  /* 0x0000000b840a7221 */ /* 0x008fe20000010000 */
[----:B------:R-:W-:Y:S02]  /*9dd0*/  F2FP.BF16.F32.PACK_AB R194, R153, R194 ;  /* 0x000000c299c2723e */ /* 0x000fe400000010ff */
[----:B------:R-:W-:Y:S01]  /*9de0*/  FADD.FTZ R12, R188, R13 ;  /* 0x0000000dbc0c7221 */ /* 0x000fe20000010000 */
[----:B----4-:R-:W-:Y:S01]  /*9df0*/  FADD.FTZ R11, R189, R10 ;  /* 0x0000000abd0b7221 */ /* 0x010fe20000010000 */
[----:B------:R-:W-:Y:S02]  /*9e00*/  F2FP.BF16.F32.PACK_AB R195, R132, R195 ;  /* 0x000000c384c3723e */ /* 0x000fe400000010ff */
[C---:B------:R-:W-:Y:S01]  /*9e10*/  FADD.FTZ R13, R145.reuse, R12 ;  /* 0x0000000c910d7221 */ /* 0x040fe20000010000 */
[----:B------:R-:W-:Y:S01]  /*9e20*/  FADD.FTZ R10, R136, R11 ;  /* 0x0000000b880a7221 */ /* 0x000fe20000010000 */
[----:B------:R-:W-:-:S02]  /*9e30*/  F2FP.BF16.F32.PACK_AB R188, R145, R188 ;  /* 0x000000bc91bc723e */ /* 0x000fc400000010ff */
[----:B------:R-:W-:Y:S01]  /*9e40*/  FADD.FTZ R12, R190, R13 ;  /* 0x0000000dbe0c7221 */ /* 0x000fe20000010000 */
[----:B------:R-:W-:Y:S01]  /*9e50*/  FADD.FTZ R11, R191, R10 ;  /* 0x0000000abf0b7221 */ /* 0x000fe20000010000 */
[----:B------:R-:W-:Y:S02]  /*9e60*/  F2FP.BF16.F32.PACK_AB R189, R136, R189 ;  /* 0x000000bd88bd723e */ /* 0x000fe400000010ff */
[C---:B------:R-:W-:Y:S01]  /*9e70*/  FADD.FTZ R13, R149.reuse, R12 ;  /* 0x0000000c950d7221 */ /* 0x040fe20000010000 */
[----:B------:R-:W-:Y:S01]  /*9e80*/  FADD.FTZ R10, R140, R11 ;  /* 0x0000000b8c0a7221 */ /* 0x000fe20000010000 */
[----:B------:R-:W-:Y:S02]  /*9e90*/  F2FP.BF16.F32.PACK_AB R190, R149, R190 ;  /* 0x000000be95be723e */ /* 0x000fe400000010ff */
[----:B------:R-:W-:Y:S01]  /*9ea0*/  FADD.FTZ R12, R184, R13 ;  /* 0x0000000db80c7221 */ /* 0x000fe20000010000 */
[----:B------:R-:W-:Y:S01]  /*9eb0*/  FADD.FTZ R10, R185, R10 ;  /* 0x0000000ab90a7221 */ /* 0x000fe20000010000 */
[----:B------:R-:W-:Y:S01]  /*9ec0*/  F2FP.BF16.F32.PACK_AB R191, R140, R191 ;  /* 0x000000bf8cbf723e */ /* 0x000fe200000010ff */
[----:B------:R-:W-:-:S02]  /*9ed0*/  IMAD.MOV.U32 R13, RZ, RZ, R6 ;  /* 0x000000ffff0d7224 */ /* 0x000fc400078e0006 */
[C---:B------:R-:W-:Y:S01]  /*9ee0*/  FADD.FTZ R11, R137.reuse, R12 ;  /* 0x0000000c890b7221 */ /* 0x040fe20000010000 */
[----:B-----5:R-:W-:Y:S01]  /*9ef0*/  FADD.FTZ R10, R144, R10 ;  /* 0x0000000a900a7221 */ /* 0x020fe20000010000 */
[----:B------:R-:W-:Y:S02]  /*9f00*/  F2FP.BF16.F32.PACK_AB R184, R137, R184 ;  /* 0x000000b889b8723e */ /* 0x000fe400000010ff */
[----:B------:R-:W-:Y:S01]  /*9f10*/  FADD.FTZ R12, R186, R11 ;  /* 0x0000000bba0c7221 */ /* 0x000fe20000010000 */
[----:B------:R-:W-:Y:S01]  /*9f20*/  FADD.FTZ R10, R187, R10 ;  /* 0x0000000abb0a7221 */ /* 0x000fe20000010000 */
[----:B------:R-:W-:Y:S02]  /*9f30*/  F2FP.BF16.F32.PACK_AB R185, R144, R185 ;  /* 0x000000b990b9723e */ /* 0x000fe400000010ff */
        /* <DEDUP_REMOVED lines=17> */
[----:B------:R-:W-:Y:S01]  /*a050*/  IMAD.U32 R14, RZ, RZ, UR5 ;  /* 0x00000005ff0e7e24 */ /* 0x000fe2000f8e00ff */
[----:B------:R-:W-:Y:S01]  /*a060*/  F2FP.BF16.F32.PACK_AB R183, R135, R183 ;  /* 0x000000b787b7723e */ /* 0x000fe200000010ff */
[----:B------:R-:W-:Y:S01]  /*a070*/  FADD.FTZ R11, R121, R12 ;  /* 0x0000000c790b7221 */ /* 0x000fe20000010000 */
[C---:B------:R-:W-:Y:S01]  /*a080*/  FADD.FTZ R10, R123.reuse, R10 ;  /* 0x0000000a7b0a7221 */ /* 0x040fe20000010000 */
[----:B------:R-:W-:-:S02]  /*a090*/  F2FP.BF16.F32.PACK_AB R177, R123, R177 ;  /* 0x000000b17bb1723e */ /* 0x000fc400000010ff */
[----:B------:R-:W-:Y:S01]  /*a0a0*/  FADD.FTZ R12, R20, R11 ;  /* 0x0000000b140c7221 */ /* 0x000fe20000010000 */
[----:B------:R-:W-:Y:S01]  /*a0b0*/  FADD.FTZ R10, R179, R10 ;  /* 0x0000000ab30a7221 */ /* 0x000fe20000010000 */
[----:B------:R-:W-:Y:S02]  /*a0c0*/  F2FP.BF16.F32.PACK_AB R179, R127, R179 ;  /* 0x000000b37fb3723e */ /* 0x000fe400000010ff */
[----:B------:R-:W-:Y:S01]  /*a0d0*/  FADD.FTZ R11, R125, R12 ;  /* 0x0000000c7d0b7221 */ /* 0x000fe20000010000 */
[----:B------:R-:W-:Y:S01]  /*a0e0*/  FADD.FTZ R10, R127, R10 ;  /* 0x0000000a7f0a7221 */ /* 0x000fe20000010000 */
[----:B------:R-:W-:Y:S01]  /*a0f0*/  MOV R12, R3 ;  /* 0x00000003000c7202 */ /* 0x000fe20000000f00 */
[----:B0-----:R-:W-:Y:S06]  /*a100*/  @P2 BRA `(.L_x_28) ;  /* 0xffffffb800d42947 */ /* 0x001fec000383ffff */
.L_x_19:
[----:B------:R-:W-:Y:S06]  /*a110*/  BAR.ARV 0x8, 0x180 ;  /* 0x0206000000007b1d */ /* 0x000fec0000002000 */
        /* <DEDUP_REMOVED lines=96> */
[----:B------:R-:W-:Y:S06]  /*a720*/  @!P0 BRA `(.L_x_29) ;  /* 0x0000000000048947 */ /* 0x000fec0003800000 */
[----:B------:R-:W-:Y:S01]  /*a730*/  BPT.TRAP 0x1 ;  /* 0x000000040000795c */ /* 0x000fe20000300000 */
.L_x_29:
[----:B------:R-:W-:Y:S02]  /*a740*/  R2UR UR5, R7 ;  /* 0x00000000070572ca */ /* 0x000fe400000e0000 */
[----:B------:R-:W-:-:S11]  /*a750*/  R2UR UR4, R16 ;  /* 0x00000000100472ca */ /* 0x000fd600000e0000 */
[----:B------:R-:W-:Y:S02]  /*a760*/  IMAD.U32 R2, RZ, RZ, UR5 ;  /* 0x00000005ff027e24 */ /* 0x000fe4000f8e00ff */
[----:B------:R-:W-:-:S03]  /*a770*/  LEA R9, R8, UR4, 0x3 ;  /* 0x0000000408097c11 */ /* 0x000fc6000f8e18ff */
[----:B------:R-:W-:-:S04]  /*a780*/  SHF.L.U32 R2, R2, 0x1f, RZ ;  /* 0x0000001f02027819 */ /* 0x000fc800000006ff */
[----:B------:R0:W1:Y:S01]  /*a790*/  SYNCS.PHASECHK.TRANS64.TRYWAIT P2, [R9+URZ+0x36850], R2 ;  /* 0x03685002090075a7 */ /* 0x000062000804017f */
[----:B------:R-:W-:Y:S05]  /*a7a0*/  @!P0 BRA `(.L_x_30) ;  /* 0x0000000000048947 */ /* 0x000fea0003800000 */
[----:B------:R-:W-:Y:S01]  /*a7b0*/  BPT.TRAP 0x1 ;  /* 0x000000040000795c */ /* 0x000fe20000300000 */
.L_x_30:
[----:B-1----:R-:W-:Y:S05]  /*a7c0*/  @P2 BRA `(.L_x_31) ;  /* 0x0000000000082947 */ /* 0x002fea0003800000 */
[----:B------:R-:W1:Y:S02]  /*a7d0*/  SYNCS.PHASECHK.TRANS64.TRYWAIT P0, [R9+URZ+0x36850], R2 ;  /* 0x03685002090075a7 */ /* 0x000e64000800017f */
[----:B-1----:R-:W-:Y:S05]  /*a7e0*/  @!P0 BRA `(.L_x_32) ;  /* 0x0000006c006c8947 */ /* 0x002fea0003800000 */
.L_x_31:
[----:B------:R-:W-:Y:S01]  /*a7f0*/  R2UR UR4, R16 ;  /* 0x00000000100472ca */ /* 0x000fe200000e0000 */
[----:B------:R-:W-:Y:S01]  /*a800*/  WARPGROUP.ARRIVE ;  /* 0x00000000000079c5 */ /* 0x000fe20000000000 */
[----:B------:R-:W-:Y:S01]  /*a810*/  R2UR UR5, R8 ;  /* 0x00000000080572ca */ /* 0x000fe200000e0000 */
[----:B------:R-:W-:Y:S01]  /*a820*/  UMOV UR7, 0x40000040 ;  /* 0x4000004000077882 */ /* 0x000fe20000000000 */
[----:B01----:R-:W0:Y:S04]  /*a830*/  SHFL.BFLY PT, R2, R11, 0x2, 0x1f ;  /* 0x0c401f000b027f89 */ /* 0x003e2800000e0000 */
[----:B------:R-:W1:Y:S05]  /*a840*/  SHFL.BFLY PT, R5, R10, 0x2, 0x1f ;  /* 0x0c401f000a057f89 */ /* 0x000e6a00000e0000 */
[----:B------:R-:W-:-:S04]  /*a850*/  UIADD3 UR4, UR4, 0x400, URZ ;  /* 0x0000040004047890 */ /* 0x000fc8000fffe03f */
[----:B------:R-:W-:-:S04]  /*a860*/  USHF.R.U32.HI UR4, URZ, 0x4, UR4 ;  /* 0x000000043f047899 */ /* 0x000fc80008011604 */
[----:B------:R-:W-:-:S04]  /*a870*/  ULOP3.LUT UR4, UR4, 0x3fff, URZ, 0xc0, !UPT ;  /* 0x00003fff04047892 */ /* 0x000fc8000f8ec03f */
[----:B------:R-:W-:Y:S01]  /*a880*/  ULOP3.LUT UR4, UR4, 0x3800000, URZ, 0xfc, !UPT ;  /* 0x0380000004047892 */ /* 0x000fe2000f8efc3f */
[----:B0-----:R-:W-:-:S03]  /*a890*/  FADD.FTZ R2, R2, R11 ;  /* 0x0000000b02027221 */ /* 0x001fc60000010000 */
[----:B------:R-:W-:Y:S01]  /*a8a0*/  UIMAD UR4, UR5, 0xa80, UR4 ;  /* 0x00000a80050478a4 */ /* 0x000fe2000f8e0204 */
[----:B-1----:R-:W-:Y:S01]  /*a8b0*/  FADD.FTZ R7, R5, R10 ;  /* 0x0000000a05077221 */ /* 0x002fe20000010000 */
[----:B------:R-:W-:Y:S01]  /*a8c0*/  @!P1 VIADD R10, R9, 0x36860 ;  /* 0x00036860090a9836 */ /* 0x000fe20000000000 */
[----:B------:R-:W0:Y:S01]  /*a8d0*/  SHFL.BFLY PT, R5, R2, 0x1, 0x1f ;  /* 0x0c201f0002057f89 */ /* 0x000e2200000e0000 */
[----:B------:R-:W-:-:S03]  /*a8e0*/  MOV R9, RZ ;  /* 0x000000ff00097202 */ /* 0x000fc60000000f00 */
[----:B------:R-:W-:Y:S02]  /*a8f0*/  UMOV UR6, UR4 ;  /* 0x0000000400067c82 */ /* 0x000fe40008000000 */
[----:B------:R-:W-:Y:S01]  /*a900*/  HGMMA.64x192x16.F32.BF16 R24, R200, gdesc[UR4].tnspB, R24, gsb0 ;  /* 0x42e00004c8187df0 */ /* 0x000fe20008001818 */
[----:B------:R-:W-:Y:S01]  /*a910*/  UIADD3 UR6, UR4, 0x80, URZ ;  /* 0x0000008004067890 */ /* 0x000fe2000fffe03f */
[----:B------:R-:W1:Y:S01]  /*a920*/  SHFL.BFLY PT, R4, R7, 0x1, 0x1f ;  /* 0x0c201f0007047f89 */ /* 0x000e6200000e0000 */
[----:B------:R-:W-:Y:S01]  /*a930*/  UMOV UR7, 0x40000040 ;  /* 0x4000004000077882 */ /* 0x000fe20000000000 */
[----:B------:R-:W-:Y:S01]  /*a940*/  @!P1 PRMT R10, RZ, 0x654, R10 ;  /* 0x00000654ff0a9816 */ /* 0x000fe2000000000a */
[----:B0-----:R-:W-:Y:S01]  /*a950*/  FADD.FTZ R12, R2, R5 ;  /* 0x00000005020c7221 */ /* 0x001fe20000010000 */
[----:B------:R-:W-:Y:S02]  /*a960*/  IMAD.MOV.U32 R5, RZ, RZ, RZ ;  /* 0x000000ffff057224 */ /* 0x000fe400078e00ff */
[----:B------:R-:W-:-:S02]  /*a970*/  IMAD.MOV.U32 R2, RZ, RZ, -0x800000 ;  /* 0xff800000ff027424 */ /* 0x000fc400078e00ff */
[----:B------:R-:W-:Y:S01]  /*a980*/  FSETP.NE.FTZ.AND P0, PT, R12, RZ, PT ;  /* 0x000000ff0c00720b */ /* 0x000fe20003f15000 */
[----:B-1----:R-:W-:Y:S01]  /*a990*/  FADD.FTZ R13, R7, R4 ;  /* 0x00000004070d7221 */ /* 0x002fe20000010000 */
[----:B------:R-:W-:-:S04]  /*a9a0*/  IMAD.MOV.U32 R4, RZ, RZ, -0x800000 ;  /* 0xff800000ff047424 */ /* 0x000fc800078e00ff */
[----:B------:R-:W-:-:S07]  /*a9b0*/  FSETP.NE.FTZ.AND P2, PT, R13, RZ, PT ;  /* 0x000000ff0d00720b */ /* 0x000fce0003f55000 */
[----:B------:R-:W0:Y:S01]  /*a9c0*/  @P0 MUFU.LG2 R8, R12 ;  /* 0x0000000c00080308 */ /* 0x000e220000000c00 */
[----:B------:R-:W-:-:S05]  /*a9d0*/  @P0 FMUL.FTZ R7, R0, 0.69314718246459960938 ;  /* 0x3f31721800070820 */ /* 0x000fca0000410000 */
[----:B------:R-:W-:Y:S02]  /*a9e0*/  @P2 FMUL.FTZ R15, R0, 0.69314718246459960938 ;  /* 0x3f317218000f2820 */ /* 0x000fe40000410000 */
[----:B------:R-:W1:Y:S08]  /*a9f0*/  @P2 MUFU.LG2 R11, R13 ;  /* 0x0000000d000b2308 */ /* 0x000e700000000c00 */
[----:B------:R-:W2:Y:S01]  /*aa00*/  @P0 MUFU.RCP R5, R12 ;  /* 0x0000000c00050308 */ /* 0x000ea20000001000 */
[----:B0-----:R-:W-:-:S04]  /*aa10*/  @P0 FMUL.FTZ R8, R8, 0.69314718246459960938 ;  /* 0x3f31721808080820 */ /* 0x001fc80000410000 */
[----:B------:R-:W-:Y:S01]  /*aa20*/  @P0 FFMA.FTZ R4, R7, R6, R8 ;  /* 0x0000000607040223 */ /* 0x000fe20000010008 */
[----:B------:R-:W-:Y:S02]  /*aa30*/  PLOP3.LUT P0, PT, PT, PT, PT, 0x8, 0x0 ;  /* 0x000000000000781c */ /* 0x000fe40003f0e170 */
[----:B------:R-:W0:Y:S01]  /*aa40*/  @P2 MUFU.RCP R9, R13 ;  /* 0x0000000d00092308 */ /* 0x000e220000001000 */
[----:B-1----:R-:W-:-:S04]  /*aa50*/  @P2 FMUL.FTZ R0, R11, 0.69314718246459960938 ;  /* 0x3f3172180b002820 */ /* 0x002fc80000410000 */
[----:B------:R-:W-:Y:S01]  /*aa60*/  @P2 FFMA.FTZ R2, R15, R3, R0 ;  /* 0x000000030f022223 */ /* 0x000fe20000010000 */
        /* <DEDUP_REMOVED lines=20> */
[----:B------:R-:W-:Y:S01]  /*abb0*/  UIADD3 UR4, UR4, 0x300, URZ ;  /* 0x0000030004047890 */ /* 0x000fe2000fffe03f */
[----:B------:R-:W-:Y:S02]  /*abc0*/  WARPGROUP.DEPBAR.LE gsb0, 0x0 ;  /* 0x00008000000079c5 */ /* 0x000fe40000010000 */
[----:B------:R-:W-:-:S14]  /*abd0*/  WARPGROUP.ARRIVE ;  /* 0x00000000000079c5 */ /* 0x000fdc0000000000 */
[----:B------:R-:W-:Y:S01]  /*abe0*/  HGMMA.64x192x16.F32.BF16 R24, R180, gdesc[UR4].tnspB, R24, gsb0 ;  /* 0x42e00004b4187df0 */ /* 0x000fe20008001818 */
[----:B------:R-:W-:Y:S01]  /*abf0*/  UMOV UR6, UR4 ;  /* 0x0000000400067c82 */ /* 0x000fe20008000000 */
[----:B------:R-:W-:Y:S01]  /*ac00*/  UMOV UR7, 0x40000040 ;  /* 0x4000004000077882 */ /* 0x000fe20000000000 */
[----:B------:R-:W-:Y:S02]  /*ac10*/  WARPGROUP.DEPBAR.LE gsb0, 0x0 ;  /* 0x00008000000079c5 */ /* 0x000fe40000010000 */
[----:B------:R-:W-:-:S15]  /*ac20*/  WARPGROUP.ARRIVE ;  /* 0x00000000000079c5 */ /* 0x000fde0000000000 */
[----:B------:R-:W-:Y:S03]  /*ac30*/  HGMMA.64x192x16.F32.BF16 R24, R176, gdesc[UR4].tnspB, R24, gsb0 ;  /* 0x42e00004b0187df0 */ /* 0x000fe60008001818 */
[----:B------:R-:W-:Y:S02]  /*ac40*/  WARPGROUP.DEPBAR.LE gsb0, 0x0 ;  /* 0x00008000000079c5 */ /* 0x000fe40000010000 */
[----:B------:R1:W-:Y:S01]  /*ac50*/  @!P1 SYNCS.ARRIVE.TRANS64.RED.A1T0 RZ, [R10+URZ], RZ ;  /* 0x000000ff0aff99a7 */ /* 0x0003e2000810043f */
[-C--:B--2---:R-:W-:Y:S01]  /*ac60*/  FMUL.FTZ R24, R24, R5.reuse ;  /* 0x0000000518187220 */ /* 0x084fe20000410000 */
        /* <DEDUP_REMOVED lines=47> */
[-C--:B0-----:R-:W-:Y:S01]  /*af60*/  FMUL.FTZ R26, R26, R9.reuse ;  /* 0x000000091a1a7220 */ /* 0x081fe20000410000 */
        /* <DEDUP_REMOVED lines=46> */
[----:B-1----:R-:W-:-:S07]  /*b250*/  FMUL.FTZ R119, R119, R9 ;  /* 0x0000000977777220 */ /* 0x002fce0000410000 */
.L_x_12:
[----:B------:R-:W-:Y:S05]  /*b260*/  @P0 BRA `(.L_x_33) ;  /* 0x0000001800e00947 */ /* 0x000fea0003800000 */
[----:B------:R-:W0:Y:S01]  /*b270*/  S2R R0, SR_TID.X ;  /* 0x0000000000007919 */ /* 0x000e220000002100 */
[----:B------:R-:W1:Y:S01]  /*b280*/  LDC R17, c[0x0][0xbe8] ;  /* 0x0002fa00ff117b82 */ /* 0x000e620000000800 */
[----:B------:R-:W-:Y:S01]  /*b290*/  R2UR UR13, R18 ;  /* 0x00000000120d72ca */ /* 0x000fe200000e0000 */
[----:B------:R-:W-:Y:S01]  /*b2a0*/  ULDC.64 UR8, c[0x0][0xbd0] ;  /* 0x0002f40000087ab9 */ /* 0x000fe20000000a00 */
[----:B------:R-:W2:Y:S01]  /*b2b0*/  S2R R12, SR_CTAID.X ;  /* 0x00000000000c7919 */ /* 0x000ea20000002500 */
[----:B------:R-:W-:Y:S01]  /*b2c0*/  ULDC.64 UR14, c[0x0][0x208] ;  /* 0x00008200000e7ab9 */ /* 0x000fe20000000a00 */
[----:B------:R-:W-:Y:S03]  /*b2d0*/  BSSY B0, `(.L_x_34) ;  /* 0x000011b000007945 */ /* 0x000fe60003800000 */
[----:B------:R-:W3:Y:S06]  /*b2e0*/  S2UR UR12, SR_CTAID.Z ;  /* 0x00000000000c79c3 */ /* 0x000eec0000002700 */
[----:B------:R-:W-:-:S02]  /*b2f0*/  USHF.R.S32.HI UR7, URZ, 0x1f, UR13 ;  /* 0x0000001f3f077899 */ /* 0x000fc4000801140d */
[----:B------:R-:W-:Y:S01]  /*b300*/  IMAD R15, RZ, RZ, -UR13 ;  /* 0x8000000dff0f7e24 */ /* 0x000fe2000f8e02ff */
[----:B------:R-:W4:Y:S01]  /*b310*/  S2UR UR11, SR_CTAID.Y ;  /* 0x00000000000b79c3 */ /* 0x000f220000002600 */
[----:B------:R-:W-:Y:S02]  /*b320*/  UIMAD.WIDE.U32 UR4, UR13, UR8, URZ ;  /* 0x000000080d0472a5 */ /* 0x000fe4000f8e003f */
[----:B------:R-:W-:-:S04]  /*b330*/  UIMAD UR6, UR7, UR8, URZ ;  /* 0x00000008070672a4 */ /* 0x000fc8000f8e023f */
[----:B------:R-:W-:Y:S01]  /*b340*/  UIMAD UR6, UR13, UR9, UR6 ;  /* 0x000000090d0672a4 */ /* 0x000fe2000f8e0206 */
[----:B------:R-:W-:Y:S01]  /*b350*/  BAR.SYNC.DEFER_BLOCKING 0x1, 0x100 ;  /* 0x0044000000007b1d */ /* 0x000fe20000010000 */
[----:B-1----:R-:W-:Y:S02]  /*b360*/  ISETP.NE.AND P0, PT, R17, 0x1, PT ;  /* 0x000000011100780c */ /* 0x002fe40003f05270 */
[----:B------:R-:W-:-:S05]  /*b370*/  UIADD3 UR6, UR5, UR6, URZ ;  /* 0x0000000605067290 */ /* 0x000fca000fffe03f */
[----:B------:R-:W4:Y:S01]  /*b380*/  LDC R16, c[0x0][0xc50] ;  /* 0x00031400ff107b82 */ /* 0x000f220000000800 */
[----:B0-----:R-:W-:Y:S01]  /*b390*/  VIADD R8, R0, 0xffffff80 ;  /* 0xffffff8000087836 */ /* 0x001fe20000000000 */
[----:B---3--:R-:W-:Y:S01]  /*b3a0*/  USHF.R.S32.HI UR10, URZ, 0x1f, UR12 ;  /* 0x0000001f3f0a7899 */ /* 0x008fe2000801140c */
[----:B------:R-:W-:-:S03]  /*b3b0*/  ULDC.64 UR8, c[0x0][0xb38] ;  /* 0x0002ce0000087ab9 */ /* 0x000fc60000000a00 */
[----:B------:R-:W-:Y:S01]  /*b3c0*/  SHF.R.S32.HI R5, RZ, 0x1f, R8 ;  /* 0x0000001fff057819 */ /* 0x000fe20000011408 */
[----:B------:R-:W-:Y:S01]  /*b3d0*/  UIMAD UR7, UR7, UR8, URZ ;  /* 0x00000008070772a4 */ /* 0x000fe2000f8e023f */
[----:B------:R-:W0:Y:S02]  /*b3e0*/  LDC.64 R20, c[0x0][0xb40] ;  /* 0x0002d000ff147b82 */ /* 0x000e240000000a00 */
[CC--:B------:R-:W-:Y:S02]  /*b3f0*/  LEA.HI R0, R5.reuse, R8.reuse, RZ, 0x7 ;  /* 0x0000000805007211 */ /* 0x0c0fe400078f38ff */
[----:B------:R-:W-:Y:S02]  /*b400*/  LEA.HI R5, R5, R8, RZ, 0x2 ;  /* 0x0000000805057211 */ /* 0x000fe400078f10ff */
[----:B------:R-:W-:Y:S02]  /*b410*/  LOP3.LUT R3, R0, 0xffffff80, RZ, 0xc0, !PT ;  /* 0xffffff8000037812 */ /* 0x000fe400078ec0ff */
[----:B------:R-:W-:Y:S01]  /*b420*/  SHF.R.S32.HI R7, RZ, 0x7, R0 ;  /* 0x00000007ff077819 */ /* 0x000fe20000011400 */
[----:B------:R-:W1:Y:S01]  /*b430*/  @P0 LDC R13, c[0x0][0xbf0] ;  /* 0x0002fc00ff0d0b82 */ /* 0x000e620000000800 */
[----:B------:R-:W-:Y:S01]  /*b440*/  LOP3.LUT R5, R5, 0xfffffffc, RZ, 0xc0, !PT ;  /* 0xfffffffc05057812 */ /* 0x000fe200078ec0ff */
[----:B------:R-:W-:Y:S01]  /*b450*/  IMAD.IADD R23, R8, 0x1, -R3 ;  /* 0x0000000108177824 */ /* 0x000fe200078e0a03 */
[----:B------:R-:W-:-:S03]  /*b460*/  LEA.HI R0, R0, R7, RZ, 0x1 ;  /* 0x0000000700007211 */ /* 0x000fc600078f08ff */
[----:B------:R-:W-:Y:S01]  /*b470*/  IMAD.IADD R5, R8, 0x1, -R5 ;  /* 0x0000000108057824 */ /* 0x000fe200078e0a05 */
[----:B------:R-:W-:Y:S01]  /*b480*/  SHF.R.S32.HI R10, RZ, 0x1f, R23 ;  /* 0x0000001fff0a7819 */ /* 0x000fe20000011417 */
[----:B------:R-:W3:Y:S01]  /*b490*/  @P0 LDC R121, c[0x0][0xbec] ;  /* 0x0002fb00ff790b82 */ /* 0x000ee20000000800 */
[----:B------:R-:W-:Y:S01]  /*b4a0*/  LOP3.LUT R0, R0, 0x3fffffe, RZ, 0xc0, !PT ;  /* 0x03fffffe00007812 */ /* 0x000fe200078ec0ff */
[----:B----4-:R-:W-:Y:S01]  /*b4b0*/  IMAD R19, R16, R15, UR11 ;  /* 0x0000000b10137e24 */ /* 0x010fe2000f8e020f */
[----:B------:R-:W-:-:S03]  /*b4c0*/  LEA.HI R120, R10, R23, RZ, 0x2 ;  /* 0x000000170a787211 */ /* 0x000fc600078f10ff */
[----:B------:R-:W-:Y:S01]  /*b4d0*/  IMAD.IADD R0, R7, 0x1, -R0 ;  /* 0x0000000107007824 */ /* 0x000fe200078e0a00 */
[--C-:B------:R-:W-:Y:S01]  /*b4e0*/  SHF.R.S32.HI R3, RZ, 0x2, R120.reuse ;  /* 0x00000002ff037819 */ /* 0x100fe20000011478 */
[----:B------:R-:W4:Y:S01]  /*b4f0*/  @P0 LDC R22, c[0x0][0xbf0] ;  /* 0x0002fc00ff160b82 */ /* 0x000f220000000800 */
[----:B------:R-:W-:Y:S01]  /*b500*/  SHF.R.S32.HI R6, RZ, 0x1f, R120 ;  /* 0x0000001fff067819 */ /* 0x000fe20000011478 */
[----:B0-----:R-:W-:Y:S01]  /*b510*/  IMAD R14, R20, UR10, RZ ;  /* 0x0000000a140e7c24 */ /* 0x001fe2000f8e02ff */
[----:B------:R-:W-:Y:S02]  /*b520*/  LEA.HI R7, R5, R5, RZ, 0x1 ;  /* 0x0000000505077211 */ /* 0x000fe400078f08ff */
[----:B------:R-:W-:Y:S02]  /*b530*/  LEA.HI R6, R6, R3, RZ, 0x3 ;  /* 0x0000000306067211 */ /* 0x000fe400078f18ff */
[----:B------:R-:W-:Y:S01]  /*b540*/  LOP3.LUT R8, R7, 0x1ffffffe, RZ, 0xc0, !PT ;  /* 0x1ffffffe07087812 */ /* 0x000fe200078ec0ff */
[----:B------:R-:W-:Y:S01]  /*b550*/  IMAD.U32 R7, RZ, RZ, UR5 ;  /* 0x00000005ff077e24 */ /* 0x000fe2000f8e00ff */
[----:B------:R-:W-:Y:S01]  /*b560*/  LOP3.LUT R6, R6, 0xfffffff8, RZ, 0xc0, !PT ;  /* 0xfffffff806067812 */ /* 0x000fe200078ec0ff */
[----:B------:R-:W-:Y:S01]  /*b570*/  IMAD.U32 R7, RZ, RZ, UR6 ;  /* 0x00000006ff077e24 */ /* 0x000fe2000f8e00ff */
[----:B------:R-:W-:Y:S01]  /*b580*/  UIMAD UR6, UR13, UR9, UR7 ;  /* 0x000000090d0672a4 */ /* 0x000fe2000f8e0207 */
[----:B------:R-:W-:Y:S01]  /*b590*/  IMAD.IADD R8, R5, 0x1, -R8 ;  /* 0x0000000105087824 */ /* 0x000fe200078e0a08 */
[----:B------:R-:W-:Y:S01]  /*b5a0*/  LOP3.LUT R120, R120, 0x7ffffffc, RZ, 0xc0, !PT ;  /* 0x7ffffffc78787812 */ /* 0x000fe200078ec0ff */
[----:B------:R-:W-:Y:S01]  /*b5b0*/  IMAD.IADD R6, R3, 0x1, -R6 ;  /* 0x0000000103067824 */ /* 0x000fe200078e0a06 */
[----:B------:R-:W-:Y:S01]  /*b5c0*/  LEA.HI R3, R10, R23, RZ, 0x5 ;  /* 0x000000170a037211 */ /* 0x000fe200078f28ff */
[----:B------:R-:W0:Y:S02]  /*b5d0*/  @P0 LDC R5, c[0x0][0xbec] ;  /* 0x0002fb00ff050b82 */ /* 0x000e240000000800 */
[----:B------:R-:W-:Y:S01]  /*b5e0*/  IMAD.IADD R120, R23, 0x1, -R120 ;  /* 0x0000000117787824 */ /* 0x000fe200078e0a78 */
[----:B------:R-:W-:-:S04]  /*b5f0*/  SHF.R.S32.HI R3, RZ, 0x5, R3 ;  /* 0x00000005ff037819 */ /* 0x000fc80000011403 */
[----:B------:R-:W-:Y:S01]  /*b600*/  LEA R3, R3, R6, 0x4 ;  /* 0x0000000603037211 */ /* 0x000fe200078e20ff */
[----:B------:R-:W5:Y:S01]  /*b610*/  LDC.64 R10, c[0x0][0xbd8] ;  /* 0x0002f600ff0a7b82 */ /* 0x000f620000000a00 */
[----:B------:R-:W-:Y:S01]  /*b620*/  IMAD.U32 R6, RZ, RZ, UR4 ;  /* 0x00000004ff067e24 */ /* 0x000fe2000f8e00ff */
[----:B------:R-:W-:Y:S02]  /*b630*/  UIMAD.WIDE.U32 UR4, UR13, UR8, URZ ;  /* 0x000000080d0472a5 */ /* 0x000fe4000f8e003f */
[----:B------:R-:W-:Y:S01]  /*b640*/  IMAD R3, R0, 0x40, R3 ;  /* 0x0000004000037824 */ /* 0x000fe200078e0203 */
[----:B------:R-:W-:Y:S01]  /*b650*/  ULDC.64 UR8, c[0x0][0xb28] ;  /* 0x0002ca0000087ab9 */ /* 0x000fe20000000a00 */
[----:B------:R-:W-:Y:S02]  /*b660*/  UIADD3 UR6, UR5, UR6, URZ ;  /* 0x0000000605067290 */ /* 0x000fe4000fffe03f */
[----:B------:R-:W-:Y:S01]  /*b670*/  IMAD R8, R8, 0x8, R3 ;  /* 0x0000000808087824 */ /* 0x000fe200078e0203 */
[----:B--2---:R-:W-:Y:S01]  /*b680*/  LEA R3, R12, R3, 0x7 ;  /* 0x000000030c037211 */ /* 0x004fe200078e38ff */
[----:B------:R-:W-:-:S02]  /*b690*/  IMAD.U32 R9, RZ, RZ, UR5 ;  /* 0x00000005ff097e24 */ /* 0x000fc4000f8e00ff */
[----:B------:R-:W-:Y:S01]  /*b6a0*/  IMAD.U32 R9, RZ, RZ, UR6 ;  /* 0x00000006ff097e24 */ /* 0x000fe2000f8e00ff */
[----:B------:R-:W-:Y:S01]  /*b6b0*/  ULDC.64 UR6, c[0x0][0xb48] ;  /* 0x0002d20000067ab9 */ /* 0x000fe20000000a00 */
[C---:B-----5:R-:W-:Y:S02]  /*b6c0*/  IMAD R0, R10.reuse, UR10, RZ ;  /* 0x0000000a0a007c24 */ /* 0x060fe4000f8e02ff */
[----:B------:R-:W-:-:S04]  /*b6d0*/  IMAD.WIDE.U32 R6, R10, UR12, R6 ;  /* 0x0000000c0a067c25 */ /* 0x000fc8000f8e0006 */
[----:B------:R-:W-:Y:S02]  /*b6e0*/  IMAD R11, R11, UR12, R0 ;  /* 0x0000000c0b0b7c24 */ /* 0x000fe4000f8e0200 */
[----:B------:R-:W-:Y:S01]  /*b6f0*/  IMAD R0, R12, 0x80, R8 ;  /* 0x000000800c007824 */ /* 0x000fe200078e0208 */
[----:B------:R-:W-:Y:S01]  /*b700*/  MOV R8, UR4 ;  /* 0x0000000400087c02 */ /* 0x000fe20008000f00 */
[----:B------:R-:W-:Y:S01]  /*b710*/  IMAD.IADD R7, R7, 0x1, R11 ;  /* 0x0000000107077824 */ /* 0x000fe200078e020b */
[----:B------:R-:W-:Y:S01]  /*b720*/  ULDC.64 UR4, c[0x0][0xbe0] ;  /* 0x0002f80000047ab9 */ /* 0x000fe20000000a00 */
[----:B0-----:R-:W-:-:S04]  /*b730*/  @P0 IMAD.HI.U32 R10, R0, R5, RZ ;  /* 0x00000005000a0227 */ /* 0x001fc800078e00ff */
[----:B------:R-:W-:Y:S01]  /*b740*/  IMAD.MOV.U32 R5, RZ, RZ, R0 ;  /* 0x000000ffff057224 */ /* 0x000fe200078e0000 */
[----:B-1----:R-:W-:Y:S01]  /*b750*/  @P0 SHF.R.U32.HI R5, RZ, R13, R10 ;  /* 0x0000000dff050219 */ /* 0x002fe2000001160a */
[----:B------:R-:W-:Y:S01]  /*b760*/  IMAD R13, R21, UR12, R14 ;  /* 0x0000000c150d7c24 */ /* 0x000fe2000f8e020e */
[----:B------:R-:W-:Y:S01]  /*b770*/  SHF.R.S32.HI R14, RZ, 0x1f, R19 ;  /* 0x0000001fff0e7819 */ /* 0x000fe20000011413 */
[----:B------:R-:W-:-:S04]  /*b780*/  IMAD.WIDE.U32 R8, R20, UR12, R8 ;  /* 0x0000000c14087c25 */ /* 0x000fc8000f8e0008 */
[----:B---3--:R-:W-:Y:S01]  /*b790*/  @P0 IMAD.HI.U32 R121, R0, R121, RZ ;  /* 0x0000007900790227 */ /* 0x008fe200078e00ff */
[----:B------:R-:W-:-:S03]  /*b7a0*/  IADD3 R9, R9, R13, RZ ;  /* 0x0000000d09097210 */ /* 0x000fc60007ffe0ff */
[----:B------:R-:W-:Y:S02]  /*b7b0*/  IMAD R13, R14, UR6, RZ ;  /* 0x000000060e0d7c24 */ /* 0x000fe4000f8e02ff */
[----:B------:R-:W-:-:S04]  /*b7c0*/  IMAD.WIDE.U32 R6, R19, UR4, R6 ;  /* 0x0000000413067c25 */ /* 0x000fc8000f8e0006 */
[----:B------:R-:W-:Y:S01]  /*b7d0*/  IMAD.MOV.U32 R11, RZ, RZ, R0 ;  /* 0x000000ffff0b7224 */ /* 0x000fe200078e0000 */
[----:B----4-:R-:W-:Y:S01]  /*b7e0*/  @P0 SHF.R.U32.HI R11, RZ, R22, R121 ;  /* 0x00000016ff0b0219 */ /* 0x010fe20000011679 */
[----:B------:R-:W-:Y:S01]  /*b7f0*/  IMAD R10, R14, UR4, RZ ;  /* 0x000000040e0a7c24 */ /* 0x000fe2000f8e02ff */
[----:B------:R-:W-:Y:S01]  /*b800*/  IADD3 R6, P0, R5, R6, RZ ;  /* 0x0000000605067210 */ /* 0x000fe20007f1e0ff */
[C---:B------:R-:W-:Y:S01]  /*b810*/  IMAD R15, R19.reuse, UR7, R13 ;  /* 0x00000007130f7c24 */ /* 0x040fe2000f8e020d */
[--C-:B------:R-:W-:Y:S01]  /*b820*/  SHF.R.S32.HI R13, RZ, 0x1f, R5.reuse ;  /* 0x0000001fff0d7819 */ /* 0x100fe20000011405 */
[----:B------:R-:W-:Y:S02]  /*b830*/  IMAD.MOV R5, RZ, RZ, -R5 ;  /* 0x000000ffff057224 */ /* 0x000fe400078e0a05 */
[----:B------:R-:W-:Y:S01]  /*b840*/  IMAD R14, R19, UR5, R10 ;  /* 0x00000005130e7c24 */ /* 0x000fe2000f8e020a */
[--C-:B------:R-:W-:Y:S01]  /*b850*/  SHF.R.S32.HI R10, RZ, 0x1f, R11.reuse ;  /* 0x0000001fff0a7819 */ /* 0x100fe2000001140b */
[----:B------:R-:W-:Y:S01]  /*b860*/  IMAD.MOV R16, RZ, RZ, -R11 ;  /* 0x000000ffff107224 */ /* 0x000fe200078e0a0b */
[----:B------:R-:W-:Y:S01]  /*b870*/  ULDC.64 UR4, c[0x0][0xb30] ;  /* 0x0002cc0000047ab9 */ /* 0x000fe20000000a00 */
[----:B------:R-:W-:Y:S01]  /*b880*/  IMAD R5, R17, R5, R0 ;  /* 0x0000000511057224 */ /* 0x000fe200078e0200 */
[----:B------:R-:W-:Y:S01]  /*b890*/  IADD3.X R7, R13, R7, R14, P0, !PT ;  /* 0x000000070d077210 */ /* 0x000fe200007fe40e */
[----:B------:R-:W-:Y:S01]  /*b8a0*/  IMAD.WIDE.U32 R8, R19, UR6, R8 ;  /* 0x0000000613087c25 */ /* 0x000fe2000f8e0008 */
[----:B------:R-:W-:-:S03]  /*b8b0*/  ULDC.64 UR6, c[0x0][0xbc8] ;  /* 0x0002f20000067ab9 */ /* 0x000fc60000000a00 */
[----:B------:R-:W-:Y:S02]  /*b8c0*/  IMAD R10, R10, UR4, RZ ;  /* 0x000000040a0a7c24 */ /* 0x000fe4000f8e02ff */
[----:B------:R-:W-:Y:S01]  /*b8d0*/  IMAD R13, R17, R16, R0 ;  /* 0x00000010110d7224 */ /* 0x000fe200078e0200 */
[----:B------:R-:W-:Y:S01]  /*b8e0*/  SHF.R.S32.HI R0, RZ, 0x1f, R5 ;  /* 0x0000001fff007819 */ /* 0x000fe20000011405 */
[----:B------:R-:W-:Y:S02]  /*b8f0*/  IMAD.IADD R9, R9, 0x1, R15 ;  /* 0x0000000109097824 */ /* 0x000fe400078e020f */
[C---:B------:R-:W-:Y:S01]  /*b900*/  IMAD R15, R11.reuse, UR5, R10 ;  /* 0x000000050b0f7c24 */ /* 0x040fe2000f8e020a */
[----:B------:R-:W-:Y:S01]  /*b910*/  SHF.R.S32.HI R10, RZ, 0x1f, R13 ;  /* 0x0000001fff0a7819 */ /* 0x000fe2000001140d */
[----:B------:R-:W-:Y:S01]  /*b920*/  IMAD.WIDE.U32 R8, R11, UR4, R8 ;  /* 0x000000040b087c25 */ /* 0x000fe2000f8e0008 */
[----:B------:R-:W0:Y:S01]  /*b930*/  S2UR UR5, SR_CgaCtaId ;  /* 0x00000000000579c3 */ /* 0x000e220000008800 */
[----:B------:R-:W-:-:S02]  /*b940*/  UMOV UR4, 0x400 ;  /* 0x0000040000047882 */ /* 0x000fc40000000000 */
[----:B------:R-:W-:Y:S02]  /*b950*/  IMAD R0, R0, UR6, RZ ;  /* 0x0000000600007c24 */ /* 0x000fe4000f8e02ff */
[----:B------:R-:W-:Y:S02]  /*b960*/  IMAD.IADD R9, R9, 0x1, R15 ;  /* 0x0000000109097824 */ /* 0x000fe400078e020f */
[----:B------:R-:W-:Y:S02]  /*b970*/  IMAD R10, R10, UR8, RZ ;  /* 0x000000080a0a7c24 */ /* 0x000fe4000f8e02ff */
[C---:B------:R-:W-:Y:S02]  /*b980*/  IMAD R11, R5.reuse, UR7, R0 ;  /* 0x00000007050b7c24 */ /* 0x040fe4000f8e0200 */
[----:B------:R-:W-:Y:S01]  /*b990*/  IMAD.WIDE.U32 R6, R5, UR6, R6 ;  /* 0x0000000605067c25 */ /* 0x000fe2000f8e0006 */
[----:B------:R-:W-:-:S03]  /*b9a0*/  ULDC.64 UR6, c[0x0][0xba8] ;  /* 0x0002ea0000067ab9 */ /* 0x000fc60000000a00 */
[C---:B------:R-:W-:Y:S02]  /*b9b0*/  IMAD R5, R13.reuse, UR9, R10 ;  /* 0x000000090d057c24 */ /* 0x040fe4000f8e020a */
[----:B------:R-:W-:Y:S01]  /*b9c0*/  IMAD.WIDE.U32 R8, R13, UR8, R8 ;  /* 0x000000080d087c25 */ /* 0x000fe2000f8e0008 */
[----:B------:R-:W-:Y:S01]  /*b9d0*/  LEA R13, P0, R6, UR6, 0x2 ;  /* 0x00000006060d7c11 */ /* 0x000fe2000f8010ff */
[----:B------:R-:W-:Y:S01]  /*b9e0*/  ULDC.64 UR8, c[0x0][0xb00] ;  /* 0x0002c00000087ab9 */ /* 0x000fe20000000a00 */
[----:B------:R-:W-:Y:S01]  /*b9f0*/  ULDC UR6, c[0x0][0xa88] ;  /* 0x0002a20000067ab9 */ /* 0x000fe20000000800 */
[----:B------:R-:W-:Y:S01]  /*ba00*/  IMAD.IADD R7, R7, 0x1, R11 ;  /* 0x0000000107077824 */ /* 0x000fe200078e020b */
[----:B------:R-:W-:Y:S01]  /*ba10*/  LEA R0, P1, R8, UR8, 0x2 ;  /* 0x0000000808007c11 */ /* 0x000fe2000f8210ff */
[----:B------:R-:W-:Y:S01]  /*ba20*/  IMAD.IADD R5, R9, 0x1, R5 ;  /* 0x0000000109057824 */ /* 0x000fe200078e0205 */
[----:B------:R-:W-:Y:S01]  /*ba30*/  SHFL.IDX PT, R10, R13, 0x1, 0x1c1f ;  /* 0x003c1f000d0a7f89 */ /* 0x000fe200000e0000 */
[----:B0-----:R-:W-:Y:S01]  /*ba40*/  ULEA UR4, UR5, UR4, 0x18 ;  /* 0x0000000405047291 */ /* 0x001fe2000f8ec03f */
[----:B------:R-:W-:Y:S01]  /*ba50*/  LEA.HI.X R14, R6, UR7, R7, 0x2, P0 ;  /* 0x00000007060e7c11 */ /* 0x000fe200080f1407 */
[----:B------:R-:W-:Y:S01]  /*ba60*/  IMAD R22, R17, UR6, RZ ;  /* 0x0000000611167c24 */ /* 0x000fe2000f8e02ff */
[----:B------:R-:W-:Y:S01]  /*ba70*/  LEA.HI.X R5, R8, UR9, R5, 0x2, P1 ;  /* 0x0000000908057c11 */ /* 0x000fe200088f1405 */
[----:B------:R-:W-:Y:S01]  /*ba80*/  VIADD R19, R3, 0x8 ;  /* 0x0000000803137836 */ /* 0x000fe20000000000 */
[----:B------:R-:W-:Y:S01]  /*ba90*/  SHFL.IDX PT, R8, R13, RZ, 0x1c1f ;  /* 0x001c1fff0d087589 */ /* 0x000fe200000e0000 */
[----:B------:R-:W-:Y:S01]  /*baa0*/  LOP3.LUT P0, RZ, R23, 0x3, RZ, 0xc0, !PT ;  /* 0x0000000317ff7812 */ /* 0x000fe2000780c0ff */
[----:B------:R-:W-:Y:S01]  /*bab0*/  UIADD3 UR4, UR4, 0x36820, URZ ;  /* 0x0003682004047890 */ /* 0x000fe2000fffe03f */
[CC--:B------:R-:W-:Y:S01]  /*bac0*/  ISETP.GE.AND P2, PT, R3.reuse, R22.reuse, PT ;  /* 0x000000160300720c */ /* 0x0c0fe20003f46270 */
[----:B------:R-:W0:Y:S01]  /*bad0*/  SHFL.IDX PT, R9, R14, RZ, 0x1c1f ;  /* 0x001c1fff0e097589 */ /* 0x000e2200000e0000 */
[-C--:B------:R-:W-:Y:S01]  /*bae0*/  ISETP.GE.OR P1, PT, R3, R22.reuse, P0 ;  /* 0x000000160300720c */ /* 0x080fe20000726670 */
[----:B------:R-:W-:Y:S01]  /*baf0*/  UPRMT UR4, URZ, 0x654, UR4 ;  /* 0x000006543f047896 */ /* 0x000fe20008000004 */
[----:B------:R-:W-:Y:S01]  /*bb00*/  ISETP.GE.OR P0, PT, R19, R22, P0 ;  /* 0x000000161300720c */ /* 0x000fe20000706670 */
[----:B------:R-:W1:Y:S01]  /*bb10*/  SHFL.IDX PT, R11, R14, 0x1, 0x1c1f ;  /* 0x003c1f000e0b7f89 */ /* 0x000e6200000e0000 */
[----:B------:R-:W-:-:S03]  /*bb20*/  IMAD.SHL.U32 R3, R120, 0x2, RZ ;  /* 0x0000000278037824 */ /* 0x000fc600078e00ff */
[----:B------:R2:W3:Y:S03]  /*bb30*/  SHFL.IDX PT, R6, R0, RZ, 0x1c1f ;  /* 0x001c1fff00067589 */ /* 0x0004e600000e0000 */
[----:B------:R-:W-:Y:S01]  /*bb40*/  SYNCS.ARRIVE.TRANS64.RED.A1T0 RZ, [UR4], RZ ;  /* 0x000000ffffff79a7 */ /* 0x000fe20008100404 */
[----:B------:R2:W4:Y:S04]  /*bb50*/  SHFL.IDX PT, R7, R5, RZ, 0x1c1f ;  /* 0x001c1fff05077589 */ /* 0x00052800000e0000 */
[----:B0-----:R2:W-:Y:S04]  /*bb60*/  @!P1 ST.E desc[UR14][R8.64], R4 ;  /* 0x0000000408009985 */ /* 0x0015e8000c10190e */
[----:B-1----:R2:W-:Y:S01]  /*bb70*/  @!P0 ST.E desc[UR14][R10.64], R2 ;  /* 0x000000020a008985 */ /* 0x0025e2000c10190e */
[----:B------:R-:W-:Y:S05]  /*bb80*/  @P2 BRA `(.L_x_35) ;  /* 0x00000008003c2947 */ /* 0x000fea0003800000 */
[C---:B--2---:R-:W-:Y:S01]  /*bb90*/  VIADD R2, R3.reuse, 0x8 ;  /* 0x0000000803027836 */ /* 0x044fe20000000000 */
[----:B------:R-:W-:Y:S01]  /*bba0*/  ULDC UR4, c[0x0][0xac8] ;  /* 0x0002b20000047ab9 */ /* 0x000fe20000000800 */
[C---:B------:R-:W-:Y:S01]  /*bbb0*/  VIADD R4, R3.reuse, 0x10 ;  /* 0x0000001003047836 */ /* 0x040fe20000000000 */
[C---:B------:R-:W-:Y:S01]  /*bbc0*/  ISETP.GE.AND P0, PT, R3.reuse, UR4, PT ;  /* 0x0000000403007c0c */ /* 0x040fe2000bf06270 */
[C---:B------:R-:W-:Y:S01]  /*bbd0*/  VIADD R14, R3.reuse, 0x18 ;  /* 0x00000018030e7836 */ /* 0x040fe20000000000 */
[----:B------:R-:W-:Y:S01]  /*bbe0*/  ISETP.GE.AND P1, PT, R2, UR4, PT ;  /* 0x0000000402007c0c */ /* 0x000fe2000bf26270 */
[----:B------:R-:W-:Y:S01]  /*bbf0*/  ULDC.64 UR6, c[0x0][0x208] ;  /* 0x0000820000067ab9 */ /* 0x000fe20000000a00 */
[----:B------:R-:W-:Y:S01]  /*bc00*/  ISETP.GE.AND P2, PT, R4, UR4, PT ;  /* 0x0000000404007c0c */ /* 0x000fe2000bf46270 */
[C---:B------:R-:W-:Y:S01]  /*bc10*/  VIADD R16, R3.reuse, 0x38 ;  /* 0x0000003803107836 */ /* 0x040fe20000000000 */
[C---:B------:R-:W-:Y:S01]  /*bc20*/  IADD3 R15, R3.reuse, 0x20, RZ ;  /* 0x00000020030f7810 */ /* 0x040fe20007ffe0ff */
[C---:B------:R-:W-:Y:S01]  /*bc30*/  VIADD R17, R3.reuse, 0x40 ;  /* 0x0000004003117836 */ /* 0x040fe20000000000 */
[----:B------:R-:W-:Y:S01]  /*bc40*/  ISETP.GE.AND P5, PT, R14, UR4, PT ;  /* 0x000000040e007c0c */ /* 0x000fe2000bfa6270 */
[----:B------:R-:W-:Y:S01]  /*bc50*/  VIADD R20, R3, 0x48 ;  /* 0x0000004803147836 */ /* 0x000fe20000000000 */
[----:B------:R-:W-:-:S02]  /*bc60*/  ISETP.GE.AND P6, PT, R15, UR4, PT ;  /* 0x000000040f007c0c */ /* 0x000fc4000bfc6270 */
[----:B------:R-:W-:Y:S01]  /*bc70*/  ISETP.GE.AND P3, PT, R16, UR4, PT ;  /* 0x0000000410007c0c */ /* 0x000fe2000bf66270 */
[C-C-:B---34-:R-:W-:Y:S02]  /*bc80*/  @!P0 IMAD.WIDE R8, R3.reuse, 0x4, R6.reuse ;  /* 0x0000000403088825 */ /* 0x158fe400078e0206 */
[----:B------:R-:W-:Y:S02]  /*bc90*/  @!P1 LEA.HI R2, R2, R2, RZ, 0x1 ;  /* 0x0000000202029211 */ /* 0x000fe400078f08ff */
[----:B------:R-:W-:Y:S01]  /*bca0*/  @!P2 LEA.HI R4, R4, R4, RZ, 0x1 ;  /* 0x000000040404a211 */ /* 0x000fe200078f08ff */
[----:B------:R0:W-:Y:S01]  /*bcb0*/  @!P0 ST.E.64 desc[UR6][R8.64], R24 ;  /* 0x0000001808008985 */ /* 0x0001e2000c101b06 */
[----:B------:R-:W-:Y:S01]  /*bcc0*/  @!P1 LOP3.LUT R11, R2, 0xfffffffe, RZ, 0xc0, !PT ;  /* 0xfffffffe020b9812 */ /* 0x000fe200078ec0ff */
[C---:B------:R-:W-:Y:S01]  /*bcd0*/  VIADD R2, R3.reuse, 0x28 ;  /* 0x0000002803027836 */ /* 0x040fe20000000000 */
[----:B------:R-:W-:Y:S01]  /*bce0*/  @!P2 LOP3.LUT R13, R4, 0xfffffffe, RZ, 0xc0, !PT ;  /* 0xfffffffe040da812 */ /* 0x000fe200078ec0ff */
[----:B------:R-:W-:Y:S01]  /*bcf0*/  VIADD R4, R3, 0x30 ;  /* 0x0000003003047836 */ /* 0x000fe20000000000 */
[----:B------:R-:W-:Y:S01]  /*bd00*/  @!P5 LEA.HI R14, R14, R14, RZ, 0x1 ;  /* 0x0000000e0e0ed211 */ /* 0x000fe200078f08ff */
[----:B------:R-:W-:Y:S01]  /*bd10*/  @!P1 IMAD.WIDE R10, R11, 0x4, R6 ;  /* 0x000000040b0a9825 */ /* 0x000fe200078e0206 */
[----:B------:R-:W-:-:S02]  /*bd20*/  ISETP.GE.AND P0, PT, R2, UR4, PT ;  /* 0x0000000402007c0c */ /* 0x000fc4000bf06270 */
[----:B------:R-:W-:Y:S01]  /*bd30*/  ISETP.GE.AND P4, PT, R4, UR4, PT ;  /* 0x0000000404007c0c */ /* 0x000fe2000bf86270 */
[----:B------:R-:W-:Y:S01]  /*bd40*/  @!P2 IMAD.WIDE R12, R13, 0x4, R6 ;  /* 0x000000040d0ca825 */ /* 0x000fe200078e0206 */
[----:B------:R1:W-:Y:S01]  /*bd50*/  @!P1 ST.E.64 desc[UR6][R10.64], R28 ;  /* 0x0000001c0a009985 */ /* 0x0003e2000c101b06 */
[----:B------:R-:W-:Y:S02]  /*bd60*/  ISETP.GE.AND P1, PT, R20, UR4, PT ;  /* 0x0000000414007c0c */ /* 0x000fe4000bf26270 */
[----:B------:R-:W-:Y:S01]  /*bd70*/  @!P6 LEA.HI R15, R15, R15, RZ, 0x1 ;  /* 0x0000000f0f0fe211 */ /* 0x000fe200078f08ff */
[----:B------:R2:W-:Y:S01]  /*bd80*/  @!P2 ST.E.64 desc[UR6][R12.64], R32 ;  /* 0x000000200c00a985 */ /* 0x0005e2000c101b06 */
[----:B------:R-:W-:Y:S01]  /*bd90*/  ISETP.GE.AND P2, PT, R17, UR4, PT ;  /* 0x0000000411007c0c */ /* 0x000fe2000bf46270 */
[----:B0-----:R-:W-:Y:S01]  /*bda0*/  VIADD R24, R3, 0x50 ;  /* 0x0000005003187836 */ /* 0x001fe20000000000 */
[----:B------:R-:W-:Y:S02]  /*bdb0*/  @!P5 LOP3.LUT R9, R14, 0xfffffffe, RZ, 0xc0, !PT ;  /* 0xfffffffe0e09d812 */ /* 0x000fe400078ec0ff */
[----:B------:R-:W-:-:S02]  /*bdc0*/  @!P0 LEA.HI R2, R2, R2, RZ, 0x1 ;  /* 0x0000000202028211 */ /* 0x000fc400078f08ff */
[----:B------:R-:W-:Y:S01]  /*bdd0*/  @!P4 LEA.HI R4, R4, R4, RZ, 0x1 ;  /* 0x000000040404c211 */ /* 0x000fe200078f08ff */
[--C-:B------:R-:W-:Y:S01]  /*bde0*/  @!P5 IMAD.WIDE R8, R9, 0x4, R6.reuse ;  /* 0x000000040908d825 */ /* 0x100fe200078e0206 */
[----:B------:R-:W-:Y:S02]  /*bdf0*/  @!P3 LEA.HI R16, R16, R16, RZ, 0x1 ;  /* 0x000000101010b211 */ /* 0x000fe400078f08ff */
[----:B-1----:R-:W-:Y:S02]  /*be00*/  @!P6 LOP3.LUT R11, R15, 0xfffffffe, RZ, 0xc0, !PT ;  /* 0xfffffffe0f0be812 */ /* 0x002fe400078ec0ff */
[----:B------:R-:W-:Y:S01]  /*be10*/  @!P1 LEA.HI R20, R20, R20, RZ, 0x1 ;  /* 0x0000001414149211 */ /* 0x000fe200078f08ff */
[----:B------:R0:W-:Y:S01]  /*be20*/  @!P5 ST.E.64 desc[UR6][R8.64], R36 ;  /* 0x000000240800d985 */ /* 0x0001e2000c101b06 */
[----:B--2---:R-:W-:Y:S01]  /*be30*/  @!P2 LEA.HI R12, R17, R17, RZ, 0x1 ;  /* 0x00000011110ca211 */ /* 0x004fe200078f08ff */
[----:B------:R-:W-:Y:S01]  /*be40*/  @!P6 IMAD.WIDE R10, R11, 0x4, R6 ;  /* 0x000000040b0ae825 */ /* 0x000fe200078e0206 */
[----:B------:R-:W-:-:S02]  /*be50*/  @!P0 LOP3.LUT R13, R2, 0xfffffffe, RZ, 0xc0, !PT ;  /* 0xfffffffe020d8812 */ /* 0x000fc400078ec0ff */
[----:B------:R-:W-:Y:S01]  /*be60*/  @!P4 LOP3.LUT R15, R4, 0xfffffffe, RZ, 0xc0, !PT ;  /* 0xfffffffe040fc812 */ /* 0x000fe200078ec0ff */
[C---:B------:R-:W-:Y:S01]  /*be70*/  VIADD R2, R3.reuse, 0x60 ;  /* 0x0000006003027836 */ /* 0x040fe20000000000 */
[----:B------:R-:W-:Y:S01]  /*be80*/  @!P3 LOP3.LUT R17, R16, 0xfffffffe, RZ, 0xc0, !PT ;  /* 0xfffffffe1011b812 */ /* 0x000fe200078ec0ff */
[----:B------:R1:W-:Y:S01]  /*be90*/  @!P6 ST.E.64 desc[UR6][R10.64], R40 ;  /* 0x000000280a00e985 */ /* 0x0003e2000c101b06 */
[----:B------:R-:W-:Y:S01]  /*bea0*/  @!P2 LOP3.LUT R21, R12, 0xfffffffe, RZ, 0xc0, !PT ;  /* 0xfffffffe0c15a812 */ /* 0x000fe200078ec0ff */
[C---:B------:R-:W-:Y:S01]  /*beb0*/  VIADD R4, R3.reuse, 0x68 ;  /* 0x0000006803047836 */ /* 0x040fe20000000000 */
[----:B------:R-:W-:Y:S01]  /*bec0*/  @!P1 LOP3.LUT R23, R20, 0xfffffffe, RZ, 0xc0, !PT ;  /* 0xfffffffe14179812 */ /* 0x000fe200078ec0ff */
[C---:B------:R-:W-:Y:S01]  /*bed0*/  VIADD R20, R3.reuse, 0x70 ;  /* 0x0000007003147836 */ /* 0x040fe20000000000 */
[----:B------:R-:W-:Y:S01]  /*bee0*/  IADD3 R25, R3, 0x58, RZ ;  /* 0x0000005803197810 */ /* 0x000fe20007ffe0ff */
[----:B0-----:R-:W-:Y:S01]  /*bef0*/  @!P0 IMAD.WIDE R8, R13, 0x4, R6 ;  /* 0x000000040d088825 */ /* 0x001fe200078e0206 */
[----:B------:R-:W-:-:S02]  /*bf00*/  ISETP.GE.AND P5, PT, R24, UR4, PT ;  /* 0x0000000418007c0c */ /* 0x000fc4000bfa6270 */
[----:B------:R-:W-:Y:S01]  /*bf10*/  ISETP.GE.AND P6, PT, R25, UR4, PT ;  /* 0x0000000419007c0c */ /* 0x000fe2000bfc6270 */
[--C-:B------:R-:W-:Y:S01]  /*bf20*/  @!P3 IMAD.WIDE R12, R17, 0x4, R6.reuse ;  /* 0x00000004110cb825 */ /* 0x100fe200078e0206 */
[----:B------:R0:W-:Y:S01]  /*bf30*/  @!P0 ST.E.64 desc[UR6][R8.64], R44 ;  /* 0x0000002c08008985 */ /* 0x0001e2000c101b06 */
[----:B------:R-:W-:Y:S02]  /*bf40*/  ISETP.GE.AND P0, PT, R2, UR4, PT ;  /* 0x0000000402007c0c */ /* 0x000fe4000bf06270 */
[----:B-1----:R-:W-:-:S04]  /*bf50*/  @!P4 IMAD.WIDE R10, R15, 0x4, R6 ;  /* 0x000000040f0ac825 */ /* 0x002fc800078e0206 */
[--C-:B------:R-:W-:Y:S01]  /*bf60*/  @!P2 IMAD.WIDE R14, R21, 0x4, R6.reuse ;  /* 0x00000004150ea825 */ /* 0x100fe200078e0206 */
[----:B------:R1:W-:Y:S01]  /*bf70*/  @!P4 ST.E.64 desc[UR6][R10.64], R48 ;  /* 0x000000300a00c985 */ /* 0x0003e2000c101b06 */
[----:B------:R-:W-:Y:S02]  /*bf80*/  @!P5 LEA.HI R24, R24, R24, RZ, 0x1 ;  /* 0x000000181818d211 */ /* 0x000fe400078f08ff */
[----:B------:R-:W-:Y:S01]  /*bf90*/  @!P1 IMAD.WIDE R16, R23, 0x4, R6 ;  /* 0x0000000417109825 */ /* 0x000fe200078e0206 */
[----:B------:R2:W-:Y:S01]  /*bfa0*/  @!P3 ST.E.64 desc[UR6][R12.64], R52 ;  /* 0x000000340c00b985 */ /* 0x0005e2000c101b06 */
[----:B------:R-:W-:Y:S02]  /*bfb0*/  @!P6 LEA.HI R25, R25, R25, RZ, 0x1 ;  /* 0x000000191919e211 */ /* 0x000fe400078f08ff */
[C---:B------:R-:W-:Y:S01]  /*bfc0*/  VIADD R21, R3.reuse, 0x78 ;  /* 0x0000007803157836 */ /* 0x040fe20000000000 */
[----:B------:R3:W-:Y:S01]  /*bfd0*/  @!P2 ST.E.64 desc[UR6][R14.64], R56 ;  /* 0x000000380e00a985 */ /* 0x0007e2000c101b06 */
[----:B------:R-:W-:Y:S01]  /*bfe0*/  VIADD R23, R3, 0x80 ;  /* 0x0000008003177836 */ /* 0x000fe20000000000 */
[----:B------:R-:W-:-:S02]  /*bff0*/  ISETP.GE.AND P2, PT, R20, UR4, PT ;  /* 0x0000000414007c0c */ /* 0x000fc4000bf46270 */
[----:B------:R4:W-:Y:S01]  /*c000*/  @!P1 ST.E.64 desc[UR6][R16.64], R60 ;  /* 0x0000003c10009985 */ /* 0x0009e2000c101b06 */
[----:B------:R-:W-:Y:S02]  /*c010*/  ISETP.GE.AND P1, PT, R4, UR4, PT ;  /* 0x0000000404007c0c */ /* 0x000fe4000bf26270 */
[----:B------:R-:W-:Y:S02]  /*c020*/  ISETP.GE.AND P3, PT, R21, UR4, PT ;  /* 0x0000000415007c0c */ /* 0x000fe4000bf66270 */
[----:B------:R-:W-:Y:S02]  /*c030*/  ISETP.GE.AND P4, PT, R23, UR4, PT ;  /* 0x0000000417007c0c */ /* 0x000fe4000bf86270 */
[----:B0-----:R-:W-:Y:S02]  /*c040*/  @!P5 LOP3.LUT R9, R24, 0xfffffffe, RZ, 0xc0, !PT ;  /* 0xfffffffe1809d812 */ /* 0x001fe400078ec0ff */
[----:B------:R-:W-:Y:S02]  /*c050*/  @!P0 LEA.HI R2, R2, R2, RZ, 0x1 ;  /* 0x0000000202028211 */ /* 0x000fe400078f08ff */
[----:B-1----:R-:W-:Y:S01]  /*c060*/  @!P6 LOP3.LUT R11, R25, 0xfffffffe, RZ, 0xc0, !PT ;  /* 0xfffffffe190be812 */ /* 0x002fe200078ec0ff */
[----:B------:R-:W-:Y:S01]  /*c070*/  @!P5 IMAD.WIDE R8, R9, 0x4, R6 ;  /* 0x000000040908d825 */ /* 0x000fe200078e0206 */
[----:B--2---:R-:W-:-:S02]  /*c080*/  @!P0 LOP3.LUT R13, R2, 0xfffffffe, RZ, 0xc0, !PT ;  /* 0xfffffffe020d8812 */ /* 0x004fc400078ec0ff */
[----:B------:R-:W-:Y:S01]  /*c090*/  @!P1 LEA.HI R4, R4, R4, RZ, 0x1 ;  /* 0x0000000404049211 */ /* 0x000fe200078f08ff */
[--C-:B------:R-:W-:Y:S01]  /*c0a0*/  @!P6 IMAD.WIDE R10, R11, 0x4, R6.reuse ;  /* 0x000000040b0ae825 */ /* 0x100fe200078e0206 */
[----:B------:R-:W-:Y:S01]  /*c0b0*/  @!P2 LEA.HI R20, R20, R20, RZ, 0x1 ;  /* 0x000000141414a211 */ /* 0x000fe200078f08ff */
[----:B------:R0:W-:Y:S01]  /*c0c0*/  @!P5 ST.E.64 desc[UR6][R8.64], R64 ;  /* 0x000000400800d985 */ /* 0x0001e2000c101b06 */
[----:B---3--:R-:W-:Y:S01]  /*c0d0*/  @!P1 LOP3.LUT R15, R4, 0xfffffffe, RZ, 0xc0, !PT ;  /* 0xfffffffe040f9812 */ /* 0x008fe200078ec0ff */
[----:B------:R-:W-:Y:S01]  /*c0e0*/  @!P0 IMAD.WIDE R12, R13, 0x4, R6 ;  /* 0x000000040d0c8825 */ /* 0x000fe200078e0206 */
[----:B------:R-:W-:Y:S01]  /*c0f0*/  @!P3 LEA.HI R21, R21, R21, RZ, 0x1 ;  /* 0x000000151515b211 */ /* 0x000fe200078f08ff */
[----:B------:R1:W-:Y:S01]  /*c100*/  @!P6 ST.E.64 desc[UR6][R10.64], R68 ;  /* 0x000000440a00e985 */ /* 0x0003e2000c101b06 */
[----:B------:R-:W-:Y:S01]  /*c110*/  @!P4 LEA.HI R23, R23, R23, RZ, 0x1 ;  /* 0x000000171717c211 */ /* 0x000fe200078f08ff */
[----:B------:R-:W-:Y:S01]  /*c120*/  VIADD R2, R3, 0x88 ;  /* 0x0000008803027836 */ /* 0x000fe20000000000 */
[----:B----4-:R-:W-:Y:S01]  /*c130*/  @!P2 LOP3.LUT R17, R20, 0xfffffffe, RZ, 0xc0, !PT ;  /* 0xfffffffe1411a812 */ /* 0x010fe200078ec0ff */
[----:B------:R2:W-:Y:S01]  /*c140*/  @!P0 ST.E.64 desc[UR6][R12.64], R72 ;  /* 0x000000480c008985 */ /* 0x0005e2000c101b06 */
[----:B------:R-:W-:Y:S01]  /*c150*/  @!P3 LOP3.LUT R21, R21, 0xfffffffe, RZ, 0xc0, !PT ;  /* 0xfffffffe1515b812 */ /* 0x000fe200078ec0ff */
[----:B------:R-:W-:Y:S01]  /*c160*/  VIADD R20, R3, 0x98 ;  /* 0x0000009803147836 */ /* 0x000fe20000000000 */
[----:B------:R-:W-:-:S02]  /*c170*/  @!P4 LOP3.LUT R23, R23, 0xfffffffe, RZ, 0xc0, !PT ;  /* 0xfffffffe1717c812 */ /* 0x000fc400078ec0ff */
[----:B------:R-:W-:Y:S01]  /*c180*/  IADD3 R4, R3, 0x90, RZ ;  /* 0x0000009003047810 */ /* 0x000fe20007ffe0ff */
[----:B0-----:R-:W-:Y:S01]  /*c190*/  @!P1 IMAD.WIDE R8, R15, 0x4, R6 ;  /* 0x000000040f089825 */ /* 0x001fe200078e0206 */
[----:B------:R-:W-:-:S03]  /*c1a0*/  ISETP.GE.AND P0, PT, R2, UR4, PT ;  /* 0x0000000402007c0c */ /* 0x000fc6000bf06270 */
[--C-:B-1----:R-:W-:Y:S01]  /*c1b0*/  @!P2 IMAD.WIDE R10, R17, 0x4, R6.reuse ;  /* 0x00000004110aa825 */ /* 0x102fe200078e0206 */
[----:B------:R0:W-:Y:S01]  /*c1c0*/  @!P1 ST.E.64 desc[UR6][R8.64], R76 ;  /* 0x0000004c08009985 */ /* 0x0001e2000c101b06 */
[----:B------:R-:W-:Y:S02]  /*c1d0*/  ISETP.GE.AND P1, PT, R4, UR4, PT ;  /* 0x0000000404007c0c */ /* 0x000fe4000bf26270 */
[--C-:B------:R-:W-:Y:S01]  /*c1e0*/  @!P3 IMAD.WIDE R14, R21, 0x4, R6.reuse ;  /* 0x00000004150eb825 */ /* 0x100fe200078e0206 */
[----:B------:R1:W-:Y:S01]  /*c1f0*/  @!P2 ST.E.64 desc[UR6][R10.64], R80 ;  /* 0x000000500a00a985 */ /* 0x0003e2000c101b06 */
[----:B------:R-:W-:Y:S02]  /*c200*/  ISETP.GE.AND P2, PT, R20, UR4, PT ;  /* 0x0000000414007c0c */ /* 0x000fe4000bf46270 */
[----:B------:R-:W-:Y:S01]  /*c210*/  @!P4 IMAD.WIDE R16, R23, 0x4, R6 ;  /* 0x000000041710c825 */ /* 0x000fe200078e0206 */
[----:B------:R3:W-:Y:S01]  /*c220*/  @!P3 ST.E.64 desc[UR6][R14.64], R84 ;  /* 0x000000540e00b985 */ /* 0x0007e2000c101b06 */
[----:B------:R-:W-:-:S02]  /*c230*/  @!P0 LEA.HI R2, R2, R2, RZ, 0x1 ;  /* 0x0000000202028211 */ /* 0x000fc400078f08ff */
[C---:B------:R-:W-:Y:S01]  /*c240*/  VIADD R21, R3.reuse, 0xa0 ;  /* 0x000000a003157836 */ /* 0x040fe20000000000 */
[----:B------:R4:W-:Y:S01]  /*c250*/  @!P4 ST.E.64 desc[UR6][R16.64], R88 ;  /* 0x000000581000c985 */ /* 0x0009e2000c101b06 */
[C---:B--2---:R-:W-:Y:S01]  /*c260*/  VIADD R12, R3.reuse, 0xa8 ;  /* 0x000000a8030c7836 */ /* 0x044fe20000000000 */
[----:B------:R-:W-:Y:S01]  /*c270*/  @!P1 LEA.HI R4, R4, R4, RZ, 0x1 ;  /* 0x0000000404049211 */ /* 0x000fe200078f08ff */
[----:B0-----:R-:W-:Y:S01]  /*c280*/  VIADD R9, R3, 0xb8 ;  /* 0x000000b803097836 */ /* 0x001fe20000000000 */
[----:B------:R-:W-:Y:S01]  /*c290*/  ISETP.GE.AND P3, PT, R21, UR4, PT ;  /* 0x0000000415007c0c */ /* 0x000fe2000bf66270 */
[----:B------:R-:W-:Y:S01]  /*c2a0*/  VIADD R13, R3, 0xb0 ;  /* 0x000000b0030d7836 */ /* 0x000fe20000000000 */
[----:B------:R-:W-:Y:S02]  /*c2b0*/  ISETP.GE.AND P4, PT, R12, UR4, PT ;  /* 0x000000040c007c0c */ /* 0x000fe4000bf86270 */
[----:B------:R-:W-:Y:S02]  /*c2c0*/  ISETP.GE.AND P6, PT, R9, UR4, PT ;  /* 0x0000000409007c0c */ /* 0x000fe4000bfc6270 */
[----:B------:R-:W-:-:S02]  /*c2d0*/  ISETP.GE.AND P5, PT, R13, UR4, PT ;  /* 0x000000040d007c0c */ /* 0x000fc4000bfa6270 */
[----:B------:R-:W-:Y:S02]  /*c2e0*/  @!P2 LEA.HI R20, R20, R20, RZ, 0x1 ;  /* 0x000000141414a211 */ /* 0x000fe400078f08ff */
[----:B-1----:R-:W-:-:S03]  /*c2f0*/  @!P1 LOP3.LUT R11, R4, 0xfffffffe, RZ, 0xc0, !PT ;  /* 0xfffffffe040b9812 */ /* 0x002fc600078ec0ff */
[----:B------:R-:W-:Y:S02]  /*c300*/  @!P3 LEA.HI R21, R21, R21, RZ, 0x1 ;  /* 0x000000151515b211 */ /* 0x000fe400078f08ff */
[----:B------:R-:W-:Y:S02]  /*c310*/  @!P4 LEA.HI R12, R12, R12, RZ, 0x1 ;  /* 0x0000000c0c0cc211 */ /* 0x000fe400078f08ff */
[----:B------:R-:W-:Y:S02]  /*c320*/  @!P6 LEA.HI R10, R9, R9, RZ, 0x1 ;  /* 0x00000009090ae211 */ /* 0x000fe400078f08ff */
[----:B------:R-:W-:Y:S02]  /*c330*/  @!P5 LEA.HI R8, R13, R13, RZ, 0x1 ;  /* 0x0000000d0d08d211 */ /* 0x000fe400078f08ff */
[----:B------:R-:W-:Y:S02]  /*c340*/  @!P0 LOP3.LUT R9, R2, 0xfffffffe, RZ, 0xc0, !PT ;  /* 0xfffffffe02098812 */ /* 0x000fe400078ec0ff */
[----:B------:R-:W-:-:S02]  /*c350*/  @!P2 LOP3.LUT R13, R20, 0xfffffffe, RZ, 0xc0, !PT ;  /* 0xfffffffe140da812 */ /* 0x000fc400078ec0ff */
[----:B---3--:R-:W-:Y:S02]  /*c360*/  @!P3 LOP3.LUT R15, R21, 0xfffffffe, RZ, 0xc0, !PT ;  /* 0xfffffffe150fb812 */ /* 0x008fe400078ec0ff */
[----:B----4-:R-:W-:Y:S01]  /*c370*/  @!P4 LOP3.LUT R17, R12, 0xfffffffe, RZ, 0xc0, !PT ;  /* 0xfffffffe0c11c812 */ /* 0x010fe200078ec0ff */
[--C-:B------:R-:W-:Y:S01]  /*c380*/  @!P2 IMAD.WIDE R12, R13, 0x4, R6.reuse ;  /* 0x000000040d0ca825 */ /* 0x100fe200078e0206 */
[----:B------:R-:W-:Y:S02]  /*c390*/  @!P5 LOP3.LUT R21, R8, 0xfffffffe, RZ, 0xc0, !PT ;  /* 0xfffffffe0815d812 */ /* 0x000fe400078ec0ff */
[----:B------:R-:W-:Y:S01]  /*c3a0*/  @!P6 LOP3.LUT R23, R10, 0xfffffffe, RZ, 0xc0, !PT ;  /* 0xfffffffe0a17e812 */ /* 0x000fe200078ec0ff */
[----:B------:R-:W-:-:S04]  /*c3b0*/  @!P0 IMAD.WIDE R8, R9, 0x4, R6 ;  /* 0x0000000409088825 */ /* 0x000fc800078e0206 */
[--C-:B------:R-:W-:Y:S01]  /*c3c0*/  @!P1 IMAD.WIDE R10, R11, 0x4, R6.reuse ;  /* 0x000000040b0a9825 */ /* 0x100fe200078e0206 */
[----:B------:R0:W-:Y:S03]  /*c3d0*/  @!P0 ST.E.64 desc[UR6][R8.64], R92 ;  /* 0x0000005c08008985 */ /* 0x0001e6000c101b06 */
[--C-:B------:R-:W-:Y:S01]  /*c3e0*/  @!P3 IMAD.WIDE R14, R15, 0x4, R6.reuse ;  /* 0x000000040f0eb825 */ /* 0x100fe200078e0206 */
[----:B------:R0:W-:Y:S03]  /*c3f0*/  @!P1 ST.E.64 desc[UR6][R10.64], R96 ;  /* 0x000000600a009985 */ /* 0x0001e6000c101b06 */
[--C-:B------:R-:W-:Y:S01]  /*c400*/  @!P4 IMAD.WIDE R16, R17, 0x4, R6.reuse ;  /* 0x000000041110c825 */ /* 0x100fe200078e0206 */
[----:B------:R0:W-:Y:S03]  /*c410*/  @!P2 ST.E.64 desc[UR6][R12.64], R100 ;  /* 0x000000640c00a985 */ /* 0x0001e6000c101b06 */
[--C-:B------:R-:W-:Y:S01]  /*c420*/  @!P5 IMAD.WIDE R20, R21, 0x4, R6.reuse ;  /* 0x000000041514d825 */ /* 0x100fe200078e0206 */
[----:B------:R0:W-:Y:S03]  /*c430*/  @!P3 ST.E.64 desc[UR6][R14.64], R104 ;  /* 0x000000680e00b985 */ /* 0x0001e6000c101b06 */
[----:B------:R-:W-:Y:S01]  /*c440*/  @!P6 IMAD.WIDE R6, R23, 0x4, R6 ;  /* 0x000000041706e825 */ /* 0x000fe200078e0206 */
[----:B------:R0:W-:Y:S04]  /*c450*/  @!P4 ST.E.64 desc[UR6][R16.64], R108 ;  /* 0x0000006c1000c985 */ /* 0x0001e8000c101b06 */
[----:B------:R0:W-:Y:S04]  /*c460*/  @!P5 ST.E.64 desc[UR6][R20.64], R112 ;  /* 0x000000701400d985 */ /* 0x0001e8000c101b06 */
[----:B------:R0:W-:Y:S02]  /*c470*/  @!P6 ST.E.64 desc[UR6][R6.64], R116 ;  /* 0x000000740600e985 */ /* 0x0001e4000c101b06 */
.L_x_35:
[----:B------:R-:W-:Y:S05]  /*c480*/  BSYNC B0 ;  /* 0x0000000000007941 */ /* 0x000fea0003800000 */
.L_x_34:
[----:B------:R-:W-:Y:S01]  /*c490*/  ISETP.GE.AND P0, PT, R19, R22, PT ;  /* 0x000000161300720c */ /* 0x000fe20003f06270 */
[----:B0---4-:R4:W0:Y:S04]  /*c4a0*/  SHFL.IDX PT, R7, R5, 0x1, 0x1c1f ;  /* 0x003c1f0005077f89 */ /* 0x01182800000e0000 */
[----:B---3--:R4:W1:Y:S08]  /*c4b0*/  SHFL.IDX PT, R6, R0, 0x1, 0x1c1f ;  /* 0x003c1f0000067f89 */ /* 0x00887000000e0000 */
[----:B----4-:R-:W-:Y:S05]  /*c4c0*/  @P0 BRA `(.L_x_10) ;  /* 0x0000004c00c00947 */ /* 0x010fea0003800000 */
[C---:B--2---:R-:W-:Y:S01]  /*c4d0*/  VIADD R0, R3.reuse, 0x8 ;  /* 0x0000000803007836 */ /* 0x044fe20000000000 */
[----:B------:R-:W-:Y:S01]  /*c4e0*/  ULDC UR4, c[0x0][0xac8] ;  /* 0x0002b20000047ab9 */ /* 0x000fe20000000800 */
[C---:B------:R-:W-:Y:S01]  /*c4f0*/  IADD3 R2, R3.reuse, 0x10, RZ ;  /* 0x0000001003027810 */ /* 0x040fe20007ffe0ff */
[C---:B------:R-:W-:Y:S01]  /*c500*/  VIADD R10, R3.reuse, 0x18 ;  /* 0x00000018030a7836 */ /* 0x040fe20000000000 */
[C---:B------:R-:W-:Y:S01]  /*c510*/  ISETP.GE.AND P2, PT, R3.reuse, UR4, PT ;  /* 0x0000000403007c0c */ /* 0x040fe2000bf46270 */
[C---:B------:R-:W-:Y:S01]  /*c520*/  VIADD R11, R3.reuse, 0x28 ;  /* 0x00000028030b7836 */ /* 0x040fe20000000000 */
[----:B------:R-:W-:Y:S01]  /*c530*/  ISETP.GE.AND P3, PT, R0, UR4, PT ;  /* 0x0000000400007c0c */ /* 0x000fe2000bf66270 */
[----:B------:R-:W-:Y:S01]  /*c540*/  ULDC.64 UR6, c[0x0][0x208] ;  /* 0x0000820000067ab9 */ /* 0x000fe20000000a00 */
[----:B------:R-:W-:Y:S01]  /*c550*/  ISETP.GE.AND P0, PT, R2, UR4, PT ;  /* 0x0000000402007c0c */ /* 0x000fe2000bf06270 */
[C---:B------:R-:W-:Y:S01]  /*c560*/  VIADD R12, R3.reuse, 0x30 ;  /* 0x00000030030c7836 */ /* 0x040fe20000000000 */
[----:B------:R-:W-:Y:S01]  /*c570*/  ISETP.GE.AND P1, PT, R10, UR4, PT ;  /* 0x000000040a007c0c */ /* 0x000fe2000bf26270 */
[C---:B------:R-:W-:Y:S01]  /*c580*/  VIADD R13, R3.reuse, 0x38 ;  /* 0x00000038030d7836 */ /* 0x040fe20000000000 */
[C---:B------:R-:W-:Y:S01]  /*c590*/  IADD3 R16, R3.reuse, 0x48, RZ ;  /* 0x0000004803107810 */ /* 0x040fe20007ffe0ff */
[C---:B------:R-:W-:Y:S01]  /*c5a0*/  VIADD R14, R3.reuse, 0x40 ;  /* 0x00000040030e7836 */ /* 0x040fe20000000000 */
[----:B------:R-:W-:Y:S01]  /*c5b0*/  ISETP.GE.AND P4, PT, R12, UR4, PT ;  /* 0x000000040c007c0c */ /* 0x000fe2000bf86270 */
[----:B------:R-:W-:Y:S01]  /*c5c0*/  VIADD R20, R3, 0x50 ;  /* 0x0000005003147836 */ /* 0x000fe20000000000 */
[----:B------:R-:W-:Y:S01]  /*c5d0*/  ISETP.GE.AND P5, PT, R13, UR4, PT ;  /* 0x000000040d007c0c */ /* 0x000fe2000bfa6270 */
[----:B01----:R-:W-:Y:S01]  /*c5e0*/  @!P2 IMAD.WIDE R4, R3, 0x4, R6 ;  /* 0x000000040304a825 */ /* 0x003fe200078e0206 */
[----:B------:R-:W-:-:S02]  /*c5f0*/  ISETP.GE.AND P6, PT, R14, UR4, PT ;  /* 0x000000040e007c0c */ /* 0x000fc4000bfc6270 */
[----:B------:R-:W-:Y:S01]  /*c600*/  @!P3 LEA.HI R0, R0, R0, RZ, 0x1 ;  /* 0x000000000000b211 */ /* 0x000fe200078f08ff */
[C---:B------:R-:W-:Y:S01]  /*c610*/  VIADD R21, R3.reuse, 0x78 ;  /* 0x0000007803157836 */ /* 0x040fe20000000000 */
[----:B------:R0:W-:Y:S01]  /*c620*/  @!P2 ST.E.64 desc[UR6][R4.64], R26 ;  /* 0x0000001a0400a985 */ /* 0x0001e2000c101b06 */
[----:B------:R-:W-:Y:S02]  /*c630*/  @!P0 LEA.HI R2, R2, R2, RZ, 0x1 ;  /* 0x0000000202028211 */ /* 0x000fe400078f08ff */
[----:B------:R-:W-:Y:S01]  /*c640*/  @!P3 LOP3.LUT R9, R0, 0xfffffffe, RZ, 0xc0, !PT ;  /* 0xfffffffe0009b812 */ /* 0x000fe200078ec0ff */
[----:B------:R-:W-:Y:S01]  /*c650*/  VIADD R0, R3, 0x20 ;  /* 0x0000002003007836 */ /* 0x000fe20000000000 */
[----:B------:R-:W-:Y:S02]  /*c660*/  @!P1 LEA.HI R10, R10, R10, RZ, 0x1 ;  /* 0x0000000a0a0a9211 */ /* 0x000fe400078f08ff */
[----:B------:R-:W-:Y:S01]  /*c670*/  @!P4 LEA.HI R12, R12, R12, RZ, 0x1 ;  /* 0x0000000c0c0cc211 */ /* 0x000fe200078f08ff */
[----:B------:R-:W-:Y:S01]  /*c680*/  @!P3 IMAD.WIDE R8, R9, 0x4, R6 ;  /* 0x000000040908b825 */ /* 0x000fe200078e0206 */
[----:B------:R-:W-:-:S02]  /*c690*/  ISETP.GE.AND P2, PT, R0, UR4, PT ;  /* 0x0000000400007c0c */ /* 0x000fc4000bf46270 */
[----:B------:R-:W-:Y:S02]  /*c6a0*/  @!P6 LEA.HI R14, R14, R14, RZ, 0x1 ;  /* 0x0000000e0e0ee211 */ /* 0x000fe400078f08ff */
[----:B------:R1:W-:Y:S01]  /*c6b0*/  @!P3 ST.E.64 desc[UR6][R8.64], R30 ;  /* 0x0000001e0800b985 */ /* 0x0003e2000c101b06 */
[----:B------:R-:W-:Y:S02]  /*c6c0*/  ISETP.GE.AND P3, PT, R11, UR4, PT ;  /* 0x000000040b007c0c */ /* 0x000fe4000bf66270 */
[----:B0-----:R-:W-:Y:S02]  /*c6d0*/  @!P0 LOP3.LUT R5, R2, 0xfffffffe, RZ, 0xc0, !PT ;  /* 0xfffffffe02058812 */ /* 0x001fe400078ec0ff */
[----:B------:R-:W-:Y:S02]  /*c6e0*/  @!P4 LOP3.LUT R15, R12, 0xfffffffe, RZ, 0xc0, !PT ;  /* 0xfffffffe0c0fc812 */ /* 0x000fe400078ec0ff */
[----:B------:R-:W-:Y:S01]  /*c6f0*/  @!P6 LOP3.LUT R19, R14, 0xfffffffe, RZ, 0xc0, !PT ;  /* 0xfffffffe0e13e812 */ /* 0x000fe200078ec0ff */
[----:B------:R-:W-:Y:S01]  /*c700*/  @!P0 IMAD.WIDE R4, R5, 0x4, R6 ;  /* 0x0000000405048825 */ /* 0x000fe200078e0206 */
[----:B------:R-:W-:-:S04]  /*c710*/  @!P2 LEA.HI R0, R0, R0, RZ, 0x1 ;  /* 0x000000000000a211 */ /* 0x000fc800078f08ff */
[----:B------:R0:W-:Y:S01]  /*c720*/  @!P0 ST.E.64 desc[UR6][R4.64], R34 ;  /* 0x0000002204008985 */ /* 0x0001e2000c101b06 */
[----:B-1----:R-:W-:Y:S02]  /*c730*/  @!P1 LOP3.LUT R9, R10, 0xfffffffe, RZ, 0xc0, !PT ;  /* 0xfffffffe0a099812 */ /* 0x002fe400078ec0ff */
[----:B------:R-:W-:Y:S02]  /*c740*/  @!P3 LEA.HI R2, R11, R11, RZ, 0x1 ;  /* 0x0000000b0b02b211 */ /* 0x000fe400078f08ff */
[----:B------:R-:W-:Y:S01]  /*c750*/  @!P5 LEA.HI R10, R13, R13, RZ, 0x1 ;  /* 0x0000000d0d0ad211 */ /* 0x000fe200078f08ff */
[--C-:B------:R-:W-:Y:S01]  /*c760*/  @!P1 IMAD.WIDE R8, R9, 0x4, R6.reuse ;  /* 0x0000000409089825 */ /* 0x100fe200078e0206 */
[----:B------:R-:W-:Y:S02]  /*c770*/  @!P2 LOP3.LUT R11, R0, 0xfffffffe, RZ, 0xc0, !PT ;  /* 0xfffffffe000ba812 */ /* 0x000fe400078ec0ff */
[----:B------:R-:W-:Y:S01]  /*c780*/  @!P3 LOP3.LUT R13, R2, 0xfffffffe, RZ, 0xc0, !PT ;  /* 0xfffffffe020db812 */ /* 0x000fe200078ec0ff */
[----:B------:R-:W-:Y:S01]  /*c790*/  VIADD R0, R3, 0x58 ;  /* 0x0000005803007836 */ /* 0x000fe20000000000 */
[----:B------:R-:W-:Y:S01]  /*c7a0*/  @!P5 LOP3.LUT R17, R10, 0xfffffffe, RZ, 0xc0, !PT ;  /* 0xfffffffe0a11d812 */ /* 0x000fe200078ec0ff */
[----:B------:R1:W-:Y:S01]  /*c7b0*/  @!P1 ST.E.64 desc[UR6][R8.64], R38 ;  /* 0x0000002608009985 */ /* 0x0003e2000c101b06 */
[----:B------:R-:W-:Y:S01]  /*c7c0*/  ISETP.GE.AND P1, PT, R16, UR4, PT ;  /* 0x0000000410007c0c */ /* 0x000fe2000bf26270 */
[----:B0-----:R-:W-:Y:S01]  /*c7d0*/  @!P2 IMAD.WIDE R4, R11, 0x4, R6 ;  /* 0x000000040b04a825 */ /* 0x001fe200078e0206 */
[----:B------:R-:W-:-:S03]  /*c7e0*/  ISETP.GE.AND P0, PT, R20, UR4, PT ;  /* 0x0000000414007c0c */ /* 0x000fc6000bf06270 */
[--C-:B------:R-:W-:Y:S01]  /*c7f0*/  @!P4 IMAD.WIDE R10, R15, 0x4, R6.reuse ;  /* 0x000000040f0ac825 */ /* 0x100fe200078e0206 */
[----:B------:R0:W-:Y:S01]  /*c800*/  @!P2 ST.E.64 desc[UR6][R4.64], R42 ;  /* 0x0000002a0400a985 */ /* 0x0001e2000c101b06 */
[----:B------:R-:W-:Y:S02]  /*c810*/  ISETP.GE.AND P2, PT, R0, UR4, PT ;  /* 0x0000000400007c0c */ /* 0x000fe4000bf46270 */
[----:B------:R-:W-:-:S04]  /*c820*/  @!P6 IMAD.WIDE R14, R19, 0x4, R6 ;  /* 0x00000004130ee825 */ /* 0x000fc800078e0206 */
[--C-:B-1----:R-:W-:Y:S01]  /*c830*/  @!P3 IMAD.WIDE R8, R13, 0x4, R6.reuse ;  /* 0x000000040d08b825 */ /* 0x102fe200078e0206 */
[----:B------:R-:W-:Y:S02]  /*c840*/  @!P1 LEA.HI R16, R16, R16, RZ, 0x1 ;  /* 0x0000001010109211 */ /* 0x000fe400078f08ff */
[----:B------:R-:W-:Y:S01]  /*c850*/  @!P0 LEA.HI R20, R20, R20, RZ, 0x1 ;  /* 0x0000001414148211 */ /* 0x000fe200078f08ff */
[----:B------:R-:W-:Y:S01]  /*c860*/  @!P5 IMAD.WIDE R12, R17, 0x4, R6 ;  /* 0x00000004110cd825 */ /* 0x000fe200078e0206 */
[----:B------:R1:W-:Y:S01]  /*c870*/  @!P3 ST.E.64 desc[UR6][R8.64], R46 ;  /* 0x0000002e0800b985 */ /* 0x0003e2000c101b06 */
[----:B------:R-:W-:Y:S02]  /*c880*/  ISETP.GE.AND P3, PT, R21, UR4, PT ;  /* 0x0000000415007c0c */ /* 0x000fe4000bf66270 */
[C---:B------:R-:W-:Y:S01]  /*c890*/  VIADD R2, R3.reuse, 0x60 ;  /* 0x0000006003027836 */ /* 0x040fe20000000000 */
[----:B------:R2:W-:Y:S01]  /*c8a0*/  @!P4 ST.E.64 desc[UR6][R10.64], R50 ;  /* 0x000000320a00c985 */ /* 0x0005e2000c101b06 */
[C---:B------:R-:W-:Y:S01]  /*c8b0*/  VIADD R17, R3.reuse, 0x68 ;  /* 0x0000006803117836 */ /* 0x040fe20000000000 */
[----:B0-----:R-:W-:Y:S01]  /*c8c0*/  @!P1 LOP3.LUT R5, R16, 0xfffffffe, RZ, 0xc0, !PT ;  /* 0xfffffffe10059812 */ /* 0x001fe200078ec0ff */
[----:B------:R-:W-:Y:S01]  /*c8d0*/  VIADD R19, R3, 0x70 ;  /* 0x0000007003137836 */ /* 0x000fe20000000000 */
[----:B------:R0:W-:Y:S01]  /*c8e0*/  @!P5 ST.E.64 desc[UR6][R12.64], R54 ;  /* 0x000000360c00d985 */ /* 0x0001e2000c101b06 */
[----:B------:R-:W-:-:S02]  /*c8f0*/  @!P2 LEA.HI R0, R0, R0, RZ, 0x1 ;  /* 0x000000000000a211 */ /* 0x000fc400078f08ff */
[----:B------:R-:W-:Y:S01]  /*c900*/  ISETP.GE.AND P5, PT, R17, UR4, PT ;  /* 0x0000000411007c0c */ /* 0x000fe2000bfa6270 */
[----:B------:R-:W-:Y:S01]  /*c910*/  @!P6 ST.E.64 desc[UR6][R14.64], R58 ;  /* 0x0000003a0e00e985 */ /* 0x000fe2000c101b06 */
[----:B------:R-:W-:Y:S01]  /*c920*/  ISETP.GE.AND P6, PT, R2, UR4, PT ;  /* 0x0000000402007c0c */ /* 0x000fe2000bfc6270 */
[--C-:B------:R-:W-:Y:S01]  /*c930*/  @!P1 IMAD.WIDE R4, R5, 0x4, R6.reuse ;  /* 0x0000000405049825 */ /* 0x100fe200078e0206 */
[----:B------:R-:W-:Y:S02]  /*c940*/  ISETP.GE.AND P4, PT, R19, UR4, PT ;  /* 0x0000000413007c0c */ /* 0x000fe4000bf86270 */
[----:B-1----:R-:W-:Y:S01]  /*c950*/  @!P0 LOP3.LUT R9, R20, 0xfffffffe, RZ, 0xc0, !PT ;  /* 0xfffffffe14098812 */ /* 0x002fe200078ec0ff */
[----:B------:R-:W-:Y:S01]  /*c960*/  VIADD R20, R3, 0x88 ;  /* 0x0000008803147836 */ /* 0x000fe20000000000 */
[----:B------:R-:W-:Y:S01]  /*c970*/  @!P3 LEA.HI R21, R21, R21, RZ, 0x1 ;  /* 0x000000151515b211 */ /* 0x000fe200078f08ff */
[----:B------:R1:W-:Y:S01]  /*c980*/  @!P1 ST.E.64 desc[UR6][R4.64], R62 ;  /* 0x0000003e04009985 */ /* 0x0003e2000c101b06 */
[----:B--2---:R-:W-:Y:S01]  /*c990*/  @!P2 LOP3.LUT R11, R0, 0xfffffffe, RZ, 0xc0, !PT ;  /* 0xfffffffe000ba812 */ /* 0x004fe200078ec0ff */
[----:B------:R-:W-:Y:S01]  /*c9a0*/  @!P0 IMAD.WIDE R8, R9, 0x4, R6 ;  /* 0x0000000409088825 */ /* 0x000fe200078e0206 */
[----:B------:R-:W-:-:S02]  /*c9b0*/  IADD3 R16, R3, 0x80, RZ ;  /* 0x0000008003107810 */ /* 0x000fc40007ffe0ff */
[----:B------:R-:W-:Y:S01]  /*c9c0*/  @!P5 LEA.HI R17, R17, R17, RZ, 0x1 ;  /* 0x000000111111d211 */ /* 0x000fe200078f08ff */
[----:B------:R-:W-:Y:S01]  /*c9d0*/  VIADD R0, R3, 0x90 ;  /* 0x0000009003007836 */ /* 0x000fe20000000000 */
[----:B------:R-:W-:Y:S01]  /*c9e0*/  @!P6 LEA.HI R2, R2, R2, RZ, 0x1 ;  /* 0x000000020202e211 */ /* 0x000fe200078f08ff */
[----:B------:R2:W-:Y:S01]  /*c9f0*/  @!P0 ST.E.64 desc[UR6][R8.64], R66 ;  /* 0x0000004208008985 */ /* 0x0005e2000c101b06 */
[----:B------:R-:W-:Y:S02]  /*ca00*/  @!P4 LEA.HI R19, R19, R19, RZ, 0x1 ;  /* 0x000000131313c211 */ /* 0x000fe400078f08ff */
[----:B0-----:R-:W-:Y:S01]  /*ca10*/  @!P6 LOP3.LUT R13, R2, 0xfffffffe, RZ, 0xc0, !PT ;  /* 0xfffffffe020de812 */ /* 0x001fe200078ec0ff */
[----:B------:R-:W-:Y:S01]  /*ca20*/  VIADD R2, R3, 0x98 ;  /* 0x0000009803027836 */ /* 0x000fe20000000000 */
[----:B------:R-:W-:Y:S01]  /*ca30*/  @!P5 LOP3.LUT R17, R17, 0xfffffffe, RZ, 0xc0, !PT ;  /* 0xfffffffe1111d812 */ /* 0x000fe200078ec0ff */
[----:B-1----:R-:W-:Y:S01]  /*ca40*/  @!P2 IMAD.WIDE R4, R11, 0x4, R6 ;  /* 0x000000040b04a825 */ /* 0x002fe200078e0206 */
[----:B------:R-:W-:-:S02]  /*ca50*/  @!P4 LOP3.LUT R19, R19, 0xfffffffe, RZ, 0xc0, !PT ;  /* 0xfffffffe1313c812 */ /* 0x000fc400078ec0ff */
[----:B------:R-:W-:Y:S01]  /*ca60*/  @!P3 LOP3.LUT R15, R21, 0xfffffffe, RZ, 0xc0, !PT ;  /* 0xfffffffe150fb812 */ /* 0x000fe200078ec0ff */
[--C-:B------:R-:W-:Y:S01]  /*ca70*/  @!P5 IMAD.WIDE R10, R17, 0x4, R6.reuse ;  /* 0x00000004110ad825 */ /* 0x100fe200078e0206 */
[----:B------:R-:W-:Y:S01]  /*ca80*/  ISETP.GE.AND P0, PT, R16, UR4, PT ;  /* 0x0000000410007c0c */ /* 0x000fe2000bf06270 */
[----:B------:R0:W-:Y:S01]  /*ca90*/  @!P2 ST.E.64 desc[UR6][R4.64], R70 ;  /* 0x000000460400a985 */ /* 0x0001e2000c101b06 */
[----:B------:R-:W-:Y:S01]  /*caa0*/  ISETP.GE.AND P1, PT, R20, UR4, PT ;  /* 0x0000000414007c0c */ /* 0x000fe2000bf26270 */
[----:B--2---:R-:W-:Y:S01]  /*cab0*/  @!P6 IMAD.WIDE R8, R13, 0x4, R6 ;  /* 0x000000040d08e825 */ /* 0x004fe200078e0206 */
[----:B------:R-:W-:-:S03]  /*cac0*/  ISETP.GE.AND P2, PT, R0, UR4, PT ;  /* 0x0000000400007c0c */ /* 0x000fc6000bf46270 */
[--C-:B------:R-:W-:Y:S01]  /*cad0*/  @!P4 IMAD.WIDE R12, R19, 0x4, R6.reuse ;  /* 0x00000004130cc825 */ /* 0x100fe200078e0206 */
[----:B------:R1:W-:Y:S03]  /*cae0*/  @!P6 ST.E.64 desc[UR6][R8.64], R74 ;  /* 0x0000004a0800e985 */ /* 0x0003e6000c101b06 */
[----:B------:R-:W-:Y:S01]  /*caf0*/  @!P3 IMAD.WIDE R14, R15, 0x4, R6 ;  /* 0x000000040f0eb825 */ /* 0x000fe200078e0206 */
[----:B------:R2:W-:Y:S01]  /*cb00*/  @!P5 ST.E.64 desc[UR6][R10.64], R78 ;  /* 0x0000004e0a00d985 */ /* 0x0005e2000c101b06 */
[----:B------:R-:W-:Y:S02]  /*cb10*/  @!P0 LEA.HI R16, R16, R16, RZ, 0x1 ;  /* 0x0000001010108211 */ /* 0x000fe400078f08ff */
[C---:B------:R-:W-:Y:S01]  /*cb20*/  VIADD R17, R3.reuse, 0xa0 ;  /* 0x000000a003117836 */ /* 0x040fe20000000000 */
[----:B------:R3:W-:Y:S01]  /*cb30*/  @!P4 ST.E.64 desc[UR6][R12.64], R82 ;  /* 0x000000520c00c985 */ /* 0x0007e2000c101b06 */
[C---:B------:R-:W-:Y:S01]  /*cb40*/  VIADD R19, R3.reuse, 0xa8 ;  /* 0x000000a803137836 */ /* 0x040fe20000000000 */
[----:B------:R-:W-:Y:S01]  /*cb50*/  @!P1 LEA.HI R20, R20, R20, RZ, 0x1 ;  /* 0x0000001414149211 */ /* 0x000fe200078f08ff */
[----:B------:R-:W-:Y:S01]  /*cb60*/  VIADD R21, R3, 0xb0 ;  /* 0x000000b003157836 */ /* 0x000fe20000000000 */
[----:B------:R-:W-:Y:S01]  /*cb70*/  @!P3 ST.E.64 desc[UR6][R14.64], R86 ;  /* 0x000000560e00b985 */ /* 0x000fe2000c101b06 */
[----:B------:R-:W-:-:S02]  /*cb80*/  ISETP.GE.AND P3, PT, R2, UR4, PT ;  /* 0x0000000402007c0c */ /* 0x000fc4000bf66270 */
[----:B------:R-:W-:Y:S02]  /*cb90*/  ISETP.GE.AND P4, PT, R17, UR4, PT ;  /* 0x0000000411007c0c */ /* 0x000fe4000bf86270 */
[----:B------:R-:W-:Y:S02]  /*cba0*/  ISETP.GE.AND P5, PT, R19, UR4, PT ;  /* 0x0000000413007c0c */ /* 0x000fe4000bfa6270 */
[----:B------:R-:W-:Y:S02]  /*cbb0*/  ISETP.GE.AND P6, PT, R21, UR4, PT ;  /* 0x0000000415007c0c */ /* 0x000fe4000bfc6270 */
[----:B0-----:R-:W-:Y:S02]  /*cbc0*/  @!P0 LOP3.LUT R5, R16, 0xfffffffe, RZ, 0xc0, !PT ;  /* 0xfffffffe10058812 */ /* 0x001fe400078ec0ff */
[----:B-1----:R-:W-:Y:S02]  /*cbd0*/  @!P1 LOP3.LUT R9, R20, 0xfffffffe, RZ, 0xc0, !PT ;  /* 0xfffffffe14099812 */ /* 0x002fe400078ec0ff */
[----:B------:R-:W-:Y:S01]  /*cbe0*/  @!P2 LEA.HI R0, R0, R0, RZ, 0x1 ;  /* 0x000000000000a211 */ /* 0x000fe200078f08ff */
[----:B------:R-:W-:Y:S01]  /*cbf0*/  @!P0 IMAD.WIDE R4, R5, 0x4, R6 ;  /* 0x0000000405048825 */ /* 0x000fe200078e0206 */
[----:B------:R-:W-:-:S02]  /*cc00*/  @!P3 LEA.HI R2, R2, R2, RZ, 0x1 ;  /* 0x000000020202b211 */ /* 0x000fc400078f08ff */
[----:B------:R-:W-:Y:S01]  /*cc10*/  @!P4 LEA.HI R17, R17, R17, RZ, 0x1 ;  /* 0x000000111111c211 */ /* 0x000fe200078f08ff */
[----:B------:R-:W-:Y:S01]  /*cc20*/  @!P1 IMAD.WIDE R8, R9, 0x4, R6 ;  /* 0x0000000409089825 */ /* 0x000fe200078e0206 */
[----:B------:R-:W-:Y:S01]  /*cc30*/  IADD3 R3, R3, 0xb8, RZ ;  /* 0x000000b803037810 */ /* 0x000fe20007ffe0ff */
[----:B------:R0:W-:Y:S01]  /*cc40*/  @!P0 ST.E.64 desc[UR6][R4.64], R90 ;  /* 0x0000005a04008985 */ /* 0x0001e2000c101b06 */
[----:B------:R-:W-:Y:S02]  /*cc50*/  @!P5 LEA.HI R19, R19, R19, RZ, 0x1 ;  /* 0x000000131313d211 */ /* 0x000fe400078f08ff */
[----:B------:R-:W-:Y:S01]  /*cc60*/  @!P6 LEA.HI R21, R21, R21, RZ, 0x1 ;  /* 0x000000151515e211 */ /* 0x000fe200078f08ff */
[----:B------:R1:W-:Y:S01]  /*cc70*/  @!P1 ST.E.64 desc[UR6][R8.64], R94 ;  /* 0x0000005e08009985 */ /* 0x0003e2000c101b06 */
[----:B--2---:R-:W-:Y:S02]  /*cc80*/  @!P2 LOP3.LUT R11, R0, 0xfffffffe, RZ, 0xc0, !PT ;  /* 0xfffffffe000ba812 */ /* 0x004fe400078ec0ff */
[----:B---3--:R-:W-:-:S02]  /*cc90*/  @!P3 LOP3.LUT R13, R2, 0xfffffffe, RZ, 0xc0, !PT ;  /* 0xfffffffe020db812 */ /* 0x008fc400078ec0ff */
[----:B------:R-:W-:Y:S02]  /*cca0*/  @!P4 LOP3.LUT R17, R17, 0xfffffffe, RZ, 0xc0, !PT ;  /* 0xfffffffe1111c812 */ /* 0x000fe400078ec0ff */
[----:B------:R-:W-:Y:S02]  /*ccb0*/  ISETP.GE.AND P0, PT, R3, UR4, PT ;  /* 0x0000000403007c0c */ /* 0x000fe4000bf06270 */
[----:B------:R-:W-:Y:S01]  /*ccc0*/  @!P5 LOP3.LUT R19, R19, 0xfffffffe, RZ, 0xc0, !PT ;  /* 0xfffffffe1313d812 */ /* 0x000fe200078ec0ff */
[----:B0-----:R-:W-:Y:S01]  /*ccd0*/  @!P2 IMAD.WIDE R4, R11, 0x4, R6 ;  /* 0x000000040b04a825 */ /* 0x001fe200078e0206 */
[----:B------:R-:W-:-:S03]  /*cce0*/  @!P6 LOP3.LUT R15, R21, 0xfffffffe, RZ, 0xc0, !PT ;  /* 0xfffffffe150fe812 */ /* 0x000fc600078ec0ff */
[--C-:B-1----:R-:W-:Y:S01]  /*ccf0*/  @!P3 IMAD.WIDE R8, R13, 0x4, R6.reuse ;  /* 0x000000040d08b825 */ /* 0x102fe200078e0206 */
[----:B------:R4:W-:Y:S03]  /*cd00*/  @!P2 ST.E.64 desc[UR6][R4.64], R98 ;  /* 0x000000620400a985 */ /* 0x0009e6000c101b06 */
[--C-:B------:R-:W-:Y:S01]  /*cd10*/  @!P4 IMAD.WIDE R10, R17, 0x4, R6.reuse ;  /* 0x00000004110ac825 */ /* 0x100fe200078e0206 */
[----:B------:R4:W-:Y:S03]  /*cd20*/  @!P3 ST.E.64 desc[UR6][R8.64], R102 ;  /* 0x000000660800b985 */ /* 0x0009e6000c101b06 */
[--C-:B------:R-:W-:Y:S01]  /*cd30*/  @!P5 IMAD.WIDE R12, R19, 0x4, R6.reuse ;  /* 0x00000004130cd825 */ /* 0x100fe200078e0206 */
[----:B------:R4:W-:Y:S03]  /*cd40*/  @!P4 ST.E.64 desc[UR6][R10.64], R106 ;  /* 0x0000006a0a00c985 */ /* 0x0009e6000c101b06 */
[----:B------:R-:W-:Y:S01]  /*cd50*/  @!P6 IMAD.WIDE R14, R15, 0x4, R6 ;  /* 0x000000040f0ee825 */ /* 0x000fe200078e0206 */
[----:B------:R4:W-:Y:S04]  /*cd60*/  @!P5 ST.E.64 desc[UR6][R12.64], R110 ;  /* 0x0000006e0c00d985 */ /* 0x0009e8000c101b06 */
[----:B------:R4:W-:Y:S01]  /*cd70*/  @!P6 ST.E.64 desc[UR6][R14.64], R114 ;  /* 0x000000720e00e985 */ /* 0x0009e2000c101b06 */
[----:B------:R-:W-:Y:S05]  /*cd80*/  @P0 BRA `(.L_x_10) ;  /* 0x0000004400900947 */ /* 0x000fea0003800000 */
[----:B------:R-:W-:Y:S01]  /*cd90*/  LEA.HI R3, R3, R3, RZ, 0x1 ;  /* 0x0000000303037211 */ /* 0x000fe200078f08ff */
[----:B------:R-:W-:-:S03]  /*cda0*/  ULDC.64 UR4, c[0x0][0x208] ;  /* 0x0000820000047ab9 */ /* 0x000fc60000000a00 */
[----:B------:R-:W-:-:S05]  /*cdb0*/  LOP3.LUT R3, R3, 0xfffffffe, RZ, 0xc0, !PT ;  /* 0xfffffffe03037812 */ /* 0x000fca00078ec0ff */
[----:B------:R-:W-:-:S05]  /*cdc0*/  IMAD.WIDE R6, R3, 0x4, R6 ;  /* 0x0000000403067825 */ /* 0x000fca00078e0206 */
[----:B------:R0:W-:Y:S01]  /*cdd0*/  ST.E.64 desc[UR4][R6.64], R118 ;  /* 0x0000007606007985 */ /* 0x0001e2000c101b04 */
[----:B------:R-:W-:Y:S05]  /*cde0*/  BRA `(.L_x_10) ;  /* 0x0000004400787947 */ /* 0x000fea0003800000 */
.L_x_33:
[----:B------:R-:W0:Y:S02]  /*cdf0*/  S2R R0, SR_TID.X ;  /* 0x0000000000007919 */ /* 0x000e240000002100 */
[----:B0-----:R-:W-:-:S05]  /*ce00*/  VIADD R2, R0, 0xffffff80 ;  /* 0xffffff8000027836 */ /* 0x001fca0000000000 */
[----:B------:R-:W-:-:S13]  /*ce10*/  ISETP.GT.AND P0, PT, R2, 0x7f, PT ;  /* 0x0000007f0200780c */ /* 0x000fda0003f04270 */
[----:B------:R-:W-:Y:S05]  /*ce20*/  @P0 BRA `(.L_x_10) ;  /* 0x0000004400680947 */ /* 0x000fea0003800000 */
[----:B------:R-:W0:Y:S01]  /*ce30*/  S2R R3, SR_CTAID.X ;  /* 0x0000000000037919 */ /* 0x000e220000002500 */
[----:B------:R-:W1:Y:S01]  /*ce40*/  LDC R6, c[0x0][0xbe8] ;  /* 0x0002fa00ff067b82 */ /* 0x000e620000000800 */
[----:B------:R-:W-:Y:S01]  /*ce50*/  ULDC UR4, c[0x0][0xa88] ;  /* 0x0002a20000047ab9 */ /* 0x000fe20000000800 */
[----:B0-----:R-:W-:Y:S02]  /*ce60*/  IMAD R0, R3, 0x80, R0 ;  /* 0x0000008003007824 */ /* 0x001fe400078e0200 */
[----:B-1----:R-:W-:Y:S02]  /*ce70*/  IMAD R3, R6, UR4, RZ ;  /* 0x0000000406037c24 */ /* 0x002fe4000f8e02ff */
[----:B------:R-:W-:-:S05]  /*ce80*/  VIADD R0, R0, 0xffffff80 ;  /* 0xffffff8000007836 */ /* 0x000fca0000000000 */
[----:B------:R-:W-:-:S13]  /*ce90*/  ISETP.GE.AND P0, PT, R0, R3, PT ;  /* 0x000000030000720c */ /* 0x000fda0003f06270 */
[----:B------:R-:W-:Y:S05]  /*cea0*/  @P0 BRA `(.L_x_10) ;  /* 0x0000004400480947 */ /* 0x000fea0003800000 */
[----:B------:R-:W-:Y:S01]  /*ceb0*/  ISETP.NE.AND P0, PT, R6, 0x1, PT ;  /* 0x000000010600780c */ /* 0x000fe20003f05270 */
[----:B------:R-:W0:Y:S01]  /*cec0*/  S2UR UR7, SR_CTAID.Z ;  /* 0x00000000000779c3 */ /* 0x000e220000002700 */
[----:B------:R-:W-:Y:S01]  /*ced0*/  R2UR UR11, R18 ;  /* 0x00000000120b72ca */ /* 0x000fe200000e0000 */
[----:B------:R-:W-:Y:S01]  /*cee0*/  ULDC.64 UR8, c[0x0][0xbd0] ;  /* 0x0002f40000087ab9 */ /* 0x000fe20000000a00 */
[----:B------:R-:W-:Y:S01]  /*cef0*/  IMAD.MOV.U32 R5, RZ, RZ, R0 ;  /* 0x000000ffff057224 */ /* 0x000fe200078e0000 */
[----:B------:R-:W-:-:S04]  /*cf00*/  ULDC.64 UR12, c[0x0][0x208] ;  /* 0x00008200000c7ab9 */ /* 0x000fc80000000a00 */
[----:B------:R-:W1:Y:S06]  /*cf10*/  LDC.64 R10, c[0x0][0xbd8] ;  /* 0x0002f600ff0a7b82 */ /* 0x000e6c0000000a00 */
[----:B------:R-:W-:Y:S02]  /*cf20*/  USHF.R.S32.HI UR6, URZ, 0x1f, UR11 ;  /* 0x0000001f3f067899 */ /* 0x000fe4000801140b */
[----:B------:R-:W2:Y:S01]  /*cf30*/  @P0 LDC R7, c[0x0][0xbec] ;  /* 0x0002fb00ff070b82 */ /* 0x000ea20000000800 */
[----:B------:R-:W-:Y:S02]  /*cf40*/  UIMAD.WIDE.U32 UR4, UR11, UR8, URZ ;  /* 0x000000080b0472a5 */ /* 0x000fe4000f8e003f */
[----:B------:R-:W-:-:S04]  /*cf50*/  UIMAD UR6, UR6, UR8, URZ ;  /* 0x00000008060672a4 */ /* 0x000fc8000f8e023f */
[----:B------:R-:W-:Y:S01]  /*cf60*/  UIMAD UR6, UR11, UR9, UR6 ;  /* 0x000000090b0672a4 */ /* 0x000fe2000f8e0206 */
[----:B------:R-:W3:Y:S01]  /*cf70*/  @P0 LDC R9, c[0x0][0xbf0] ;  /* 0x0002fc00ff090b82 */ /* 0x000ee20000000800 */
[----:B0-----:R-:W-:Y:S01]  /*cf80*/  USHF.R.S32.HI UR8, URZ, 0x1f, UR7 ;  /* 0x0000001f3f087899 */ /* 0x001fe20008011407 */
[----:B------:R-:W-:Y:S01]  /*cf90*/  IMAD.U32 R3, RZ, RZ, UR5 ;  /* 0x00000005ff037e24 */ /* 0x000fe2000f8e00ff */
[----:B------:R-:W-:Y:S01]  /*cfa0*/  UIADD3 UR6, UR5, UR6, URZ ;  /* 0x0000000605067290 */ /* 0x000fe2000fffe03f */
[----:B------:R-:W-:Y:S02]  /*cfb0*/  IMAD.U32 R2, RZ, RZ, UR4 ;  /* 0x00000004ff027e24 */ /* 0x000fe4000f8e00ff */
[----:B------:R-:W-:Y:S02]  /*cfc0*/  ULDC.64 UR4, c[0x0][0xbe0] ;  /* 0x0002f80000047ab9 */ /* 0x000fe40000000a00 */
[----:B------:R-:W0:Y:S01]  /*cfd0*/  S2UR UR10, SR_CTAID.Y ;  /* 0x00000000000a79c3 */ /* 0x000e220000002600 */
[----:B------:R-:W-:Y:S01]  /*cfe0*/  MOV R3, UR6 ;  /* 0x0000000600037c02 */ /* 0x000fe20008000f00 */
[----:B-1----:R-:W-:-:S04]  /*cff0*/  IMAD R12, R10, UR8, RZ ;  /* 0x000000080a0c7c24 */ /* 0x002fc8000f8e02ff */
[----:B------:R-:W-:Y:S02]  /*d000*/  IMAD R11, R11, UR7, R12 ;  /* 0x000000070b0b7c24 */ /* 0x000fe4000f8e020c */
[----:B------:R-:W0:Y:S01]  /*d010*/  LDC R8, c[0x0][0xc50] ;  /* 0x00031400ff087b82 */ /* 0x000e220000000800 */
[----:B--2---:R-:W-:-:S04]  /*d020*/  @P0 IMAD.HI.U32 R4, R0, R7, RZ ;  /* 0x0000000700040227 */ /* 0x004fc800078e00ff */
[----:B------:R-:W-:Y:S02]  /*d030*/  IMAD R7, RZ, RZ, -UR11 ;  /* 0x8000000bff077e24 */ /* 0x000fe4000f8e02ff */
[----:B------:R-:W-:Y:S01]  /*d040*/  IMAD.WIDE.U32 R2, R10, UR7, R2 ;  /* 0x000000070a027c25 */ /* 0x000fe2000f8e0002 */
[----:B---3--:R-:W-:-:S03]  /*d050*/  @P0 SHF.R.U32.HI R5, RZ, R9, R4 ;  /* 0x00000009ff050219 */ /* 0x008fc60000011604 */
[----:B------:R-:W-:Y:S02]  /*d060*/  IMAD.IADD R3, R11, 0x1, R3 ;  /* 0x000000010b037824 */ /* 0x000fe400078e0203 */
[----:B0-----:R-:W-:Y:S02]  /*d070*/  IMAD R9, R8, R7, UR10 ;  /* 0x0000000a08097e24 */ /* 0x001fe4000f8e0207 */
[----:B------:R-:W-:Y:S02]  /*d080*/  IMAD.MOV R7, RZ, RZ, -R5 ;  /* 0x000000ffff077224 */ /* 0x000fe400078e0a05 */
[----:B------:R-:W-:Y:S01]  /*d090*/  IMAD.WIDE.U32 R2, R9, UR4, R2 ;  /* 0x0000000409027c25 */ /* 0x000fe2000f8e0002 */
[----:B------:R-:W-:-:S03]  /*d0a0*/  SHF.R.S32.HI R4, RZ, 0x1f, R9 ;  /* 0x0000001fff047819 */ /* 0x000fc60000011409 */
[----:B------:R-:W-:Y:S01]  /*d0b0*/  IMAD R7, R6, R7, R0 ;  /* 0x0000000706077224 */ /* 0x000fe200078e0200 */
[----:B------:R-:W-:Y:S01]  /*d0c0*/  IADD3 R2, P0, R5, R2, RZ ;  /* 0x0000000205027210 */ /* 0x000fe20007f1e0ff */
[----:B------:R-:W-:-:S03]  /*d0d0*/  IMAD R4, R4, UR4, RZ ;  /* 0x0000000404047c24 */ /* 0x000fc6000f8e02ff */
[----:B------:R-:W-:Y:S01]  /*d0e0*/  SHF.R.S32.HI R0, RZ, 0x1f, R7 ;  /* 0x0000001fff007819 */ /* 0x000fe20000011407 */
[----:B------:R-:W-:Y:S01]  /*d0f0*/  IMAD R4, R9, UR5, R4 ;  /* 0x0000000509047c24 */ /* 0x000fe2000f8e0204 */
[----:B------:R-:W-:Y:S01]  /*d100*/  SHF.R.S32.HI R9, RZ, 0x1f, R5 ;  /* 0x0000001fff097819 */ /* 0x000fe20000011405 */
[----:B------:R-:W-:Y:S02]  /*d110*/  ULDC.64 UR4, c[0x0][0xbc8] ;  /* 0x0002f20000047ab9 */ /* 0x000fe40000000a00 */
[----:B------:R-:W-:Y:S01]  /*d120*/  IMAD R0, R0, UR4, RZ ;  /* 0x0000000400007c24 */ /* 0x000fe2000f8e02ff */
[----:B------:R-:W-:-:S03]  /*d130*/  IADD3.X R3, R9, R3, R4, P0, !PT ;  /* 0x0000000309037210 */ /* 0x000fc600007fe404 */
[C---:B------:R-:W-:Y:S02]  /*d140*/  IMAD R5, R7.reuse, UR5, R0 ;  /* 0x0000000507057c24 */ /* 0x040fe4000f8e0200 */
[----:B------:R-:W-:Y:S01]  /*d150*/  IMAD.WIDE.U32 R2, R7, UR4, R2 ;  /* 0x0000000407027c25 */ /* 0x000fe2000f8e0002 */
[----:B------:R-:W-:-:S03]  /*d160*/  ULDC.64 UR4, c[0x0][0xba8] ;  /* 0x0002ea0000047ab9 */ /* 0x000fc60000000a00 */
[----:B------:R-:W-:Y:S01]  /*d170*/  IMAD.IADD R3, R3, 0x1, R5 ;  /* 0x0000000103037824 */ /* 0x000fe200078e0205 */
[----:B------:R-:W-:-:S04]  /*d180*/  LEA R4, P0, R2, UR4, 0x2 ;  /* 0x0000000402047c11 */ /* 0x000fc8000f8010ff */
[----:B------:R-:W-:Y:S01]  /*d190*/  LEA.HI.X R5, R2, UR5, R3, 0x2, P0 ;  /* 0x0000000502057c11 */ /* 0x000fe200080f1403 */
[----:B------:R-:W-:-:S05]  /*d1a0*/  IMAD.MOV.U32 R3, RZ, RZ, -0x800000 ;  /* 0xff800000ff037424 */ /* 0x000fca00078e00ff */
[----:B------:R3:W-:Y:S01]  /*d1b0*/  STG.E desc[UR12][R4.64], R3 ;  /* 0x0000000304007986 */ /* 0x0007e2000c10190c */
[----:B------:R-:W-:Y:S05]  /*d1c0*/  BRA `(.L_x_10) ;  /* 0x0000004000807947 */ /* 0x000fea0003800000 */
.L_x_8:
[----:B------:R-:W-:-:S08]  /*d1d0*/  NOP ;  /* 0x0000000000007918 */ /* 0x000fd00000000000 */
[----:B0-----:R-:W0:-:S00]  /*d1e0*/  USETMAXREG.DEALLOC.CTAPOOL 0x18 ;  /* 0x00000018000079c8 */ /* 0x001e0000080e0500 */
[----:B0-----:R-:W-:Y:S01]  /*d1f0*/  LOP3.LUT R0, R0, 0x3, RZ, 0xc0, !PT ;  /* 0x0000000300007812 */ /* 0x001fe200078ec0ff */
[----:B------:R-:W0:Y:S05]  /*d200*/  S2R R19, SR_CTAID.Z ;  /* 0x0000000000137919 */ /* 0x000e2a0000002700 */
[----:B------:R-:W1:Y:S01]  /*d210*/  S2UR UR6, SR_CTAID.Y ;  /* 0x00000000000679c3 */ /* 0x000e620000002600 */
[----:B------:R-:W2:Y:S02]  /*d220*/  SHFL.IDX PT, R0, R0, RZ, 0x1f ;  /* 0x00001fff00007589 */ /* 0x000ea400000e0000 */
[----:B--2---:R-:W-:-:S13]  /*d230*/  ISETP.NE.AND P0, PT, R0, RZ, PT ;  /* 0x000000ff0000720c */ /* 0x004fda0003f05270 */
[----:B01----:R-:W-:Y:S05]  /*d240*/  @!P0 BRA `(.L_x_36) ;  /* 0x0000000000288947 */ /* 0x003fea0003800000 */
[----:B------:R-:W-:Y:S01]  /*d250*/  ULDC UR7, c[0x0][0xc50] ;  /* 0x0003140000077ab9 */ /* 0x000fe20000000800 */
[----:B------:R-:W-:Y:S01]  /*d260*/  UMOV UR36, UR6 ;  /* 0x0000000600247c82 */ /* 0x000fe20008000000 */
[----:B------:R-:W-:-:S06]  /*d270*/  UISETP.NE.AND UP0, UPT, UR7, 0x1, UPT ;  /* 0x000000010700788c */ /* 0x000fcc000bf05270 */
[----:B------:R-:W-:-:S13]  /*d280*/  PLOP3.LUT P0, PT, PT, PT, UP0, 0x80, 0x0 ;  /* 0x000000000000781c */ /* 0x000fda0003f0f008 */
[----:B------:R-:W-:Y:S05]  /*d290*/  @!P0 BRA `(.L_x_37) ;  /* 0x0000000000308947 */ /* 0x000fea0003800000 */
[----:B------:R-:W-:Y:S01]  /*d2a0*/  ULDC UR4, c[0x0][0xc54] ;  /* 0x0003150000047ab9 */ /* 0x000fe20000000800 */
[----:B------:R-:W-:Y:S01]  /*d2b0*/  ULDC UR36, c[0x0][0xc58] ;  /* 0x0003160000247ab9 */ /* 0x000fe20000000800 */
[----:B------:R-:W-:-:S04]  /*d2c0*/  UIMAD.WIDE.U32 UR4, UR6, UR4, URZ ;  /* 0x00000004060472a5 */ /* 0x000fc8000f8e003f */
[----:B------:R-:W-:Y:S01]  /*d2d0*/  USHF.R.U32.HI UR36, URZ, UR36, UR5 ;  /* 0x000000243f247299 */ /* 0x000fe20008011605 */
[----:B------:R-:W-:Y:S11]  /*d2e0*/  BRA `(.L_x_37) ;  /* 0x00000000001c7947 */ /* 0x000ff60003800000 */
.L_x_36:
[----:B------:R-:W-:Y:S01]  /*d2f0*/  ULDC UR7, c[0x0][0xc50] ;  /* 0x0003140000077ab9 */ /* 0x000fe20000000800 */
[----:B------:R-:W-:Y:S01]  /*d300*/  UMOV UR36, UR6 ;  /* 0x0000000600247c82 */ /* 0x000fe20008000000 */
[----:B------:R-:W-:-:S11]  /*d310*/  UISETP.NE.AND UP0, UPT, UR7, 0x1, UPT ;  /* 0x000000010700788c */ /* 0x000fd6000bf05270 */
[----:B------:R-:W-:Y:S01]  /*d320*/  @UP0 ULDC UR4, c[0x0][0xc54] ;  /* 0x0003150000040ab9 */ /* 0x000fe20000000800 */
[----:B------:R-:W-:Y:S01]  /*d330*/  @UP0 ULDC UR8, c[0x0][0xc58] ;  /* 0x0003160000080ab9 */ /* 0x000fe20000000800 */
[----:B------:R-:W-:-:S04]  /*d340*/  UIMAD.WIDE.U32 UR4, UR6, UR4, URZ ;  /* 0x00000004060472a5 */ /* 0x000fc8000f8e003f */
[----:B------:R-:W-:-:S12]  /*d350*/  @UP0 USHF.R.U32.HI UR36, URZ, UR8, UR5 ;  /* 0x000000083f240299 */ /* 0x000fd80008011605 */
.L_x_37:
[----:B------:R-:W-:Y:S01]  /*d360*/  ISETP.GE.AND P0, PT, R19, RZ, PT ;  /* 0x000000ff1300720c */ /* 0x000fe20003f06270 */
[----:B------:R-:W-:Y:S01]  /*d370*/  UIADD3 UR4, -UR36, URZ, URZ ;  /* 0x0000003f24047290 */ /* 0x000fe2000fffe13f */
[----:B------:R-:W-:Y:S01]  /*d380*/  IMAD.MOV.U32 R10, RZ, RZ, 0x1 ;  /* 0x00000001ff0a7424 */ /* 0x000fe200078e00ff */
[----:B------:R-:W-:Y:S01]  /*d390*/  MOV R0, RZ ;  /* 0x000000ff00007202 */ /* 0x000fe20000000f00 */
[----:B------:R-:W-:Y:S01]  /*d3a0*/  IMAD.MOV.U32 R3, RZ, RZ, 0x1 ;  /* 0x00000001ff037424 */ /* 0x000fe200078e00ff */
[----:B------:R-:W-:-:S08]  /*d3b0*/  UIMAD UR6, UR7, UR4, UR6 ;  /* 0x00000004070672a4 */ /* 0x000fd0000f8e0206 */
[----:B------:R-:W-:Y:S05]  /*d3c0*/  @!P0 BRA `(.L_x_38) ;  /* 0x0000003c00388947 */ /* 0x000fea0003800000 */
[----:B------:R-:W-:Y:S01]  /*d3d0*/  ULDC.64 UR4, c[0x0][0x418] ;  /* 0x0001060000047ab9 */ /* 0x000fe20000000a00 */
[----:B------:R-:W-:Y:S02]  /*d3e0*/  ULOP3.LUT UR42, UR6, 0xffff, URZ, 0xc0, !UPT ;  /* 0x0000ffff062a7892 */ /* 0x000fe4000f8ec03f */
[----:B------:R-:W-:Y:S01]  /*d3f0*/  UISETP.NE.U32.AND UP0, UPT, UR4, URZ, UPT ;  /* 0x0000003f0400728c */ /* 0x000fe2000bf05070 */
[----:B------:R-:W-:Y:S02]  /*d400*/  UMOV UR41, URZ ;  /* 0x0000003f00297c82 */ /* 0x000fe40008000000 */
[----:B------:R-:W-:Y:S01]  /*d410*/  ULDC UR4, c[0x0][0x424] ;  /* 0x0001090000047ab9 */ /* 0x000fe20000000800 */
[----:B------:R-:W-:-:S03]  /*d420*/  UISETP.NE.AND.EX UP0, UPT, UR5, URZ, UPT, UP0 ;  /* 0x0000003f0500728c */ /* 0x000fc6000bf05300 */
[----:B------:R-:W-:Y:S01]  /*d430*/  ULDC UR5, c[0x0][0x2f0] ;  /* 0x0000bc0000057ab9 */ /* 0x000fe20000000800 */
[----:B------:R-:W-:-:S04]  /*d440*/  USEL UR4, UR4, 0x1, UP0 ;  /* 0x0000000104047887 */ /* 0x000fc80008000000 */
[----:B------:R-:W-:-:S04]  /*d450*/  UIMAD UR4, UR4, UR5, URZ ;  /* 0x00000005040472a4 */ /* 0x000fc8000f8e023f */
[----:B------:R-:W-:Y:S02]  /*d460*/  UISETP.GE.AND UP0, UPT, UR4, 0x1, UPT ;  /* 0x000000010400788c */ /* 0x000fe4000bf06270 */
[----:B------:R-:W-:-:S03]  /*d470*/  UIADD3 UR5, UR4, 0x6f, URZ ;  /* 0x0000006f04057890 */ /* 0x000fc6000fffe03f */
[----:B------:R-:W-:Y:S01]  /*d480*/  UMOV UR4, URZ ;  /* 0x0000003f00047c82 */ /* 0x000fe20008000000 */
[----:B------:R-:W-:Y:S01]  /*d490*/  PLOP3.LUT P0, PT, PT, PT, UP0, 0x80, 0x0 ;  /* 0x000000000000781c */ /* 0x000fe20003f0f008 */
[----:B------:R-:W-:-:S04]  /*d4a0*/  UIMAD.WIDE UR4, UR5, -0x6db6db6d, UR4 ;  /* 0x92492493050478a5 */ /* 0x000fc8000f8e0204 */
[----:B------:R-:W-:-:S04]  /*d4b0*/  USHF.R.U32.HI UR39, URZ, 0x1f, UR5 ;  /* 0x0000001f3f277899 */ /* 0x000fc80008011605 */
        /* <DEDUP_REMOVED lines=9> */
[----:B------:R-:W-:Y:S01]  /*d550*/  IABS R4, R3 ;  /* 0x0000000300047213 */ /* 0x000fe20000000000 */
[----:B------:R-:W-:Y:S01]  /*d560*/  IMAD.U32 R3, RZ, RZ, UR7 ;  /* 0x00000007ff037e24 */ /* 0x000fe2000f8e00ff */
[----:B------:R-:W-:Y:S01]  /*d570*/  R2UR UR11, R0 ;  /* 0x00000000000b72ca */ /* 0x000fe200000e0000 */
[----:B------:R-:W-:Y:S02]  /*d580*/  ULOP3.LUT UR7, UR7, UR6, URZ, 0x3c, !UPT ;  /* 0x0000000607077292 */ /* 0x000fe4000f8e3c3f */
[----:B------:R-:W-:-:S10]  /*d590*/  IMAD.MOV R4, RZ, RZ, -R4 ;  /* 0x000000ffff047224 */ /* 0x000fd400078e0a04 */
[----:B------:R-:W0:Y:S08]  /*d5a0*/  I2F.RP R0, UR11 ;  /* 0x0000000b00007d06 */ /* 0x000e300008209400 */
[----:B0-----:R-:W0:Y:S02]  /*d5b0*/  MUFU.RCP R0, R0 ;  /* 0x0000000000007308 */ /* 0x001e240000001000 */
[----:B0-----:R-:W-:Y:S01]  /*d5c0*/  VIADD R2, R0, 0xffffffe ;  /* 0x0ffffffe00027836 */ /* 0x001fe20000000000 */
[----:B------:R-:W-:Y:S01]  /*d5d0*/  IABS R0, R3 ;  /* 0x0000000300007213 */ /* 0x000fe20000000000 */
[----:B------:R-:W-:-:S03]  /*d5e0*/  IMAD.MOV.U32 R3, RZ, RZ, R4 ;  /* 0x000000ffff037224 */ /* 0x000fc600078e0004 */
[----:B------:R-:W-:Y:S01]  /*d5f0*/  R2UR UR9, R0 ;  /* 0x00000000000972ca */ /* 0x000fe200000e0000 */
[----:B------:R-:W0:Y:S01]  /*d600*/  F2I.FTZ.U32.TRUNC.NTZ R2, R2 ;  /* 0x0000000200027305 */ /* 0x000e22000021f000 */
[----:B------:R-:W-:Y:S02]  /*d610*/  R2UR UR10, R3 ;  /* 0x00000000030a72ca */ /* 0x000fe400000e0000 */
[----:B0-----:R-:W-:-:S13]  /*d620*/  R2UR UR5, R2 ;  /* 0x00000000020572ca */ /* 0x001fda00000e0000 */
[----:B------:R-:W-:-:S04]  /*d630*/  UIADD3 UR8, URZ, -UR5, URZ ;  /* 0x800000053f087290 */ /* 0x000fc8000fffe03f */
[----:B------:R-:W-:-:S04]  /*d640*/  UIMAD UR8, UR8, UR11, URZ ;  /* 0x0000000b080872a4 */ /* 0x000fc8000f8e023f */
[----:B------:R-:W-:-:S04]  /*d650*/  UIMAD.WIDE.U32 UR4, UR5, UR8, UR4 ;  /* 0x00000008050472a5 */ /* 0x000fc8000f8e0004 */
[----:B------:R-:W-:-:S04]  /*d660*/  UIMAD.WIDE.U32 UR4, UR5, UR9, URZ ;  /* 0x00000009050472a5 */ /* 0x000fc8000f8e003f */
[----:B------:R-:W-:-:S04]  /*d670*/  UIMAD UR4, UR5, UR10, UR9 ;  /* 0x0000000a050472a4 */ /* 0x000fc8000f8e0209 */
[----:B------:R-:W-:-:S11]  /*d680*/  UISETP.GT.U32.AND UP1, UPT, UR11, UR4, UPT ;  /* 0x000000040b00728c */ /* 0x000fd6000bf24070 */
[----:B------:R-:W-:Y:S02]  /*d690*/  @!UP1 UIADD3 UR4, UR4, -UR11, URZ ;  /* 0x8000000b04049290 */ /* 0x000fe4000fffe03f */
[----:B------:R-:W-:Y:S02]  /*d6a0*/  @!UP1 UIADD3 UR5, UR5, 0x1, URZ ;  /* 0x0000000105059890 */ /* 0x000fe4000fffe03f */
[----:B------:R-:W-:Y:S02]  /*d6b0*/  UISETP.GE.U32.AND UP0, UPT, UR4, UR11, UPT ;  /* 0x0000000b0400728c */ /* 0x000fe4000bf06070 */
[----:B------:R-:W-:-:S09]  /*d6c0*/  UISETP.GE.AND UP1, UPT, UR7, URZ, UPT ;  /* 0x0000003f0700728c */ /* 0x000fd2000bf26270 */
[----:B------:R-:W-:Y:S02]  /*d6d0*/  @UP0 UIADD3 UR5, UR5, 0x1, URZ ;  /* 0x0000000105050890 */ /* 0x000fe4000fffe03f */
[----:B------:R-:W-:Y:S02]  /*d6e0*/  UISETP.NE.AND UP0, UPT, UR6, URZ, UPT ;  /* 0x0000003f0600728c */ /* 0x000fe4000bf05270 */
[----:B------:R-:W-:-:S09]  /*d6f0*/  @!UP1 UIADD3 UR5, -UR5, URZ, URZ ;  /* 0x0000003f05059290 */ /* 0x000fd2000fffe13f */
[----:B------:R-:W-:-:S07]  /*d700*/  @!UP0 ULOP3.LUT UR5, URZ, UR6, URZ, 0x33, !UPT ;  /* 0x000000063f058292 */ /* 0x000fce000f8e333f */
[----:B------:R-:W-:-:S05]  /*d710*/  UMOV UR41, UR5 ;  /* 0x0000000500297c82 */ /* 0x000fca0008000000 */
.L_x_39:
[----:B------:R-:W-:Y:S01]  /*d720*/  UIMAD UR40, UR42, UR41, URZ ;  /* 0x000000292a2872a4 */ /* 0x000fe2000f8e023f */
[----:B------:R-:W-:-:S05]  /*d730*/  MOV R0, UR39 ;  /* 0x0000002700007c02 */ /* 0x000fca0008000f00 */
[----:B------:R-:W-:-:S05]  /*d740*/  IMAD.U32 R3, RZ, RZ, UR40 ;  /* 0x00000028ff037e24 */ /* 0x000fca000f8e00ff */
[----:B------:R-:W-:Y:S01]  /*d750*/  VIADDMNMX R18, R3, UR41, R0, PT ;  /* 0x0000002903127c46 */ /* 0x000fe2000b800100 */
[----:B------:R-:W-:Y:S02]  /*d760*/  IMAD.MOV.U32 R0, RZ, RZ, RZ ;  /* 0x000000ffff007224 */ /* 0x000fe400078e00ff */
[----:B------:R-:W-:Y:S01]  /*d770*/  IMAD.MOV.U32 R3, RZ, RZ, 0x1 ;  /* 0x00000001ff037424 */ /* 0x000fe200078e00ff */
[----:B------:R-:W-:Y:S01]  /*d780*/  ISETP.GT.AND P0, PT, R18, UR40, PT ;  /* 0x0000002812007c0c */ /* 0x000fe2000bf04270 */
[----:B------:R0:W-:-:S12]  /*d790*/  STL [R1+0x4], R18 ;  /* 0x0000041201007387 */ /* 0x0001d80000100800 */
[----:B0-----:R-:W-:Y:S05]  /*d7a0*/  @!P0 BRA `(.L_x_38) ;  /* 0x0000003800408947 */ /* 0x001fea0003800000 */
[----:B------:R-:W0:Y:S01]  /*d7b0*/  S2UR UR4, SR_CgaCtaId ;  /* 0x00000000000479c3 */ /* 0x000e220000008800 */
[----:B------:R-:W-:Y:S02]  /*d7c0*/  UMOV UR38, 0x400 ;  /* 0x0000040000267882 */ /* 0x000fe40000000000 */
[----:B0-----:R-:W-:-:S04]  /*d7d0*/  ULEA UR38, UR4, UR38, 0x18 ;  /* 0x0000002604267291 */ /* 0x001fc8000f8ec03f */
[----:B------:R-:W-:-:S04]  /*d7e0*/  UIADD3 UR4, UR38, 0x21400, URZ ;  /* 0x0002140026047890 */ /* 0x000fc8000fffe03f */
[----:B------:R-:W-:-:S06]  /*d7f0*/  ULOP3.LUT UP0, URZ, UR4, 0x3ff, URZ, 0xc0, !UPT ;  /* 0x000003ff043f7892 */ /* 0x000fcc000f80c03f */
[----:B------:R-:W-:-:S13]  /*d800*/  PLOP3.LUT P0, PT, PT, PT, UP0, 0x80, 0x0 ;  /* 0x000000000000781c */ /* 0x000fda0003f0f008 */
[----:B------:R-:W-:Y:S05]  /*d810*/  @!P0 BRA `(.L_x_40) ;  /* 0x0000000000408947 */ /* 0x000fea0003800000 */
[----:B------:R-:W-:Y:S01]  /*d820*/  MOV R2, 0x0 ;  /* 0x0000000000027802 */ /* 0x000fe20000000f00 */
[----:B------:R-:W-:Y:S01]  /*d830*/  ULDC.64 UR6, c[0x4][0xa8] ;  /* 0x01002a0000067ab9 */ /* 0x000fe20000000a00 */
[----:B------:R-:W-:Y:S01]  /*d840*/  ULDC.64 UR8, c[0x4][0xb0] ;  /* 0x01002c0000087ab9 */ /* 0x000fe20000000a00 */
[----:B------:R-:W-:Y:S01]  /*d850*/  ULDC.64 UR4, c[0x4][0x8] ;  /* 0x0100020000047ab9 */ /* 0x000fe20000000a00 */
[----:B------:R-:W-:Y:S01]  /*d860*/  IMAD.U32 R4, RZ, RZ, UR6 ;  /* 0x00000006ff047e24 */ /* 0x000fe2000f8e00ff */
[----:B------:R-:W-:Y:S01]  /*d870*/  MOV R7, UR9 ;  /* 0x0000000900077c02 */ /* 0x000fe20008000f00 */
[----:B------:R-:W0:Y:S01]  /*d880*/  LDC.64 R2, c[0x4][R2] ;  /* 0x0100000002027b82 */ /* 0x000e220000000a00 */
[----:B------:R-:W-:Y:S02]  /*d890*/  IMAD.U32 R5, RZ, RZ, UR7 ;  /* 0x00000007ff057e24 */ /* 0x000fe4000f8e00ff */
[----:B------:R-:W-:Y:S02]  /*d8a0*/  IMAD.U32 R6, RZ, RZ, UR8 ;  /* 0x00000008ff067e24 */ /* 0x000fe4000f8e00ff */
[----:B------:R-:W-:-:S02]  /*d8b0*/  IMAD.U32 R10, RZ, RZ, UR4 ;  /* 0x00000004ff0a7e24 */ /* 0x000fc4000f8e00ff */
[----:B------:R-:W-:Y:S02]  /*d8c0*/  IMAD.U32 R11, RZ, RZ, UR5 ;  /* 0x00000005ff0b7e24 */ /* 0x000fe4000f8e00ff */
[----:B------:R-:W-:Y:S02]  /*d8d0*/  IMAD.MOV.U32 R8, RZ, RZ, 0x70 ;  /* 0x00000070ff087424 */ /* 0x000fe400078e00ff */
[----:B------:R-:W-:Y:S02]  /*d8e0*/  IMAD.MOV.U32 R12, RZ, RZ, 0x1 ;  /* 0x00000001ff0c7424 */ /* 0x000fe400078e00ff */
[----:B------:R-:W-:-:S07]  /*d8f0*/  IMAD.MOV.U32 R13, RZ, RZ, RZ ;  /* 0x000000ffff0d7224 */ /* 0x000fce00078e00ff */
[----:B------:R-:W-:-:S07]  /*d900*/  LEPC R20, `(.L_x_40) ;  /* 0x000000001014794e */ /* 0x000fce0000000000 */
[----:B0-----:R-:W-:Y:S05]  /*d910*/  CALL.ABS.NOINC R2 ;  /* 0x0000000002007343 */ /* 0x001fea0003c00000 */
.L_x_40:
        /* <DEDUP_REMOVED lines=8> */
[----:B------:R0:W1:Y:S01]  /*d9a0*/  LDC.64 R2, c[0x4][R16] ;  /* 0x0100000010027b82 */ /* 0x0000620000000a00 */
[----:B------:R-:W-:Y:S01]  /*d9b0*/  IMAD.U32 R4, RZ, RZ, UR6 ;  /* 0x00000006ff047e24 */ /* 0x000fe2000f8e00ff */
[----:B------:R-:W-:Y:S01]  /*d9c0*/  MOV R5, UR7 ;  /* 0x0000000700057c02 */ /* 0x000fe20008000f00 */
        /* <DEDUP_REMOVED lines=9> */
.L_x_42:
[----:B------:R0:W1:Y:S01]  /*da60*/  LDC.64 R2, c[0x4][R16] ;  /* 0x0100000010027b82 */ /* 0x0000620000000a00 */
[----:B------:R-:W-:Y:S01]  /*da70*/  ULDC.64 UR6, c[0x4][0xa8] ;  /* 0x01002a0000067ab9 */ /* 0x000fe20000000a00 */
[----:B------:R-:W-:Y:S01]  /*da80*/  ULDC.64 UR8, c[0x4][0xb0] ;  /* 0x01002c0000087ab9 */ /* 0x000fe20000000a00 */
[----:B------:R-:W-:Y:S01]  /*da90*/  ULDC.64 UR4, c[0x4][0x18] ;  /* 0x0100060000047ab9 */ /* 0x000fe20000000a00 */
[----:B------:R-:W-:Y:S01]  /*daa0*/  IMAD.U32 R4, RZ, RZ, UR6 ;  /* 0x00000006ff047e24 */ /* 0x000fe2000f8e00ff */
[----:B------:R-:W-:Y:S01]  /*dab0*/  MOV R8, 0x70 ;  /* 0x0000007000087802 */ /* 0x000fe20000000f00 */
[----:B------:R-:W-:Y:S02]  /*dac0*/  IMAD.U32 R5, RZ, RZ, UR7 ;  /* 0x00000007ff057e24 */ /* 0x000fe4000f8e00ff */
[----:B------:R-:W-:Y:S02]  /*dad0*/  IMAD.U32 R6, RZ, RZ, UR8 ;  /* 0x00000008ff067e24 */ /* 0x000fe4000f8e00ff */
[----:B------:R-:W-:-:S02]  /*dae0*/  IMAD.U32 R7, RZ, RZ, UR9 ;  /* 0x00000009ff077e24 */ /* 0x000fc4000f8e00ff */
[----:B------:R-:W-:Y:S02]  /*daf0*/  IMAD.U32 R10, RZ, RZ, UR4 ;  /* 0x00000004ff0a7e24 */ /* 0x000fe4000f8e00ff */
[----:B------:R-:W-:Y:S02]  /*db00*/  IMAD.U32 R11, RZ, RZ, UR5 ;  /* 0x00000005ff0b7e24 */ /* 0x000fe4000f8e00ff */
[----:B------:R-:W-:Y:S02]  /*db10*/  IMAD.MOV.U32 R12, RZ, RZ, 0x1 ;  /* 0x00000001ff0c7424 */ /* 0x000fe400078e00ff */
[----:B0-----:R-:W-:-:S07]  /*db20*/  IMAD.MOV.U32 R13, RZ, RZ, RZ ;  /* 0x000000ffff0d7224 */ /* 0x001fce00078e00ff */
[----:B------:R-:W-:-:S07]  /*db30*/  LEPC R20, `(.L_x_41) ;  /* 0x000000001014794e */ /* 0x000fce0000000000 */
[----:B-1----:R-:W-:Y:S05]  /*db40*/  CALL.ABS.NOINC R2 ;  /* 0x0000000002007343 */ /* 0x002fea0003c00000 */
.L_x_41:
[----:B------:R-:W0:Y:S01]  /*db50*/  LDC.64 R2, c[0x0][0x9f8] ;  /* 0x00027e00ff027b82 */ /* 0x000e220000000a00 */
[----:B------:R-:W-:-:S07]  /*db60*/  ULDC.64 UR4, c[0x0][0x208] ;  /* 0x0000820000047ab9 */ /* 0x000fce0000000a00 */
[----:B------:R-:W1:Y:S01]  /*db70*/  LDC.64 R4, c[0x0][0x418] ;  /* 0x00010600ff047b82 */ /* 0x000e620000000a00 */
[----:B0-----:R-:W-:-:S04]  /*db80*/  ISETP.NE.U32.AND P0, PT, R2, RZ, PT ;  /* 0x000000ff0200720c */ /* 0x001fc80003f05070 */
[----:B------:R-:W-:-:S13]  /*db90*/  ISETP.NE.AND.EX P0, PT, R3, RZ, PT, P0 ;  /* 0x000000ff0300720c */ /* 0x000fda0003f05300 */
[----:B------:R-:W0:Y:S02]  /*dba0*/  @P0 LDC.64 R2, c[0x0][0x9f8] ;  /* 0x00027e00ff020b82 */ /* 0x000e240000000a00 */
[----:B0-----:R-:W-:-:S05]  /*dbb0*/  @P0 IMAD.WIDE R2, R19, 0x4, R2 ;  /* 0x0000000413020825 */ /* 0x001fca00078e0202 */
[----:B------:R-:W2:Y:S01]  /*dbc0*/  @P0 LDG.E R19, desc[UR4][R2.64] ;  /* 0x0000000402130981 */ /* 0x000ea2000c1e1900 */
[----:B-1----:R-:W-:Y:S01]  /*dbd0*/  ISETP.NE.U32.AND P0, PT, R4, RZ, PT ;  /* 0x000000ff0400720c */ /* 0x002fe20003f05070 */
[----:B------:R-:W-:Y:S01]  /*dbe0*/  UMOV UR4, 0xffffffff ;  /* 0xffffffff00047882 */ /* 0x000fe20000000000 */
[----:B------:R-:W-:Y:S01]  /*dbf0*/  LOP3.LUT R17, R17, 0xfffffffe, RZ, 0xc0, !PT ;  /* 0xfffffffe11117812 */ /* 0x000fe200078ec0ff */
[----:B------:R-:W0:Y:S01]  /*dc00*/  S2R R0, SR_TID.X ;  /* 0x0000000000007919 */ /* 0x000e220000002100 */
[----:B------:R-:W-:Y:S01]  /*dc10*/  ISETP.NE.AND.EX P1, PT, R5, RZ, PT, P0 ;  /* 0x000000ff0500720c */ /* 0x000fe20003f25300 */
[----:B------:R-:W-:-:S12]  /*dc20*/  VIADD R18, R18, 0xffffffff ;  /* 0xffffffff12127836 */ /* 0x000fd80000000000 */
[----:B------:R-:W-:Y:S02]  /*dc30*/  @P1 LOP3.LUT R17, R17, 0x1, RZ, 0xfc, !PT ;  /* 0x0000000111111812 */ /* 0x000fe400078efcff */
[----:B0-----:R-:W-:-:S04]  /*dc40*/  SHF.R.U32.HI R0, RZ, 0x5, R0 ;  /* 0x00000005ff007819 */ /* 0x001fc80000011600 */
[----:B------:R-:W-:Y:S02]  /*dc50*/  LOP3.LUT R0, R0, 0x3, RZ, 0xc0, !PT ;  /* 0x0000000300007812 */ /* 0x000fe400078ec0ff */
[----:B--2---:R-:W-:Y:S02]  /*dc60*/  SHF.R.S32.HI R7, RZ, 0x1f, R19 ;  /* 0x0000001fff077819 */ /* 0x004fe40000011413 */
[----:B------:R-:W-:-:S03]  /*dc70*/  SEL R16, R19, RZ, !P1 ;  /* 0x000000ff13107207 */ /* 0x000fc60004800000 */
[----:B------:R0:W-:Y:S01]  /*dc80*/  STL [R1], R7 ;  /* 0x0000000701007387 */ /* 0x0001e20000100800 */
[----:B------:R-:W-:Y:S05]  /*dc90*/  BRA.DIV UR4, `(.L_x_43) ;  /* 0x0000003a04547947 */ /* 0x000fea000b800000 */
[----:B------:R1:W2:Y:S02]  /*dca0*/  SHFL.IDX PT, R14, R0, RZ, 0x1f ;  /* 0x00001fff000e7589 */ /* 0x0002a400000e0000 */
.L_x_127:
[----:B--2---:R-:W-:Y:S02]  /*dcb0*/  ISETP.NE.AND P0, PT, R14, RZ, PT ;  /* 0x000000ff0e00720c */ /* 0x004fe40003f05270 */
[----:B------:R-:W-:Y:S02]  /*dcc0*/  PLOP3.LUT P2, PT, PT, PT, PT, 0x8, 0x0 ;  /* 0x000000000000781c */ /* 0x000fe40003f4e170 */
[----:B------:R-:W-:-:S11]  /*dcd0*/  LOP3.LUT R17, R17, 0xfffffffd, RZ, 0xc0, !PT ;  /* 0xfffffffd11117812 */ /* 0x000fd600078ec0ff */
[----:B------:R-:W-:Y:S01]  /*dce0*/  @P2 LOP3.LUT R17, R17, 0x2, RZ, 0xfc, !PT ;  /* 0x0000000211112812 */ /* 0x000fe200078efcff */
[----:B------:R-:W-:Y:S06]  /*dcf0*/  @P0 BRA `(.L_x_44) ;  /* 0x0000000400180947 */ /* 0x000fec0003800000 */
[----:B------:R-:W-:-:S03]  /*dd00*/  UMOV UR4, 0xffffffff ;  /* 0xffffffff00047882 */ /* 0x000fc60000000000 */
[----:B------:R-:W-:Y:S05]  /*dd10*/  BRA.DIV UR4, `(.L_x_45) ;  /* 0x0000003a04547947 */ /* 0x000fea000b800000 */
[----:B------:R-:W-:-:S13]  /*dd20*/  ELECT P6, URZ, PT ;  /* 0x00000000003f782f */ /* 0x000fda00038c0000 */
.L_x_130:
[----:B------:R-:W-:Y:S05]  /*dd30*/  @!P6 BRA `(.L_x_44) ;  /* 0x000000040008e947 */ /* 0x000fea0003800000 */
[----:B------:R-:W-:Y:S01]  /*dd40*/  IMAD.MOV.U32 R16, RZ, RZ, R19 ;  /* 0x000000ffff107224 */ /* 0x000fe200078e0013 */
[----:B------:R-:W-:Y:S06]  /*dd50*/  @!P1 BRA `(.L_x_46) ;  /* 0x00000000004c9947 */ /* 0x000fec0003800000 */
[----:B------:R-:W2:Y:S01]  /*dd60*/  LDC R6, c[0x0][0x43c] ;  /* 0x00010f00ff067b82 */ /* 0x000ea20000000800 */
[----:B-1----:R-:W-:Y:S01]  /*dd70*/  IMAD.MOV.U32 R0, RZ, RZ, R18 ;  /* 0x000000ffff007224 */ /* 0x002fe200078e0012 */
[----:B------:R-:W-:Y:S01]  /*dd80*/  ULDC.64 UR4, c[0x0][0x428] ;  /* 0x00010a0000047ab9 */ /* 0x000fe20000000a00 */
[----:B------:R-:W-:Y:S01]  /*dd90*/  ULDC.64 UR6, c[0x0][0x208] ;  /* 0x0000820000067ab9 */ /* 0x000fe20000000a00 */
[----:B------:R-:W-:-:S04]  /*dda0*/  IMAD R8, R7, UR4, RZ ;  /* 0x0000000407087c24 */ /* 0x000fc8000f8e02ff */
[----:B0-----:R-:W-:Y:S01]  /*ddb0*/  IMAD R7, R19, UR5, R8 ;  /* 0x0000000513077c24 */ /* 0x001fe2000f8e0208 */
[----:B--2---:R-:W-:-:S13]  /*ddc0*/  ISETP.NE.AND P0, PT, R6, 0x1, PT ;  /* 0x000000010600780c */ /* 0x004fda0003f05270 */
[----:B------:R-:W0:Y:S02]  /*ddd0*/  @P0 LDC.64 R2, c[0x0][0x440] ;  /* 0x00011000ff020b82 */ /* 0x000e240000000a00 */
[----:B0-----:R-:W-:-:S05]  /*dde0*/  @P0 IMAD.HI.U32 R2, R18, R2, RZ ;  /* 0x0000000212020227 */ /* 0x001fca00078e00ff */
[----:B------:R-:W-:-:S04]  /*ddf0*/  @P0 SHF.R.U32.HI R0, RZ, R3, R2 ;  /* 0x00000003ff000219 */ /* 0x000fc80000011602 */
[--C-:B------:R-:W-:Y:S01]  /*de00*/  SHF.R.S32.HI R3, RZ, 0x1f, R0.reuse ;  /* 0x0000001fff037819 */ /* 0x100fe20000011400 */
[----:B------:R-:W-:-:S04]  /*de10*/  IMAD.MOV.U32 R2, RZ, RZ, R0 ;  /* 0x000000ffff027224 */ /* 0x000fc800078e0000 */
[----:B------:R-:W-:-:S03]  /*de20*/  IMAD.WIDE.U32 R2, R19, UR4, R2 ;  /* 0x0000000413027c25 */ /* 0x000fc6000f8e0002 */
[----:B------:R-:W-:Y:S02]  /*de30*/  LEA R4, P0, R2, R4, 0x2 ;  /* 0x0000000402047211 */ /* 0x000fe400078010ff */
[----:B------:R-:W-:-:S04]  /*de40*/  IADD3 R3, R3, R7, RZ ;  /* 0x0000000703037210 */ /* 0x000fc80007ffe0ff */
[----:B------:R-:W-:-:S05]  /*de50*/  LEA.HI.X R5, R2, R5, R3, 0x2, P0 ;  /* 0x0000000502057211 */ /* 0x000fca00000f1403 */
[----:B------:R2:W5:Y:S01]  /*de60*/  LDG.E R16, desc[UR6][R4.64] ;  /* 0x0000000604107981 */ /* 0x000562000c1e1900 */
[----:B------:R-:W-:-:S04]  /*de70*/  IMAD.MOV R3, RZ, RZ, -R0 ;  /* 0x000000ffff037224 */ /* 0x000fc800078e0a00 */
[----:B------:R-:W-:-:S07]  /*de80*/  IMAD R18, R6, R3, R18 ;  /* 0x0000000306127224 */ /* 0x000fce00078e0212 */
.L_x_46:
[----:B-1----:R-:W-:Y:S01]  /*de90*/  IMAD.MOV.U32 R0, RZ, RZ, 0x1 ;  /* 0x00000001ff007424 */ /* 0x002fe200078e00ff */
[----:B------:R-:W1:Y:S04]  /*dea0*/  S2R R9, SR_TID.X ;  /* 0x0000000000097919 */ /* 0x000e680000002100 */
[----:B------:R-:W-:-:S04]  /*deb0*/  SHF.L.U32 R0, R0, 0x1f, RZ ;  /* 0x0000001f00007819 */ /* 0x000fc800000006ff */
[----:B------:R-:W3:Y:S01]  /*dec0*/  SYNCS.PHASECHK.TRANS64.TRYWAIT P0, [UR38+0x36840], R0 ;  /* 0x03684000ff0075a7 */ /* 0x000ee20008000166 */
[----:B-1----:R-:W-:-:S04]  /*ded0*/  LOP3.LUT R2, R9, 0x7f, RZ, 0xc0, !PT ;  /* 0x0000007f09027812 */ /* 0x002fc800078ec0ff */
[----:B------:R-:W-:Y:S01]  /*dee0*/  ISETP.NE.AND P1, PT, R2, RZ, PT ;  /* 0x000000ff0200720c */ /* 0x000fe20003f25270 */
[----:B---3--:R-:W-:-:S12]  /*def0*/  @!P0 BRA `(.L_x_47) ;  /* 0x0000003400fc8947 */ /* 0x008fd80003800000 */
.L_x_131:
[----:B------:R-:W-:Y:S05]  /*df00*/  @P1 BRA `(.L_x_48) ;  /* 0x0000000000181947 */ /* 0x000fea0003800000 */
[----:B------:R-:W3:Y:S01]  /*df10*/  S2R R2, SR_TID.X ;  /* 0x0000000000027919 */ /* 0x000ee20000002100 */
[----:B-1----:R-:W-:-:S04]  /*df20*/  IMAD.MOV.U32 R0, RZ, RZ, 0xa800 ;  /* 0x0000a800ff007424 */ /* 0x002fc800078e00ff */
[----:B------:R4:W-:Y:S01]  /*df30*/  SYNCS.ARRIVE.TRANS64 RZ, [UR38+0x36830], R0 ;  /* 0x03683000ffff79a7 */ /* 0x0009e20008000026 */
[----:B---3--:R-:W-:-:S13]  /*df40*/  LOP3.LUT P0, RZ, R2, 0x1f, RZ, 0xc0, !PT ;  /* 0x0000001f02ff7812 */ /* 0x008fda000780c0ff */
[----:B----4-:R-:W-:Y:S05]  /*df50*/  @!P0 BRA `(.L_x_48) ;  /* 0x0000000000048947 */ /* 0x010fea0003800000 */
[----:B------:R-:W-:Y:S01]  /*df60*/  BPT.TRAP 0x1 ;  /* 0x000000040000795c */ /* 0x000fe20000300000 */
.L_x_48:
[----:B------:R-:W-:Y:S01]  /*df70*/  R2UR UR11, R18 ;  /* 0x00000000120b72ca */ /* 0x000fe200000e0000 */
[----:B------:R-:W-:Y:S01]  /*df80*/  ULDC.64 UR4, c[0x0][0x198] ;  /* 0x0000660000047ab9 */ /* 0x000fe20000000a00 */
[----:B-----5:R-:W-:Y:S01]  /*df90*/  R2UR UR13, R16 ;  /* 0x00000000100d72ca */ /* 0x020fe200000e0000 */
[----:B------:R-:W-:Y:S01]  /*dfa0*/  UIADD3 UR4, UP0, UR4, 0x370, URZ ;  /* 0x0000037004047890 */ /* 0x000fe2000ff1e03f */
[----:B------:R-:W-:Y:S01]  /*dfb0*/  PLOP3.LUT P0, PT, PT, PT, PT, 0x80, 0x0 ;  /* 0x000000000000781c */ /* 0x000fe20003f0f070 */
[----:B------:R-:W-:Y:S01]  /*dfc0*/  UIADD3 UR8, UR38, 0x21400, URZ ;  /* 0x0002140026087890 */ /* 0x000fe2000fffe03f */
[----:B------:R-:W-:Y:S01]  /*dfd0*/  LOP3.LUT R17, R17, 0xfffffffd, RZ, 0xc0, !PT ;  /* 0xfffffffd11117812 */ /* 0x000fe200078ec0ff */
[----:B------:R-:W-:Y:S02]  /*dfe0*/  UIADD3 UR9, UR38, 0x36830, URZ ;  /* 0x0003683026097890 */ /* 0x000fe4000fffe03f */
[----:B------:R-:W-:Y:S02]  /*dff0*/  UIADD3.X UR5, URZ, UR5, URZ, UP0, !UPT ;  /* 0x000000053f057290 */ /* 0x000fe400087fe43f */
[----:B------:R-:W-:-:S02]  /*e000*/  UIADD3 UR24, UR38, 0x24c00, URZ ;  /* 0x00024c0026187890 */ /* 0x000fc4000fffe03f */
[----:B------:R-:W-:Y:S02]  /*e010*/  UIMAD UR11, UR11, 0x70, URZ ;  /* 0x000000700b0b78a4 */ /* 0x000fe4000f8e023f */
[----:B------:R-:W-:Y:S01]  /*e020*/  UIADD3 UR16, UR38, 0x28400, URZ ;  /* 0x0002840026107890 */ /* 0x000fe2000fffe03f */
[----:B------:R-:W-:Y:S01]  /*e030*/  UMOV UR6, 0x0 ;  /* 0x0000000000067882 */ /* 0x000fe20000000000 */
[----:B------:R-:W-:Y:S01]  /*e040*/  UMOV UR7, 0x14f00000 ;  /* 0x14f0000000077882 */ /* 0x000fe20000000000 */
[----:B------:R-:W-:Y:S01]  /*e050*/  UMOV UR10, URZ ;  /* 0x0000003f000a7c82 */ /* 0x000fe20008000000 */
[----:B------:R-:W-:Y:S01]  /*e060*/  UMOV UR12, UR36 ;  /* 0x00000024000c7c82 */ /* 0x000fe20008000000 */
[----:B------:R-:W-:Y:S01]  /*e070*/  UMOV UR26, 0x40 ;  /* 0x00000040001a7882 */ /* 0x000fe20000000000 */
[----:B------:R-:W-:Y:S01]  /*e080*/  UMOV UR28, UR36 ;  /* 0x00000024001c7c82 */ /* 0x000fe20008000000 */
[----:B------:R-:W-:Y:S01]  /*e090*/  UMOV UR25, UR9 ;  /* 0x0000000900197c82 */ /* 0x000fe20008000000 */
[----:B------:R-:W-:Y:S01]  /*e0a0*/  UMOV UR29, UR13 ;  /* 0x0000000d001d7c82 */ /* 0x000fe20008000000 */
[----:B------:R-:W-:Y:S01]  /*e0b0*/  UMOV UR27, UR11 ;  /* 0x0000000b001b7c82 */ /* 0x000fe20008000000 */
[----:B------:R-:W-:Y:S01]  /*e0c0*/  UMOV UR18, 0x80 ;  /* 0x0000008000127882 */ /* 0x000fe20000000000 */
[----:B------:R-:W-:Y:S01]  /*e0d0*/  UMOV UR20, UR36 ;  /* 0x0000002400147c82 */ /* 0x000fe20008000000 */
[----:B------:R-:W-:Y:S01]  /*e0e0*/  UMOV UR17, UR9 ;  /* 0x0000000900117c82 */ /* 0x000fe20008000000 */
[----:B------:R-:W-:Y:S01]  /*e0f0*/  UMOV UR21, UR13 ;  /* 0x0000000d00157c82 */ /* 0x000fe20008000000 */
[----:B------:R3:W-:Y:S01]  /*e100*/  UTMALDG.4D [UR8], [UR4], desc[UR6] ;  /* 0x00000608040075b4 */ /* 0x0007e20008019000 */
[----:B------:R-:W-:Y:S01]  /*e110*/  UMOV UR19, UR11 ;  /* 0x0000000b00137c82 */ /* 0x000fe20008000000 */
[----:B------:R-:W-:Y:S01]  /*e120*/  @P0 LOP3.LUT R17, R17, 0x2, RZ, 0xfc, !PT ;  /* 0x0000000211110812 */ /* 0x000fe200078efcff */
[----:B------:R3:W-:Y:S01]  /*e130*/  UTMALDG.4D [UR24], [UR4], desc[UR6] ;  /* 0x00000618040075b4 */ /* 0x0007e20008019000 */
[----:B------:R3:W-:Y:S02]  /*e140*/  UTMALDG.4D [UR16], [UR4], desc[UR6] ;  /* 0x00000610040075b4 */ /* 0x0007e40008019000 */
[----:B---3--:R-:W-:-:S03]  /*e150*/  NOP ;  /* 0x0000000000007918 */ /* 0x008fc60000000000 */
.L_x_44:
[----:B------:R-:W-:Y:S05]  /*e160*/  WARPSYNC.ALL ;  /* 0x0000000000007948 */ /* 0x000fea0003800000 */
[----:B------:R-:W-:Y:S01]  /*e170*/  UIADD3 UR4, UR38, 0x15400, URZ ;  /* 0x0001540026047890 */ /* 0x000fe2000fffe03f */
[----:B------:R-:W-:Y:S03]  /*e180*/  BAR.SYNC.DEFER_BLOCKING 0x8, 0x180 ;  /* 0x0206000000007b1d */ /* 0x000fe60000010000 */
[----:B------:R-:W-:-:S06]  /*e190*/  ULOP3.LUT UP0, URZ, UR4, 0x3ff, URZ, 0xc0, !UPT ;  /* 0x000003ff043f7892 */ /* 0x000fcc000f80c03f */
[----:B------:R-:W-:-:S13]  /*e1a0*/  PLOP3.LUT P0, PT, PT, PT, UP0, 0x80, 0x0 ;  /* 0x000000000000781c */ /* 0x000fda0003f0f008 */
[----:B------:R-:W-:Y:S05]  /*e1b0*/  @!P0 BRA `(.L_x_49) ;  /* 0x0000000000408947 */ /* 0x000fea0003800000 */
[----:B------:R-:W-:Y:S01]  /*e1c0*/  MOV R2, 0x0 ;  /* 0x0000000000027802 */ /* 0x000fe20000000f00 */
[----:B------:R-:W-:Y:S01]  /*e1d0*/  ULDC.64 UR6, c[0x4][0xa8] ;  /* 0x01002a0000067ab9 */ /* 0x000fe20000000a00 */
[----:B------:R-:W-:Y:S01]  /*e1e0*/  ULDC.64 UR8, c[0x4][0xb0] ;  /* 0x01002c0000087ab9 */ /* 0x000fe20000000a00 */
[----:B------:R-:W-:Y:S01]  /*e1f0*/  ULDC.64 UR4, c[0x4][0x20] ;  /* 0x0100080000047ab9 */ /* 0x000fe20000000a00 */
[----:B--2---:R-:W-:Y:S01]  /*e200*/  IMAD.U32 R4, RZ, RZ, UR6 ;  /* 0x00000006ff047e24 */ /* 0x004fe2000f8e00ff */
[----:B0-----:R-:W-:Y:S01]  /*e210*/  MOV R7, UR9 ;  /* 0x0000000900077c02 */ /* 0x001fe20008000f00 */
[----:B-1----:R-:W0:Y:S01]  /*e220*/  LDC.64 R2, c[0x4][R2] ;  /* 0x0100000002027b82 */ /* 0x002e220000000a00 */
        /* <DEDUP_REMOVED lines=9> */
.L_x_49:
[----:B------:R-:W3:Y:S01]  /*e2c0*/  LDC R6, c[0x0][0x448] ;  /* 0x00011200ff067b82 */ /* 0x000ee20000000800 */
[----:B------:R-:W4:Y:S01]  /*e2d0*/  S2R R14, SR_TID.X ;  /* 0x00000000000e7919 */ /* 0x000f220000002100 */
[----:B------:R-:W-:Y:S01]  /*e2e0*/  USHF.R.S32.HI UR6, URZ, 0x1f, UR36 ;  /* 0x0000001f3f067899 */ /* 0x000fe20008011424 */
[----:B------:R-:W-:Y:S01]  /*e2f0*/  ULDC.64 UR8, c[0x0][0x2d8] ;  /* 0x0000b60000087ab9 */ /* 0x000fe20000000a00 */
[----:B------:R-:W5:Y:S02]  /*e300*/  S2R R15, SR_CTAID.Z ;  /* 0x00000000000f7919 */ /* 0x000f640000002700 */
[----:B------:R-:W-:Y:S02]  /*e310*/  UIMAD UR6, UR6, UR8, URZ ;  /* 0x00000008060672a4 */ /* 0x000fe4000f8e023f */
[----:B-1----:R-:W1:Y:S01]  /*e320*/  LDC.64 R2, c[0x0][0x2e0] ;  /* 0x0000b800ff027b82 */ /* 0x002e620000000a00 */
[----:B------:R-:W0:Y:S01]  /*e330*/  S2R R12, SR_CTAID.X ;  /* 0x00000000000c7919 */ /* 0x000e220000002500 */
[----:B------:R-:W-:-:S02]  /*e340*/  UIMAD.WIDE.U32 UR4, UR36, UR8, URZ ;  /* 0x00000008240472a5 */ /* 0x000fc4000f8e003f */
[----:B------:R-:W-:-:S04]  /*e350*/  UIMAD UR6, UR36, UR9, UR6 ;  /* 0x00000009240672a4 */ /* 0x000fc8000f8e0206 */
[----:B------:R-:W-:Y:S01]  /*e360*/  UIADD3 UR5, UR5, UR6, URZ ;  /* 0x0000000605057290 */ /* 0x000fe2000fffe03f */
[----:B---3--:R-:W-:Y:S02]  /*e370*/  ISETP.NE.AND P0, PT, R6, 0x1, PT ;  /* 0x000000010600780c */ /* 0x008fe40003f05270 */
[C---:B----4-:R-:W-:Y:S01]  /*e380*/  LOP3.LUT R13, R14.reuse, 0x7f, RZ, 0xc0, !PT ;  /* 0x0000007f0e0d7812 */ /* 0x050fe200078ec0ff */
[----:B--2---:R-:W-:-:S10]  /*e390*/  IMAD.SHL.U32 R5, R14, 0x10, RZ ;  /* 0x000000100e057824 */ /* 0x004fd400078e00ff */
[----:B------:R-:W2:Y:S01]  /*e3a0*/  @P0 LDC R9, c[0x0][0x44c] ;  /* 0x00011300ff090b82 */ /* 0x000ea20000000800 */
[----:B------:R-:W-:Y:S02]  /*e3b0*/  SHF.R.U32.HI R8, RZ, 0x3, R13 ;  /* 0x00000003ff087819 */ /* 0x000fe4000001160d */
[----:B-----5:R-:W-:Y:S02]  /*e3c0*/  SHF.R.S32.HI R11, RZ, 0x1f, R15 ;  /* 0x0000001fff0b7819 */ /* 0x020fe4000001140f */
[----:B------:R-:W-:-:S03]  /*e3d0*/  LOP3.LUT R0, R8, 0x70, R5, 0xf8, !PT ;  /* 0x0000007008007812 */ /* 0x000fc600078ef805 */
[----:B0-----:R-:W0:Y:S01]  /*e3e0*/  @P0 LDC R7, c[0x0][0x450] ;  /* 0x00011400ff070b82 */ /* 0x001e220000000800 */
[----:B------:R-:W-:Y:S01]  /*e3f0*/  LEA R0, R12, R0, 0x7 ;  /* 0x000000000c007211 */ /* 0x000fe200078e38ff */
[----:B-1----:R-:W-:-:S04]  /*e400*/  IMAD R4, R11, R2, RZ ;  /* 0x000000020b047224 */ /* 0x002fc800078e02ff */
[C---:B------:R-:W-:Y:S02]  /*e410*/  IMAD R5, R15.reuse, R3, R4 ;  /* 0x000000030f057224 */ /* 0x040fe400078e0204 */
[----:B------:R-:W-:Y:S02]  /*e420*/  IMAD.MOV.U32 R4, RZ, RZ, R0 ;  /* 0x000000ffff047224 */ /* 0x000fe400078e0000 */
[----:B------:R-:W-:Y:S01]  /*e430*/  IMAD.WIDE.U32 R2, R15, R2, UR4 ;  /* 0x000000040f027e25 */ /* 0x000fe2000f8e0002 */
[----:B------:R-:W-:-:S03]  /*e440*/  ULDC.64 UR4, c[0x0][0x2d0] ;  /* 0x0000b40000047ab9 */ /* 0x000fc60000000a00 */
[----:B------:R-:W-:Y:S02]  /*e450*/  IMAD.IADD R3, R3, 0x1, R5 ;  /* 0x0000000103037824 */ /* 0x000fe400078e0205 */
[----:B--2---:R-:W-:Y:S01]  /*e460*/  @P0 IMAD.HI.U32 R10, R0, R9, RZ ;  /* 0x00000009000a0227 */ /* 0x004fe200078e00ff */
[----:B------:R-:W-:-:S04]  /*e470*/  SHF.L.U32 R9, R13, 0x3, RZ ;  /* 0x000000030d097819 */ /* 0x000fc800000006ff */
[----:B0-----:R-:W-:-:S04]  /*e480*/  @P0 SHF.R.U32.HI R4, RZ, R7, R10 ;  /* 0x00000007ff040219 */ /* 0x001fc8000001160a */
[--C-:B------:R-:W-:Y:S01]  /*e490*/  SHF.R.S32.HI R5, RZ, 0x1f, R4.reuse ;  /* 0x0000001fff057819 */ /* 0x100fe20000011404 */
[----:B------:R-:W-:Y:S02]  /*e4a0*/  IMAD.MOV R7, RZ, RZ, -R4 ;  /* 0x000000ffff077224 */ /* 0x000fe400078e0a04 */
[----:B------:R-:W-:-:S04]  /*e4b0*/  IMAD.WIDE.U32 R2, R4, UR4, R2 ;  /* 0x0000000404027c25 */ /* 0x000fc8000f8e0002 */
[----:B------:R-:W-:Y:S02]  /*e4c0*/  IMAD R5, R5, UR4, RZ ;  /* 0x0000000405057c24 */ /* 0x000fe4000f8e02ff */
[----:B------:R-:W-:Y:S02]  /*e4d0*/  IMAD R0, R6, R7, R0 ;  /* 0x0000000706007224 */ /* 0x000fe400078e0200 */
[----:B------:R-:W-:Y:S01]  /*e4e0*/  IMAD R5, R4, UR5, R5 ;  /* 0x0000000504057c24 */ /* 0x000fe2000f8e0205 */
[----:B------:R-:W-:Y:S02]  /*e4f0*/  ULDC.64 UR4, c[0x0][0x2c8] ;  /* 0x0000b20000047ab9 */ /* 0x000fe40000000a00 */
[----:B------:R-:W-:Y:S01]  /*e500*/  SHF.R.S32.HI R4, RZ, 0x1f, R0 ;  /* 0x0000001fff047819 */ /* 0x000fe20000011400 */
[----:B------:R-:W-:-:S04]  /*e510*/  IMAD.IADD R3, R3, 0x1, R5 ;  /* 0x0000000103037824 */ /* 0x000fc800078e0205 */
[----:B------:R-:W-:Y:S02]  /*e520*/  IMAD R5, R4, UR4, RZ ;  /* 0x0000000404057c24 */ /* 0x000fe4000f8e02ff */
[----:B------:R-:W-:-:S04]  /*e530*/  IMAD.WIDE.U32 R2, R0, UR4, R2 ;  /* 0x0000000400027c25 */ /* 0x000fc8000f8e0002 */
[----:B------:R-:W-:Y:S01]  /*e540*/  IMAD R5, R0, UR5, R5 ;  /* 0x0000000500057c24 */ /* 0x000fe2000f8e0205 */
[----:B------:R-:W-:Y:S02]  /*e550*/  ULDC.64 UR4, c[0x0][0x280] ;  /* 0x0000a00000047ab9 */ /* 0x000fe40000000a00 */
[----:B------:R-:W-:Y:S01]  /*e560*/  LEA R0, P0, R2, UR4, 0x1 ;  /* 0x0000000402007c11 */ /* 0x000fe2000f8008ff */
[----:B------:R-:W-:Y:S01]  /*e570*/  IMAD.IADD R7, R3, 0x1, R5 ;  /* 0x0000000103077824 */ /* 0x000fe200078e0205 */
[----:B------:R-:W-:-:S04]  /*e580*/  ULDC UR4, c[0x0][0x2b8] ;  /* 0x0000ae0000047ab9 */ /* 0x000fc80000000800 */
[----:B------:R-:W-:Y:S01]  /*e590*/  LEA.HI.X R7, R2, UR5, R7, 0x1, P0 ;  /* 0x0000000502077c11 */ /* 0x000fe200080f0c07 */
[----:B------:R-:W-:-:S05]  /*e5a0*/  IMAD.SHL.U32 R2, R14, 0x8, RZ ;  /* 0x000000080e027824 */ /* 0x000fca00078e00ff */
[C---:B------:R-:W-:Y:S02]  /*e5b0*/  LOP3.LUT R3, R2.reuse, 0x1c0, RZ, 0xc0, !PT ;  /* 0x000001c002037812 */ /* 0x040fe400078ec0ff */
[----:B------:R-:W-:Y:S02]  /*e5c0*/  LOP3.LUT R10, R2, 0x38, RZ, 0xc0, !PT ;  /* 0x00000038020a7812 */ /* 0x000fe400078ec0ff */
[----:B------:R-:W-:Y:S02]  /*e5d0*/  LOP3.LUT R3, R3, 0x38, R2, 0xf8, !PT ;  /* 0x0000003803037812 */ /* 0x000fe400078ef802 */
[C---:B------:R-:W-:Y:S02]  /*e5e0*/  LOP3.LUT R2, R10.reuse, 0x40, RZ, 0xfc, !PT ;  /* 0x000000400a027812 */ /* 0x040fe400078efcff */
[----:B------:R-:W-:Y:S02]  /*e5f0*/  ISETP.GE.AND P2, PT, R10, UR4, PT ;  /* 0x000000040a007c0c */ /* 0x000fe4000bf46270 */
[----:B------:R-:W-:-:S02]  /*e600*/  ISETP.GE.AND P0, PT, R2, UR4, PT ;  /* 0x0000000402007c0c */ /* 0x000fc4000bf06270 */
[----:B------:R-:W-:-:S04]  /*e610*/  LOP3.LUT R2, R10, 0x80, RZ, 0xfc, !PT ;  /* 0x000000800a027812 */ /* 0x000fc800078efcff */
[----:B------:R-:W-:Y:S01]  /*e620*/  ISETP.GE.AND P1, PT, R2, UR4, PT ;  /* 0x0000000402007c0c */ /* 0x000fe2000bf26270 */
[----:B------:R-:W-:Y:S01]  /*e630*/  UMOV UR4, 0xffffffff ;  /* 0xffffffff00047882 */ /* 0x000fe20000000000 */
[----:B------:R-:W-:-:S04]  /*e640*/  LOP3.LUT R2, R3, 0x38, R14, 0x78, !PT ;  /* 0x0000003803027812 */ /* 0x000fc800078e780e */
[----:B------:R-:W-:Y:S01]  /*e650*/  LOP3.LUT R9, R2, 0x200, R9, 0xf8, !PT ;  /* 0x0000020002097812 */ /* 0x000fe200078ef809 */
[----:B------:R-:W-:Y:S06]  /*e660*/  BRA.DIV UR4, `(.L_x_50) ;  /* 0x0000003204387947 */ /* 0x000fec000b800000 */
[----:B------:R-:W0:Y:S01]  /*e670*/  S2R R2, SR_CTAID.X ;  /* 0x0000000000027919 */ /* 0x000e220000002500 */
[----:B------:R-:W-:Y:S01]  /*e680*/  ULDC UR4, c[0x0][0x288] ;  /* 0x0000a20000047ab9 */ /* 0x000fe20000000800 */
[----:B------:R-:W-:Y:S01]  /*e690*/  ULDC.64 UR6, c[0x0][0x208] ;  /* 0x0000820000067ab9 */ /* 0x000fe20000000a00 */
[----:B------:R-:W-:Y:S01]  /*e6a0*/  IMAD R6, R6, UR4, RZ ;  /* 0x0000000406067c24 */ /* 0x000fe2000f8e02ff */
[----:B------:R-:W-:Y:S04]  /*e6b0*/  SHFL.IDX PT, R14, R0, RZ, 0x181f ;  /* 0x00181fff000e7589 */ /* 0x000fe800000e0000 */
[----:B------:R-:W-:Y:S01]  /*e6c0*/  SHFL.IDX PT, R4, R7, 0x1, 0x181f ;  /* 0x00381f0007047f89 */ /* 0x000fe200000e0000 */
[----:B0-----:R-:W-:-:S03]  /*e6d0*/  IMAD R8, R2, 0x80, R8 ;  /* 0x0000008002087824 */ /* 0x001fc600078e0208 */
[----:B------:R-:W0:Y:S01]  /*e6e0*/  SHFL.IDX PT, R2, R7, RZ, 0x181f ;  /* 0x00181fff07027589 */ /* 0x000e2200000e0000 */
[C---:B------:R-:W-:Y:S01]  /*e6f0*/  VIADD R5, R8.reuse, 0x10 ;  /* 0x0000001008057836 */ /* 0x040fe20000000000 */
[----:B------:R-:W-:-:S13]  /*e700*/  ISETP.GE.AND P3, PT, R8, R6, PT ;  /* 0x000000060800720c */ /* 0x000fda0003f66270 */
[----:B------:R-:W-:Y:S01]  /*e710*/  @!P3 LEA R21, R9, UR38, 0x1 ;  /* 0x000000260915bc11 */ /* 0x000fe2000f8e08ff */
[----:B0-----:R-:W-:Y:S02]  /*e720*/  IMAD.MOV.U32 R3, RZ, RZ, R2 ;  /* 0x000000ffff037224 */ /* 0x001fe400078e0002 */
[----:B------:R-:W-:Y:S02]  /*e730*/  IMAD.MOV.U32 R2, RZ, RZ, R14 ;  /* 0x000000ffff027224 */ /* 0x000fe400078e000e */
[----:B------:R-:W0:Y:S02]  /*e740*/  SHFL.IDX PT, R14, R0, 0x1, 0x181f ;  /* 0x00381f00000e7f89 */ /* 0x000e2400000e0000 */
[----:B------:R-:W-:-:S05]  /*e750*/  @!P3 IMAD.WIDE.U32 R2, R10, 0x2, R2 ;  /* 0x000000020a02b825 */ /* 0x000fca00078e0002 */
[----:B------:R-:W-:Y:S04]  /*e760*/  @!P3 LDGSTS.E.BYPASS.LTC128B.128 [R21+0x15400], desc[UR6][R2.64], !P2 ;  /* 0x154000000215bfae */ /* 0x000fe8000d101d46 */
[----:B------:R-:W-:Y:S04]  /*e770*/  @!P3 LDGSTS.E.BYPASS.LTC128B.128 [R21+0x19400], desc[UR6][R2.64+0x80], !P0 ;  /* 0x194000800215bfae */ /* 0x000fe8000c101d46 */
[----:B------:R1:W-:Y:S01]  /*e780*/  @!P3 LDGSTS.E.BYPASS.LTC128B.128 [R21+0x1d400], desc[UR6][R2.64+0x100], !P1 ;  /* 0x1d4001000215bfae */ /* 0x0003e2000c901d46 */
[----:B------:R-:W-:Y:S01]  /*e790*/  ISETP.GE.AND P3, PT, R5, R6, PT ;  /* 0x000000060500720c */ /* 0x000fe20003f66270 */
[----:B------:R-:W-:-:S02]  /*e7a0*/  IMAD.MOV.U32 R5, RZ, RZ, R4 ;  /* 0x000000ffff057224 */ /* 0x000fc400078e0004 */
[----:B0-----:R-:W-:Y:S02]  /*e7b0*/  IMAD.MOV.U32 R4, RZ, RZ, R14 ;  /* 0x000000ffff047224 */ /* 0x001fe400078e000e */
[----:B------:R-:W-:Y:S01]  /*e7c0*/  SHFL.IDX PT, R14, R0, 0x2, 0x181f ;  /* 0x00581f00000e7f89 */ /* 0x000fe200000e0000 */
[----:B-1----:R-:W-:-:S07]  /*e7d0*/  IADD3 R3, R8, 0x20, RZ ;  /* 0x0000002008037810 */ /* 0x002fce0007ffe0ff */
[----:B------:R-:W-:Y:S01]  /*e7e0*/  @!P3 IMAD.WIDE.U32 R4, R10, 0x2, R4 ;  /* 0x000000020a04b825 */ /* 0x000fe200078e0004 */
[----:B------:R-:W0:Y:S01]  /*e7f0*/  SHFL.IDX PT, R2, R7, 0x2, 0x181f ;  /* 0x00581f0007027f89 */ /* 0x000e2200000e0000 */
[----:B------:R-:W-:-:S05]  /*e800*/  @!P3 LEA R20, R9, UR38, 0x1 ;  /* 0x000000260914bc11 */ /* 0x000fca000f8e08ff */
[----:B------:R-:W-:Y:S04]  /*e810*/  @!P3 LDGSTS.E.BYPASS.LTC128B.128 [R20+0x15c00], desc[UR6][R4.64], !P2 ;  /* 0x15c000000414bfae */ /* 0x000fe8000d101d46 */
[----:B------:R-:W-:Y:S04]  /*e820*/  @!P3 LDGSTS.E.BYPASS.LTC128B.128 [R20+0x19c00], desc[UR6][R4.64+0x80], !P0 ;  /* 0x19c000800414bfae */ /* 0x000fe8000c101d46 */
[----:B------:R1:W-:Y:S01]  /*e830*/  @!P3 LDGSTS.E.BYPASS.LTC128B.128 [R20+0x1dc00], desc[UR6][R4.64+0x100], !P1 ;  /* 0x1dc001000414bfae */ /* 0x0003e2000c901d46 */
[----:B------:R-:W-:Y:S01]  /*e840*/  ISETP.GE.AND P3, PT, R3, R6, PT ;  /* 0x000000060300720c */ /* 0x000fe20003f66270 */
[----:B0-----:R-:W-:-:S02]  /*e850*/  IMAD.MOV.U32 R3, RZ, RZ, R2 ;  /* 0x000000ffff037224 */ /* 0x001fc400078e0002 */
[----:B------:R-:W-:Y:S01]  /*e860*/  IMAD.MOV.U32 R2, RZ, RZ, R14 ;  /* 0x000000ffff027224 */ /* 0x000fe200078e000e */
[----:B-1----:R-:W0:Y:S09]  /*e870*/  SHFL.IDX PT, R4, R7, 0x3, 0x181f ;  /* 0x00781f0007047f89 */ /* 0x002e3200000e0000 */
[----:B------:R-:W-:Y:S01]  /*e880*/  @!P3 LEA R21, R9, UR38, 0x1 ;  /* 0x000000260915bc11 */ /* 0x000fe2000f8e08ff */
[----:B------:R-:W-:Y:S01]  /*e890*/  VIADD R5, R8, 0x30 ;  /* 0x0000003008057836 */ /* 0x000fe20000000000 */
[----:B------:R-:W1:Y:S01]  /*e8a0*/  SHFL.IDX PT, R14, R0, 0x3, 0x181f ;  /* 0x00781f00000e7f89 */ /* 0x000e6200000e0000 */
[----:B------:R-:W-:-:S05]  /*e8b0*/  @!P3 IMAD.WIDE.U32 R2, R10, 0x2, R2 ;  /* 0x000000020a02b825 */ /* 0x000fca00078e0002 */
[----:B------:R-:W-:Y:S04]  /*e8c0*/  @!P3 LDGSTS.E.BYPASS.LTC128B.128 [R21+0x16400], desc[UR6][R2.64], !P2 ;  /* 0x164000000215bfae */ /* 0x000fe8000d101d46 */
[----:B------:R-:W-:Y:S04]  /*e8d0*/  @!P3 LDGSTS.E.BYPASS.LTC128B.128 [R21+0x1a400], desc[UR6][R2.64+0x80], !P0 ;  /* 0x1a4000800215bfae */ /* 0x000fe8000c101d46 */
[----:B------:R2:W-:Y:S01]  /*e8e0*/  @!P3 LDGSTS.E.BYPASS.LTC128B.128 [R21+0x1e400], desc[UR6][R2.64+0x100], !P1 ;  /* 0x1e4001000215bfae */ /* 0x0005e2000c901d46 */
[----:B------:R-:W-:Y:S01]  /*e8f0*/  ISETP.GE.AND P3, PT, R5, R6, PT ;  /* 0x000000060500720c */ /* 0x000fe20003f66270 */
[----:B0-----:R-:W-:-:S02]  /*e900*/  IMAD.MOV.U32 R5, RZ, RZ, R4 ;  /* 0x000000ffff057224 */ /* 0x001fc400078e0004 */
[----:B-1----:R-:W-:Y:S01]  /*e910*/  IMAD.MOV.U32 R4, RZ, RZ, R14 ;  /* 0x000000ffff047224 */ /* 0x002fe200078e000e */
[----:B--2---:R-:W0:Y:S01]  /*e920*/  SHFL.IDX PT, R2, R7, 0x4, 0x181f ;  /* 0x00981f0007027f89 */ /* 0x004e2200000e0000 */
[----:B------:R-:W-:-:S08]  /*e930*/  VIADD R3, R8, 0x40 ;  /* 0x0000004008037836 */ /* 0x000fd00000000000 */
[----:B------:R-:W-:Y:S01]  /*e940*/  @!P3 LEA R20, R9, UR38, 0x1 ;  /* 0x000000260914bc11 */ /* 0x000fe2000f8e08ff */
[----:B------:R-:W-:Y:S01]  /*e950*/  @!P3 IMAD.WIDE.U32 R4, R10, 0x2, R4 ;  /* 0x000000020a04b825 */ /* 0x000fe200078e0004 */
[----:B------:R-:W1:Y:S04]  /*e960*/  SHFL.IDX PT, R14, R0, 0x4, 0x181f ;  /* 0x00981f00000e7f89 */ /* 0x000e6800000e0000 */
[----:B------:R-:W-:Y:S04]  /*e970*/  @!P3 LDGSTS.E.BYPASS.LTC128B.128 [R20+0x16c00], desc[UR6][R4.64], !P2 ;  /* 0x16c000000414bfae */ /* 0x000fe8000d101d46 */
[----:B------:R-:W-:Y:S04]  /*e980*/  @!P3 LDGSTS.E.BYPASS.LTC128B.128 [R20+0x1ac00], desc[UR6][R4.64+0x80], !P0 ;  /* 0x1ac000800414bfae */ /* 0x000fe8000c101d46 */
[----:B------:R2:W-:Y:S01]  /*e990*/  @!P3 LDGSTS.E.BYPASS.LTC128B.128 [R20+0x1ec00], desc[UR6][R4.64+0x100], !P1 ;  /* 0x1ec001000414bfae */ /* 0x0005e2000c901d46 */
[----:B------:R-:W-:-:S02]  /*e9a0*/  ISETP.GE.AND P3, PT, R3, R6, PT ;  /* 0x000000060300720c */ /* 0x000fc40003f66270 */
[----:B0-----:R-:W-:Y:S01]  /*e9b0*/  MOV R3, R2 ;  /* 0x0000000200037202 */ /* 0x001fe20000000f00 */
[----:B-1----:R-:W-:Y:S01]  /*e9c0*/  IMAD.MOV.U32 R2, RZ, RZ, R14 ;  /* 0x000000ffff027224 */ /* 0x002fe200078e000e */
[----:B--2---:R-:W0:Y:S09]  /*e9d0*/  SHFL.IDX PT, R4, R7, 0x5, 0x181f ;  /* 0x00b81f0007047f89 */ /* 0x004e3200000e0000 */
        /* <DEDUP_REMOVED lines=13> */
[C---:B------:R-:W-:Y:S01]  /*eab0*/  @!P3 IMAD.WIDE.U32 R4, R10.reuse, 0x2, R4 ;  /* 0x000000020a04b825 */ /* 0x040fe200078e0004 */
[----:B------:R-:W1:Y:S04]  /*eac0*/  SHFL.IDX PT, R14, R0, 0x6, 0x181f ;  /* 0x00d81f00000e7f89 */ /* 0x000e6800000e0000 */
[----:B------:R-:W-:Y:S04]  /*ead0*/  @!P3 LDGSTS.E.BYPASS.LTC128B.128 [R20+0x17c00], desc[UR6][R4.64], !P2 ;  /* 0x17c000000414bfae */ /* 0x000fe8000d101d46 */
[----:B------:R-:W-:Y:S04]  /*eae0*/  @!P3 LDGSTS.E.BYPASS.LTC128B.128 [R20+0x1bc00], desc[UR6][R4.64+0x80], !P0 ;  /* 0x1bc000800414bfae */ /* 0x000fe8000c101d46 */
[----:B------:R2:W-:Y:S01]  /*eaf0*/  @!P3 LDGSTS.E.BYPASS.LTC128B.128 [R20+0x1fc00], desc[UR6][R4.64+0x100], !P1 ;  /* 0x1fc001000414bfae */ /* 0x0005e2000c901d46 */
[----:B------:R-:W-:Y:S01]  /*eb00*/  ISETP.GE.AND P3, PT, R3, R6, PT ;  /* 0x000000060300720c */ /* 0x000fe20003f66270 */
[----:B0-----:R-:W-:Y:S01]  /*eb10*/  IMAD.MOV.U32 R3, RZ, RZ, R2 ;  /* 0x000000ffff037224 */ /* 0x001fe200078e0002 */
[----:B-1----:R-:W-:Y:S01]  /*eb20*/  MOV R2, R14 ;  /* 0x0000000e00027202 */ /* 0x002fe20000000f00 */
[----:B--2---:R0:W1:Y:S10]  /*eb30*/  SHFL.IDX PT, R4, R7, 0x7, 0x181f ;  /* 0x00f81f0007047f89 */ /* 0x00407400000e0000 */
[----:B------:R-:W-:Y:S01]  /*eb40*/  @!P3 LEA R21, R9, UR38, 0x1 ;  /* 0x000000260915bc11 */ /* 0x000fe2000f8e08ff */
[----:B------:R-:W-:Y:S01]  /*eb50*/  @!P3 IMAD.WIDE.U32 R2, R10, 0x2, R2 ;  /* 0x000000020a02b825 */ /* 0x000fe200078e0002 */
[----:B------:R0:W2:Y:S04]  /*eb60*/  SHFL.IDX PT, R14, R0, 0x7, 0x181f ;  /* 0x00f81f00000e7f89 */ /* 0x0000a800000e0000 */
[----:B------:R0:W-:Y:S04]  /*eb70*/  @!P3 LDGSTS.E.BYPASS.LTC128B.128 [R21+0x18400], desc[UR6][R2.64], !P2 ;  /* 0x184000000215bfae */ /* 0x0001e8000d101d46 */
[----:B------:R0:W-:Y:S04]  /*eb80*/  @!P3 LDGSTS.E.BYPASS.LTC128B.128 [R21+0x1c400], desc[UR6][R2.64+0x80], !P0 ;  /* 0x1c4000800215bfae */ /* 0x0001e8000c101d46 */
[----:B------:R0:W-:Y:S02]  /*eb90*/  @!P3 LDGSTS.E.BYPASS.LTC128B.128 [R21+0x20400], desc[UR6][R2.64+0x100], !P1 ;  /* 0x204001000215bfae */ /* 0x0001e4000c901d46 */
.L_x_148:
[----:B0-----:R-:W-:Y:S01]  /*eba0*/  VIADD R3, R8, 0x70 ;  /* 0x0000007008037836 */ /* 0x001fe20000000000 */
[----:B------:R-:W-:Y:S01]  /*ebb0*/  BSSY B0, `(.L_x_51) ;  /* 0x000000e000007945 */ /* 0x000fe20003800000 */
[----:B--2---:R-:W-:-:S03]  /*ebc0*/  IMAD.MOV.U32 R2, RZ, RZ, R14 ;  /* 0x000000ffff027224 */ /* 0x004fc600078e000e */
[----:B------:R-:W-:Y:S01]  /*ebd0*/  ISETP.GE.AND P3, PT, R3, R6, PT ;  /* 0x000000060300720c */ /* 0x000fe20003f66270 */
[----:B-1----:R-:W-:-:S12]  /*ebe0*/  IMAD.MOV.U32 R3, RZ, RZ, R4 ;  /* 0x000000ffff037224 */ /* 0x002fd800078e0004 */
[----:B------:R-:W-:Y:S05]  /*ebf0*/  @P3 BRA `(.L_x_52) ;  /* 0x0000000000243947 */ /* 0x000fea0003800000 */
[----:B------:R-:W-:Y:S01]  /*ec00*/  IMAD.WIDE.U32 R10, R10, 0x2, R2 ;  /* 0x000000020a0a7825 */ /* 0x000fe200078e0002 */
[----:B------:R-:W-:Y:S01]  /*ec10*/  LEA R9, R9, UR38, 0x1 ;  /* 0x0000002609097c11 */ /* 0x000fe2000f8e08ff */
[----:B------:R-:W-:-:S04]  /*ec20*/  ULDC.64 UR4, c[0x0][0x208] ;  /* 0x0000820000047ab9 */ /* 0x000fc80000000a00 */
[----:B------:R-:W-:Y:S01]  /*ec30*/  @!PT LDS RZ, [RZ] ;  /* 0x00000000fffff984 */ /* 0x000fe20000000800 */
[----:B------:R-:W-:Y:S01]  /*ec40*/  @!PT LDS RZ, [RZ] ;  /* 0x00000000fffff984 */ /* 0x000fe20000000800 */
[----:B------:R-:W-:Y:S01]  /*ec50*/  @!PT LDS RZ, [RZ] ;  /* 0x00000000fffff984 */ /* 0x000fe20000000800 */
[----:B------:R0:W-:Y:S04]  /*ec60*/  LDGSTS.E.BYPASS.LTC128B.128 [R9+0x18c00], desc[UR4][R10.64], !P2 ;  /* 0x18c000000a097fae */ /* 0x0001e8000d101d44 */
[----:B------:R0:W-:Y:S04]  /*ec70*/  LDGSTS.E.BYPASS.LTC128B.128 [R9+0x1cc00], desc[UR4][R10.64+0x80], !P0 ;  /* 0x1cc000800a097fae */ /* 0x0001e8000c101d44 */
[----:B------:R0:W-:Y:S02]  /*ec80*/  LDGSTS.E.BYPASS.LTC128B.128 [R9+0x20c00], desc[UR4][R10.64+0x100], !P1 ;  /* 0x20c001000a097fae */ /* 0x0001e4000c901d44 */
.L_x_52:
[----:B------:R-:W-:Y:S05]  /*ec90*/  BSYNC B0 ;  /* 0x0000000000007941 */ /* 0x000fea0003800000 */
.L_x_51:
[----:B------:R-:W-:Y:S01]  /*eca0*/  NOP ;  /* 0x0000000000007918 */ /* 0x000fe20000000000 */
[----:B------:R-:W-:Y:S01]  /*ecb0*/  SYNCS.ARRIVE.TRANS64.RED.A0T1 RZ, [UR38+0x36800], RZ ;  /* 0x036800ffffff79a7 */ /* 0x000fe20008200426 */
[----:B------:R-:W-:Y:S01]  /*ecc0*/  IMAD.MOV.U32 R0, RZ, RZ, 0x1 ;  /* 0x00000001ff007424 */ /* 0x000fe200078e00ff */
[----:B------:R-:W-:Y:S04]  /*ecd0*/  ARRIVES.LDGSTSBAR.64.TRANSCNT [UR38+0x36800] ;  /* 0x03680000ff0079b0 */ /* 0x000fe80008000aa6 */
[----:B------:R-:W-:Y:S01]  /*ece0*/  SHF.L.U32 R0, R0, 0x1f, RZ ;  /* 0x0000001f00007819 */ /* 0x000fe200000006ff */
[----:B------:R-:W-:Y:S01]  /*ecf0*/  NOP ;  /* 0x0000000000007918 */ /* 0x000fe20000000000 */
[----:B------:R-:W2:Y:S01]  /*ed00*/  LDL.LU R3, [R1+0x4] ;  /* 0x0000040001037983 */ /* 0x000ea20000300800 */
[----:B------:R-:W-:Y:S01]  /*ed10*/  SYNCS.ARRIVE.TRANS64.A1T0 RZ, [UR38+0x36800], RZ ;  /* 0x036800ffffff79a7 */ /* 0x000fe20008100026 */
[----:B------:R-:W1:Y:S01]  /*ed20*/  SYNCS.PHASECHK.TRANS64.TRYWAIT P0, [UR38+0x36820], R0 ;  /* 0x03682000ff0075a7 */ /* 0x000e620008000166 */
[----:B--2---:R-:W-:-:S05]  /*ed30*/  VIADD R6, R3, 0xfffffffe ;  /* 0xfffffffe03067836 */ /* 0x004fca0000000000 */
[----:B------:R-:W-:Y:S01]  /*ed40*/  ISETP.GE.AND P1, PT, R6, UR40, PT ;  /* 0x0000002806007c0c */ /* 0x000fe2000bf26270 */
[----:B-1----:R-:W-:-:S12]  /*ed50*/  @!P0 BRA `(.L_x_53) ;  /* 0x00000034003c8947 */ /* 0x002fd80003800000 */
.L_x_149:
[----:B0-----:R-:W-:Y:S01]  /*ed60*/  IMAD.MOV.U32 R10, RZ, RZ, 0x1 ;  /* 0x00000001ff0a7424 */ /* 0x001fe200078e00ff */
[----:B-1----:R-:W-:Y:S01]  /*ed70*/  MOV R0, RZ ;  /* 0x000000ff00007202 */ /* 0x002fe20000000f00 */
[----:B------:R-:W-:Y:S06]  /*ed80*/  @!P1 BRA `(.L_x_54) ;  /* 0x0000001c009c9947 */ /* 0x000fec0003800000 */
[----:B------:R-:W-:Y:S01]  /*ed90*/  UIADD3 UR4, UR42, 0x1, URZ ;  /* 0x000000012a047890 */ /* 0x000fe2000fffe03f */
[----:B------:R-:W-:Y:S01]  /*eda0*/  LOP3.LUT R2, RZ, UR40, RZ, 0x33, !PT ;  /* 0x00000028ff027c12 */ /* 0x000fe2000f8e33ff */
[----:B------:R-:W0:Y:S01]  /*edb0*/  S2R R4, SR_TID.X ;  /* 0x0000000000047919 */ /* 0x000e220000002100 */
[----:B------:R-:W-:Y:S01]  /*edc0*/  IMAD.MOV.U32 R10, RZ, RZ, 0x1 ;  /* 0x00000001ff0a7424 */ /* 0x000fe200078e00ff */
[----:B------:R-:W-:-:S04]  /*edd0*/  UIMAD UR4, UR4, UR41, URZ ;  /* 0x00000029040472a4 */ /* 0x000fc8000f8e023f */
[----:B------:R-:W-:-:S04]  /*ede0*/  UISETP.LT.AND UP0, UPT, UR39, UR4, UPT ;  /* 0x000000042700728c */ /* 0x000fc8000bf01270 */
[----:B------:R-:W-:-:S06]  /*edf0*/  USEL UR4, UR39, UR4, UP0 ;  /* 0x0000000427047287 */ /* 0x000fcc0008000000 */
[----:B------:R-:W-:-:S05]  /*ee00*/  IMAD R3, RZ, RZ, -UR4 ;  /* 0x80000004ff037e24 */ /* 0x000fca000f8e02ff */
[----:B------:R-:W-:-:S04]  /*ee10*/  VIADDMNMX R2, R3, 0x1, R2, !PT ;  /* 0x0000000103027846 */ /* 0x000fc80007800102 */
[----:B------:R-:W-:Y:S02]  /*ee20*/  R2UR UR5, R2 ;  /* 0x00000000020572ca */ /* 0x000fe400000e0000 */
[----:B------:R-:W-:Y:S02]  /*ee30*/  LOP3.LUT R2, RZ, UR4, RZ, 0x33, !PT ;  /* 0x00000004ff027c12 */ /* 0x000fe4000f8e33ff */
[----:B0-----:R-:W-:Y:S01]  /*ee40*/  LOP3.LUT R9, R4, 0x1f, RZ, 0xc0, !PT ;  /* 0x0000001f04097812 */ /* 0x001fe200078ec0ff */
[----:B------:R-:W-:-:S08]  /*ee50*/  IMAD.MOV.U32 R4, RZ, RZ, R16 ;  /* 0x000000ffff047224 */ /* 0x000fd000078e0010 */
[----:B------:R-:W-:Y:S02]  /*ee60*/  UIADD3 UR6, UR5, -0x2, URZ ;  /* 0xfffffffe05067890 */ /* 0x000fe4000fffe03f */
[----:B------:R-:W-:-:S04]  /*ee70*/  UIADD3 UR5, UR4, UR5, URZ ;  /* 0x0000000504057290 */ /* 0x000fc8000fffe03f */
[----:B------:R-:W-:Y:S02]  /*ee80*/  ISETP.NE.AND P0, PT, R2, UR6, PT ;  /* 0x0000000602007c0c */ /* 0x000fe4000bf05270 */
[----:B------:R-:W-:-:S05]  /*ee90*/  IMAD.U32 R11, RZ, RZ, UR5 ;  /* 0x00000005ff0b7e24 */ /* 0x000fca000f8e00ff */
[----:B------:R-:W-:-:S06]  /*eea0*/  LOP3.LUT R11, R11, 0x1, RZ, 0xc0, !PT ;  /* 0x000000010b0b7812 */ /* 0x000fcc00078ec0ff */
[----:B------:R-:W-:Y:S05]  /*eeb0*/  @!P0 BRA `(.L_x_55) ;  /* 0x0000001000ec8947 */ /* 0x000fea0003800000 */
[----:B------:R-:W-:Y:S01]  /*eec0*/  R2UR UR4, R11 ;  /* 0x000000000b0472ca */ /* 0x000fe200000e0000 */
[----:B------:R-:W-:Y:S01]  /*eed0*/  BSSY B0, `(.L_x_55) ;  /* 0x0000139000007945 */ /* 0x000fe20003800000 */
[----:B------:R-:W-:Y:S02]  /*eee0*/  IMAD.MOV.U32 R7, RZ, RZ, 0x1 ;  /* 0x00000001ff077424 */ /* 0x000fe400078e00ff */
[----:B------:R-:W-:-:S09]  /*eef0*/  IMAD.MOV.U32 R4, RZ, RZ, R16 ;  /* 0x000000ffff047224 */ /* 0x000fd200078e0010 */
[----:B------:R-:W-:-:S06]  /*ef00*/  UIADD3 UR4, UR5, -UR4, URZ ;  /* 0x8000000405047290 */ /* 0x000fcc000fffe03f */
[----:B------:R-:W-:-:S07]  /*ef10*/  MOV R8, UR4 ;  /* 0x0000000400087c02 */ /* 0x000fce0008000f00 */
.L_x_90:
[----:B------:R-:W-:Y:S01]  /*ef20*/  LOP3.LUT P0, RZ, R17, 0x2, RZ, 0xc0, !PT ;  /* 0x0000000211ff7812 */ /* 0x000fe2000780c0ff */
[----:B------:R-:W-:Y:S01]  /*ef30*/  VIADD R8, R8, 0xfffffffe ;  /* 0xfffffffe08087836 */ /* 0x000fe20000000000 */
[----:B------:R-:W-:Y:S04]  /*ef40*/  BSSY B1, `(.L_x_56) ;  /* 0x0000096000017945 */ /* 0x000fe80003800000 */
[----:B------:R-:W-:-:S07]  /*ef50*/  ISETP.NE.AND P1, PT, R8, RZ, PT ;  /* 0x000000ff0800720c */ /* 0x000fce0003f25270 */
[----:B------:R-:W-:Y:S06]  /*ef60*/  @!P0 BRA `(.L_x_57) ;  /* 0x00000008004c8947 */ /* 0x000fec0003800000 */
[----:B------:R-:W-:Y:S01]  /*ef70*/  LOP3.LUT P0, RZ, R17, 0x1, RZ, 0xc0, !PT ;  /* 0x0000000111ff7812 */ /* 0x000fe2000780c0ff */
[----:B------:R-:W-:-:S12]  /*ef80*/  IMAD.MOV.U32 R10, RZ, RZ, R6 ;  /* 0x000000ffff0a7224 */ /* 0x000fd800078e0006 */
[----:B------:R-:W-:Y:S05]  /*ef90*/  @!P0 BRA `(.L_x_58) ;  /* 0x0000000000508947 */ /* 0x000fea0003800000 */
[----:B------:R-:W2:Y:S01]  /*efa0*/  LDL R5, [R1] ;  /* 0x0000000001057983 */ /* 0x000ea20000100800 */
[----:B------:R-:W0:Y:S01]  /*efb0*/  LDC R10, c[0x0][0x43c] ;  /* 0x00010f00ff0a7b82 */ /* 0x000e220000000800 */
[----:B------:R-:W-:Y:S01]  /*efc0*/  ULDC.64 UR4, c[0x0][0x428] ;  /* 0x00010a0000047ab9 */ /* 0x000fe20000000a00 */
[----:B------:R-:W-:Y:S01]  /*efd0*/  ULDC.64 UR6, c[0x0][0x208] ;  /* 0x0000820000067ab9 */ /* 0x000fe20000000a00 */
[----:B0-----:R-:W-:-:S13]  /*efe0*/  ISETP.NE.AND P0, PT, R10, 0x1, PT ;  /* 0x000000010a00780c */ /* 0x001fda0003f05270 */
[----:B------:R-:W0:Y:S02]  /*eff0*/  @P0 LDC.64 R2, c[0x0][0x440] ;  /* 0x00011000ff020b82 */ /* 0x000e240000000a00 */
[----:B0-----:R-:W-:-:S04]  /*f000*/  @P0 IMAD.HI.U32 R4, R6, R2, RZ ;  /* 0x0000000206040227 */ /* 0x001fc800078e00ff */
[----:B------:R-:W-:Y:S01]  /*f010*/  IMAD.MOV.U32 R2, RZ, RZ, R6 ;  /* 0x000000ffff027224 */ /* 0x000fe200078e0006 */
[----:B------:R-:W-:-:S04]  /*f020*/  @P0 SHF.R.U32.HI R2, RZ, R3, R4 ;  /* 0x00000003ff020219 */ /* 0x000fc80000011604 */
[--C-:B------:R-:W-:Y:S01]  /*f030*/  SHF.R.S32.HI R3, RZ, 0x1f, R2.reuse ;  /* 0x0000001fff037819 */ /* 0x100fe20000011402 */
[----:B--2---:R-:W-:Y:S02]  /*f040*/  IMAD R4, R5, UR4, RZ ;  /* 0x0000000405047c24 */ /* 0x004fe4000f8e02ff */
[----:B------:R-:W-:Y:S02]  /*f050*/  IMAD.MOV R5, RZ, RZ, -R2 ;  /* 0x000000ffff057224 */ /* 0x000fe400078e0a02 */
[C---:B------:R-:W-:Y:S02]  /*f060*/  IMAD R4, R19.reuse, UR5, R4 ;  /* 0x0000000513047c24 */ /* 0x040fe4000f8e0204 */
[----:B------:R-:W-:Y:S01]  /*f070*/  IMAD.WIDE.U32 R2, R19, UR4, R2 ;  /* 0x0000000413027c25 */ /* 0x000fe2000f8e0002 */
[----:B------:R-:W-:-:S03]  /*f080*/  ULDC.64 UR4, c[0x0][0x418] ;  /* 0x0001060000047ab9 */ /* 0x000fc60000000a00 */
[----:B------:R-:W-:Y:S01]  /*f090*/  IMAD.IADD R3, R4, 0x1, R3 ;  /* 0x0000000104037824 */ /* 0x000fe200078e0203 */
[----:B------:R-:W-:Y:S01]  /*f0a0*/  LEA R4, P0, R2, UR4, 0x2 ;  /* 0x0000000402047c11 */ /* 0x000fe2000f8010ff */
[----:B------:R-:W-:-:S03]  /*f0b0*/  IMAD R10, R10, R5, R6 ;  /* 0x000000050a0a7224 */ /* 0x000fc600078e0206 */
[----:B------:R-:W-:-:S05]  /*f0c0*/  LEA.HI.X R5, R2, UR5, R3, 0x2, P0 ;  /* 0x0000000502057c11 */ /* 0x000fca00080f1403 */
[----:B------:R0:W5:Y:S04]  /*f0d0*/  LDG.E R4, desc[UR6][R4.64] ;  /* 0x0000000604047981 */ /* 0x000168000c1e1900 */
.L_x_58:
[----:B------:R-:W1:Y:S01]  /*f0e0*/  S2R R2, SR_TID.X ;  /* 0x0000000000027919 */ /* 0x000e620000002100 */
[----:B------:R-:W-:Y:S01]  /*f0f0*/  BSSY B2, `(.L_x_59) ;  /* 0x0000006000027945 */ /* 0x000fe20003800000 */
[----:B-1----:R-:W-:Y:S02]  /*f100*/  LOP3.LUT R3, R2, 0x7f, RZ, 0xc0, !PT ;  /* 0x0000007f02037812 */ /* 0x002fe400078ec0ff */
[----:B------:R-:W-:Y:S02]  /*f110*/  SHF.L.U32 R2, R7, 0x1f, RZ ;  /* 0x0000001f07027819 */ /* 0x000fe400000006ff */
[----:B------:R-:W-:Y:S02]  /*f120*/  ISETP.NE.AND P2, PT, R3, RZ, PT ;  /* 0x000000ff0300720c */ /* 0x000fe40003f45270 */
[----:B------:R-:W1:Y:S02]  /*f130*/  SYNCS.PHASECHK.TRANS64.TRYWAIT P0, [UR38+0x36848], R2 ;  /* 0x03684802ff0075a7 */ /* 0x000e640008000166 */
[----:B-1----:R-:W-:Y:S09]  /*f140*/  @!P0 BRA `(.L_x_60) ;  /* 0x0000003000588947 */ /* 0x002ff20003800000 */
.L_x_150:
[----:B------:R-:W-:Y:S05]  /*f150*/  BSYNC B2 ;  /* 0x0000000000027941 */ /* 0x000fea0003800000 */
.L_x_59:
[----:B------:R-:W-:Y:S04]  /*f160*/  BSSY B2, `(.L_x_61) ;  /* 0x0000007000027945 */ /* 0x000fe80003800000 */
[----:B------:R-:W-:Y:S05]  /*f170*/  @P2 BRA `(.L_x_62) ;  /* 0x0000000000142947 */ /* 0x000fea0003800000 */
[----:B------:R-:W-:Y:S01]  /*f180*/  ISETP.NE.AND P0, PT, R9, RZ, PT ;  /* 0x000000ff0900720c */ /* 0x000fe20003f05270 */
[----:B-1----:R-:W-:-:S04]  /*f190*/  IMAD.MOV.U32 R3, RZ, RZ, 0xa800 ;  /* 0x0000a800ff037424 */ /* 0x002fc800078e00ff */
[----:B------:R2:W-:Y:S08]  /*f1a0*/  SYNCS.ARRIVE.TRANS64 RZ, [UR38+0x36838], R3 ;  /* 0x03683803ffff79a7 */ /* 0x0005f00008000026 */
[----:B--2---:R-:W-:Y:S05]  /*f1b0*/  @!P0 BRA `(.L_x_62) ;  /* 0x0000000000048947 */ /* 0x004fea0003800000 */
[----:B------:R-:W-:Y:S01]  /*f1c0*/  BPT.TRAP 0x1 ;  /* 0x000000040000795c */ /* 0x000fe20000300000 */
.L_x_62:
[----:B------:R-:W-:Y:S05]  /*f1d0*/  BSYNC B2 ;  /* 0x0000000000027941 */ /* 0x000fea0003800000 */
.L_x_61:
[----:B0-----:R-:W-:Y:S01]  /*f1e0*/  MOV R5, RZ ;  /* 0x000000ff00057202 */ /* 0x001fe20000000f00 */
[----:B------:R-:W-:Y:S01]  /*f1f0*/  ULDC.64 UR4, c[0x0][0x198] ;  /* 0x0000660000047ab9 */ /* 0x000fe20000000a00 */
[----:B------:R-:W-:Y:S01]  /*f200*/  PLOP3.LUT P0, PT, PT, PT, PT, 0x80, 0x0 ;  /* 0x000000000000781c */ /* 0x000fe20003f0f070 */
[----:B------:R-:W-:Y:S01]  /*f210*/  UIADD3 UR4, UP0, UR4, 0x370, URZ ;  /* 0x0000037004047890 */ /* 0x000fe2000ff1e03f */
[----:B------:R-:W-:Y:S01]  /*f220*/  R2UR UR34, R5 ;  /* 0x00000000052272ca */ /* 0x000fe200000e0000 */
[----:B-1----:R-:W-:Y:S01]  /*f230*/  IMAD R3, R10, 0x70, RZ ;  /* 0x000000700a037824 */ /* 0x002fe200078e02ff */
[----:B------:R-:W-:Y:S02]  /*f240*/  UIADD3 UR32, UR38, 0x2bc00, URZ ;  /* 0x0002bc0026207890 */ /* 0x000fe4000fffe03f */
[----:B------:R-:W-:Y:S02]  /*f250*/  UIADD3 UR33, UR38, 0x36838, URZ ;  /* 0x0003683826217890 */ /* 0x000fe4000fffe03f */
[----:B------:R-:W-:Y:S01]  /*f260*/  UIADD3.X UR5, URZ, UR5, URZ, UP0, !UPT ;  /* 0x000000053f057290 */ /* 0x000fe200087fe43f */
[----:B------:R-:W-:Y:S01]  /*f270*/  UMOV UR6, 0x0 ;  /* 0x0000000000067882 */ /* 0x000fe20000000000 */
[----:B------:R-:W-:-:S10]  /*f280*/  UMOV UR7, 0x14f00000 ;  /* 0x14f0000000077882 */ /* 0x000fd40000000000 */
.L_x_63:
[----:B------:R-:W-:-:S13]  /*f290*/  @P0 ELECT P3, URZ, PT ;  /* 0x00000000003f082f */ /* 0x000fda0003860000 */
[----:B-----5:R-:W-:Y:S02]  /*f2a0*/  @P3 R2UR UR37, R4 ;  /* 0x00000000042532ca */ /* 0x020fe400000e0000 */
[----:B------:R-:W-:Y:S02]  /*f2b0*/  @P3 R2UR UR35, R3 ;  /* 0x00000000032332ca */ /* 0x000fe400000e0000 */
[----:B------:R-:W-:Y:S02]  /*f2c0*/  @P3 PLOP3.LUT P0, PT, P3, PT, PT, 0x8, 0x0 ;  /* 0x000000000000381c */ /* 0x000fe40001f0e170 */
[----:B------:R-:W-:-:S09]  /*f2d0*/  PLOP3.LUT P3, PT, PT, PT, PT, 0x8, 0x0 ;  /* 0x000000000000781c */ /* 0x000fd20003f6e170 */
[----:B------:R0:W-:Y:S02]  /*f2e0*/  UTMALDG.4D [UR32], [UR4], desc[UR6] ;  /* 0x00000620040075b4 */ /* 0x0001e40008019000 */
[----:B0-----:R-:W-:Y:S05]  /*f2f0*/  @P0 BRA.U.ANY `(.L_x_63) ;  /* 0xfffffffd00e40947 */ /* 0x001fea000393ffff */
[----:B------:R-:W-:Y:S01]  /*f300*/  IMAD.MOV.U32 R12, RZ, RZ, 0x40 ;  /* 0x00000040ff0c7424 */ /* 0x000fe200078e00ff */
[----:B------:R-:W-:Y:S01]  /*f310*/  PLOP3.LUT P0, PT, PT, PT, PT, 0x80, 0x0 ;  /* 0x000000000000781c */ /* 0x000fe20003f0f070 */
[----:B------:R-:W-:Y:S01]  /*f320*/  UIADD3 UR8, UR38, 0x2f400, URZ ;  /* 0x0002f40026087890 */ /* 0x000fe2000fffe03f */
[----:B------:R-:W-:Y:S02]  /*f330*/  UMOV UR6, 0x0 ;  /* 0x0000000000067882 */ /* 0x000fe40000000000 */
[----:B------:R-:W-:Y:S01]  /*f340*/  R2UR UR10, R12 ;  /* 0x000000000c0a72ca */ /* 0x000fe200000e0000 */
[----:B------:R-:W-:-:S14]  /*f350*/  UMOV UR7, 0x14f00000 ;  /* 0x14f0000000077882 */ /* 0x000fdc0000000000 */
.L_x_64:
[----:B------:R-:W-:-:S13]  /*f360*/  @P0 ELECT P3, URZ, PT ;  /* 0x00000000003f082f */ /* 0x000fda0003860000 */
[----:B------:R-:W-:Y:S01]  /*f370*/  @P3 R2UR UR13, R4 ;  /* 0x00000000040d32ca */ /* 0x000fe200000e0000 */
[----:B------:R-:W-:Y:S01]  /*f380*/  UMOV UR9, UR33 ;  /* 0x0000002100097c82 */ /* 0x000fe20008000000 */
[----:B------:R-:W-:Y:S01]  /*f390*/  @P3 R2UR UR11, R3 ;  /* 0x00000000030b32ca */ /* 0x000fe200000e0000 */
[----:B------:R-:W-:Y:S01]  /*f3a0*/  UMOV UR12, UR36 ;  /* 0x00000024000c7c82 */ /* 0x000fe20008000000 */
        /* <DEDUP_REMOVED lines=10> */
.L_x_65:
        /* <DEDUP_REMOVED lines=9> */
[----:B------:R-:W0:Y:S01]  /*f4e0*/  SYNCS.PHASECHK.TRANS64.TRYWAIT P0, [UR38+0x36860], R2 ;  /* 0x03686002ff0075a7 */ /* 0x000e220008000166 */
[----:B------:R-:W-:Y:S04]  /*f4f0*/  BSSY B2, `(.L_x_66) ;  /* 0x0000002000027945 */ /* 0x000fe80003800000 */
[----:B0-----:R-:W-:Y:S05]  /*f500*/  @!P0 BRA `(.L_x_67) ;  /* 0x0000002c00808947 */ /* 0x001fea0003800000 */
.L_x_151:
[----:B------:R-:W-:Y:S05]  /*f510*/  BSYNC B2 ;  /* 0x0000000000027941 */ /* 0x000fea0003800000 */
.L_x_66:
[----:B------:R-:W-:Y:S01]  /*f520*/  BSSY B2, `(.L_x_68) ;  /* 0x0000009000027945 */ /* 0x000fe20003800000 */
[----:B0-----:R-:W-:Y:S02]  /*f530*/  IMAD.MOV.U32 R2, RZ, RZ, 0x0 ;  /* 0x00000000ff027424 */ /* 0x001fe400078e00ff */
[----:B------:R-:W-:Y:S01]  /*f540*/  IMAD.MOV.U32 R3, RZ, RZ, 0x14f00000 ;  /* 0x14f00000ff037424 */ /* 0x000fe200078e00ff */
[----:B------:R-:W-:Y:S06]  /*f550*/  @P2 BRA `(.L_x_69) ;  /* 0x0000000000142947 */ /* 0x000fec0003800000 */
[----:B------:R-:W-:Y:S01]  /*f560*/  ISETP.NE.AND P0, PT, R9, RZ, PT ;  /* 0x000000ff0900720c */ /* 0x000fe20003f05270 */
[----:B------:R-:W-:-:S04]  /*f570*/  IMAD.MOV.U32 R14, RZ, RZ, 0xa800 ;  /* 0x0000a800ff0e7424 */ /* 0x000fc800078e00ff */
[----:B------:R0:W-:Y:S08]  /*f580*/  SYNCS.ARRIVE.TRANS64 RZ, [UR38+0x36850], R14 ;  /* 0x0368500effff79a7 */ /* 0x0001f00008000026 */
[----:B0-----:R-:W-:Y:S05]  /*f590*/  @!P0 BRA `(.L_x_69) ;  /* 0x0000000000048947 */ /* 0x001fea0003800000 */
[----:B------:R-:W-:Y:S01]  /*f5a0*/  BPT.TRAP 0x1 ;  /* 0x000000040000795c */ /* 0x000fe20000300000 */
.L_x_69:
[----:B------:R-:W-:Y:S05]  /*f5b0*/  BSYNC B2 ;  /* 0x0000000000027941 */ /* 0x000fea0003800000 */
.L_x_68:
[----:B------:R-:W-:Y:S01]  /*f5c0*/  R2UR UR6, R2 ;  /* 0x00000000020672ca */ /* 0x000fe200000e0000 */
[----:B------:R-:W-:Y:S01]  /*f5d0*/  ULDC.64 UR4, c[0x0][0x198] ;  /* 0x0000660000047ab9 */ /* 0x000fe20000000a00 */
[----:B------:R-:W-:Y:S01]  /*f5e0*/  R2UR UR7, R3 ;  /* 0x00000000030772ca */ /* 0x000fe200000e0000 */
[----:B------:R-:W-:Y:S01]  /*f5f0*/  UIADD3 UR4, UP0, UR4, 0x470, URZ ;  /* 0x0000047004047890 */ /* 0x000fe2000ff1e03f */
[----:B------:R-:W-:Y:S01]  /*f600*/  R2UR UR10, R5 ;  /* 0x00000000050a72ca */ /* 0x000fe200000e0000 */
[----:B------:R-:W-:Y:S01]  /*f610*/  IMAD R5, R18, 0x70, RZ ;  /* 0x0000007012057824 */ /* 0x000fe200078e02ff */
[----:B------:R-:W-:Y:S01]  /*f620*/  PLOP3.LUT P0, PT, PT, PT, PT, 0x80, 0x0 ;  /* 0x000000000000781c */ /* 0x000fe20003f0f070 */
[----:B------:R-:W-:Y:S02]  /*f630*/  UIADD3 UR8, UR38, 0x400, URZ ;  /* 0x0000040026087890 */ /* 0x000fe4000fffe03f */
[----:B------:R-:W-:Y:S02]  /*f640*/  UIADD3 UR9, UR38, 0x36850, URZ ;  /* 0x0003685026097890 */ /* 0x000fe4000fffe03f */
[----:B------:R-:W-:-:S12]  /*f650*/  UIADD3.X UR5, URZ, UR5, URZ, UP0, !UPT ;  /* 0x000000053f057290 */ /* 0x000fd800087fe43f */
.L_x_70:
[----:B------:R-:W-:-:S13]  /*f660*/  @P0 ELECT P2, URZ, PT ;  /* 0x00000000003f082f */ /* 0x000fda0003840000 */
[----:B------:R-:W-:Y:S01]  /*f670*/  @P2 R2UR UR13, R16 ;  /* 0x00000000100d22ca */ /* 0x000fe200000e0000 */
[----:B------:R-:W-:Y:S01]  /*f680*/  UMOV UR12, UR36 ;  /* 0x00000024000c7c82 */ /* 0x000fe20008000000 */
[----:B------:R-:W-:Y:S02]  /*f690*/  @P2 R2UR UR11, R5 ;  /* 0x00000000050b22ca */ /* 0x000fe400000e0000 */
[----:B------:R-:W-:Y:S02]  /*f6a0*/  @P2 PLOP3.LUT P0, PT, P2, PT, PT, 0x8, 0x0 ;  /* 0x000000000000281c */ /* 0x000fe4000170e170 */
[----:B------:R-:W-:-:S09]  /*f6b0*/  PLOP3.LUT P2, PT, PT, PT, PT, 0x8, 0x0 ;  /* 0x000000000000781c */ /* 0x000fd20003f4e170 */
[----:B------:R0:W-:Y:S02]  /*f6c0*/  UTMALDG.4D [UR8], [UR4], desc[UR6] ;  /* 0x00000608040075b4 */ /* 0x0001e40008019000 */
[----:B0-----:R-:W-:Y:S05]  /*f6d0*/  @P0 BRA.U.ANY `(.L_x_70) ;  /* 0xfffffffd00e00947 */ /* 0x001fea000393ffff */
[----:B------:R-:W-:Y:S01]  /*f6e0*/  R2UR UR10, R12 ;  /* 0x000000000c0a72ca */ /* 0x000fe200000e0000 */
[----:B------:R-:W-:Y:S01]  /*f6f0*/  UIADD3 UR8, UR38, 0x3c00, URZ ;  /* 0x00003c0026087890 */ /* 0x000fe2000fffe03f */
[----:B------:R-:W-:Y:S02]  /*f700*/  R2UR UR6, R2 ;  /* 0x00000000020672ca */ /* 0x000fe400000e0000 */
[----:B------:R-:W-:Y:S02]  /*f710*/  R2UR UR7, R3 ;  /* 0x00000000030772ca */ /* 0x000fe400000e0000 */
[----:B------:R-:W-:-:S13]  /*f720*/  PLOP3.LUT P0, PT, PT, PT, PT, 0x80, 0x0 ;  /* 0x000000000000781c */ /* 0x000fda0003f0f070 */
.L_x_71:
        /* <DEDUP_REMOVED lines=13> */
.L_x_72:
        /* <DEDUP_REMOVED lines=8> */
[----:B------:R-:W-:Y:S01]  /*f880*/  IMAD.MOV.U32 R18, RZ, RZ, R10 ;  /* 0x000000ffff127224 */ /* 0x000fe200078e000a */
[----:B------:R-:W-:-:S07]  /*f890*/  MOV R16, R4 ;  /* 0x0000000400107202 */ /* 0x000fce0000000f00 */
.L_x_57:
[----:B------:R-:W-:Y:S05]  /*f8a0*/  BSYNC B1 ;  /* 0x0000000000017941 */ /* 0x000fea0003800000 */
.L_x_56:
[----:B------:R-:W-:Y:S01]  /*f8b0*/  LOP3.LUT P0, RZ, R17, 0x2, RZ, 0xc0, !PT ;  /* 0x0000000211ff7812 */ /* 0x000fe2000780c0ff */
[----:B------:R-:W-:Y:S01]  /*f8c0*/  BSSY B1, `(.L_x_73) ;  /* 0x0000096000017945 */ /* 0x000fe20003800000 */
[----:B------:R-:W-:-:S11]  /*f8d0*/  LOP3.LUT R10, R7, 0x1, RZ, 0x3c, !PT ;  /* 0x00000001070a7812 */ /* 0x000fd600078e3cff */
[----:B------:R-:W-:Y:S05]  /*f8e0*/  @!P0 BRA `(.L_x_74) ;  /* 0x00000008004c8947 */ /* 0x000fea0003800000 */
[----:B------:R-:W-:Y:S01]  /*f8f0*/  LOP3.LUT P0, RZ, R17, 0x1, RZ, 0xc0, !PT ;  /* 0x0000000111ff7812 */ /* 0x000fe2000780c0ff */
[----:B------:R-:W-:-:S12]  /*f900*/  VIADD R12, R6, 0xffffffff ;  /* 0xffffffff060c7836 */ /* 0x000fd80000000000 */
        /* <DEDUP_REMOVED lines=9> */
[----:B------:R-:W-:-:S05]  /*f9a0*/  @P0 SHF.R.U32.HI R2, RZ, R3, R4 ;  /* 0x00000003ff020219 */ /* 0x000fca0000011604 */
[----:B------:R-:W-:-:S04]  /*f9b0*/  IMAD.MOV R3, RZ, RZ, -R2 ;  /* 0x000000ffff037224 */ /* 0x000fc800078e0a02 */
[----:B------:R-:W-:Y:S01]  /*f9c0*/  IMAD R12, R5, R3, R12 ;  /* 0x00000003050c7224 */ /* 0x000fe200078e020c */
[----:B------:R-:W-:-:S03]  /*f9d0*/  SHF.R.S32.HI R3, RZ, 0x1f, R2 ;  /* 0x0000001fff037819 */ /* 0x000fc60000011402 */
[----:B------:R-:W-:-:S04]  /*f9e0*/  IMAD.WIDE.U32 R2, R19, UR4, R2 ;  /* 0x0000000413027c25 */ /* 0x000fc8000f8e0002 */
[----:B--2---:R-:W-:-:S04]  /*f9f0*/  IMAD R4, R13, UR4, RZ ;  /* 0x000000040d047c24 */ /* 0x004fc8000f8e02ff */
[----:B------:R-:W-:Y:S01]  /*fa00*/  IMAD R4, R19, UR5, R4 ;  /* 0x0000000513047c24 */ /* 0x000fe2000f8e0204 */
[----:B------:R-:W-:-:S03]  /*fa10*/  ULDC.64 UR4, c[0x0][0x418] ;  /* 0x0001060000047ab9 */ /* 0x000fc60000000a00 */
[----:B------:R-:W-:Y:S01]  /*fa20*/  IMAD.IADD R3, R4, 0x1, R3 ;  /* 0x0000000104037824 */ /* 0x000fe200078e0203 */
[----:B------:R-:W-:-:S04]  /*fa30*/  LEA R4, P0, R2, UR4, 0x2 ;  /* 0x0000000402047c11 */ /* 0x000fc8000f8010ff */
[----:B------:R-:W-:-:S05]  /*fa40*/  LEA.HI.X R5, R2, UR5, R3, 0x2, P0 ;  /* 0x0000000502057c11 */ /* 0x000fca00080f1403 */
[----:B------:R0:W5:Y:S04]  /*fa50*/  LDG.E R4, desc[UR6][R4.64] ;  /* 0x0000000604047981 */ /* 0x000168000c1e1900 */
.L_x_75:
[----:B------:R-:W1:Y:S01]  /*fa60*/  S2R R2, SR_TID.X ;  /* 0x0000000000027919 */ /* 0x000e620000002100 */
[----:B------:R-:W-:Y:S01]  /*fa70*/  BSSY B2, `(.L_x_76) ;  /* 0x0000006000027945 */ /* 0x000fe20003800000 */
[----:B-1----:R-:W-:Y:S02]  /*fa80*/  LOP3.LUT R3, R2, 0x7f, RZ, 0xc0, !PT ;  /* 0x0000007f02037812 */ /* 0x002fe400078ec0ff */
[----:B------:R-:W-:Y:S02]  /*fa90*/  SHF.L.U32 R2, R10, 0x1f, RZ ;  /* 0x0000001f0a027819 */ /* 0x000fe400000006ff */
[----:B------:R-:W-:Y:S02]  /*faa0*/  ISETP.NE.AND P2, PT, R3, RZ, PT ;  /* 0x000000ff0300720c */ /* 0x000fe40003f45270 */
[----:B------:R-:W1:Y:S02]  /*fab0*/  SYNCS.PHASECHK.TRANS64.TRYWAIT P0, [UR38+0x36840], R2 ;  /* 0x03684002ff0075a7 */ /* 0x000e640008000166 */
[----:B-1----:R-:W-:Y:S09]  /*fac0*/  @!P0 BRA `(.L_x_77) ;  /* 0x0000002800288947 */ /* 0x002ff20003800000 */
.L_x_152:
[----:B------:R-:W-:Y:S05]  /*fad0*/  BSYNC B2 ;  /* 0x0000000000027941 */ /* 0x000fea0003800000 */
.L_x_76:
[----:B------:R-:W-:Y:S04]  /*fae0*/  BSSY B2, `(.L_x_78) ;  /* 0x0000007000027945 */ /* 0x000fe80003800000 */
[----:B------:R-:W-:Y:S05]  /*faf0*/  @P2 BRA `(.L_x_79) ;  /* 0x0000000000142947 */ /* 0x000fea0003800000 */
[----:B------:R-:W-:Y:S01]  /*fb00*/  ISETP.NE.AND P0, PT, R9, RZ, PT ;  /* 0x000000ff0900720c */ /* 0x000fe20003f05270 */
[----:B-1----:R-:W-:-:S04]  /*fb10*/  IMAD.MOV.U32 R2, RZ, RZ, 0xa800 ;  /* 0x0000a800ff027424 */ /* 0x002fc800078e00ff */
[----:B------:R2:W-:Y:S08]  /*fb20*/  SYNCS.ARRIVE.TRANS64 RZ, [UR38+0x36830], R2 ;  /* 0x03683002ffff79a7 */ /* 0x0005f00008000026 */
[----:B--2---:R-:W-:Y:S05]  /*fb30*/  @!P0 BRA `(.L_x_79) ;  /* 0x0000000000048947 */ /* 0x004fea0003800000 */
[----:B------:R-:W-:Y:S01]  /*fb40*/  BPT.TRAP 0x1 ;  /* 0x000000040000795c */ /* 0x000fe20000300000 */
.L_x_79:
[----:B------:R-:W-:Y:S05]  /*fb50*/  BSYNC B2 ;  /* 0x0000000000027941 */ /* 0x000fea0003800000 */
.L_x_78:
[----:B0-----:R-:W-:Y:S01]  /*fb60*/  IMAD.MOV.U32 R5, RZ, RZ, RZ ;  /* 0x000000ffff057224 */ /* 0x001fe200078e00ff */
[----:B------:R-:W-:Y:S01]  /*fb70*/  ULDC.64 UR4, c[0x0][0x198] ;  /* 0x0000660000047ab9 */ /* 0x000fe20000000a00 */
[----:B------:R-:W-:Y:S01]  /*fb80*/  PLOP3.LUT P0, PT, PT, PT, PT, 0x80, 0x0 ;  /* 0x000000000000781c */ /* 0x000fe20003f0f070 */
[----:B------:R-:W-:Y:S01]  /*fb90*/  UIADD3 UR4, UP0, UR4, 0x370, URZ ;  /* 0x0000037004047890 */ /* 0x000fe2000ff1e03f */
[----:B-1----:R-:W-:Y:S01]  /*fba0*/  IMAD R2, R12, 0x70, RZ ;  /* 0x000000700c027824 */ /* 0x002fe200078e02ff */
[----:B------:R-:W-:Y:S01]  /*fbb0*/  R2UR UR10, R5 ;  /* 0x00000000050a72ca */ /* 0x000fe200000e0000 */
[----:B------:R-:W-:Y:S02]  /*fbc0*/  UIADD3 UR8, UR38, 0x21400, URZ ;  /* 0x0002140026087890 */ /* 0x000fe4000fffe03f */
[----:B------:R-:W-:Y:S02]  /*fbd0*/  UIADD3 UR9, UR38, 0x36830, URZ ;  /* 0x0003683026097890 */ /* 0x000fe4000fffe03f */
[----:B------:R-:W-:Y:S01]  /*fbe0*/  UIADD3.X UR5, URZ, UR5, URZ, UP0, !UPT ;  /* 0x000000053f057290 */ /* 0x000fe200087fe43f */
[----:B------:R-:W-:Y:S01]  /*fbf0*/  UMOV UR6, 0x0 ;  /* 0x0000000000067882 */ /* 0x000fe20000000000 */
[----:B------:R-:W-:-:S10]  /*fc00*/  UMOV UR7, 0x14f00000 ;  /* 0x14f0000000077882 */ /* 0x000fd40000000000 */
.L_x_80:
[----:B------:R-:W-:-:S13]  /*fc10*/  @P0 ELECT P3, URZ, PT ;  /* 0x00000000003f082f */ /* 0x000fda0003860000 */
[----:B-----5:R-:W-:Y:S01]  /*fc20*/  @P3 R2UR UR13, R4 ;  /* 0x00000000040d32ca */ /* 0x020fe200000e0000 */
[----:B------:R-:W-:Y:S01]  /*fc30*/  UMOV UR12, UR36 ;  /* 0x00000024000c7c82 */ /* 0x000fe20008000000 */
[----:B------:R-:W-:Y:S02]  /*fc40*/  @P3 R2UR UR11, R2 ;  /* 0x00000000020b32ca */ /* 0x000fe400000e0000 */
[----:B------:R-:W-:Y:S02]  /*fc50*/  @P3 PLOP3.LUT P0, PT, P3, PT, PT, 0x8, 0x0 ;  /* 0x000000000000381c */ /* 0x000fe40001f0e170 */
[----:B------:R-:W-:-:S09]  /*fc60*/  PLOP3.LUT P3, PT, PT, PT, PT, 0x8, 0x0 ;  /* 0x000000000000781c */ /* 0x000fd20003f6e170 */
[----:B------:R0:W-:Y:S02]  /*fc70*/  UTMALDG.4D [UR8], [UR4], desc[UR6] ;  /* 0x00000608040075b4 */ /* 0x0001e40008019000 */
[----:B0-----:R-:W-:Y:S05]  /*fc80*/  @P0 BRA.U.ANY `(.L_x_80) ;  /* 0xfffffffd00e00947 */ /* 0x001fea000393ffff */
[----:B------:R-:W-:Y:S01]  /*fc90*/  MOV R13, 0x40 ;  /* 0x00000040000d7802 */ /* 0x000fe20000000f00 */
[----:B------:R-:W-:Y:S01]  /*fca0*/  UIADD3 UR8, UR38, 0x24c00, URZ ;  /* 0x00024c0026087890 */ /* 0x000fe2000fffe03f */
[----:B------:R-:W-:Y:S01]  /*fcb0*/  PLOP3.LUT P0, PT, PT, PT, PT, 0x80, 0x0 ;  /* 0x000000000000781c */ /* 0x000fe20003f0f070 */
[----:B------:R-:W-:Y:S01]  /*fcc0*/  UMOV UR6, 0x0 ;  /* 0x0000000000067882 */ /* 0x000fe20000000000 */
[----:B------:R-:W-:Y:S01]  /*fcd0*/  R2UR UR10, R13 ;  /* 0x000000000d0a72ca */ /* 0x000fe200000e0000 */
[----:B------:R-:W-:-:S14]  /*fce0*/  UMOV UR7, 0x14f00000 ;  /* 0x14f0000000077882 */ /* 0x000fdc0000000000 */
.L_x_81:
        /* <DEDUP_REMOVED lines=14> */
.L_x_82:
        /* <DEDUP_REMOVED lines=8> */
[----:B------:R-:W-:Y:S01]  /*fe50*/  SHF.L.U32 R2, R7, 0x1f, RZ ;  /* 0x0000001f07027819 */ /* 0x000fe200000006ff */
[----:B------:R-:W-:Y:S03]  /*fe60*/  BSSY B2, `(.L_x_83) ;  /* 0x0000003000027945 */ /* 0x000fe60003800000 */
[----:B------:R-:W0:Y:S02]  /*fe70*/  SYNCS.PHASECHK.TRANS64.TRYWAIT P0, [UR38+0x36868], R2 ;  /* 0x03686802ff0075a7 */ /* 0x000e240008000166 */
[----:B0-----:R-:W-:Y:S05]  /*fe80*/  @!P0 BRA `(.L_x_84) ;  /* 0x0000002400508947 */ /* 0x001fea0003800000 */
.L_x_153:
[----:B------:R-:W-:Y:S05]  /*fe90*/  BSYNC B2 ;  /* 0x0000000000027941 */ /* 0x000fea0003800000 */
.L_x_83:
        /* <DEDUP_REMOVED lines=9> */
.L_x_86:
[----:B------:R-:W-:Y:S05]  /*ff30*/  BSYNC B2 ;  /* 0x0000000000027941 */ /* 0x000fea0003800000 */
.L_x_85:
        /* <DEDUP_REMOVED lines=10> */
.L_x_87:
        /* <DEDUP_REMOVED lines=13> */
.L_x_88:
        /* <DEDUP_REMOVED lines=13> */
.L_x_89:
        /* <DEDUP_REMOVED lines=8> */
[----:B------:R-:W-:Y:S02]  /*10200*/  IMAD.MOV.U32 R18, RZ, RZ, R12 ;  /* 0x000000ffff127224 */ /* 0x000fe400078e000c */
[----:B------:R-:W-:-:S07]  /*10210*/  IMAD.MOV.U32 R16, RZ, RZ, R4 ;  /* 0x000000ffff107224 */ /* 0x000fce00078e0004 */
.L_x_74:
[----:B------:R-:W-:Y:S05]  /*10220*/  BSYNC B1 ;  /* 0x0000000000017941 */ /* 0x000fea0003800000 */
.L_x_73:
[----:B------:R-:W-:Y:S01]  /*10230*/  IADD3 R6, R6, -0x2, RZ ;  /* 0xfffffffe06067810 */ /* 0x000fe20007ffe0ff */
[----:B------:R-:W-:Y:S01]  /*10240*/  IMAD.MOV.U32 R7, RZ, RZ, R10 ;  /* 0x000000ffff077224 */ /* 0x000fe200078e000a */
[----:B------:R-:W-:Y:S06]  /*10250*/  @P1 BRA `(.L_x_90) ;  /* 0xffffffec00301947 */ /* 0x000fec000383ffff */
[----:B------:R-:W-:Y:S05]  /*10260*/  BSYNC B0 ;  /* 0x0000000000007941 */ /* 0x000fea0003800000 */
.L_x_55:
[----:B------:R-:W-:Y:S01]  /*10270*/  ISETP.NE.AND P0, PT, R11, RZ, PT ;  /* 0x000000ff0b00720c */ /* 0x000fe20003f05270 */
[----:B------:R-:W-:-:S12]  /*10280*/  BSSY B0, `(.L_x_54) ;  /* 0x0000097000007945 */ /* 0x000fd80003800000 */
[----:B------:R-:W-:Y:S05]  /*10290*/  @!P0 BRA `(.L_x_91) ;  /* 0x0000000800548947 */ /* 0x000fea0003800000 */
[----:B------:R-:W-:Y:S01]  /*102a0*/  LOP3.LUT P1, RZ, R17, 0x2, RZ, 0xc0, !PT ;  /* 0x0000000211ff7812 */ /* 0x000fe2000782c0ff */
[----:B------:R-:W-:-:S12]  /*102b0*/  IMAD.MOV.U32 R0, RZ, RZ, 0x1 ;  /* 0x00000001ff007424 */ /* 0x000fd800078e00ff */
[----:B------:R-:W-:Y:S05]  /*102c0*/  @!P1 BRA `(.L_x_91) ;  /* 0x0000000800489947 */ /* 0x000fea0003800000 */
[----:B------:R-:W-:-:S13]  /*102d0*/  LOP3.LUT P1, RZ, R17, 0x1, RZ, 0xc0, !PT ;  /* 0x0000000111ff7812 */ /* 0x000fda000782c0ff */
[----:B------:R-:W-:Y:S05]  /*102e0*/  @!P1 BRA `(.L_x_92) ;  /* 0x0000000000549947 */ /* 0x000fea0003800000 */
[----:B------:R-:W2:Y:S01]  /*102f0*/  LDL.LU R5, [R1] ;  /* 0x0000000001057983 */ /* 0x000ea20000300800 */
[----:B------:R-:W0:Y:S01]  /*10300*/  LDC R8, c[0x0][0x43c] ;  /* 0x00010f00ff087b82 */ /* 0x000e220000000800 */
[----:B------:R-:W-:Y:S01]  /*10310*/  IMAD.MOV.U32 R7, RZ, RZ, R6 ;  /* 0x000000ffff077224 */ /* 0x000fe200078e0006 */
[----:B------:R-:W-:Y:S01]  /*10320*/  ULDC.64 UR4, c[0x0][0x428] ;  /* 0x00010a0000047ab9 */ /* 0x000fe20000000a00 */
[----:B------:R-:W-:Y:S01]  /*10330*/  ULDC.64 UR6, c[0x0][0x208] ;  /* 0x0000820000067ab9 */ /* 0x000fe20000000a00 */
[----:B0-----:R-:W-:-:S13]  /*10340*/  ISETP.NE.AND P0, PT, R8, 0x1, PT ;  /* 0x000000010800780c */ /* 0x001fda0003f05270 */
[----:B------:R-:W0:Y:S02]  /*10350*/  @P0 LDC.64 R2, c[0x0][0x440] ;  /* 0x00011000ff020b82 */ /* 0x000e240000000a00 */
[----:B0-----:R-:W-:-:S05]  /*10360*/  @P0 IMAD.HI.U32 R2, R6, R2, RZ ;  /* 0x0000000206020227 */ /* 0x001fca00078e00ff */
[----:B------:R-:W-:-:S04]  /*10370*/  @P0 SHF.R.U32.HI R7, RZ, R3, R2 ;  /* 0x00000003ff070219 */ /* 0x000fc80000011602 */
[----:B------:R-:W-:Y:S01]  /*10380*/  SHF.R.S32.HI R3, RZ, 0x1f, R7 ;  /* 0x0000001fff037819 */ /* 0x000fe20000011407 */
[----:B--2---:R-:W-:-:S04]  /*10390*/  IMAD R2, R5, UR4, RZ ;  /* 0x0000000405027c24 */ /* 0x004fc8000f8e02ff */
[----:B------:R-:W-:Y:S02]  /*103a0*/  IMAD R5, R19, UR5, R2 ;  /* 0x0000000513057c24 */ /* 0x000fe4000f8e0202 */
[----:B------:R-:W-:-:S04]  /*103b0*/  IMAD.MOV.U32 R2, RZ, RZ, R7 ;  /* 0x000000ffff027224 */ /* 0x000fc800078e0007 */
[----:B------:R-:W-:Y:S01]  /*103c0*/  IMAD.WIDE.U32 R2, R19, UR4, R2 ;  /* 0x0000000413027c25 */ /* 0x000fe2000f8e0002 */
[----:B------:R-:W-:-:S03]  /*103d0*/  ULDC.64 UR4, c[0x0][0x418] ;  /* 0x0001060000047ab9 */ /* 0x000fc60000000a00 */
[----:B------:R-:W-:Y:S01]  /*103e0*/  IMAD.IADD R3, R5, 0x1, R3 ;  /* 0x0000000105037824 */ /* 0x000fe200078e0203 */
[----:B------:R-:W-:-:S04]  /*103f0*/  LEA R4, P0, R2, UR4, 0x2 ;  /* 0x0000000402047c11 */ /* 0x000fc8000f8010ff */
[----:B------:R-:W-:-:S05]  /*10400*/  LEA.HI.X R5, R2, UR5, R3, 0x2, P0 ;  /* 0x0000000502057c11 */ /* 0x000fca00080f1403 */
[----:B------:R0:W5:Y:S01]  /*10410*/  LDG.E R4, desc[UR6][R4.64] ;  /* 0x0000000604047981 */ /* 0x000162000c1e1900 */
[----:B------:R-:W-:-:S04]  /*10420*/  IMAD.MOV R3, RZ, RZ, -R7 ;  /* 0x000000ffff037224 */ /* 0x000fc800078e0a07 */
[----:B------:R-:W-:-:S07]  /*10430*/  IMAD R6, R8, R3, R6 ;  /* 0x0000000308067224 */ /* 0x000fce00078e0206 */
.L_x_92:
[----:B------:R-:W1:Y:S01]  /*10440*/  S2R R2, SR_TID.X ;  /* 0x0000000000027919 */ /* 0x000e620000002100 */
[----:B------:R-:W-:Y:S01]  /*10450*/  BSSY B1, `(.L_x_93) ;  /* 0x0000006000017945 */ /* 0x000fe20003800000 */
[----:B-1----:R-:W-:Y:S02]  /*10460*/  LOP3.LUT R3, R2, 0x7f, RZ, 0xc0, !PT ;  /* 0x0000007f02037812 */ /* 0x002fe400078ec0ff */
[----:B------:R-:W-:Y:S02]  /*10470*/  SHF.L.U32 R2, R10, 0x1f, RZ ;  /* 0x0000001f0a027819 */ /* 0x000fe400000006ff */
[----:B------:R-:W-:Y:S02]  /*10480*/  ISETP.NE.AND P1, PT, R3, RZ, PT ;  /* 0x000000ff0300720c */ /* 0x000fe40003f25270 */
[----:B------:R-:W1:Y:S02]  /*10490*/  SYNCS.PHASECHK.TRANS64.TRYWAIT P0, [UR38+0x36848], R2 ;  /* 0x03684802ff0075a7 */ /* 0x000e640008000166 */
[----:B-1----:R-:W-:Y:S09]  /*104a0*/  @!P0 BRA `(.L_x_94) ;  /* 0x0000001c00e08947 */ /* 0x002ff20003800000 */
.L_x_154:
[----:B------:R-:W-:Y:S05]  /*104b0*/  BSYNC B1 ;  /* 0x0000000000017941 */ /* 0x000fea0003800000 */
.L_x_93:
[----:B------:R-:W-:Y:S04]  /*104c0*/  BSSY B1, `(.L_x_95) ;  /* 0x0000007000017945 */ /* 0x000fe80003800000 */
[----:B------:R-:W-:Y:S05]  /*104d0*/  @P1 BRA `(.L_x_96) ;  /* 0x0000000000141947 */ /* 0x000fea0003800000 */
[----:B------:R-:W-:Y:S02]  /*104e0*/  ISETP.NE.AND P0, PT, R9, RZ, PT ;  /* 0x000000ff0900720c */ /* 0x000fe40003f05270 */
[----:B-1----:R-:W-:-:S04]  /*104f0*/  MOV R3, 0xa800 ;  /* 0x0000a80000037802 */ /* 0x002fc80000000f00 */
[----:B------:R2:W-:Y:S07]  /*10500*/  SYNCS.ARRIVE.TRANS64 RZ, [UR38+0x36838], R3 ;  /* 0x03683803ffff79a7 */ /* 0x0005ee0008000026 */
[----:B------:R-:W-:Y:S05]  /*10510*/  @!P0 BRA `(.L_x_96) ;  /* 0x0000000000048947 */ /* 0x000fea0003800000 */
[----:B------:R-:W-:Y:S01]  /*10520*/  BPT.TRAP 0x1 ;  /* 0x000000040000795c */ /* 0x000fe20000300000 */
.L_x_96:
[----:B------:R-:W-:Y:S05]  /*10530*/  BSYNC B1 ;  /* 0x0000000000017941 */ /* 0x000fea0003800000 */
.L_x_95:
[----:B------:R-:W-:Y:S01]  /*10540*/  IMAD.MOV.U32 R8, RZ, RZ, RZ ;  /* 0x000000ffff087224 */ /* 0x000fe200078e00ff */
[----:B------:R-:W-:Y:S01]  /*10550*/  ULDC.64 UR4, c[0x0][0x198] ;  /* 0x0000660000047ab9 */ /* 0x000fe20000000a00 */
[----:B------:R-:W-:Y:S01]  /*10560*/  PLOP3.LUT P0, PT, PT, PT, PT, 0x80, 0x0 ;  /* 0x000000000000781c */ /* 0x000fe20003f0f070 */
[----:B------:R-:W-:Y:S01]  /*10570*/  UIADD3 UR4, UP0, UR4, 0x370, URZ ;  /* 0x0000037004047890 */ /* 0x000fe2000ff1e03f */
[----:B-12---:R-:W-:Y:S01]  /*10580*/  IMAD R3, R6, 0x70, RZ ;  /* 0x0000007006037824 */ /* 0x006fe200078e02ff */
[----:B------:R-:W-:Y:S01]  /*10590*/  R2UR UR10, R8 ;  /* 0x00000000080a72ca */ /* 0x000fe200000e0000 */
[----:B------:R-:W-:Y:S02]  /*105a0*/  UIADD3 UR8, UR38, 0x2bc00, URZ ;  /* 0x0002bc0026087890 */ /* 0x000fe4000fffe03f */
[----:B------:R-:W-:Y:S02]  /*105b0*/  UIADD3 UR9, UR38, 0x36838, URZ ;  /* 0x0003683826097890 */ /* 0x000fe4000fffe03f */
[----:B------:R-:W-:Y:S01]  /*105c0*/  UIADD3.X UR5, URZ, UR5, URZ, UP0, !UPT ;  /* 0x000000053f057290 */ /* 0x000fe200087fe43f */
[----:B------:R-:W-:Y:S01]  /*105d0*/  UMOV UR6, 0x0 ;  /* 0x0000000000067882 */ /* 0x000fe20000000000 */
[----:B------:R-:W-:-:S10]  /*105e0*/  UMOV UR7, 0x14f00000 ;  /* 0x14f0000000077882 */ /* 0x000fd40000000000 */
.L_x_97:
[----:B------:R-:W-:-:S13]  /*105f0*/  @P0 ELECT P2, URZ, PT ;  /* 0x00000000003f082f */ /* 0x000fda0003840000 */
[----:B-----5:R-:W-:Y:S01]  /*10600*/  @P2 R2UR UR13, R4 ;  /* 0x00000000040d22ca */ /* 0x020fe200000e0000 */
[----:B------:R-:W-:Y:S01]  /*10610*/  UMOV UR12, UR36 ;  /* 0x00000024000c7c82 */ /* 0x000fe20008000000 */
[----:B------:R-:W-:Y:S02]  /*10620*/  @P2 R2UR UR11, R3 ;  /* 0x00000000030b22ca */ /* 0x000fe400000e0000 */
[----:B------:R-:W-:Y:S02]  /*10630*/  @P2 PLOP3.LUT P0, PT, P2, PT, PT, 0x8, 0x0 ;  /* 0x000000000000281c */ /* 0x000fe4000170e170 */
[----:B------:R-:W-:-:S09]  /*10640*/  PLOP3.LUT P2, PT, PT, PT, PT, 0x8, 0x0 ;  /* 0x000000000000781c */ /* 0x000fd20003f4e170 */
[----:B------:R1:W-:Y:S02]  /*10650*/  UTMALDG.4D [UR8], [UR4], desc[UR6] ;  /* 0x00000608040075b4 */ /* 0x0003e40008019000 */
[----:B-1----:R-:W-:Y:S05]  /*10660*/  @P0 BRA.U.ANY `(.L_x_97) ;  /* 0xfffffffd00e00947 */ /* 0x002fea000393ffff */
[----:B------:R-:W-:Y:S01]  /*10670*/  IMAD.MOV.U32 R7, RZ, RZ, 0x40 ;  /* 0x00000040ff077424 */ /* 0x000fe200078e00ff */
[----:B------:R-:W-:Y:S01]  /*10680*/  PLOP3.LUT P0, PT, PT, PT, PT, 0x80, 0x0 ;  /* 0x000000000000781c */ /* 0x000fe20003f0f070 */
[----:B------:R-:W-:Y:S01]  /*10690*/  UIADD3 UR8, UR38, 0x2f400, URZ ;  /* 0x0002f40026087890 */ /* 0x000fe2000fffe03f */
[----:B------:R-:W-:Y:S02]  /*106a0*/  UMOV UR6, 0x0 ;  /* 0x0000000000067882 */ /* 0x000fe40000000000 */
[----:B------:R-:W-:Y:S01]  /*106b0*/  R2UR UR10, R7 ;  /* 0x00000000070a72ca */ /* 0x000fe200000e0000 */
[----:B------:R-:W-:-:S14]  /*106c0*/  UMOV UR7, 0x14f00000 ;  /* 0x14f0000000077882 */ /* 0x000fdc0000000000 */
.L_x_98:
[----:B------:R-:W-:-:S13]  /*106d0*/  @P0 ELECT P2, URZ, PT ;  /* 0x00000000003f082f */ /* 0x000fda0003840000 */
[----:B------:R-:W-:Y:S01]  /*106e0*/  @P2 R2UR UR13, R4 ;  /* 0x00000000040d22ca */ /* 0x000fe200000e0000 */
[----:B------:R-:W-:Y:S01]  /*106f0*/  UMOV UR12, UR36 ;  /* 0x00000024000c7c82 */ /* 0x000fe20008000000 */
[----:B------:R-:W-:Y:S02]  /*10700*/  @P2 R2UR UR11, R3 ;  /* 0x00000000030b22ca */ /* 0x000fe400000e0000 */
[----:B------:R-:W-:Y:S02]  /*10710*/  @P2 PLOP3.LUT P0, PT, P2, PT, PT, 0x8, 0x0 ;  /* 0x000000000000281c */ /* 0x000fe4000170e170 */
[----:B------:R-:W-:-:S09]  /*10720*/  PLOP3.LUT P2, PT, PT, PT, PT, 0x8, 0x0 ;  /* 0x000000000000781c */ /* 0x000fd20003f4e170 */
[----:B------:R1:W-:Y:S02]  /*10730*/  UTMALDG.4D [UR8], [UR4], desc[UR6] ;  /* 0x00000608040075b4 */ /* 0x0003e40008019000 */
[----:B-1----:R-:W-:Y:S05]  /*10740*/  @P0 BRA.U.ANY `(.L_x_98) ;  /* 0xfffffffd00e00947 */ /* 0x002fea000393ffff */
[----:B0-----:R-:W-:Y:S01]  /*10750*/  IMAD.MOV.U32 R5, RZ, RZ, 0x80 ;  /* 0x00000080ff057424 */ /* 0x001fe200078e00ff */
[----:B------:R-:W-:Y:S01]  /*10760*/  PLOP3.LUT P0, PT, PT, PT, PT, 0x80, 0x0 ;  /* 0x000000000000781c */ /* 0x000fe20003f0f070 */
[----:B------:R-:W-:Y:S01]  /*10770*/  UIADD3 UR8, UR38, 0x32c00, URZ ;  /* 0x00032c0026087890 */ /* 0x000fe2000fffe03f */
[----:B------:R-:W-:Y:S02]  /*10780*/  UMOV UR6, 0x0 ;  /* 0x0000000000067882 */ /* 0x000fe40000000000 */
[----:B------:R-:W-:Y:S01]  /*10790*/  R2UR UR10, R5 ;  /* 0x00000000050a72ca */ /* 0x000fe200000e0000 */
[----:B------:R-:W-:-:S14]  /*107a0*/  UMOV UR7, 0x14f00000 ;  /* 0x14f0000000077882 */ /* 0x000fdc0000000000 */
.L_x_99:
        /* <DEDUP_REMOVED lines=8> */
[----:B------:R-:W0:Y:S01]  /*10830*/  SYNCS.PHASECHK.TRANS64.TRYWAIT P0, [UR38+0x36860], R2 ;  /* 0x03686002ff0075a7 */ /* 0x000e220008000166 */
[----:B------:R-:W-:Y:S04]  /*10840*/  BSSY B1, `(.L_x_100) ;  /* 0x0000002000017945 */ /* 0x000fe80003800000 */
[----:B0-----:R-:W-:Y:S05]  /*10850*/  @!P0 BRA `(.L_x_101) ;  /* 0x0000001c000c8947 */ /* 0x001fea0003800000 */
.L_x_155:
[----:B------:R-:W-:Y:S05]  /*10860*/  BSYNC B1 ;  /* 0x0000000000017941 */ /* 0x000fea0003800000 */
.L_x_100:
        /* <DEDUP_REMOVED lines=9> */
.L_x_103:
[----:B------:R-:W-:Y:S05]  /*10900*/  BSYNC B1 ;  /* 0x0000000000017941 */ /* 0x000fea0003800000 */
.L_x_102:
        /* <DEDUP_REMOVED lines=10> */
.L_x_104:
        /* <DEDUP_REMOVED lines=13> */
.L_x_105:
        /* <DEDUP_REMOVED lines=13> */
.L_x_106:
        /* <DEDUP_REMOVED lines=8> */
[----:B------:R-:W-:Y:S01]  /*10bd0*/  MOV R18, R6 ;  /* 0x0000000600127202 */ /* 0x000fe20000000f00 */
[----:B------:R-:W-:-:S07]  /*10be0*/  IMAD.MOV.U32 R16, RZ, RZ, R4 ;  /* 0x000000ffff107224 */ /* 0x000fce00078e0004 */
.L_x_91:
[----:B------:R-:W-:Y:S05]  /*10bf0*/  BSYNC B0 ;  /* 0x0000000000007941 */ /* 0x000fea0003800000 */
.L_x_54:
[----:B------:R-:W-:Y:S01]  /*10c00*/  LOP3.LUT P0, RZ, R17, 0x2, RZ, 0xc0, !PT ;  /* 0x0000000211ff7812 */ /* 0x000fe2000780c0ff */
[----:B------:R-:W-:-:S12]  /*10c10*/  BSSY B0, `(.L_x_107) ;  /* 0x0000043000007945 */ /* 0x000fd80003800000 */
[----:B------:R-:W-:Y:S05]  /*10c20*/  @!P0 BRA `(.L_x_108) ;  /* 0x0000000400048947 */ /* 0x000fea0003800000 */
[----:B------:R-:W0:Y:S01]  /*10c30*/  S2R R2, SR_TID.X ;  /* 0x0000000000027919 */ /* 0x000e220000002100 */
[----:B------:R-:W-:Y:S01]  /*10c40*/  LEA R3, R0, UR38, 0x3 ;  /* 0x0000002600037c11 */ /* 0x000fe2000f8e18ff */
[----:B------:R-:W-:Y:S01]  /*10c50*/  BSSY B1, `(.L_x_109) ;  /* 0x0000006000017945 */ /* 0x000fe20003800000 */
[----:B0-----:R-:W-:Y:S02]  /*10c60*/  LOP3.LUT R4, R2, 0x7f, RZ, 0xc0, !PT ;  /* 0x0000007f02047812 */ /* 0x001fe400078ec0ff */
[----:B------:R-:W-:Y:S02]  /*10c70*/  SHF.L.U32 R2, R10, 0x1f, RZ ;  /* 0x0000001f0a027819 */ /* 0x000fe400000006ff */
[----:B------:R-:W-:Y:S02]  /*10c80*/  ISETP.NE.AND P1, PT, R4, RZ, PT ;  /* 0x000000ff0400720c */ /* 0x000fe40003f25270 */
[----:B------:R-:W0:Y:S02]  /*10c90*/  SYNCS.PHASECHK.TRANS64.TRYWAIT P0, [R3+URZ+0x36860], R2 ;  /* 0x03686002030075a7 */ /* 0x000e24000800017f */
[----:B0-----:R-:W-:Y:S09]  /*10ca0*/  @!P0 BRA `(.L_x_110) ;  /* 0x0000001800108947 */ /* 0x001ff20003800000 */
.L_x_156:
[----:B------:R-:W-:Y:S05]  /*10cb0*/  BSYNC B1 ;  /* 0x0000000000017941 */ /* 0x000fea0003800000 */
.L_x_109:
[----:B------:R-:W-:Y:S04]  /*10cc0*/  BSSY B1, `(.L_x_111) ;  /* 0x0000008000017945 */ /* 0x000fe80003800000 */
[----:B------:R-:W-:Y:S05]  /*10cd0*/  @P1 BRA `(.L_x_112) ;  /* 0x0000000000181947 */ /* 0x000fea0003800000 */
[----:B------:R-:W1:Y:S01]  /*10ce0*/  S2R R4, SR_TID.X ;  /* 0x0000000000047919 */ /* 0x000e620000002100 */
[----:B0-----:R-:W-:-:S04]  /*10cf0*/  IMAD.MOV.U32 R2, RZ, RZ, 0xa800 ;  /* 0x0000a800ff027424 */ /* 0x001fc800078e00ff */
[----:B------:R2:W-:Y:S01]  /*10d00*/  SYNCS.ARRIVE.TRANS64 RZ, [R3+URZ+0x36850], R2 ;  /* 0x0368500203ff79a7 */ /* 0x0005e2000800003f */
[----:B-1----:R-:W-:-:S13]  /*10d10*/  LOP3.LUT P0, RZ, R4, 0x1f, RZ, 0xc0, !PT ;  /* 0x0000001f04ff7812 */ /* 0x002fda000780c0ff */
[----:B--2---:R-:W-:Y:S05]  /*10d20*/  @!P0 BRA `(.L_x_112) ;  /* 0x0000000000048947 */ /* 0x004fea0003800000 */
[----:B------:R-:W-:Y:S01]  /*10d30*/  BPT.TRAP 0x1 ;  /* 0x000000040000795c */ /* 0x000fe20000300000 */
.L_x_112:
[----:B------:R-:W-:Y:S05]  /*10d40*/  BSYNC B1 ;  /* 0x0000000000017941 */ /* 0x000fea0003800000 */
.L_x_111:
[----:B------:R-:W-:Y:S01]  /*10d50*/  R2UR UR4, R0 ;  /* 0x00000000000472ca */ /* 0x000fe200000e0000 */
[----:B------:R-:W-:Y:S01]  /*10d60*/  ULDC.64 UR6, c[0x0][0x198] ;  /* 0x0000660000067ab9 */ /* 0x000fe20000000a00 */
[----:B------:R-:W-:Y:S01]  /*10d70*/  R2UR UR9, R3 ;  /* 0x00000000030972ca */ /* 0x000fe200000e0000 */
[----:B------:R-:W-:Y:S01]  /*10d80*/  UIADD3 UR6, UP0, UR6, 0x470, URZ ;  /* 0x0000047006067890 */ /* 0x000fe2000ff1e03f */
[----:B------:R-:W-:Y:S01]  /*10d90*/  PLOP3.LUT P0, PT, PT, PT, PT, 0x80, 0x0 ;  /* 0x000000000000781c */ /* 0x000fe20003f0f070 */
[----:B------:R-:W-:Y:S01]  /*10da0*/  IMAD R18, R18, 0x70, RZ ;  /* 0x0000007012127824 */ /* 0x000fe200078e02ff */
[----:B------:R-:W-:Y:S01]  /*10db0*/  UMOV UR14, 0x0 ;  /* 0x00000000000e7882 */ /* 0x000fe20000000000 */
[----:B------:R-:W-:Y:S01]  /*10dc0*/  UIADD3.X UR7, URZ, UR7, URZ, UP0, !UPT ;  /* 0x000000073f077290 */ /* 0x000fe200087fe43f */
[----:B------:R-:W-:Y:S01]  /*10dd0*/  UMOV UR15, 0x14f00000 ;  /* 0x14f00000000f7882 */ /* 0x000fe20000000000 */
[----:B------:R-:W-:-:S04]  /*10de0*/  UMOV UR10, URZ ;  /* 0x0000003f000a7c82 */ /* 0x000fc80008000000 */
[----:B------:R-:W-:Y:S02]  /*10df0*/  UIMAD UR4, UR4, 0xa800, UR38 ;  /* 0x0000a800040478a4 */ /* 0x000fe4000f8e0226 */
[----:B------:R-:W-:Y:S02]  /*10e00*/  UIADD3 UR9, UR9, 0x36850, URZ ;  /* 0x0003685009097890 */ /* 0x000fe4000fffe03f */
[----:B------:R-:W-:-:S12]  /*10e10*/  UIADD3 UR8, UR4, 0x400, URZ ;  /* 0x0000040004087890 */ /* 0x000fd8000fffe03f */
.L_x_113:
        /* <DEDUP_REMOVED lines=8> */
[----:B------:R-:W-:Y:S01]  /*10ea0*/  PLOP3.LUT P0, PT, PT, PT, PT, 0x80, 0x0 ;  /* 0x000000000000781c */ /* 0x000fe20003f0f070 */
[----:B------:R-:W-:Y:S01]  /*10eb0*/  UIADD3 UR8, UR4, 0x3c00, URZ ;  /* 0x00003c0004087890 */ /* 0x000fe2000fffe03f */
[----:B------:R-:W-:Y:S01]  /*10ec0*/  UMOV UR14, 0x0 ;  /* 0x00000000000e7882 */ /* 0x000fe20000000000 */
[----:B------:R-:W-:Y:S01]  /*10ed0*/  UMOV UR15, 0x14f00000 ;  /* 0x14f00000000f7882 */ /* 0x000fe20000000000 */
[----:B------:R-:W-:-:S09]  /*10ee0*/  UMOV UR10, 0x40 ;  /* 0x00000040000a7882 */ /* 0x000fd20000000000 */
.L_x_114:
        /* <DEDUP_REMOVED lines=10> */
[----:B------:R-:W-:Y:S02]  /*10f90*/  UMOV UR5, 0x14f00000 ;  /* 0x14f0000000057882 */ /* 0x000fe40000000000 */
[----:B------:R-:W-:Y:S01]  /*10fa0*/  UMOV UR4, 0x0 ;  /* 0x0000000000047882 */ /* 0x000fe20000000000 */
[----:B------:R-:W-:-:S08]  /*10fb0*/  UMOV UR10, 0x80 ;  /* 0x00000080000a7882 */ /* 0x000fd00000000000 */
.L_x_115:
        /* <DEDUP_REMOVED lines=8> */
.L_x_108:
[----:B------:R-:W-:Y:S05]  /*11040*/  BSYNC B0 ;  /* 0x0000000000007941 */ /* 0x000fea0003800000 */
.L_x_107:
[----:B------:R-:W-:-:S05]  /*11050*/  VIADD R0, R0, 0x1 ;  /* 0x0000000100007836 */ /* 0x000fca0000000000 */
[----:B------:R-:W-:-:S04]  /*11060*/  ISETP.NE.AND P0, PT, R0, 0x2, PT ;  /* 0x000000020000780c */ /* 0x000fc80003f05270 */
[----:B0-----:R-:W-:Y:S02]  /*11070*/  SEL R3, RZ, 0x1, P0 ;  /* 0x00000001ff037807 */ /* 0x001fe40000000000 */
[----:B------:R-:W-:Y:S02]  /*11080*/  SEL R0, R0, RZ, P0 ;  /* 0x000000ff00007207 */ /* 0x000fe40000000000 */
[----:B------:R-:W-:Y:S01]  /*11090*/  LOP3.LUT R10, R10, R3, RZ, 0x3c, !PT ;  /* 0x000000030a0a7212 */ /* 0x000fe200078e3cff */
[----:B------:R-:W-:-:S07]  /*110a0*/  IMAD.MOV.U32 R3, RZ, RZ, RZ ;  /* 0x000000ffff037224 */ /* 0x000fce00078e00ff */
.L_x_38:
[----:B------:R-:W0:Y:S01]  /*110b0*/  S2R R5, SR_CgaCtaId ;  /* 0x0000000000057919 */ /* 0x000e220000008800 */
[----:B------:R-:W-:Y:S02]  /*110c0*/  MOV R2, 0x400 ;  /* 0x0000040000027802 */ /* 0x000fe40000000f00 */
[----:B------:R-:W-:Y:S02]  /*110d0*/  SHF.L.U32 R3, R3, 0x1f, RZ ;  /* 0x0000001f03037819 */ /* 0x000fe400000006ff */
[----:B0-----:R-:W-:-:S04]  /*110e0*/  LEA R2, R5, R2, 0x18 ;  /* 0x0000000205027211 */ /* 0x001fc800078ec0ff */
[----:B------:R-:W0:Y:S02]  /*110f0*/  SYNCS.PHASECHK.TRANS64.TRYWAIT P0, [R2+URZ+0x36820], R3 ;  /* 0x03682003020075a7 */ /* 0x000e24000800017f */
[----:B0-----:R-:W-:Y:S05]  /*11100*/  @!P0 BRA `(.L_x_116) ;  /* 0x00000014000c8947 */ /* 0x001fea0003800000 */
.L_x_157:
[----:B------:R-:W-:-:S03]  /*11110*/  UMOV UR4, 0xffffffff ;  /* 0xffffffff00047882 */ /* 0x000fc60000000000 */
[----:B------:R-:W-:Y:S05]  /*11120*/  BRA.DIV UR4, `(.L_x_117) ;  /* 0x0000001604187947 */ /* 0x000fea000b800000 */
[----:B0-----:R-:W0:Y:S02]  /*11130*/  S2R R3, SR_TID.X ;  /* 0x0000000000037919 */ /* 0x001e240000002100 */
[----:B0-----:R-:W-:-:S04]  /*11140*/  SHF.R.U32.HI R3, RZ, 0x5, R3 ;  /* 0x00000005ff037819 */ /* 0x001fc80000011603 */
[----:B------:R-:W-:-:S05]  /*11150*/  LOP3.LUT R3, R3, 0x3, RZ, 0xc0, !PT ;  /* 0x0000000303037812 */ /* 0x000fca00078ec0ff */
[----:B------:R0:W1:Y:S02]  /*11160*/  SHFL.IDX PT, R14, R3, RZ, 0x1f ;  /* 0x00001fff030e7589 */ /* 0x00006400000e0000 */
.L_x_160:
[----:B-1----:R-:W-:-:S13]  /*11170*/  ISETP.NE.AND P0, PT, R14, RZ, PT ;  /* 0x000000ff0e00720c */ /* 0x002fda0003f05270 */
[----:B------:R-:W-:Y:S05]  /*11180*/  @P0 BRA `(.L_x_10) ;  /* 0x0000000000900947 */ /* 0x000fea0003800000 */
[----:B------:R-:W-:-:S03]  /*11190*/  UMOV UR4, 0xffffffff ;  /* 0xffffffff00047882 */ /* 0x000fc60000000000 */
[----:B------:R-:W-:Y:S05]  /*111a0*/  BRA.DIV UR4, `(.L_x_118) ;  /* 0x00000016042c7947 */ /* 0x000fea000b800000 */
[----:B------:R-:W-:-:S13]  /*111b0*/  ELECT P6, URZ, PT ;  /* 0x00000000003f782f */ /* 0x000fda00038c0000 */
.L_x_163:
[----:B------:R-:W-:Y:S05]  /*111c0*/  @!P6 BRA `(.L_x_10) ;  /* 0x000000000080e947 */ /* 0x000fea0003800000 */
[----:B0-----:R-:W2:Y:S02]  /*111d0*/  LDL R3, [R1+0x8] ;  /* 0x0000080001037983 */ /* 0x001ea40000100800 */
[----:B--2---:R-:W-:-:S13]  /*111e0*/  R2UR UR4, R3 ;  /* 0x00000000030472ca */ /* 0x004fda00000e0000 */
[----:B------:R-:W-:-:S06]  /*111f0*/  ULOP3.LUT UR4, UR4, 0x2, URZ, 0xfc, !UPT ;  /* 0x0000000204047892 */ /* 0x000fcc000f8efc3f */
[----:B------:R-:W-:-:S05]  /*11200*/  IMAD.U32 R3, RZ, RZ, UR4 ;  /* 0x00000004ff037e24 */ /* 0x000fca000f8e00ff */
[----:B------:R-:W-:-:S13]  /*11210*/  ISETP.NE.AND P2, PT, R3, 0x3, PT ;  /* 0x000000030300780c */ /* 0x000fda0003f45270 */
[----:B------:R-:W-:Y:S05]  /*11220*/  @!P2 BRA `(.L_x_119) ;  /* 0x000000000004a947 */ /* 0x000fea0003800000 */
[----:B------:R-:W-:Y:S01]  /*11230*/  BPT.TRAP 0x1 ;  /* 0x000000040000795c */ /* 0x000fe20000300000 */
.L_x_119:
[----:B------:R-:W-:Y:S01]  /*11240*/  VIADD R9, R2, 0x36840 ;  /* 0x0003684002097836 */ /* 0x000fe20000000000 */
[----:B------:R-:W-:Y:S01]  /*11250*/  SHF.L.U32 R4, R10, 0x1f, RZ ;  /* 0x0000001f0a047819 */ /* 0x000fe200000006ff */
[----:B------:R-:W-:-:S03]  /*11260*/  VIADD R3, R0, 0x1 ;  /* 0x0000000100037836 */ /* 0x000fc60000000000 */
[----:B------:R-:W-:Y:S02]  /*11270*/  LEA R7, R0, R9, 0x3 ;  /* 0x0000000900077211 */ /* 0x000fe400078e18ff */
[C---:B------:R-:W-:Y:S02]  /*11280*/  ISETP.NE.AND P1, PT, R3.reuse, 0x2, PT ;  /* 0x000000020300780c */ /* 0x040fe40003f25270 */
[----:B------:R-:W0:Y:S02]  /*11290*/  SYNCS.PHASECHK.TRANS64.TRYWAIT P0, [R7+URZ], R4 ;  /* 0x00000004070075a7 */ /* 0x000e24000800017f */
[----:B------:R-:W-:Y:S02]  /*112a0*/  SEL R5, RZ, 0x1, P1 ;  /* 0x00000001ff057807 */ /* 0x000fe40000800000 */
[----:B------:R-:W-:Y:S02]  /*112b0*/  SEL R6, R3, RZ, P1 ;  /* 0x000000ff03067207 */ /* 0x000fe40000800000 */
[----:B------:R-:W-:-:S03]  /*112c0*/  LOP3.LUT R5, R10, R5, RZ, 0x3c, !PT ;  /* 0x000000050a057212 */ /* 0x000fc600078e3cff */
[----:B------:R-:W-:Y:S01]  /*112d0*/  IMAD R8, R6, 0x8, R9 ;  /* 0x0000000806087824 */ /* 0x000fe200078e0209 */
[----:B------:R-:W-:Y:S01]  /*112e0*/  SHF.L.U32 R5, R5, 0x1f, RZ ;  /* 0x0000001f05057819 */ /* 0x000fe200000006ff */
[----:B0-----:R-:W-:Y:S06]  /*112f0*/  @!P0 BRA `(.L_x_120) ;  /* 0x0000001000f88947 */ /* 0x001fec0003800000 */
.L_x_164:
[----:B------:R-:W1:Y:S02]  /*11300*/  SYNCS.PHASECHK.TRANS64.TRYWAIT P0, [R8+URZ], R5 ;  /* 0x00000005080075a7 */ /* 0x000e64000800017f */
[----:B-1----:R-:W-:Y:S05]  /*11310*/  @!P0 BRA `(.L_x_121) ;  /* 0x0000001400048947 */ /* 0x002fea0003800000 */
.L_x_165:
[----:B------:R-:W-:Y:S05]  /*11320*/  @!P2 BRA `(.L_x_122) ;  /* 0x000000000004a947 */ /* 0x000fea0003800000 */
[----:B------:R-:W-:Y:S01]  /*11330*/  BPT.TRAP 0x1 ;  /* 0x000000040000795c */ /* 0x000fe20000300000 */
.L_x_122:
[----:B------:R-:W-:-:S04]  /*11340*/  VIADD R3, R2, 0x36860 ;  /* 0x0003686002037836 */ /* 0x000fc80000000000 */
[----:B0-----:R-:W-:-:S04]  /*11350*/  IMAD R7, R0, 0x8, R3 ;  /* 0x0000000800077824 */ /* 0x001fc800078e0203 */
[----:B------:R-:W0:Y:S02]  /*11360*/  SYNCS.PHASECHK.TRANS64.TRYWAIT P0, [R7+URZ], R4 ;  /* 0x00000004070075a7 */ /* 0x000e24000800017f */
[----:B0-----:R-:W-:Y:S05]  /*11370*/  @!P0 BRA `(.L_x_123) ;  /* 0x0000001400008947 */ /* 0x001fea0003800000 */
.L_x_166:
[----:B------:R-:W-:-:S07]  /*11380*/  IMAD R6, R6, 0x8, R3 ;  /* 0x0000000806067824 */ /* 0x000fce00078e0203 */
.L_x_124:
[----:B--2---:R2:W3:Y:S02]  /*11390*/  SYNCS.PHASECHK.TRANS64.TRYWAIT P0, [R6+URZ], R5 ;  /* 0x00000005060075a7 */ /* 0x0044e4000800017f */
[----:B---3--:R-:W-:Y:S05]  /*113a0*/  @!P0 NANOSLEEP.SYNCS 0x989680 ;  /* 0x009896800000895d */ /* 0x008fea0003900000 */
[----:B------:R-:W3:Y:S02]  /*113b0*/  @!P0 SYNCS.PHASECHK.TRANS64 P0, [R6+URZ], R5 ;  /* 0x00000005060085a7 */ /* 0x000ee4000800007f */
[----:B---3--:R-:W-:Y:S05]  /*113c0*/  @!P0 BRA `(.L_x_124) ;  /* 0xfffffffc00f08947 */ /* 0x008fea000383ffff */
.L_x_10:
[----:B------:R-:W-:Y:S05]  /*113d0*/  BSYNC B6 ;  /* 0x0000000000067941 */ /* 0x000fea0003800000 */
.L_x_7:
[----:B------:R-:W-:Y:S05]  /*113e0*/  EXIT ;  /* 0x000000000000794d */ /* 0x000fea0003800000 */
.L_x_14:
[----:B------:R-:W-:-:S13]  /*113f0*/  R2UR UR4, R16 ;  /* 0x00000000100472ca */ /* 0x000fda00000e0000 */
[----:B0-----:R-:W-:-:S04]  /*11400*/  IMAD.U32 R3, RZ, RZ, UR4 ;  /* 0x00000004ff037e24 */ /* 0x001fc8000f8e00ff */
[----:B------:R0:W1:Y:S03]  /*11410*/  SYNCS.PHASECHK.TRANS64.TRYWAIT P0, [R3+URZ+0x36800], R0 ;  /* 0x03680000030075a7 */ /* 0x000066000800017f */
[----:B-1----:R-:W-:Y:S05]  /*11420*/  @!P0 NANOSLEEP.SYNCS 0x989680 ;  /* 0x009896800000895d */ /* 0x002fea0003900000 */
[----:B------:R-:W1:Y:S02]  /*11430*/  @!P0 SYNCS.PHASECHK.TRANS64 P0, [R3+URZ+0x36800], R0 ;  /* 0x03680000030085a7 */ /* 0x000e64000800007f */
[----:B-1----:R-:W-:Y:S05]  /*11440*/  @!P0 BRA `(.L_x_14) ;  /* 0xfffffffc00e88947 */ /* 0x002fea000383ffff */
[----:B------:R-:W-:Y:S05]  /*11450*/  BRA `(.L_x_125) ;  /* 0xffffff0000007947 */ /* 0x000fea000383ffff */
.L_x_18:
[----:B------:R-:W-:-:S13]  /*11460*/  R2UR UR4, R16 ;  /* 0x00000000100472ca */ /* 0x000fda00000e0000 */
[----:B0-----:R-:W-:-:S04]  /*11470*/  MOV R3, UR4 ;  /* 0x0000000400037c02 */ /* 0x001fc80008000f00 */
[----:B------:R0:W2:Y:S03]  /*11480*/  SYNCS.PHASECHK.TRANS64.TRYWAIT P2, [R3+URZ+0x36830], R0 ;  /* 0x03683000030075a7 */ /* 0x0000a6000804017f */
[----:B--2---:R-:W-:Y:S05]  /*11490*/  @!P2 NANOSLEEP.SYNCS 0x989680 ;  /* 0x009896800000a95d */ /* 0x004fea0003900000 */
[----:B------:R-:W2:Y:S02]  /*114a0*/  @!P2 SYNCS.PHASECHK.TRANS64 P2, [R3+URZ+0x36830], R0 ;  /* 0x036830000300a5a7 */ /* 0x000ea4000804007f */
[----:B--2---:R-:W-:Y:S05]  /*114b0*/  @!P2 BRA `(.L_x_18) ;  /* 0xfffffffc00e8a947 */ /* 0x004fea000383ffff */
[----:B------:R-:W-:Y:S05]  /*114c0*/  BRA `(.L_x_17) ;  /* 0xffffff0000307947 */ /* 0x000fea000383ffff */
.L_x_23:
[----:B------:R-:W-:-:S13]  /*114d0*/  R2UR UR4, R6 ;  /* 0x00000000060472ca */ /* 0x000fda00000e0000 */
[----:B-1----:R-:W-:-:S04]  /*114e0*/  IMAD.U32 R3, RZ, RZ, UR4 ;  /* 0x00000004ff037e24 */ /* 0x002fc8000f8e00ff */
[----:B------:R1:W2:Y:S03]  /*114f0*/  SYNCS.PHASECHK.TRANS64.TRYWAIT P2, [R3+URZ+0x36830], R0 ;  /* 0x03683000030075a7 */ /* 0x0002a6000804017f */
[----:B--2---:R-:W-:Y:S05]  /*11500*/  @!P2 NANOSLEEP.SYNCS 0x989680 ;  /* 0x009896800000a95d */ /* 0x004fea0003900000 */
[----:B------:R-:W2:Y:S02]  /*11510*/  @!P2 SYNCS.PHASECHK.TRANS64 P2, [R3+URZ+0x36830], R0 ;  /* 0x036830000300a5a7 */ /* 0x000ea4000804007f */
[----:B--2---:R-:W-:Y:S05]  /*11520*/  @!P2 BRA `(.L_x_23) ;  /* 0xfffffffc00e8a947 */ /* 0x004fea000383ffff */
[----:B------:R-:W-:Y:S05]  /*11530*/  BRA `(.L_x_22) ;  /* 0xffffff4800287947 */ /* 0x000fea000383ffff */
.L_x_27:
[----:B-1----:R-:W-:-:S04]  /*11540*/  IMAD.U32 R3, RZ, RZ, UR5 ;  /* 0x00000005ff037e24 */ /* 0x002fc8000f8e00ff */
[----:B------:R1:W2:Y:S03]  /*11550*/  SYNCS.PHASECHK.TRANS64.TRYWAIT P2, [R3+URZ+0x36850], R0 ;  /* 0x03685000030075a7 */ /* 0x0002a6000804017f */
[----:B--2---:R-:W-:Y:S05]  /*11560*/  @!P2 NANOSLEEP.SYNCS 0x989680 ;  /* 0x009896800000a95d */ /* 0x004fea0003900000 */
[----:B------:R-:W2:Y:S02]  /*11570*/  @!P2 SYNCS.PHASECHK.TRANS64 P2, [R3+URZ+0x36850], R0 ;  /* 0x036850000300a5a7 */ /* 0x000ea4000804007f */
[----:B--2---:R-:W-:Y:S05]  /*11580*/  @!P2 BRA `(.L_x_27) ;  /* 0xfffffffc00eca947 */ /* 0x004fea000383ffff */
[----:B------:R-:W-:Y:S05]  /*11590*/  BRA `(.L_x_26) ;  /* 0xffffff7400a47947 */ /* 0x000fea000383ffff */
.L_x_32:
[----:B-1----:R1:W2:Y:S02]  /*115a0*/  SYNCS.PHASECHK.TRANS64.TRYWAIT P0, [R9+URZ+0x36850], R2 ;  /* 0x03685002090075a7 */ /* 0x0022a4000800017f */
[----:B--2---:R-:W-:Y:S05]  /*115b0*/  @!P0 NANOSLEEP.SYNCS 0x989680 ;  /* 0x009896800000895d */ /* 0x004fea0003900000 */
[----:B------:R-:W2:Y:S02]  /*115c0*/  @!P0 SYNCS.PHASECHK.TRANS64 P0, [R9+URZ+0x36850], R2 ;  /* 0x03685002090085a7 */ /* 0x000ea4000800007f */
[----:B--2---:R-:W-:Y:S05]  /*115d0*/  @!P0 BRA `(.L_x_32) ;  /* 0xfffffffc00f08947 */ /* 0x004fea000383ffff */
[----:B------:R-:W-:Y:S05]  /*115e0*/  BRA `(.L_x_31) ;  /* 0xffffff9000807947 */ /* 0x000fea000383ffff */
.L_x_43:
[----:B------:R-:W-:Y:S02]  /*115f0*/  IMAD.MOV.U32 R13, RZ, RZ, R0 ;  /* 0x000000ffff0d7224 */ /* 0x000fe400078e0000 */
[----:B------:R-:W-:Y:S02]  /*11600*/  IMAD.MOV.U32 R12, RZ, RZ, RZ ;  /* 0x000000ffff0c7224 */ /* 0x000fe400078e00ff */
[----:B------:R-:W-:Y:S02]  /*11610*/  IMAD.MOV.U32 R11, RZ, RZ, 0x1f ;  /* 0x0000001fff0b7424 */ /* 0x000fe400078e00ff */
[----:B------:R-:W-:-:S07]  /*11620*/  IMAD.MOV.U32 R15, RZ, RZ, -0x1 ;  /* 0xffffffffff0f7424 */ /* 0x000fce00078e00ff */
[----:B0-----:R-:W-:Y:S05]  /*11630*/  WARPSYNC.COLLECTIVE R15, `(.L_x_126) ;  /* 0x000000000f087348 */ /* 0x001fea0003c00000 */
[----:B------:R1:W2:Y:S02]  /*11640*/  SHFL.IDX P6, R14, R13, R12, R11 ;  /* 0x0000000c0d0e7389 */ /* 0x0002a400000c000b */
[----:B012---:R-:W-:Y:S01]  /*11650*/  ENDCOLLECTIVE ;  /* 0x000000000000791b */ /* 0x007fe20003800000 */
.L_x_126:
[----:B------:R-:W-:Y:S05]  /*11660*/  BRA `(.L_x_127) ;  /* 0xffffffc400907947 */ /* 0x000fea000383ffff */
.L_x_45:
[----:B------:R-:W-:Y:S01]  /*11670*/  BSSY B0, `(.L_x_128) ;  /* 0x0000006000007945 */ /* 0x000fe20003800000 */
[----:B------:R-:W-:-:S07]  /*11680*/  MOV R15, 0xffffffff ;  /* 0xffffffff000f7802 */ /* 0x000fce0000000f00 */
[----:B01----:R-:W-:Y:S05]  /*11690*/  WARPSYNC.COLLECTIVE R15, `(.L_x_129) ;  /* 0x000000000f0c7348 */ /* 0x003fea0003c00000 */
[----:B------:R-:W-:Y:S02]  /*116a0*/  ELECT P6, UR62, PT ;  /* 0x00000000003e782f */ /* 0x000fe400038c0000 */
[----:B------:R-:W-:Y:S01]  /*116b0*/  MOV R14, UR62 ;  /* 0x0000003e000e7c02 */ /* 0x000fe20008000f00 */
[----:B01----:R-:W-:Y:S10]  /*116c0*/  ENDCOLLECTIVE ;  /* 0x000000000000791b */ /* 0x003ff40003800000 */
.L_x_129:
[----:B------:R-:W-:Y:S05]  /*116d0*/  BSYNC B0 ;  /* 0x0000000000007941 */ /* 0x000fea0003800000 */
.L_x_128:
[----:B------:R-:W-:Y:S05]  /*116e0*/  BRA `(.L_x_130) ;  /* 0xffffffc400907947 */ /* 0x000fea000383ffff */
.L_x_47:
[----:B-1----:R-:W-:-:S04]  /*116f0*/  IMAD.U32 R3, RZ, RZ, UR38 ;  /* 0x00000026ff037e24 */ /* 0x002fc8000f8e00ff */
[----:B------:R1:W3:Y:S03]  /*11700*/  SYNCS.PHASECHK.TRANS64.TRYWAIT P0, [R3+URZ+0x36840], R0 ;  /* 0x03684000030075a7 */ /* 0x0002e6000800017f */
[----:B---3--:R-:W-:Y:S05]  /*11710*/  @!P0 NANOSLEEP.SYNCS 0x989680 ;  /* 0x009896800000895d */ /* 0x008fea0003900000 */
[----:B------:R-:W3:Y:S02]  /*11720*/  @!P0 SYNCS.PHASECHK.TRANS64 P0, [R3+URZ+0x36840], R0 ;  /* 0x03684000030085a7 */ /* 0x000ee4000800007f */
[----:B---3--:R-:W-:Y:S05]  /*11730*/  @!P0 BRA `(.L_x_47) ;  /* 0xfffffffc00ec8947 */ /* 0x008fea000383ffff */
[----:B------:R-:W-:Y:S05]  /*11740*/  BRA `(.L_x_131) ;  /* 0xffffffc400ec7947 */ /* 0x000fea000383ffff */
.L_x_50:
[----:B------:R-:W-:Y:S02]  /*11750*/  IMAD R8, R12, 0x80, R8 ;  /* 0x000000800c087824 */ /* 0x000fe400078e0208 */
[----:B------:R-:W-:Y:S02]  /*11760*/  IMAD.MOV.U32 R13, RZ, RZ, R7 ;  /* 0x000000ffff0d7224 */ /* 0x000fe400078e0007 */
[----:B------:R-:W-:Y:S02]  /*11770*/  IMAD.MOV.U32 R12, RZ, RZ, RZ ;  /* 0x000000ffff0c7224 */ /* 0x000fe400078e00ff */
[----:B------:R-:W-:Y:S02]  /*11780*/  IMAD.MOV.U32 R11, RZ, RZ, 0x181f ;  /* 0x0000181fff0b7424 */ /* 0x000fe400078e00ff */
[----:B------:R-:W-:Y:S02]  /*11790*/  IMAD.MOV.U32 R15, RZ, RZ, -0x1 ;  /* 0xffffffffff0f7424 */ /* 0x000fe400078e00ff */
[----:B------:R-:W-:-:S07]  /*117a0*/  VIADD R5, R8, 0x10 ;  /* 0x0000001008057836 */ /* 0x000fce0000000000 */
[----:B------:R-:W-:Y:S05]  /*117b0*/  WARPSYNC.COLLECTIVE R15, `(.L_x_132) ;  /* 0x000000000f087348 */ /* 0x000fea0003c00000 */
[----:B------:R0:W1:Y:S02]  /*117c0*/  SHFL.IDX P6, R14, R13, R12, R11 ;  /* 0x0000000c0d0e7389 */ /* 0x00006400000c000b */
[----:B01----:R-:W-:Y:S01]  /*117d0*/  ENDCOLLECTIVE ;  /* 0x000000000000791b */ /* 0x003fe20003800000 */
.L_x_132:
[----:B------:R-:W-:Y:S01]  /*117e0*/  IMAD.MOV.U32 R13, RZ, RZ, R0 ;  /* 0x000000ffff0d7224 */ /* 0x000fe200078e0000 */
[----:B------:R-:W-:-:S07]  /*117f0*/  MOV R2, R14 ;  /* 0x0000000e00027202 */ /* 0x000fce0000000f00 */
[----:B------:R-:W-:Y:S05]  /*11800*/  WARPSYNC.COLLECTIVE R15, `(.L_x_133) ;  /* 0x000000000f087348 */ /* 0x000fea0003c00000 */
[----:B------:R0:W1:Y:S02]  /*11810*/  SHFL.IDX P6, R14, R13, R12, R11 ;  /* 0x0000000c0d0e7389 */ /* 0x00006400000c000b */
[----:B01----:R-:W-:Y:S01]  /*11820*/  ENDCOLLECTIVE ;  /* 0x000000000000791b */ /* 0x003fe20003800000 */
.L_x_133:
[----:B------:R-:W-:Y:S01]  /*11830*/  ULDC UR4, c[0x0][0x288] ;  /* 0x0000a20000047ab9 */ /* 0x000fe20000000800 */
[----:B------:R-:W-:Y:S01]  /*11840*/  ULDC.64 UR6, c[0x0][0x208] ;  /* 0x0000820000067ab9 */ /* 0x000fe20000000a00 */
[----:B------:R-:W-:Y:S02]  /*11850*/  IMAD R6, R6, UR4, RZ ;  /* 0x0000000406067c24 */ /* 0x000fe4000f8e02ff */
[----:B------:R-:W-:-:S03]  /*11860*/  IMAD.MOV.U32 R3, RZ, RZ, R2 ;  /* 0x000000ffff037224 */ /* 0x000fc600078e0002 */
[----:B------:R-:W-:Y:S01]  /*11870*/  ISETP.GE.AND P3, PT, R8, R6, PT ;  /* 0x000000060800720c */ /* 0x000fe20003f66270 */
[----:B------:R-:W-:Y:S02]  /*11880*/  IMAD.MOV.U32 R13, RZ, RZ, R7 ;  /* 0x000000ffff0d7224 */ /* 0x000fe400078e0007 */
[----:B------:R-:W-:-:S10]  /*11890*/  IMAD.MOV.U32 R12, RZ, RZ, 0x1 ;  /* 0x00000001ff0c7424 */ /* 0x000fd400078e00ff */
[----:B------:R-:W-:Y:S01]  /*118a0*/  @!P3 LEA R21, R9, UR38, 0x1 ;  /* 0x000000260915bc11 */ /* 0x000fe2000f8e08ff */
[----:B------:R-:W-:-:S04]  /*118b0*/  IMAD.MOV.U32 R2, RZ, RZ, R14 ;  /* 0x000000ffff027224 */ /* 0x000fc800078e000e */
[----:B------:R-:W-:-:S05]  /*118c0*/  @!P3 IMAD.WIDE.U32 R2, R10, 0x2, R2 ;  /* 0x000000020a02b825 */ /* 0x000fca00078e0002 */
[----:B------:R-:W-:Y:S01]  /*118d0*/  @!PT LDS RZ, [RZ] ;  /* 0x00000000fffff984 */ /* 0x000fe20000000800 */
[----:B------:R-:W-:Y:S01]  /*118e0*/  @!PT LDS RZ, [RZ] ;  /* 0x00000000fffff984 */ /* 0x000fe20000000800 */
[----:B------:R-:W-:Y:S01]  /*118f0*/  @!PT LDS RZ, [RZ] ;  /* 0x00000000fffff984 */ /* 0x000fe20000000800 */
[----:B------:R0:W-:Y:S04]  /*11900*/  @!P3 LDGSTS.E.BYPASS.LTC128B.128 [R21+0x15400], desc[UR6][R2.64], !P2 ;  /* 0x154000000215bfae */ /* 0x0001e8000d101d46 */
[----:B------:R0:W-:Y:S04]  /*11910*/  @!P3 LDGSTS.E.BYPASS.LTC128B.128 [R21+0x19400], desc[UR6][R2.64+0x80], !P0 ;  /* 0x194000800215bfae */ /* 0x0001e8000c101d46 */
[----:B------:R0:W-:Y:S01]  /*11920*/  @!P3 LDGSTS.E.BYPASS.LTC128B.128 [R21+0x1d400], desc[UR6][R2.64+0x100], !P1 ;  /* 0x1d4001000215bfae */ /* 0x0001e2000c901d46 */
[----:B------:R-:W-:-:S13]  /*11930*/  ISETP.GE.AND P3, PT, R5, R6, PT ;  /* 0x000000060500720c */ /* 0x000fda0003f66270 */
[----:B0-----:R-:W-:Y:S05]  /*11940*/  WARPSYNC.COLLECTIVE R15, `(.L_x_134) ;  /* 0x000000000f087348 */ /* 0x001fea0003c00000 */
[----:B------:R1:W2:Y:S02]  /*11950*/  SHFL.IDX P6, R14, R13, R12, R11 ;  /* 0x0000000c0d0e7389 */ /* 0x0002a400000c000b */
[----:B012---:R-:W-:Y:S01]  /*11960*/  ENDCOLLECTIVE ;  /* 0x000000000000791b */ /* 0x007fe20003800000 */
.L_x_134:
[----:B------:R-:W-:Y:S01]  /*11970*/  VIADD R3, R8, 0x20 ;  /* 0x0000002008037836 */ /* 0x000fe20000000000 */
[----:B------:R-:W-:Y:S01]  /*11980*/  @!P3 LEA R20, R9, UR38, 0x1 ;  /* 0x000000260914bc11 */ /* 0x000fe2000f8e08ff */
[----:B------:R-:W-:Y:S01]  /*11990*/  IMAD.MOV.U32 R13, RZ, RZ, R0 ;  /* 0x000000ffff0d7224 */ /* 0x000fe200078e0000 */
[----:B------:R-:W-:-:S07]  /*119a0*/  MOV R4, R14 ;  /* 0x0000000e00047202 */ /* 0x000fce0000000f00 */
[----:B------:R-:W-:Y:S05]  /*119b0*/  WARPSYNC.COLLECTIVE R15, `(.L_x_135) ;  /* 0x000000000f087348 */ /* 0x000fea0003c00000 */
[----:B------:R0:W1:Y:S02]  /*119c0*/  SHFL.IDX P6, R14, R13, R12, R11 ;  /* 0x0000000c0d0e7389 */ /* 0x00006400000c000b */
[----:B01----:R-:W-:Y:S01]  /*119d0*/  ENDCOLLECTIVE ;  /* 0x000000000000791b */ /* 0x003fe20003800000 */
.L_x_135:
[----:B------:R-:W-:Y:S01]  /*119e0*/  ULDC.64 UR4, c[0x0][0x208] ;  /* 0x0000820000047ab9 */ /* 0x000fe20000000a00 */
[----:B------:R-:W-:Y:S02]  /*119f0*/  IMAD.MOV.U32 R5, RZ, RZ, R4 ;  /* 0x000000ffff057224 */ /* 0x000fe400078e0004 */
[----:B------:R-:W-:Y:S02]  /*11a00*/  IMAD.MOV.U32 R13, RZ, RZ, R7 ;  /* 0x000000ffff0d7224 */ /* 0x000fe400078e0007 */
[----:B------:R-:W-:Y:S02]  /*11a10*/  IMAD.MOV.U32 R12, RZ, RZ, 0x2 ;  /* 0x00000002ff0c7424 */ /* 0x000fe400078e00ff */
        /* <DEDUP_REMOVED lines=12> */
.L_x_136:
[----:B------:R-:W-:Y:S01]  /*11ae0*/  VIADD R5, R8, 0x30 ;  /* 0x0000003008057836 */ /* 0x000fe20000000000 */
[----:B------:R-:W-:Y:S01]  /*11af0*/  @!P3 LEA R21, R9, UR38, 0x1 ;  /* 0x000000260915bc11 */ /* 0x000fe2000f8e08ff */
[----:B------:R-:W-:Y:S01]  /*11b00*/  IMAD.MOV.U32 R13, RZ, RZ, R0 ;  /* 0x000000ffff0d7224 */ /* 0x000fe200078e0000 */
[----:B------:R-:W-:-:S07]  /*11b10*/  MOV R2, R14 ;  /* 0x0000000e00027202 */ /* 0x000fce0000000f00 */
[----:B------:R-:W-:Y:S05]  /*11b20*/  WARPSYNC.COLLECTIVE R15, `(.L_x_137) ;  /* 0x000000000f087348 */ /* 0x000fea0003c00000 */
[----:B------:R0:W1:Y:S02]  /*11b30*/  SHFL.IDX P6, R14, R13, R12, R11 ;  /* 0x0000000c0d0e7389 */ /* 0x00006400000c000b */
[----:B01----:R-:W-:Y:S01]  /*11b40*/  ENDCOLLECTIVE ;  /* 0x000000000000791b */ /* 0x003fe20003800000 */
.L_x_137:
        /* <DEDUP_REMOVED lines=16> */
.L_x_138:
[----:B------:R-:W-:Y:S01]  /*11c50*/  VIADD R3, R8, 0x40 ;  /* 0x0000004008037836 */ /* 0x000fe20000000000 */
[----:B------:R-:W-:Y:S01]  /*11c60*/  @!P3 LEA R20, R9, UR38, 0x1 ;  /* 0x000000260914bc11 */ /* 0x000fe2000f8e08ff */
[----:B------:R-:W-:Y:S01]  /*11c70*/  IMAD.MOV.U32 R13, RZ, RZ, R0 ;  /* 0x000000ffff0d7224 */ /* 0x000fe200078e0000 */
[----:B------:R-:W-:-:S07]  /*11c80*/  MOV R4, R14 ;  /* 0x0000000e00047202 */ /* 0x000fce0000000f00 */
[----:B------:R-:W-:Y:S05]  /*11c90*/  WARPSYNC.COLLECTIVE R15, `(.L_x_139) ;  /* 0x000000000f087348 */ /* 0x000fea0003c00000 */
[----:B------:R0:W1:Y:S02]  /*11ca0*/  SHFL.IDX P6, R14, R13, R12, R11 ;  /* 0x0000000c0d0e7389 */ /* 0x00006400000c000b */
[----:B01----:R-:W-:Y:S01]  /*11cb0*/  ENDCOLLECTIVE ;  /* 0x000000000000791b */ /* 0x003fe20003800000 */
.L_x_139:
        /* <DEDUP_REMOVED lines=16> */
.L_x_140:
[----:B------:R-:W-:Y:S01]  /*11dc0*/  VIADD R5, R8, 0x50 ;  /* 0x0000005008057836 */ /* 0x000fe20000000000 */
[----:B------:R-:W-:Y:S01]  /*11dd0*/  @!P3 LEA R21, R9, UR38, 0x1 ;  /* 0x000000260915bc11 */ /* 0x000fe2000f8e08ff */
[----:B------:R-:W-:Y:S01]  /*11de0*/  IMAD.MOV.U32 R13, RZ, RZ, R0 ;  /* 0x000000ffff0d7224 */ /* 0x000fe200078e0000 */
[----:B------:R-:W-:-:S07]  /*11df0*/  MOV R2, R14 ;  /* 0x0000000e00027202 */ /* 0x000fce0000000f00 */
[----:B------:R-:W-:Y:S05]  /*11e00*/  WARPSYNC.COLLECTIVE R15, `(.L_x_141) ;  /* 0x000000000f087348 */ /* 0x000fea0003c00000 */
[----:B------:R0:W1:Y:S02]  /*11e10*/  SHFL.IDX P6, R14, R13, R12, R11 ;  /* 0x0000000c0d0e7389 */ /* 0x00006400000c000b */
[----:B01----:R-:W-:Y:S01]  /*11e20*/  ENDCOLLECTIVE ;  /* 0x000000000000791b */ /* 0x003fe20003800000 */
.L_x_141:
        /* <DEDUP_REMOVED lines=16> */
.L_x_142:
[----:B------:R-:W-:Y:S01]  /*11f30*/  VIADD R3, R8, 0x60 ;  /* 0x0000006008037836 */ /* 0x000fe20000000000 */
[----:B------:R-:W-:Y:S01]  /*11f40*/  @!P3 LEA R20, R9, UR38, 0x1 ;  /* 0x000000260914bc11 */ /* 0x000fe2000f8e08ff */
[----:B------:R-:W-:Y:S01]  /*11f50*/  IMAD.MOV.U32 R13, RZ, RZ, R0 ;  /* 0x000000ffff0d7224 */ /* 0x000fe200078e0000 */
[----:B------:R-:W-:-:S07]  /*11f60*/  MOV R4, R14 ;  /* 0x0000000e00047202 */ /* 0x000fce0000000f00 */
[----:B------:R-:W-:Y:S05]  /*11f70*/  WARPSYNC.COLLECTIVE R15, `(.L_x_143) ;  /* 0x000000000f087348 */ /* 0x000fea0003c00000 */
[----:B------:R0:W1:Y:S02]  /*11f80*/  SHFL.IDX P6, R14, R13, R12, R11 ;  /* 0x0000000c0d0e7389 */ /* 0x00006400000c000b */
[----:B01----:R-:W-:Y:S01]  /*11f90*/  ENDCOLLECTIVE ;  /* 0x000000000000791b */ /* 0x003fe20003800000 */
.L_x_143:
        /* <DEDUP_REMOVED lines=16> */
.L_x_144:
[----:B------:R-:W-:Y:S01]  /*120a0*/  @!P3 LEA R21, R9, UR38, 0x1 ;  /* 0x000000260915bc11 */ /* 0x000fe2000f8e08ff */
[----:B------:R-:W-:Y:S01]  /*120b0*/  IMAD.MOV.U32 R13, RZ, RZ, R0 ;  /* 0x000000ffff0d7224 */ /* 0x000fe200078e0000 */
[----:B------:R-:W-:-:S07]  /*120c0*/  MOV R2, R14 ;  /* 0x0000000e00027202 */ /* 0x000fce0000000f00 */
[----:B------:R-:W-:Y:S05]  /*120d0*/  WARPSYNC.COLLECTIVE R15, `(.L_x_145) ;  /* 0x000000000f087348 */ /* 0x000fea0003c00000 */
[----:B------:R0:W1:Y:S02]  /*120e0*/  SHFL.IDX P6, R14, R13, R12, R11 ;  /* 0x0000000c0d0e7389 */ /* 0x00006400000c000b */
[----:B01----:R-:W-:Y:S01]  /*120f0*/  ENDCOLLECTIVE ;  /* 0x000000000000791b */ /* 0x003fe20003800000 */
.L_x_145:
        /* <DEDUP_REMOVED lines=11> */
[----:B------:R0:W-:Y:S02]  /*121b0*/  @!P3 LDGSTS.E.BYPASS.LTC128B.128 [R21+0x20400], desc[UR4][R2.64+0x100], !P1 ;  /* 0x204001000215bfae */ /* 0x0001e4000c901d44 */
[----:B0-----:R-:W-:Y:S05]  /*121c0*/  WARPSYNC.COLLECTIVE R15, `(.L_x_146) ;  /* 0x000000000f087348 */ /* 0x001fea0003c00000 */
[----:B------:R1:W2:Y:S02]  /*121d0*/  SHFL.IDX P6, R14, R13, R12, R11 ;  /* 0x0000000c0d0e7389 */ /* 0x0002a400000c000b */
[----:B012---:R-:W-:Y:S01]  /*121e0*/  ENDCOLLECTIVE ;  /* 0x000000000000791b */ /* 0x007fe20003800000 */
.L_x_146:
[----:B------:R-:W-:Y:S01]  /*121f0*/  MOV R13, R0 ;  /* 0x00000000000d7202 */ /* 0x000fe20000000f00 */
[----:B------:R-:W-:-:S07]  /*12200*/  IMAD.MOV.U32 R4, RZ, RZ, R14 ;  /* 0x000000ffff047224 */ /* 0x000fce00078e000e */
[----:B------:R-:W-:Y:S05]  /*12210*/  WARPSYNC.COLLECTIVE R15, `(.L_x_147) ;  /* 0x000000000f087348 */ /* 0x000fea0003c00000 */
[----:B------:R0:W1:Y:S02]  /*12220*/  SHFL.IDX P6, R14, R13, R12, R11 ;  /* 0x0000000c0d0e7389 */ /* 0x00006400000c000b */
[----:B01----:R-:W-:Y:S01]  /*12230*/  ENDCOLLECTIVE ;  /* 0x000000000000791b */ /* 0x003fe20003800000 */
.L_x_147:
[----:B------:R-:W-:Y:S05]  /*12240*/  BRA `(.L_x_148) ;  /* 0xffffffc800547947 */ /* 0x000fea000383ffff */
.L_x_53:
[----:B-1----:R-:W-:-:S04]  /*12250*/  IMAD.U32 R3, RZ, RZ, UR38 ;  /* 0x00000026ff037e24 */ /* 0x002fc8000f8e00ff */
[----:B------:R1:W2:Y:S03]  /*12260*/  SYNCS.PHASECHK.TRANS64.TRYWAIT P0, [R3+URZ+0x36820], R0 ;  /* 0x03682000030075a7 */ /* 0x0002a6000800017f */
[----:B--2---:R-:W-:Y:S05]  /*12270*/  @!P0 NANOSLEEP.SYNCS 0x989680 ;  /* 0x009896800000895d */ /* 0x004fea0003900000 */
[----:B------:R-:W2:Y:S02]  /*12280*/  @!P0 SYNCS.PHASECHK.TRANS64 P0, [R3+URZ+0x36820], R0 ;  /* 0x03682000030085a7 */ /* 0x000ea4000800007f */
[----:B--2---:R-:W-:Y:S05]  /*12290*/  @!P0 BRA `(.L_x_53) ;  /* 0xfffffffc00ec8947 */ /* 0x004fea000383ffff */
[----:B------:R-:W-:Y:S05]  /*122a0*/  BRA `(.L_x_149) ;  /* 0xffffffc800ac7947 */ /* 0x000fea000383ffff */
.L_x_60:
[----:B-1----:R-:W-:-:S04]  /*122b0*/  IMAD.U32 R3, RZ, RZ, UR38 ;  /* 0x00000026ff037e24 */ /* 0x002fc8000f8e00ff */
[----:B------:R1:W2:Y:S03]  /*122c0*/  SYNCS.PHASECHK.TRANS64.TRYWAIT P0, [R3+URZ+0x36848], R2 ;  /* 0x03684802030075a7 */ /* 0x0002a6000800017f */
[----:B--2---:R-:W-:Y:S05]  /*122d0*/  @!P0 NANOSLEEP.SYNCS 0x989680 ;  /* 0x009896800000895d */ /* 0x004fea0003900000 */
[----:B------:R-:W2:Y:S02]  /*122e0*/  @!P0 SYNCS.PHASECHK.TRANS64 P0, [R3+URZ+0x36848], R2 ;  /* 0x03684802030085a7 */ /* 0x000ea4000800007f */
[----:B--2---:R-:W-:Y:S05]  /*122f0*/  @!P0 BRA `(.L_x_60) ;  /* 0xfffffffc00ec8947 */ /* 0x004fea000383ffff */
[----:B------:R-:W-:Y:S05]  /*12300*/  BRA `(.L_x_150) ;  /* 0xffffffcc00907947 */ /* 0x000fea000383ffff */
.L_x_67:
[----:B0-----:R-:W-:-:S04]  /*12310*/  IMAD.U32 R3, RZ, RZ, UR38 ;  /* 0x00000026ff037e24 */ /* 0x001fc8000f8e00ff */
[----:B------:R0:W1:Y:S03]  /*12320*/  SYNCS.PHASECHK.TRANS64.TRYWAIT P0, [R3+URZ+0x36860], R2 ;  /* 0x03686002030075a7 */ /* 0x000066000800017f */
[----:B-1----:R-:W-:Y:S05]  /*12330*/  @!P0 NANOSLEEP.SYNCS 0x989680 ;  /* 0x009896800000895d */ /* 0x002fea0003900000 */
[----:B------:R-:W1:Y:S02]  /*12340*/  @!P0 SYNCS.PHASECHK.TRANS64 P0, [R3+URZ+0x36860], R2 ;  /* 0x03686002030085a7 */ /* 0x000e64000800007f */
[----:B-1----:R-:W-:Y:S05]  /*12350*/  @!P0 BRA `(.L_x_67) ;  /* 0xfffffffc00ec8947 */ /* 0x002fea000383ffff */
[----:B------:R-:W-:Y:S05]  /*12360*/  BRA `(.L_x_151) ;  /* 0xffffffd000687947 */ /* 0x000fea000383ffff */
.L_x_77:
[----:B-1----:R-:W-:-:S04]  /*12370*/  IMAD.U32 R3, RZ, RZ, UR38 ;  /* 0x00000026ff037e24 */ /* 0x002fc8000f8e00ff */
[----:B------:R1:W2:Y:S03]  /*12380*/  SYNCS.PHASECHK.TRANS64.TRYWAIT P0, [R3+URZ+0x36840], R2 ;  /* 0x03684002030075a7 */ /* 0x0002a6000800017f */
[----:B--2---:R-:W-:Y:S05]  /*12390*/  @!P0 NANOSLEEP.SYNCS 0x989680 ;  /* 0x009896800000895d */ /* 0x004fea0003900000 */
[----:B------:R-:W2:Y:S02]  /*123a0*/  @!P0 SYNCS.PHASECHK.TRANS64 P0, [R3+URZ+0x36840], R2 ;  /* 0x03684002030085a7 */ /* 0x000ea4000800007f */
[----:B--2---:R-:W-:Y:S05]  /*123b0*/  @!P0 BRA `(.L_x_77) ;  /* 0xfffffffc00ec8947 */ /* 0x004fea000383ffff */
[----:B------:R-:W-:Y:S05]  /*123c0*/  BRA `(.L_x_152) ;  /* 0xffffffd400c07947 */ /* 0x000fea000383ffff */
.L_x_84:
[----:B0-----:R-:W-:-:S04]  /*123d0*/  IMAD.U32 R3, RZ, RZ, UR38 ;  /* 0x00000026ff037e24 */ /* 0x001fc8000f8e00ff */
[----:B------:R0:W1:Y:S03]  /*123e0*/  SYNCS.PHASECHK.TRANS64.TRYWAIT P0, [R3+URZ+0x36868], R2 ;  /* 0x03686802030075a7 */ /* 0x000066000800017f */
[----:B-1----:R-:W-:Y:S05]  /*123f0*/  @!P0 NANOSLEEP.SYNCS 0x989680 ;  /* 0x009896800000895d */ /* 0x002fea0003900000 */
[----:B------:R-:W1:Y:S02]  /*12400*/  @!P0 SYNCS.PHASECHK.TRANS64 P0, [R3+URZ+0x36868], R2 ;  /* 0x03686802030085a7 */ /* 0x000e64000800007f */
[----:B-1----:R-:W-:Y:S05]  /*12410*/  @!P0 BRA `(.L_x_84) ;  /* 0xfffffffc00ec8947 */ /* 0x002fea000383ffff */
[----:B------:R-:W-:Y:S05]  /*12420*/  BRA `(.L_x_153) ;  /* 0xffffffd800987947 */ /* 0x000fea000383ffff */
.L_x_94:
[----:B-1----:R-:W-:-:S04]  /*12430*/  IMAD.U32 R3, RZ, RZ, UR38 ;  /* 0x00000026ff037e24 */ /* 0x002fc8000f8e00ff */
[----:B------:R1:W2:Y:S03]  /*12440*/  SYNCS.PHASECHK.TRANS64.TRYWAIT P0, [R3+URZ+0x36848], R2 ;  /* 0x03684802030075a7 */ /* 0x0002a6000800017f */
[----:B--2---:R-:W-:Y:S05]  /*12450*/  @!P0 NANOSLEEP.SYNCS 0x989680 ;  /* 0x009896800000895d */ /* 0x004fea0003900000 */
[----:B------:R-:W2:Y:S02]  /*12460*/  @!P0 SYNCS.PHASECHK.TRANS64 P0, [R3+URZ+0x36848], R2 ;  /* 0x03684802030085a7 */ /* 0x000ea4000800007f */
[----:B--2---:R-:W-:Y:S05]  /*12470*/  @!P0 BRA `(.L_x_94) ;  /* 0xfffffffc00ec8947 */ /* 0x004fea000383ffff */
[----:B------:R-:W-:Y:S05]  /*12480*/  BRA `(.L_x_154) ;  /* 0xffffffe000087947 */ /* 0x000fea000383ffff */
.L_x_101:
[----:B0-----:R-:W-:-:S04]  /*12490*/  MOV R3, UR38 ;  /* 0x0000002600037c02 */ /* 0x001fc80008000f00 */
[----:B------:R0:W1:Y:S03]  /*124a0*/  SYNCS.PHASECHK.TRANS64.TRYWAIT P0, [R3+URZ+0x36860], R2 ;  /* 0x03686002030075a7 */ /* 0x000066000800017f */
[----:B-1----:R-:W-:Y:S05]  /*124b0*/  @!P0 NANOSLEEP.SYNCS 0x989680 ;  /* 0x009896800000895d */ /* 0x002fea0003900000 */
[----:B------:R-:W1:Y:S02]  /*124c0*/  @!P0 SYNCS.PHASECHK.TRANS64 P0, [R3+URZ+0x36860], R2 ;  /* 0x03686002030085a7 */ /* 0x000e64000800007f */
[----:B-1----:R-:W-:Y:S05]  /*124d0*/  @!P0 BRA `(.L_x_101) ;  /* 0xfffffffc00ec8947 */ /* 0x002fea000383ffff */
[----:B------:R-:W-:Y:S05]  /*124e0*/  BRA `(.L_x_155) ;  /* 0xffffffe000dc7947 */ /* 0x000fea000383ffff */
.L_x_110:
[----:B0-----:R0:W1:Y:S02]  /*124f0*/  SYNCS.PHASECHK.TRANS64.TRYWAIT P0, [R3+URZ+0x36860], R2 ;  /* 0x03686002030075a7 */ /* 0x001064000800017f */
[----:B-1----:R-:W-:Y:S05]  /*12500*/  @!P0 NANOSLEEP.SYNCS 0x989680 ;  /* 0x009896800000895d */ /* 0x002fea0003900000 */
[----:B------:R-:W1:Y:S02]  /*12510*/  @!P0 SYNCS.PHASECHK.TRANS64 P0, [R3+URZ+0x36860], R2 ;  /* 0x03686002030085a7 */ /* 0x000e64000800007f */
[----:B-1----:R-:W-:Y:S05]  /*12520*/  @!P0 BRA `(.L_x_110) ;  /* 0xfffffffc00f08947 */ /* 0x002fea000383ffff */
[----:B------:R-:W-:Y:S05]  /*12530*/  BRA `(.L_x_156) ;  /* 0xffffffe400dc7947 */ /* 0x000fea000383ffff */
.L_x_116:
[----:B0-----:R0:W1:Y:S02]  /*12540*/  SYNCS.PHASECHK.TRANS64.TRYWAIT P0, [R2+URZ+0x36820], R3 ;  /* 0x03682003020075a7 */ /* 0x001064000800017f */
[----:B-1----:R-:W-:Y:S05]  /*12550*/  @!P0 NANOSLEEP.SYNCS 0x989680 ;  /* 0x009896800000895d */ /* 0x002fea0003900000 */
[----:B------:R-:W1:Y:S02]  /*12560*/  @!P0 SYNCS.PHASECHK.TRANS64 P0, [R2+URZ+0x36820], R3 ;  /* 0x03682003020085a7 */ /* 0x000e64000800007f */
[----:B-1----:R-:W-:Y:S05]  /*12570*/  @!P0 BRA `(.L_x_116) ;  /* 0xfffffffc00f08947 */ /* 0x002fea000383ffff */
[----:B------:R-:W-:Y:S05]  /*12580*/  BRA `(.L_x_157) ;  /* 0xffffffe800e07947 */ /* 0x000fea000383ffff */
.L_x_117:
[----:B------:R-:W1:Y:S01]  /*12590*/  S2R R4, SR_TID.X ;  /* 0x0000000000047919 */ /* 0x000e620000002100 */
[----:B------:R-:W-:Y:S01]  /*125a0*/  BSSY B0, `(.L_x_158) ;  /* 0x000000a000007945 */ /* 0x000fe20003800000 */
[----:B------:R-:W-:Y:S02]  /*125b0*/  IMAD.MOV.U32 R12, RZ, RZ, RZ ;  /* 0x000000ffff0c7224 */ /* 0x000fe400078e00ff */
[----:B------:R-:W-:Y:S02]  /*125c0*/  IMAD.MOV.U32 R11, RZ, RZ, 0x1f ;  /* 0x0000001fff0b7424 */ /* 0x000fe400078e00ff */
[----:B------:R-:W-:Y:S01]  /*125d0*/  IMAD.MOV.U32 R15, RZ, RZ, -0x1 ;  /* 0xffffffffff0f7424 */ /* 0x000fe200078e00ff */
[----:B-1----:R-:W-:-:S04]  /*125e0*/  SHF.R.U32.HI R4, RZ, 0x5, R4 ;  /* 0x00000005ff047819 */ /* 0x002fc80000011604 */
[----:B------:R-:W-:-:S05]  /*125f0*/  LOP3.LUT R4, R4, 0x3, RZ, 0xc0, !PT ;  /* 0x0000000304047812 */ /* 0x000fca00078ec0ff */
[----:B------:R-:W-:-:S07]  /*12600*/  IMAD.MOV.U32 R13, RZ, RZ, R4 ;  /* 0x000000ffff0d7224 */ /* 0x000fce00078e0004 */
[----:B0-----:R-:W-:Y:S05]  /*12610*/  WARPSYNC.COLLECTIVE R15, `(.L_x_159) ;  /* 0x000000000f087348 */ /* 0x001fea0003c00000 */
[----:B------:R1:W2:Y:S02]  /*12620*/  SHFL.IDX P6, R14, R13, R12, R11 ;  /* 0x0000000c0d0e7389 */ /* 0x0002a400000c000b */
[----:B012---:R-:W-:Y:S01]  /*12630*/  ENDCOLLECTIVE ;  /* 0x000000000000791b */ /* 0x007fe20003800000 */
.L_x_159:
[----:B------:R-:W-:Y:S05]  /*12640*/  BSYNC B0 ;  /* 0x0000000000007941 */ /* 0x000fea0003800000 */
.L_x_158:
[----:B------:R-:W-:Y:S05]  /*12650*/  BRA `(.L_x_160) ;  /* 0xffffffe800c47947 */ /* 0x000fea000383ffff */
.L_x_118:
[----:B------:R-:W-:Y:S01]  /*12660*/  BSSY B0, `(.L_x_161) ;  /* 0x0000006000007945 */ /* 0x000fe20003800000 */
[----:B------:R-:W-:-:S07]  /*12670*/  IMAD.MOV.U32 R15, RZ, RZ, -0x1 ;  /* 0xffffffffff0f7424 */ /* 0x000fce00078e00ff */
[----:B0-----:R-:W-:Y:S05]  /*12680*/  WARPSYNC.COLLECTIVE R15, `(.L_x_162) ;  /* 0x000000000f0c7348 */ /* 0x001fea0003c00000 */
[----:B------:R-:W-:Y:S02]  /*12690*/  ELECT P6, UR62, PT ;  /* 0x00000000003e782f */ /* 0x000fe400038c0000 */
[----:B------:R-:W-:Y:S01]  /*126a0*/  MOV R14, UR62 ;  /* 0x0000003e000e7c02 */ /* 0x000fe20008000f00 */
[----:B0-----:R-:W-:Y:S10]  /*126b0*/  ENDCOLLECTIVE ;  /* 0x000000000000791b */ /* 0x001ff40003800000 */
.L_x_162:
[----:B------:R-:W-:Y:S05]  /*126c0*/  BSYNC B0 ;  /* 0x0000000000007941 */ /* 0x000fea0003800000 */
.L_x_161:
[----:B------:R-:W-:Y:S05]  /*126d0*/  BRA `(.L_x_163) ;  /* 0xffffffe800b87947 */ /* 0x000fea000383ffff */
.L_x_120:
[----:B0-----:R0:W1:Y:S02]  /*126e0*/  SYNCS.PHASECHK.TRANS64.TRYWAIT P0, [R7+URZ], R4 ;  /* 0x00000004070075a7 */ /* 0x001064000800017f */
[----:B-1----:R-:W-:Y:S05]  /*126f0*/  @!P0 NANOSLEEP.SYNCS 0x989680 ;  /* 0x009896800000895d */ /* 0x002fea0003900000 */
[----:B------:R-:W1:Y:S02]  /*12700*/  @!P0 SYNCS.PHASECHK.TRANS64 P0, [R7+URZ], R4 ;  /* 0x00000004070085a7 */ /* 0x000e64000800007f */
[----:B-1----:R-:W-:Y:S05]  /*12710*/  @!P0 BRA `(.L_x_120) ;  /* 0xfffffffc00f08947 */ /* 0x002fea000383ffff */
[----:B------:R-:W-:Y:S05]  /*12720*/  BRA `(.L_x_164) ;  /* 0xffffffe800f47947 */ /* 0x000fea000383ffff */
.L_x_121:
[----:B-1----:R1:W2:Y:S02]  /*12730*/  SYNCS.PHASECHK.TRANS64.TRYWAIT P0, [R8+URZ], R5 ;  /* 0x00000005080075a7 */ /* 0x0022a4000800017f */
[----:B--2---:R-:W-:Y:S05]  /*12740*/  @!P0 NANOSLEEP.SYNCS 0x989680 ;  /* 0x009896800000895d */ /* 0x004fea0003900000 */
[----:B------:R-:W2:Y:S02]  /*12750*/  @!P0 SYNCS.PHASECHK.TRANS64 P0, [R8+URZ], R5 ;  /* 0x00000005080085a7 */ /* 0x000ea4000800007f */
[----:B--2---:R-:W-:Y:S05]  /*12760*/  @!P0 BRA `(.L_x_121) ;  /* 0xfffffffc00f08947 */ /* 0x004fea000383ffff */
[----:B------:R-:W-:Y:S05]  /*12770*/  BRA `(.L_x_165) ;  /* 0xffffffe800e87947 */ /* 0x000fea000383ffff */
.L_x_123:
[----:B0-----:R0:W2:Y:S02]  /*12780*/  SYNCS.PHASECHK.TRANS64.TRYWAIT P0, [R7+URZ], R4 ;  /* 0x00000004070075a7 */ /* 0x0010a4000800017f */
[----:B--2---:R-:W-:Y:S05]  /*12790*/  @!P0 NANOSLEEP.SYNCS 0x989680 ;  /* 0x009896800000895d */ /* 0x004fea0003900000 */
[----:B------:R-:W2:Y:S02]  /*127a0*/  @!P0 SYNCS.PHASECHK.TRANS64 P0, [R7+URZ], R4 ;  /* 0x00000004070085a7 */ /* 0x000ea4000800007f */
[----:B--2---:R-:W-:Y:S05]  /*127b0*/  @!P0 BRA `(.L_x_123) ;  /* 0xfffffffc00f08947 */ /* 0x004fea000383ffff */
[----:B------:R-:W-:Y:S05]  /*127c0*/  BRA `(.L_x_166) ;  /* 0xffffffe800ec7947 */ /* 0x000fea000383ffff */
.L_x_167:
[----:B------:R-:W-:-:S00]  /*127d0*/  BRA `(.L_x_167) ;  /* 0xfffffffc00fc7947 */ /* 0x000fc0000383ffff */
[----:B------:R-:W-:-:S00]  /*127e0*/  NOP ;  /* 0x0000000000007918 */ /* 0x000fc00000000000 */
        /* <DEDUP_REMOVED lines=9> */
.L_x_3022:


//--------------------- .text._ZN7cutlass13device_kernelIN5flash11enable_sm90INS1_16FlashAttnFwdSm90INS1_25CollectiveMainloopFwdSm90ILi2EN4cute5tupleIJNS5_1CILi1EEES8_S8_EEENS6_IJNS7_ILi128EEENS7_ILi112EEENS7_ILi192EEEEEELi192ENS_10bfloat16_tEfNS_4arch4Sm90ELb0ELb0ELb0ELb1ELb0ELb0ELb0ELb1ELb1ELb1ELb1ELb0EEENS1_21CollectiveEpilogueFwdINS6_IJSA_SC_SB_EEES9_SE_SG_Li256ELb1ELb1ELb1ELb0EEENS1_36VarlenDynamicPersistentTileSchedulerILi128ELi112ELi256ELi128ELb1ELb1ELb1ELb0ELb1ELb1EEEEEEEEEvNT_6ParamsE --------------------------
	.section	.text._ZN7cutlass13device_kernelIN5flash11enable_sm90INS1_16FlashAttnFwdSm90INS1_25CollectiveMainloopFwdSm90ILi2EN4cute5tupleIJNS5_1CILi1EEES8_S8_EEENS6_IJNS7_ILi128EEENS7_ILi112EEENS7_ILi192EEEEEELi192ENS_10bfloat16_tEfNS_4arch4Sm90ELb0ELb0ELb0ELb1ELb0ELb0ELb0ELb1ELb1ELb1ELb1ELb0EEENS1_21CollectiveEpilogueFwdINS6_IJSA_SC_SB_EEES9_SE_SG_Li256ELb1ELb1ELb1ELb0EEENS1_36VarlenDynamicPersistentTileSchedulerILi128ELi112ELi256ELi128ELb1ELb1ELb1ELb0ELb1ELb1EEEEEEEEEvNT_6ParamsE,"ax",@progbits
	.align	128
.text._ZN7cutlass13device_kernelIN5flash11enable_sm90INS1_16FlashAttnFwdSm90INS1_25CollectiveMainloopFwdSm90ILi2EN4cute5tupleIJNS5_1CILi1EEES8_S8_EEENS6_IJNS7_ILi128EEENS7_ILi112EEENS7_ILi192EEEEEELi192ENS_10bfloat16_tEfNS_4arch4Sm90ELb0ELb0ELb0ELb1ELb0ELb0ELb0ELb1ELb1ELb1ELb1ELb0EEENS1_21CollectiveEpilogueFwdINS6_IJSA_SC_SB_EEES9_SE_SG_Li256ELb1ELb1ELb1ELb0EEENS1_36VarlenDynamicPersistentTileSchedulerILi128ELi112ELi256ELi128ELb1ELb1ELb1ELb0ELb1ELb1EEEEEEEEEvNT_6ParamsE:
        .type           _ZN7cutlass13device_kernelIN5flash11enable_sm90INS1_16FlashAttnFwdSm90INS1_25CollectiveMainloopFwdSm90ILi2EN4cute5tupleIJNS5_1CILi1EEES8_S8_EEENS6_IJNS7_ILi128EEENS7_ILi112EEENS7_ILi192EEEEEELi192ENS_10bfloat16_tEfNS_4arch4Sm90ELb0ELb0ELb0ELb1ELb0ELb0ELb0ELb1ELb1ELb1ELb1ELb0EEENS1_21CollectiveEpilogueFwdINS6_IJSA_SC_SB_EEES9_SE_SG_Li256ELb1ELb1ELb1ELb0EEENS1_36VarlenDynamicPersistentTileSchedulerILi128ELi112ELi256ELi128ELb1ELb1ELb1ELb0ELb1ELb1EEEEEEEEEvNT_6ParamsE,@function
        .size           _ZN7cutlass13device_kernelIN5flash11enable_sm90INS1_16FlashAttnFwdSm90INS1_25CollectiveMainloopFwdSm90ILi2EN4cute5tupleIJNS5_1CILi1EEES8_S8_EEENS6_IJNS7_ILi128EEENS7_ILi112EEENS7_ILi192EEEEEELi192ENS_10bfloat16_tEfNS_4arch4Sm90ELb0ELb0ELb0ELb1ELb0ELb0ELb0ELb1ELb1ELb1ELb1ELb0EEENS1_21CollectiveEpilogueFwdINS6_IJSA_SC_SB_EEES9_SE_SG_Li256ELb1ELb1ELb1ELb0EEENS1_36VarlenDynamicPersistentTileSchedulerILi128ELi112ELi256ELi128ELb1ELb1ELb1ELb0ELb1ELb1EEEEEEEEEvNT_6ParamsE,(.L_x_3023 - _ZN7cutlass13device_kernelIN5flash11enable_sm90INS1_16FlashAttnFwdSm90INS1_25CollectiveMainloopFwdSm90ILi2EN4cute5tupleIJNS5_1CILi1EEES8_S8_EEENS6_IJNS7_ILi128EEENS7_ILi112EEENS7_ILi192EEEEEELi192ENS_10bfloat16_tEfNS_4arch4Sm90ELb0ELb0ELb0ELb1ELb0ELb0ELb0ELb1ELb1ELb1ELb1ELb0EEENS1_21CollectiveEpilogueFwdINS6_IJSA_SC_SB_EEES9_SE_SG_Li256ELb1ELb1ELb1ELb0EEENS1_36VarlenDynamicPersistentTileSchedulerILi128ELi112ELi256ELi128ELb1ELb1ELb1ELb0ELb1ELb1EEEEEEEEEvNT_6ParamsE)
        .other          _ZN7cutlass13device_kernelIN5flash11enable_sm90INS1_16FlashAttnFwdSm90INS1_25CollectiveMainloopFwdSm90ILi2EN4cute5tupleIJNS5_1CILi1EEES8_S8_EEENS6_IJNS7_ILi128EEENS7_ILi112EEENS7_ILi192EEEEEELi192ENS_10bfloat16_tEfNS_4arch4Sm90ELb0ELb0ELb0ELb1ELb0ELb0ELb0ELb1ELb1ELb1ELb1ELb0EEENS1_21CollectiveEpilogueFwdINS6_IJSA_SC_SB_EEES9_SE_SG_Li256ELb1ELb1ELb1ELb0EEENS1_36VarlenDynamicPersistentTileSchedulerILi128ELi112ELi256ELi128ELb1ELb1ELb1ELb0ELb1ELb1EEEEEEEEEvNT_6ParamsE,@"STO_CUDA_ENTRY STV_DEFAULT"
_ZN7cutlass13device_kernelIN5flash11enable_sm90INS1_16FlashAttnFwdSm90INS1_25CollectiveMainloopFwdSm90ILi2EN4cute5tupleIJNS5_1CILi1EEES8_S8_EEENS6_IJNS7_ILi128EEENS7_ILi112EEENS7_ILi192EEEEEELi192ENS_10bfloat16_tEfNS_4arch4Sm90ELb0ELb0ELb0ELb1ELb0ELb0ELb0ELb1ELb1ELb1ELb1ELb0EEENS1_21CollectiveEpilogueFwdINS6_IJSA_SC_SB_EEES9_SE_SG_Li256ELb1ELb1ELb1ELb0EEENS1_36VarlenDynamicPersistentTileSchedulerILi128ELi112ELi256ELi128ELb1ELb1ELb1ELb0ELb1ELb1EEEEEEEEEvNT_6ParamsE:
        /* <DEDUP_REMOVED lines=18> */
.L_x_169:
[----:B------:R-:W-:Y:S05]  /*0120*/  BSYNC B0 ;  /* 0x0000000000007941 */ /* 0x000fea0003800000 */
.L_x_168:
        /* <DEDUP_REMOVED lines=41> */
.L_x_170:
        /* <DEDUP_REMOVED lines=22> */
.L_x_171:
        /* <DEDUP_REMOVED lines=18> */
.L_x_172:
        /* <DEDUP_REMOVED lines=22> */
.L_x_173:
        /* <DEDUP_REMOVED lines=22> */
.L_x_174:
[----:B0-----:R-:W-:Y:S01]  /*0900*/  UMOV UR4, 0x1 ;  /* 0x0000000100047882 */ /* 0x001fe20000000000 */
[----:B------:R-:W-:Y:S01]  /*0910*/  PLOP3.LUT P0, PT, PT, PT, UP0, 0x80, 0x0 ;  /* 0x000000000000781c */ /* 0x000fe20003f0f008 */
[----:B------:R-:W-:Y:S01]  /*0920*/  USEL UR4, UR4, 0x2, !UP0 ;  /* 0x0000000204047887 */ /* 0x000fe2000c000000 */
[----:B------:R-:W-:-:S05]  /*0930*/  NOP ;  /* 0x0000000000007918 */ /* 0x000fca0000000000 */
[----:B------:R-:W-:-:S05]  /*0940*/  IMAD.U32 R2, RZ, RZ, UR4 ;  /* 0x00000004ff027e24 */ /* 0x000fca000f8e00ff */
[----:B------:R0:W-:Y:S01]  /*0950*/  STL [R1+0x64], R2 ;  /* 0x0000640201007387 */ /* 0x0001e20000100800 */
[----:B-12-4-:R-:W-:Y:S06]  /*0960*/  BAR.SYNC.DEFER_BLOCKING 0x0 ;  /* 0x0000000000007b1d */ /* 0x016fec0000010000 */
[----:B------:R-:W-:Y:S05]  /*0970*/  @!P0 BRA `(.L_x_175) ;  /* 0x000000e400d08947 */ /* 0x000fea0003800000 */
.L_x_176:
[----:B------:R-:W-:-:S08]  /*0980*/  NOP ;  /* 0x0000000000007918 */ /* 0x000fd00000000000 */
[----:B------:R-:W1:Y:S02]  /*0990*/  USETMAXREG.TRY_ALLOC.CTAPOOL UP0, 0xf0 ;  /* 0x000000f0000079c8 */ /* 0x000e640008000600 */
[----:B-1----:R-:W-:-:S13]  /*09a0*/  PLOP3.LUT P0, PT, PT, PT, UP0, 0x80, 0x0 ;  /* 0x000000000000781c */ /* 0x002fda0003f0f008 */
[----:B------:R-:W-:Y:S05]  /*09b0*/  @!P0 BRA `(.L_x_176) ;  /* 0xfffffffc00f08947 */ /* 0x000fea000383ffff */
[----:B------:R-:W1:Y:S08]  /*09c0*/  S2UR UR5, SR_CgaCtaId ;  /* 0x00000000000579c3 */ /* 0x000e700000008800 */
[----:B------:R-:W-:Y:S06]  /*09d0*/  BAR.ARV 0x8, 0x180 ;  /* 0x0206000000007b1d */ /* 0x000fec0000002000 */
[----:B------:R-:W-:-:S02]  /*09e0*/  UMOV UR4, 0x400 ;  /* 0x0000040000047882 */ /* 0x000fc40000000000 */
[----:B------:R-:W-:Y:S01]  /*09f0*/  BAR.SYNC.DEFER_BLOCKING 0x5, 0x180 ;  /* 0x0146000000007b1d */ /* 0x000fe20000010000 */
[----:B-1----:R-:W-:-:S09]  /*0a00*/  ULEA UR4, UR5, UR4, 0x18 ;  /* 0x0000000405047291 */ /* 0x002fd2000f8ec03f */
[----:B------:R-:W1:Y:S01]  /*0a10*/  LDS.128 R8, [UR4+0x368d0] ;  /* 0x0368d004ff087984 */ /* 0x000e620008000c00 */
[----:B------:R-:W-:Y:S01]  /*0a20*/  ULDC UR4, c[0x0][0xc3c] ;  /* 0x00030f0000047ab9 */ /* 0x000fe20000000800 */
[----:B------:R-:W-:Y:S06]  /*0a30*/  BAR.ARV 0x4, 0x180 ;  /* 0x0106000000007b1d */ /* 0x000fec0000002000 */
[----:B-1----:R-:W-:-:S13]  /*0a40*/  ISETP.GE.AND P0, PT, R11, UR4, PT ;  /* 0x000000040b007c0c */ /* 0x002fda000bf06270 */
[----:B------:R-:W-:Y:S05]  /*0a50*/  @P0 EXIT ;  /* 0x000000000000094d */ /* 0x000fea0003800000 */
[----:B0-----:R-:W2:Y:S01]  /*0a60*/  LDL R2, [R1+0x64] ;  /* 0x0000640001027983 */ /* 0x001ea20000100800 */
[----:B------:R-:W-:Y:S01]  /*0a70*/  R2UR UR5, R9 ;  /* 0x00000000090572ca */ /* 0x000fe200000e0000 */
[----:B------:R-:W-:Y:S01]  /*0a80*/  IMAD.MOV.U32 R232, RZ, RZ, RZ ;  /* 0x000000ffffe87224 */ /* 0x000fe200078e00ff */
[----:B------:R-:W-:Y:S01]  /*0a90*/  R2UR UR6, R10 ;  /* 0x000000000a0672ca */ /* 0x000fe200000e0000 */
[----:B------:R-:W0:Y:S01]  /*0aa0*/  S2R R0, SR_TID.X ;  /* 0x0000000000007919 */ /* 0x000e220000002100 */
[----:B------:R-:W-:Y:S02]  /*0ab0*/  R2UR UR7, R11 ;  /* 0x000000000b0772ca */ /* 0x000fe400000e0000 */
[----:B------:R-:W-:Y:S01]  /*0ac0*/  CS2R R16, SRZ ;  /* 0x0000000000107805 */ /* 0x000fe2000001ff00 */
[----:B0-----:R-:W-:-:S05]  /*0ad0*/  VIADD R12, R0, 0xffffff80 ;  /* 0xffffff80000c7836 */ /* 0x001fca0000000000 */
[----:B------:R-:W-:-:S04]  /*0ae0*/  SHF.R.S32.HI R0, RZ, 0x1f, R12 ;  /* 0x0000001fff007819 */ /* 0x000fc8000001140c */
[CC--:B------:R-:W-:Y:S02]  /*0af0*/  LEA.HI R4, R0.reuse, R12.reuse, RZ, 0x5 ;  /* 0x0000000c00047211 */ /* 0x0c0fe400078f28ff */
[CC--:B------:R-:W-:Y:S02]  /*0b00*/  LEA.HI R3, R0.reuse, R12.reuse, RZ, 0x4 ;  /* 0x0000000c00037211 */ /* 0x0c0fe400078f20ff */
[----:B------:R-:W-:Y:S01]  /*0b10*/  LEA.HI R11, R0, R12, RZ, 0x2 ;  /* 0x0000000c000b7211 */ /* 0x000fe200078f10ff */
[----:B------:R-:W-:Y:S01]  /*0b20*/  IMAD.SHL.U32 R5, R4, 0x20, RZ ;  /* 0x0000002004057824 */ /* 0x000fe200078e00ff */
[----:B------:R-:W-:Y:S02]  /*0b30*/  LOP3.LUT R4, R3, 0x3fffff0, RZ, 0xc0, !PT ;  /* 0x03fffff003047812 */ /* 0x000fe400078ec0ff */
[----:B------:R-:W-:Y:S02]  /*0b40*/  LOP3.LUT R11, R11, 0xfffffffc, RZ, 0xc0, !PT ;  /* 0xfffffffc0b0b7812 */ /* 0x000fe400078ec0ff */
[----:B------:R-:W-:Y:S01]  /*0b50*/  LOP3.LUT R5, R5, 0xfffffc00, RZ, 0xc0, !PT ;  /* 0xfffffc0005057812 */ /* 0x000fe200078ec0ff */
[----:B------:R-:W-:-:S02]  /*0b60*/  IMAD.IADD R4, R12, 0x1, -R4 ;  /* 0x000000010c047824 */ /* 0x000fc400078e0a04 */
[----:B------:R-:W-:Y:S01]  /*0b70*/  IMAD.IADD R11, R12, 0x1, -R11 ;  /* 0x000000010c0b7824 */ /* 0x000fe200078e0a0b */
[----:B--2---:R-:W-:Y:S02]  /*0b80*/  R2UR UR4, R2 ;  /* 0x00000000020472ca */ /* 0x004fe400000e0000 */
[CC--:B------:R-:W-:Y:S02]  /*0b90*/  LEA.HI R2, R0.reuse, R12.reuse, RZ, 0x7 ;  /* 0x0000000c00027211 */ /* 0x0c0fe400078f38ff */
[----:B------:R-:W-:Y:S02]  /*0ba0*/  LEA.HI R0, R0, R12, RZ, 0x3 ;  /* 0x0000000c00007211 */ /* 0x000fe400078f18ff */
[----:B------:R-:W-:Y:S02]  /*0bb0*/  LOP3.LUT R234, R2, 0xffffff80, RZ, 0xc0, !PT ;  /* 0xffffff8002ea7812 */ /* 0x000fe400078ec0ff */
[----:B------:R-:W-:Y:S02]  /*0bc0*/  SHF.R.S32.HI R13, RZ, 0x7, R2 ;  /* 0x00000007ff0d7819 */ /* 0x000fe40000011402 */
[----:B------:R-:W-:Y:S01]  /*0bd0*/  LOP3.LUT R19, R0, 0xfffffff8, RZ, 0xc0, !PT ;  /* 0xfffffff800137812 */ /* 0x000fe200078ec0ff */
[----:B------:R-:W-:Y:S01]  /*0be0*/  IMAD.IADD R234, R12, 0x1, -R234 ;  /* 0x000000010cea7824 */ /* 0x000fe200078e0aea */
[----:B------:R-:W-:Y:S01]  /*0bf0*/  LEA.HI R2, R2, R13, RZ, 0x1 ;  /* 0x0000000d02027211 */ /* 0x000fe200078f08ff */
[----:B------:R-:W-:Y:S01]  /*0c00*/  ULOP3.LUT UR4, UR4, 0x1, URZ, 0xfc, !UPT ;  /* 0x0000000104047892 */ /* 0x000fe2000f8efc3f */
[----:B------:R-:W-:Y:S01]  /*0c10*/  SHF.R.S32.HI R230, RZ, 0x3, R0 ;  /* 0x00000003ffe67819 */ /* 0x000fe20000011400 */
[----:B------:R-:W-:Y:S01]  /*0c20*/  IMAD.IADD R19, R12, 0x1, -R19 ;  /* 0x000000010c137824 */ /* 0x000fe200078e0a13 */
[----:B------:R-:W-:-:S02]  /*0c30*/  SHF.R.S32.HI R7, RZ, 0x1f, R234 ;  /* 0x0000001fff077819 */ /* 0x000fc400000114ea */
[----:B------:R-:W-:Y:S02]  /*0c40*/  LOP3.LUT R2, R2, 0x3fffffe, RZ, 0xc0, !PT ;  /* 0x03fffffe02027812 */ /* 0x000fe400078ec0ff */
[CC--:B------:R-:W-:Y:S02]  /*0c50*/  LEA.HI R8, R7.reuse, R234.reuse, RZ, 0x2 ;  /* 0x000000ea07087211 */ /* 0x0c0fe400078f10ff */
[----:B------:R-:W-:Y:S01]  /*0c60*/  LEA.HI R7, R7, R234, RZ, 0x5 ;  /* 0x000000ea07077211 */ /* 0x000fe200078f28ff */
[----:B------:R-:W-:Y:S01]  /*0c70*/  IMAD.IADD R2, R13, 0x1, -R2 ;  /* 0x000000010d027824 */ /* 0x000fe200078e0a02 */
[--C-:B------:R-:W-:Y:S02]  /*0c80*/  SHF.R.S32.HI R9, RZ, 0x2, R8.reuse ;  /* 0x00000002ff097819 */ /* 0x100fe40000011408 */
[----:B------:R-:W-:Y:S02]  /*0c90*/  SHF.R.S32.HI R6, RZ, 0x1f, R8 ;  /* 0x0000001fff067819 */ /* 0x000fe40000011408 */
[----:B------:R-:W-:-:S02]  /*0ca0*/  SHF.R.S32.HI R7, RZ, 0x5, R7 ;  /* 0x00000005ff077819 */ /* 0x000fc40000011407 */
[----:B------:R-:W-:-:S04]  /*0cb0*/  LEA.HI R6, R6, R9, RZ, 0x3 ;  /* 0x0000000906067211 */ /* 0x000fc800078f18ff */
[----:B------:R-:W-:Y:S01]  /*0cc0*/  LOP3.LUT R10, R6, 0xfffffff8, RZ, 0xc0, !PT ;  /* 0xfffffff8060a7812 */ /* 0x000fe200078ec0ff */
[----:B------:R-:W-:Y:S01]  /*0cd0*/  IMAD R6, R4, 0x40, R5 ;  /* 0x0000004004067824 */ /* 0x000fe200078e0205 */
[----:B------:R-:W-:Y:S02]  /*0ce0*/  SHF.R.S32.HI R4, RZ, 0x4, R3 ;  /* 0x00000004ff047819 */ /* 0x000fe40000011403 */
[----:B------:R-:W-:Y:S01]  /*0cf0*/  LEA.HI R5, R11, R11, RZ, 0x1 ;  /* 0x0000000b0b057211 */ /* 0x000fe200078f08ff */
[----:B------:R-:W-:Y:S01]  /*0d00*/  IMAD.IADD R10, R9, 0x1, -R10 ;  /* 0x00000001090a7824 */ /* 0x000fe200078e0a0a */
[----:B------:R-:W-:-:S03]  /*0d10*/  LEA.HI R3, R3, R4, RZ, 0x1 ;  /* 0x0000000403037211 */ /* 0x000fc600078f08ff */
[----:B------:R-:W-:Y:S01]  /*0d20*/  IMAD R7, R7, 0x10, R10 ;  /* 0x0000001007077824 */ /* 0x000fe200078e020a */
[----:B------:R-:W-:-:S03]  /*0d30*/  LOP3.LUT R3, R3, 0x1ffffffe, RZ, 0xc0, !PT ;  /* 0x1ffffffe03037812 */ /* 0x000fc600078ec0ff */
[----:B------:R-:W-:Y:S02]  /*0d40*/  IMAD R2, R2, 0x40, R7 ;  /* 0x0000004002027824 */ /* 0x000fe400078e0207 */
[----:B------:R-:W-:Y:S01]  /*0d50*/  IMAD.IADD R3, R4, 0x1, -R3 ;  /* 0x0000000104037824 */ /* 0x000fe200078e0a03 */
[----:B------:R-:W-:-:S03]  /*0d60*/  LOP3.LUT R4, R5, 0x1ffffffe, RZ, 0xc0, !PT ;  /* 0x1ffffffe05047812 */ /* 0x000fc600078ec0ff */
[----:B------:R-:W-:Y:S01]  /*0d70*/  IMAD R5, R3, 0x8, R6 ;  /* 0x0000000803057824 */ /* 0x000fe200078e0206 */
[----:B------:R-:W-:Y:S01]  /*0d80*/  LOP3.LUT R3, R8, 0x7ffffffc, RZ, 0xc0, !PT ;  /* 0x7ffffffc08037812 */ /* 0x000fe200078ec0ff */
[----:B------:R-:W-:-:S03]  /*0d90*/  IMAD.IADD R4, R11, 0x1, -R4 ;  /* 0x000000010b047824 */ /* 0x000fc600078e0a04 */
[----:B------:R0:W-:Y:S01]  /*0da0*/  STL [R1+0x5c], R5 ;  /* 0x00005c0501007387 */ /* 0x0001e20000100800 */
[----:B------:R-:W-:-:S03]  /*0db0*/  IMAD.IADD R3, R234, 0x1, -R3 ;  /* 0x00000001ea037824 */ /* 0x000fc600078e0a03 */
[----:B------:R-:W-:Y:S01]  /*0dc0*/  STL [R1+0x54], R2 ;  /* 0x0000540201007387 */ /* 0x000fe20000100800 */
[----:B------:R-:W-:-:S04]  /*0dd0*/  IMAD.SHL.U32 R204, R3, 0x2, RZ ;  /* 0x0000000203cc7824 */ /* 0x000fc800078e00ff */
[C---:B------:R-:W-:Y:S02]  /*0de0*/  VIADD R226, R204.reuse, 0x10 ;  /* 0x00000010cce27836 */ /* 0x040fe40000000000 */
[C---:B------:R-:W-:Y:S02]  /*0df0*/  VIADD R223, R204.reuse, 0x28 ;  /* 0x00000028ccdf7836 */ /* 0x040fe40000000000 */
[C---:B------:R-:W-:Y:S01]  /*0e00*/  VIADD R220, R204.reuse, 0x40 ;  /* 0x00000040ccdc7836 */ /* 0x040fe20000000000 */
[----:B------:R-:W-:Y:S01]  /*0e10*/  SHF.R.S32.HI R0, RZ, 0x1f, R226 ;  /* 0x0000001fff007819 */ /* 0x000fe200000114e2 */
        /* <DEDUP_REMOVED lines=8> */
[----:B0-----:R-:W-:Y:S01]  /*0ea0*/  IMAD.U32 R5, RZ, RZ, UR4 ;  /* 0x00000004ff057e24 */ /* 0x001fe2000f8e00ff */
[----:B------:R-:W-:Y:S01]  /*0eb0*/  SHF.R.S32.HI R0, RZ, 0x1f, R211 ;  /* 0x0000001fff007819 */ /* 0x000fe200000114d3 */
[----:B------:R-:W-:Y:S01]  /*0ec0*/  VIADD R227, R204, 0x8 ;  /* 0x00000008cce37836 */ /* 0x000fe20000000000 */
[----:B------:R-:W-:Y:S01]  /*0ed0*/  SHF.R.S32.HI R0, RZ, 0x1f, R208 ;  /* 0x0000001fff007819 */ /* 0x000fe200000114d0 */
[----:B------:R-:W-:Y:S01]  /*0ee0*/  IMAD R0, R4, 0x8, R2 ;  /* 0x0000000804007824 */ /* 0x000fe200078e0202 */
[----:B------:R0:W-:Y:S01]  /*0ef0*/  STL [R1+0x60], R5 ;  /* 0x0000600501007387 */ /* 0x0001e20000100800 */
[C---:B------:R-:W-:Y:S01]  /*0f00*/  VIADD R225, R204.reuse, 0x18 ;  /* 0x00000018cce17836 */ /* 0x040fe20000000000 */
[----:B------:R-:W-:Y:S01]  /*0f10*/  SHF.R.S32.HI R3, RZ, 0x1f, R227 ;  /* 0x0000001fff037819 */ /* 0x000fe200000114e3 */
[C---:B------:R-:W-:Y:S01]  /*0f20*/  VIADD R224, R204.reuse, 0x20 ;  /* 0x00000020cce07836 */ /* 0x040fe20000000000 */
[----:B------:R1:W-:Y:S01]  /*0f30*/  STL [R1+0x58], R0 ;  /* 0x0000580001007387 */ /* 0x0003e20000100800 */
[----:B------:R-:W-:-:S02]  /*0f40*/  VIADD R222, R204, 0x30 ;  /* 0x00000030ccde7836 */ /* 0x000fc40000000000 */
[C---:B------:R-:W-:Y:S01]  /*0f50*/  VIADD R221, R204.reuse, 0x38 ;  /* 0x00000038ccdd7836 */ /* 0x040fe20000000000 */
[----:B------:R-:W-:Y:S01]  /*0f60*/  SHF.R.S32.HI R3, RZ, 0x1f, R224 ;  /* 0x0000001fff037819 */ /* 0x000fe200000114e0 */
[C---:B------:R-:W-:Y:S01]  /*0f70*/  VIADD R219, R204.reuse, 0x48 ;  /* 0x00000048ccdb7836 */ /* 0x040fe20000000000 */
[----:B0-----:R-:W-:Y:S01]  /*0f80*/  SHF.R.S32.HI R5, RZ, 0x1f, R225 ;  /* 0x0000001fff057819 */ /* 0x001fe200000114e1 */
        /* <DEDUP_REMOVED lines=18> */
[----:B------:R-:W-:Y:S01]  /*10b0*/  VIADD R205, R204, 0xb8 ;  /* 0x000000b8cccd7836 */ /* 0x000fe20000000000 */
[----:B------:R-:W-:-:S02]  /*10c0*/  SHF.R.S32.HI R3, RZ, 0x1f, R209 ;  /* 0x0000001fff037819 */ /* 0x000fc400000114d1 */
[----:B------:R-:W-:Y:S02]  /*10d0*/  SHF.R.S32.HI R237, RZ, 0x1f, R207 ;  /* 0x0000001fffed7819 */ /* 0x000fe400000114cf */
[----:B------:R-:W-:Y:S02]  /*10e0*/  SHF.R.S32.HI R236, RZ, 0x1f, R206 ;  /* 0x0000001fffec7819 */ /* 0x000fe400000114ce */
[----:B-1----:R-:W-:-:S07]  /*10f0*/  SHF.R.S32.HI R235, RZ, 0x1f, R205 ;  /* 0x0000001fffeb7819 */ /* 0x002fce00000114cd */
.L_x_223:
[----:B------:R-:W-:Y:S01]  /*1100*/  ULDC.64 UR8, c[0x0][0xc88] ;  /* 0x0003220000087ab9 */ /* 0x000fe20000000a00 */
[----:B------:R-:W-:Y:S01]  /*1110*/  ULDC.64 UR12, c[0x0][0x208] ;  /* 0x00008200000c7ab9 */ /* 0x000fe20000000a00 */
[----:B------:R-:W-:Y:S01]  /*1120*/  UIMAD.WIDE UR8, UR7, 0x4, UR8 ;  /* 0x00000004070878a5 */ /* 0x000fe2000f8e0208 */
[----:B------:R-:W-:-:S05]  /*1130*/  ULDC.64 UR10, c[0x0][0xa20] ;  /* 0x00028800000a7ab9 */ /* 0x000fca0000000a00 */
[----:B0-2-4-:R-:W-:Y:S02]  /*1140*/  IMAD.U32 R2, RZ, RZ, UR8 ;  /* 0x00000008ff027e24 */ /* 0x015fe4000f8e00ff */
[----:B------:R-:W-:Y:S01]  /*1150*/  IMAD.U32 R3, RZ, RZ, UR9 ;  /* 0x00000009ff037e24 */ /* 0x000fe2000f8e00ff */
[----:B------:R-:W-:-:S04]  /*1160*/  ULDC.64 UR8, c[0x0][0xa28] ;  /* 0x00028a0000087ab9 */ /* 0x000fc80000000a00 */
[----:B------:R-:W2:Y:S01]  /*1170*/  LDG.E R2, desc[UR12][R2.64] ;  /* 0x0000000c02027981 */ /* 0x000ea2000c1e1900 */
[----:B------:R-:W-:Y:S02]  /*1180*/  UISETP.NE.U32.AND UP0, UPT, UR8, URZ, UPT ;  /* 0x0000003f0800728c */ /* 0x000fe4000bf05070 */
[----:B------:R-:W-:Y:S02]  /*1190*/  UISETP.NE.U32.AND UP1, UPT, UR10, URZ, UPT ;  /* 0x0000003f0a00728c */ /* 0x000fe4000bf25070 */
[----:B------:R-:W-:Y:S02]  /*11a0*/  UISETP.NE.AND.EX UP0, UPT, UR9, URZ, UPT, UP0 ;  /* 0x0000003f0900728c */ /* 0x000fe4000bf05300 */
[----:B------:R-:W-:-:S04]  /*11b0*/  UISETP.NE.AND.EX UP1, UPT, UR11, URZ, UPT, UP1 ;  /* 0x0000003f0b00728c */ /* 0x000fc8000bf25310 */
[----:B------:R-:W-:Y:S02]  /*11c0*/  PLOP3.LUT P0, PT, PT, PT, UP0, 0x80, 0x0 ;  /* 0x000000000000781c */ /* 0x000fe40003f0f008 */
[----:B------:R-:W-:Y:S02]  /*11d0*/  PLOP3.LUT P1, PT, PT, PT, UP1, 0x80, 0x0 ;  /* 0x000000000000781c */ /* 0x000fe40003f2f018 */
[----:B--2---:R-:W-:-:S13]  /*11e0*/  R2UR UR4, R2 ;  /* 0x00000000020472ca */ /* 0x004fda00000e0000 */
[----:B------:R-:W-:Y:S01]  /*11f0*/  USHF.R.S32.HI UR14, URZ, 0x1f, UR4 ;  /* 0x0000001f3f0e7899 */ /* 0x000fe20008011404 */
[----:B------:R-:W-:Y:S01]  /*1200*/  IMAD.U32 R229, RZ, RZ, UR5 ;  /* 0x00000005ffe57e24 */ /* 0x000fe2000f8e00ff */
[----:B------:R-:W-:Y:S02]  /*1210*/  @UP0 ULEA UR8, UP2, UR4, UR8, 0x2 ;  /* 0x0000000804080291 */ /* 0x000fe4000f84103f */
[----:B------:R-:W-:Y:S02]  /*1220*/  IMAD.U32 R231, RZ, RZ, UR4 ;  /* 0x00000004ffe77e24 */ /* 0x000fe4000f8e00ff */
[----:B------:R-:W-:Y:S02]  /*1230*/  @UP0 ULEA.HI.X UR9, UR4, UR9, UR14, 0x2, UP2 ;  /* 0x0000000904090291 */ /* 0x000fe400090f140e */
[----:B------:R-:W-:Y:S01]  /*1240*/  IMAD.U32 R233, RZ, RZ, UR14 ;  /* 0x0000000effe97e24 */ /* 0x000fe2000f8e00ff */
[----:B------:R-:W-:Y:S01]  /*1250*/  @UP1 ULEA UR10, UP0, UR4, UR10, 0x2 ;  /* 0x0000000a040a1291 */ /* 0x000fe2000f80103f */
[----:B------:R-:W-:-:S03]  /*1260*/  IMAD.U32 R2, RZ, RZ, UR8 ;  /* 0x00000008ff027e24 */ /* 0x000fc6000f8e00ff */
[----:B------:R-:W-:Y:S01]  /*1270*/  @UP1 ULEA.HI.X UR11, UR4, UR11, UR14, 0x2, UP0 ;  /* 0x0000000b040b1291 */ /* 0x000fe200080f140e */
[----:B------:R-:W-:Y:S01]  /*1280*/  IMAD.U32 R3, RZ, RZ, UR9 ;  /* 0x00000009ff037e24 */ /* 0x000fe2000f8e00ff */
[----:B------:R-:W-:Y:S01]  /*1290*/  ULDC.64 UR8, c[0x0][0x418] ;  /* 0x0001060000087ab9 */ /* 0x000fe20000000a00 */
[----:B-1----:R-:W-:Y:S01]  /*12a0*/  IMAD.U32 R4, RZ, RZ, UR10 ;  /* 0x0000000aff047e24 */ /* 0x002fe2000f8e00ff */
[----:B------:R-:W-:Y:S02]  /*12b0*/  ULOP3.LUT UR5, UR6, 0xffff, URZ, 0xc0, !UPT ;  /* 0x0000ffff06057892 */ /* 0x000fe4000f8ec03f */
[----:B---3--:R-:W-:Y:S01]  /*12c0*/  IMAD.U32 R5, RZ, RZ, UR11 ;  /* 0x0000000bff057e24 */ /* 0x008fe2000f8e00ff */
[----:B------:R-:W2:Y:S01]  /*12d0*/  @P0 LDG.E R2, desc[UR12][R2.64] ;  /* 0x0000000c02020981 */ /* 0x000ea2000c1e1900 */
[----:B------:R-:W-:-:S03]  /*12e0*/  ULDC UR4, c[0x0][0x424] ;  /* 0x0001090000047ab9 */ /* 0x000fc60000000800 */
[----:B------:R-:W3:Y:S01]  /*12f0*/  @P1 LDG.E R4, desc[UR12][R4.64] ;  /* 0x0000000c04041981 */ /* 0x000ee2000c1e1900 */
[----:B------:R-:W-:Y:S01]  /*1300*/  UISETP.NE.U32.AND UP0, UPT, UR8, URZ, UPT ;  /* 0x0000003f0800728c */ /* 0x000fe2000bf05070 */
[----:B------:R-:W-:Y:S01]  /*1310*/  IMAD.U32 R228, RZ, RZ, UR5 ;  /* 0x00000005ffe47e24 */ /* 0x000fe2000f8e00ff */
[----:B------:R-:W-:Y:S01]  /*1320*/  ULDC UR5, c[0x0][0x2f0] ;  /* 0x0000bc0000057ab9 */ /* 0x000fe20000000800 */
[----:B------:R-:W-:Y:S01]  /*1330*/  UMOV UR50, URZ ;  /* 0x0000003f00327c82 */ /* 0x000fe20008000000 */
[----:B------:R-:W-:Y:S02]  /*1340*/  UISETP.NE.AND.EX UP0, UPT, UR9, URZ, UPT, UP0 ;  /* 0x0000003f0900728c */ /* 0x000fe4000bf05300 */
[----:B------:R-:W-:Y:S02]  /*1350*/  ULOP3.LUT UR7, UR6, 0xff0000, URZ, 0xc0, !UPT ;  /* 0x00ff000006077892 */ /* 0x000fe4000f8ec03f */
[----:B------:R-:W-:Y:S02]  /*1360*/  USEL UR4, UR4, 0x1, UP0 ;  /* 0x0000000104047887 */ /* 0x000fe40008000000 */
[----:B------:R-:W-:-:S02]  /*1370*/  ULOP3.LUT UR6, UR6, 0xff000000, URZ, 0xc0, !UPT ;  /* 0xff00000006067892 */ /* 0x000fc4000f8ec03f */
[----:B------:R-:W-:Y:S01]  /*1380*/  UIMAD UR4, UR4, UR5, URZ ;  /* 0x00000005040472a4 */ /* 0x000fe2000f8e023f */
[----:B--2---:R-:W-:-:S06]  /*1390*/  @P0 R2UR UR50, R2 ;  /* 0x00000000023202ca */ /* 0x004fcc00000e0000 */
[----:B---3--:R-:W-:Y:S01]  /*13a0*/  @P1 R2UR UR4, R4 ;  /* 0x00000000040412ca */ /* 0x008fe200000e0000 */
[----:B-----5:R-:W-:-:S14]  /*13b0*/  @P1 BRA `(.L_x_177) ;  /* 0x00000000003c1947 */ /* 0x020fdc0003800000 */
[----:B------:R-:W-:Y:S02]  /*13c0*/  ULDC.64 UR8, c[0x0][0xa08] ;  /* 0x0002820000087ab9 */ /* 0x000fe40000000a00 */
[----:B------:R-:W-:-:S04]  /*13d0*/  ISETP.NE.U32.AND P0, PT, RZ, UR8, PT ;  /* 0x00000008ff007c0c */ /* 0x000fc8000bf05070 */
[----:B------:R-:W-:-:S13]  /*13e0*/  ISETP.NE.AND.EX P0, PT, RZ, UR9, PT, P0 ;  /* 0x00000009ff007c0c */ /* 0x000fda000bf05300 */
[----:B------:R-:W-:Y:S05]  /*13f0*/  @!P0 BRA `(.L_x_177) ;  /* 0x00000000002c8947 */ /* 0x000fea0003800000 */
[----:B------:R-:W-:Y:S01]  /*1400*/  R2UR UR10, R231 ;  /* 0x00000000e70a72ca */ /* 0x000fe200000e0000 */
[----:B------:R-:W-:Y:S01]  /*1410*/  ULDC.64 UR4, c[0x0][0xa08] ;  /* 0x0002820000047ab9 */ /* 0x000fe20000000a00 */
[----:B------:R-:W-:-:S11]  /*1420*/  ULDC.64 UR8, c[0x0][0x208] ;  /* 0x0000820000087ab9 */ /* 0x000fd60000000a00 */
[----:B------:R-:W-:-:S06]  /*1430*/  UIMAD.WIDE UR4, UR10, 0x4, UR4 ;  /* 0x000000040a0478a5 */ /* 0x000fcc000f8e0204 */
[----:B------:R-:W-:Y:S02]  /*1440*/  IMAD.U32 R2, RZ, RZ, UR4 ;  /* 0x00000004ff027e24 */ /* 0x000fe4000f8e00ff */
[----:B------:R-:W-:-:S05]  /*1450*/  IMAD.U32 R3, RZ, RZ, UR5 ;  /* 0x00000005ff037e24 */ /* 0x000fca000f8e00ff */
[----:B------:R-:W2:Y:S04]  /*1460*/  LDG.E R4, desc[UR8][R2.64] ;  /* 0x0000000802047981 */ /* 0x000ea8000c1e1900 */
[----:B------:R-:W3:Y:S01]  /*1470*/  LDG.E R0, desc[UR8][R2.64+0x4] ;  /* 0x0000040802007981 */ /* 0x000ee2000c1e1900 */
[----:B--2---:R-:W-:Y:S02]  /*1480*/  R2UR UR4, R4 ;  /* 0x00000000040472ca */ /* 0x004fe400000e0000 */
[----:B---3--:R-:W-:-:S13]  /*1490*/  R2UR UR5, R0 ;  /* 0x00000000000572ca */ /* 0x008fda00000e0000 */
[----:B------:R-:W-:-:S12]  /*14a0*/  UIADD3 UR4, -UR4, UR5, URZ ;  /* 0x0000000504047290 */ /* 0x000fd8000fffe13f */
.L_x_177:
[----:B------:R-:W-:Y:S02]  /*14b0*/  UIADD3 UR50, -UR50, UR4, URZ ;  /* 0x0000000432327290 */ /* 0x000fe4000fffe13f */
[----:B------:R-:W-:Y:S02]  /*14c0*/  USHF.R.U32.HI UR6, URZ, 0x8, UR6 ;  /* 0x000000083f067899 */ /* 0x000fe40008011606 */
[----:B------:R-:W-:Y:S02]  /*14d0*/  UISETP.GE.AND UP0, UPT, UR50, 0x1, UPT ;  /* 0x000000013200788c */ /* 0x000fe4000bf06270 */
[----:B------:R-:W-:Y:S02]  /*14e0*/  UIADD3 UR5, UR50, 0x6f, URZ ;  /* 0x0000006f32057890 */ /* 0x000fe4000fffe03f */
[----:B------:R-:W-:Y:S02]  /*14f0*/  ULEA.HI UR7, UR7, UR6, URZ, 0x10 ;  /* 0x0000000607077291 */ /* 0x000fe4000f8f803f */
[----:B------:R-:W-:Y:S01]  /*1500*/  PLOP3.LUT P0, PT, PT, PT, UP0, 0x80, 0x0 ;  /* 0x000000000000781c */ /* 0x000fe20003f0f008 */
[----:B------:R-:W-:Y:S01]  /*1510*/  UMOV UR4, URZ ;  /* 0x0000003f00047c82 */ /* 0x000fe20008000000 */
[----:B------:R-:W-:-:S02]  /*1520*/  ULOP3.LUT UR8, UR7, 0xff, URZ, 0xc0, !UPT ;  /* 0x000000ff07087892 */ /* 0x000fc4000f8ec03f */
[----:B------:R-:W-:Y:S02]  /*1530*/  UIMAD.WIDE UR4, UR5, -0x6db6db6d, UR4 ;  /* 0x92492493050478a5 */ /* 0x000fe4000f8e0204 */
[----:B------:R-:W-:Y:S02]  /*1540*/  USHF.R.U32.HI UR7, URZ, 0x10, UR7 ;  /* 0x000000103f077899 */ /* 0x000fe40008011607 */
[----:B------:R-:W-:Y:S01]  /*1550*/  USHF.R.U32.HI UR6, URZ, 0x1f, UR5 ;  /* 0x0000001f3f067899 */ /* 0x000fe20008011605 */
[----:B------:R-:W-:Y:S02]  /*1560*/  IMAD.U32 R23, RZ, RZ, UR8 ;  /* 0x00000008ff177e24 */ /* 0x000fe4000f8e00ff */
[----:B------:R-:W-:Y:S01]  /*1570*/  UMOV UR4, URZ ;  /* 0x0000003f00047c82 */ /* 0x000fe20008000000 */
[----:B------:R-:W-:Y:S01]  /*1580*/  ULEA.HI.SX32 UR9, UR5, UR6, 0x1a ;  /* 0x0000000605097291 */ /* 0x000fe2000f8fd23f */
[----:B------:R-:W-:Y:S01]  /*1590*/  IMAD.U32 R22, RZ, RZ, UR7 ;  /* 0x00000007ff167e24 */ /* 0x000fe2000f8e00ff */
[----:B------:R-:W-:Y:S10]  /*15a0*/  @!P0 BRA `(.L_x_178) ;  /* 0x0000000000948947 */ /* 0x000ff40003800000 */
[----:B------:R-:W-:Y:S01]  /*15b0*/  R2UR UR5, R22 ;  /* 0x00000000160572ca */ /* 0x000fe200000e0000 */
[----:B------:R-:W-:-:S12]  /*15c0*/  ULDC UR4, c[0x0][0x9f0] ;  /* 0x00027c0000047ab9 */ /* 0x000fd80000000800 */
[----:B------:R-:W-:-:S04]  /*15d0*/  UISETP.NE.AND UP0, UPT, UR5, URZ, UPT ;  /* 0x0000003f0500728c */ /* 0x000fc8000bf05270 */
[----:B------:R-:W-:-:S03]  /*15e0*/  USEL UR10, UR5, UR4, UP0 ;  /* 0x00000004050a7287 */ /* 0x000fc60008000000 */
[----:B------:R-:W-:Y:S01]  /*15f0*/  UMOV UR4, URZ ;  /* 0x0000003f00047c82 */ /* 0x000fe20008000000 */
[----:B------:R-:W-:Y:S02]  /*1600*/  UIADD3 UR6, UR9, -0x1, UR10 ;  /* 0xffffffff09067890 */ /* 0x000fe4000fffe00a */
[----:B------:R-:W-:-:S04]  /*1610*/  IMAD.U32 R3, RZ, RZ, UR10 ;  /* 0x0000000aff037e24 */ /* 0x000fc8000f8e00ff */
[----:B------:R-:W-:Y:S01]  /*1620*/  IMAD.U32 R4, RZ, RZ, UR6 ;  /* 0x00000006ff047e24 */ /* 0x000fe2000f8e00ff */
[-C--:B------:R-:W-:Y:S01]  /*1630*/  IABS R0, R3.reuse ;  /* 0x0000000300007213 */ /* 0x080fe20000000000 */
[----:B------:R-:W-:Y:S01]  /*1640*/  ULOP3.LUT UR6, UR6, UR10, URZ, 0x3c, !UPT ;  /* 0x0000000a06067292 */ /* 0x000fe2000f8e3c3f */
[----:B------:R-:W-:Y:S02]  /*1650*/  IABS R5, R3 ;  /* 0x0000000300057213 */ /* 0x000fe40000000000 */
[----:B------:R-:W-:Y:S02]  /*1660*/  R2UR UR11, R0 ;  /* 0x00000000000b72ca */ /* 0x000fe400000e0000 */
[----:B------:R-:W-:-:S05]  /*1670*/  IABS R4, R4 ;  /* 0x0000000400047213 */ /* 0x000fca0000000000 */
[----:B------:R-:W-:-:S05]  /*1680*/  IMAD.MOV.U32 R3, RZ, RZ, R4 ;  /* 0x000000ffff037224 */ /* 0x000fca00078e0004 */
[----:B------:R-:W-:Y:S01]  /*1690*/  R2UR UR8, R3 ;  /* 0x00000000030872ca */ /* 0x000fe200000e0000 */
[----:B------:R-:W0:Y:S08]  /*16a0*/  I2F.RP R0, UR11 ;  /* 0x0000000b00007d06 */ /* 0x000e300008209400 */
[----:B0-----:R-:W0:Y:S02]  /*16b0*/  MUFU.RCP R0, R0 ;  /* 0x0000000000007308 */ /* 0x001e240000001000 */
[----:B0-----:R-:W-:-:S02]  /*16c0*/  VIADD R2, R0, 0xffffffe ;  /* 0x0ffffffe00027836 */ /* 0x001fc40000000000 */
[----:B------:R-:W-:-:S04]  /*16d0*/  IMAD.MOV R0, RZ, RZ, -R5 ;  /* 0x000000ffff007224 */ /* 0x000fc800078e0a05 */
        /* <DEDUP_REMOVED lines=18> */
.L_x_178:
[----:B------:R-:W-:Y:S01]  /*1800*/  R2UR UR5, R23 ;  /* 0x00000000170572ca */ /* 0x000fe200000e0000 */
[----:B------:R-:W-:Y:S01]  /*1810*/  IMAD.U32 R0, RZ, RZ, UR9 ;  /* 0x00000009ff007e24 */ /* 0x000fe2000f8e00ff */
[----:B------:R-:W-:Y:S01]  /*1820*/  PLOP3.LUT P0, PT, PT, PT, PT, 0x80, 0x0 ;  /* 0x000000000000781c */ /* 0x000fe20003f0f070 */
[----:B------:R-:W-:Y:S01]  /*1830*/  IMAD.U32 R3, RZ, RZ, UR4 ;  /* 0x00000004ff037e24 */ /* 0x000fe2000f8e00ff */
[----:B------:R-:W-:Y:S01]  /*1840*/  CS2R R118, SRZ ;  /* 0x0000000000767805 */ /* 0x000fe2000001ff00 */
[----:B------:R-:W-:Y:S01]  /*1850*/  IMAD.MOV.U32 R4, RZ, RZ, RZ ;  /* 0x000000ffff047224 */ /* 0x000fe200078e00ff */
[----:B------:R-:W-:Y:S02]  /*1860*/  CS2R R116, SRZ ;  /* 0x0000000000747805 */ /* 0x000fe4000001ff00 */
[----:B------:R-:W-:Y:S02]  /*1870*/  CS2R R114, SRZ ;  /* 0x0000000000727805 */ /* 0x000fe4000001ff00 */
[----:B------:R-:W-:-:S02]  /*1880*/  CS2R R112, SRZ ;  /* 0x0000000000707805 */ /* 0x000fc4000001ff00 */
[----:B------:R-:W-:Y:S02]  /*1890*/  CS2R R110, SRZ ;  /* 0x00000000006e7805 */ /* 0x000fe4000001ff00 */
[----:B------:R-:W-:Y:S02]  /*18a0*/  CS2R R108, SRZ ;  /* 0x00000000006c7805 */ /* 0x000fe4000001ff00 */
[----:B------:R-:W-:Y:S02]  /*18b0*/  CS2R R106, SRZ ;  /* 0x00000000006a7805 */ /* 0x000fe4000001ff00 */
[----:B------:R-:W-:Y:S01]  /*18c0*/  CS2R R104, SRZ ;  /* 0x0000000000687805 */ /* 0x000fe2000001ff00 */
[----:B------:R-:W-:Y:S01]  /*18d0*/  UIMAD UR5, UR5, UR4, URZ ;  /* 0x00000004050572a4 */ /* 0x000fe2000f8e023f */
[----:B------:R-:W-:Y:S02]  /*18e0*/  CS2R R102, SRZ ;  /* 0x0000000000667805 */ /* 0x000fe4000001ff00 */
[----:B------:R-:W-:-:S02]  /*18f0*/  CS2R R100, SRZ ;  /* 0x0000000000647805 */ /* 0x000fc4000001ff00 */
[----:B------:R-:W-:Y:S02]  /*1900*/  CS2R R98, SRZ ;  /* 0x0000000000627805 */ /* 0x000fe4000001ff00 */
[----:B------:R-:W-:Y:S02]  /*1910*/  CS2R R96, SRZ ;  /* 0x0000000000607805 */ /* 0x000fe4000001ff00 */
[----:B------:R-:W-:Y:S02]  /*1920*/  CS2R R94, SRZ ;  /* 0x00000000005e7805 */ /* 0x000fe4000001ff00 */
[----:B------:R-:W-:Y:S01]  /*1930*/  VIADDMNMX R0, R3, UR5, R0, PT ;  /* 0x0000000503007c46 */ /* 0x000fe2000b800100 */
[----:B------:R-:W-:Y:S01]  /*1940*/  IMAD.U32 R18, RZ, RZ, UR5 ;  /* 0x00000005ff127e24 */ /* 0x000fe2000f8e00ff */
[----:B------:R-:W-:Y:S02]  /*1950*/  CS2R R92, SRZ ;  /* 0x00000000005c7805 */ /* 0x000fe4000001ff00 */
[----:B------:R-:W-:-:S02]  /*1960*/  CS2R R124, SRZ ;  /* 0x00000000007c7805 */ /* 0x000fc4000001ff00 */
[----:B------:R-:W-:Y:S01]  /*1970*/  R2UR UR51, R0 ;  /* 0x00000000003372ca */ /* 0x000fe200000e0000 */
[----:B------:R-:W-:Y:S01]  /*1980*/  IMAD.MOV.U32 R0, RZ, RZ, RZ ;  /* 0x000000ffff007224 */ /* 0x000fe200078e00ff */
        /* <DEDUP_REMOVED lines=10> */
[----:B------:R-:W-:Y:S01]  /*1a30*/  CS2R R68, SRZ ;  /* 0x0000000000447805 */ /* 0x000fe2000001ff00 */
[----:B------:R-:W-:Y:S01]  /*1a40*/  UISETP.GT.AND UP0, UPT, UR51, UR5, UPT ;  /* 0x000000053300728c */ /* 0x000fe2000bf04270 */
[----:B------:R-:W-:-:S02]  /*1a50*/  CS2R R66, SRZ ;  /* 0x0000000000427805 */ /* 0x000fc4000001ff00 */
[----:B------:R-:W-:Y:S02]  /*1a60*/  CS2R R64, SRZ ;  /* 0x0000000000407805 */ /* 0x000fe4000001ff00 */
[----:B------:R-:W-:Y:S02]  /*1a70*/  CS2R R62, SRZ ;  /* 0x00000000003e7805 */ /* 0x000fe4000001ff00 */
[----:B------:R-:W-:Y:S02]  /*1a80*/  CS2R R60, SRZ ;  /* 0x00000000003c7805 */ /* 0x000fe4000001ff00 */
[----:B------:R-:W-:Y:S02]  /*1a90*/  CS2R R58, SRZ ;  /* 0x00000000003a7805 */ /* 0x000fe4000001ff00 */
[----:B------:R-:W-:Y:S02]  /*1aa0*/  PLOP3.LUT P1, PT, PT, PT, UP0, 0x80, 0x0 ;  /* 0x000000000000781c */ /* 0x000fe40003f2f008 */
        /* <DEDUP_REMOVED lines=16> */
[----:B------:R-:W-:Y:S01]  /*1bb0*/  CS2R R24, SRZ ;  /* 0x0000000000187805 */ /* 0x000fe2000001ff00 */
[----:B------:R-:W-:Y:S06]  /*1bc0*/  @!P1 BRA `(.L_x_179) ;  /* 0x0000009400989947 */ /* 0x000fec0003800000 */
[----:B------:R-:W0:Y:S01]  /*1bd0*/  S2R R5, SR_TID.X ;  /* 0x0000000000057919 */ /* 0x000e220000002100 */
[----:B------:R-:W1:Y:S01]  /*1be0*/  S2UR UR7, SR_CgaCtaId ;  /* 0x00000000000779c3 */ /* 0x000e620000008800 */
[----:B------:R-:W-:Y:S02]  /*1bf0*/  UMOV UR6, 0x400 ;  /* 0x0000040000067882 */ /* 0x000fe40000000000 */
[----:B-1----:R-:W-:-:S04]  /*1c00*/  ULEA UR6, UR7, UR6, 0x18 ;  /* 0x0000000607067291 */ /* 0x002fc8000f8ec03f */
[----:B------:R-:W-:Y:S01]  /*1c10*/  UIADD3 UR6, UR6, 0x15400, URZ ;  /* 0x0001540006067890 */ /* 0x000fe2000fffe03f */
[----:B0-----:R-:W-:-:S03]  /*1c20*/  VIADD R8, R5, 0xffffff80 ;  /* 0xffffff8005087836 */ /* 0x001fc60000000000 */
[----:B------:R-:W-:Y:S02]  /*1c30*/  ULOP3.LUT UP0, URZ, UR6, 0x9f, URZ, 0xc0, !UPT ;  /* 0x0000009f063f7892 */ /* 0x000fe4000f80c03f */
[----:B------:R-:W-:-:S04]  /*1c40*/  SHF.R.S32.HI R5, RZ, 0x1f, R8 ;  /* 0x0000001fff057819 */ /* 0x000fc80000011408 */
[----:B------:R-:W-:Y:S02]  /*1c50*/  PLOP3.LUT P0, PT, PT, PT, UP0, 0x80, 0x0 ;  /* 0x000000000000781c */ /* 0x000fe40003f0f008 */
[----:B------:R-:W-:-:S04]  /*1c60*/  LEA.HI R5, R5, R8, RZ, 0x7 ;  /* 0x0000000805057211 */ /* 0x000fc800078f38ff */
[----:B------:R-:W-:-:S05]  /*1c70*/  SHF.R.S32.HI R5, RZ, 0x7, R5 ;  /* 0x00000007ff057819 */ /* 0x000fca0000011405 */
[----:B------:R-:W0:Y:S02]  /*1c80*/  SHFL.IDX PT, R0, R5, RZ, 0x1f ;  /* 0x00001fff05007589 */ /* 0x000e2400000e0000 */
[----:B0-----:R-:W-:-:S13]  /*1c90*/  R2UR UR4, R0 ;  /* 0x00000000000472ca */ /* 0x001fda00000e0000 */
        /* <DEDUP_REMOVED lines=10> */
[----:B------:R-:W-:Y:S01]  /*1d40*/  IMAD.U32 R4, RZ, RZ, UR4 ;  /* 0x00000004ff047e24 */ /* 0x000fe2000f8e00ff */
[----:B------:R0:W1:Y:S01]  /*1d50*/  LDC.64 R2, c[0x4][R0] ;  /* 0x0100000000027b82 */ /* 0x0000620000000a00 */
[----:B------:R-:W-:Y:S01]  /*1d60*/  IMAD.U32 R5, RZ, RZ, UR5 ;  /* 0x00000005ff057e24 */ /* 0x000fe2000f8e00ff */
[----:B------:R-:W-:Y:S01]  /*1d70*/  ULDC.64 UR4, c[0x4][0xb0] ;  /* 0x01002c0000047ab9 */ /* 0x000fe20000000a00 */
[----:B------:R-:W-:Y:S02]  /*1d80*/  IMAD.U32 R10, RZ, RZ, UR6 ;  /* 0x00000006ff0a7e24 */ /* 0x000fe4000f8e00ff */
[----:B------:R-:W-:Y:S02]  /*1d90*/  IMAD.U32 R6, RZ, RZ, UR4 ;  /* 0x00000004ff067e24 */ /* 0x000fe4000f8e00ff */
[----:B------:R-:W-:-:S02]  /*1da0*/  IMAD.U32 R7, RZ, RZ, UR5 ;  /* 0x00000005ff077e24 */ /* 0x000fc4000f8e00ff */
[----:B------:R-:W-:Y:S02]  /*1db0*/  IMAD.U32 R11, RZ, RZ, UR7 ;  /* 0x00000007ff0b7e24 */ /* 0x000fe4000f8e00ff */
[----:B------:R-:W-:Y:S02]  /*1dc0*/  IMAD.MOV.U32 R8, RZ, RZ, 0x70 ;  /* 0x00000070ff087424 */ /* 0x000fe400078e00ff */
[----:B------:R-:W-:Y:S02]  /*1dd0*/  IMAD.MOV.U32 R12, RZ, RZ, 0x1 ;  /* 0x00000001ff0c7424 */ /* 0x000fe400078e00ff */
[----:B0-----:R-:W-:-:S07]  /*1de0*/  IMAD.MOV.U32 R13, RZ, RZ, RZ ;  /* 0x000000ffff0d7224 */ /* 0x001fce00078e00ff */
[----:B------:R-:W-:-:S07]  /*1df0*/  LEPC R20, `(.L_x_180) ;  /* 0x000000001014794e */ /* 0x000fce0000000000 */
[----:B-1----:R-:W-:Y:S05]  /*1e00*/  CALL.ABS.NOINC R2 ;  /* 0x0000000002007343 */ /* 0x002fea0003c00000 */
.L_x_180:
[----:B------:R-:W2:Y:S01]  /*1e10*/  LDL R2, [R1+0x60] ;  /* 0x0000600001027983 */ /* 0x000ea20000100800 */
[----:B------:R-:W0:Y:S01]  /*1e20*/  S2UR UR5, SR_CgaCtaId ;  /* 0x00000000000579c3 */ /* 0x000e220000008800 */
[----:B------:R-:W-:Y:S01]  /*1e30*/  LEA.HI R0, R232, R232, RZ, 0x1 ;  /* 0x000000e8e8007211 */ /* 0x000fe200078f08ff */
[----:B------:R-:W-:Y:S01]  /*1e40*/  UMOV UR4, 0x400 ;  /* 0x0000040000047882 */ /* 0x000fe20000000000 */
[----:B------:R-:W-:Y:S02]  /*1e50*/  BSSY B0, `(.L_x_181) ;  /* 0x000000b000007945 */ /* 0x000fe40003800000 */
[----:B------:R-:W-:-:S05]  /*1e60*/  LOP3.LUT R3, R0, 0xfffffffe, RZ, 0xc0, !PT ;  /* 0xfffffffe00037812 */ /* 0x000fca00078ec0ff */
[----:B------:R-:W-:-:S05]  /*1e70*/  IMAD.IADD R3, R232, 0x1, -R3 ;  /* 0x00000001e8037824 */ /* 0x000fca00078e0a03 */
[----:B------:R-:W-:Y:S01]  /*1e80*/  SHF.L.U32 R3, R3, 0x1f, RZ ;  /* 0x0000001f03037819 */ /* 0x000fe200000006ff */
[----:B0-----:R-:W-:-:S06]  /*1e90*/  ULEA UR4, UR5, UR4, 0x18 ;  /* 0x0000000405047291 */ /* 0x001fcc000f8ec03f */
[----:B------:R-:W-:-:S04]  /*1ea0*/  IMAD.U32 R4, RZ, RZ, UR4 ;  /* 0x00000004ff047e24 */ /* 0x000fc8000f8e00ff */
[----:B------:R-:W0:Y:S01]  /*1eb0*/  SYNCS.PHASECHK.TRANS64.TRYWAIT P1, [R4+URZ+0x36800], R3 ;  /* 0x03680003040075a7 */ /* 0x000e22000802017f */
[----:B--2---:R-:W-:-:S13]  /*1ec0*/  R2UR UR6, R2 ;  /* 0x00000000020672ca */ /* 0x004fda00000e0000 */
[----:B------:R-:W-:-:S05]  /*1ed0*/  IMAD.U32 R0, RZ, RZ, UR6 ;  /* 0x00000006ff007e24 */ /* 0x000fca000f8e00ff */
[----:B------:R-:W-:Y:S01]  /*1ee0*/  ISETP.NE.AND P0, PT, R0, 0x3, PT ;  /* 0x000000030000780c */ /* 0x000fe20003f05270 */
[----:B0-----:R-:W-:-:S12]  /*1ef0*/  @!P1 BRA `(.L_x_182) ;  /* 0x0000013c00c09947 */ /* 0x001fd80003800000 */
.L_x_350:
[----:B------:R-:W-:Y:S05]  /*1f00*/  BSYNC B0 ;  /* 0x0000000000007941 */ /* 0x000fea0003800000 */
.L_x_181:
[----:B------:R-:W-:Y:S05]  /*1f10*/  @!P0 BRA `(.L_x_183) ;  /* 0x0000000000048947 */ /* 0x000fea0003800000 */
[----:B------:R-:W-:Y:S01]  /*1f20*/  BPT.TRAP 0x1 ;  /* 0x000000040000795c */ /* 0x000fe20000300000 */
.L_x_183:
[----:B------:R-:W-:Y:S01]  /*1f30*/  IMAD R0, R16, 0x8, R4 ;  /* 0x0000000810007824 */ /* 0x000fe200078e0204 */
[----:B0-----:R-:W-:-:S04]  /*1f40*/  SHF.L.U32 R3, R17, 0x1f, RZ ;  /* 0x0000001f11037819 */ /* 0x001fc800000006ff */
[----:B------:R0:W1:Y:S01]  /*1f50*/  SYNCS.PHASECHK.TRANS64.TRYWAIT P2, [R0+URZ+0x36830], R3 ;  /* 0x03683003000075a7 */ /* 0x000062000804017f */
[----:B------:R-:W-:Y:S05]  /*1f60*/  @!P0 BRA `(.L_x_184) ;  /* 0x0000000000048947 */ /* 0x000fea0003800000 */
[----:B------:R-:W-:Y:S01]  /*1f70*/  BPT.TRAP 0x1 ;  /* 0x000000040000795c */ /* 0x000fe20000300000 */
.L_x_184:
[----:B------:R-:W2:Y:S01]  /*1f80*/  S2R R2, SR_TID.X ;  /* 0x0000000000027919 */ /* 0x000ea20000002100 */
[----:B------:R-:W-:Y:S01]  /*1f90*/  IMAD.MOV.U32 R119, RZ, RZ, RZ ;  /* 0x000000ffff777224 */ /* 0x000fe200078e00ff */
[----:B--2---:R-:W-:Y:S01]  /*1fa0*/  LOP3.LUT P1, RZ, R2, 0x7f, RZ, 0xc0, !PT ;  /* 0x0000007f02ff7812 */ /* 0x004fe2000782c0ff */
[----:B-1----:R-:W-:-:S12]  /*1fb0*/  @P2 BRA `(.L_x_185) ;  /* 0x0000000000082947 */ /* 0x002fd80003800000 */
[----:B------:R-:W1:Y:S02]  /*1fc0*/  SYNCS.PHASECHK.TRANS64.TRYWAIT P2, [R0+URZ+0x36830], R3 ;  /* 0x03683003000075a7 */ /* 0x000e64000804017f */
[----:B-1----:R-:W-:Y:S05]  /*1fd0*/  @!P2 BRA `(.L_x_186) ;  /* 0x0000013c009ca947 */ /* 0x002fea0003800000 */
.L_x_185:
[----:B------:R-:W-:Y:S05]  /*1fe0*/  WARPSYNC.ALL ;  /* 0x0000000000007948 */ /* 0x000fea0003800000 */
[----:B------:R-:W-:Y:S01]  /*1ff0*/  R2UR UR4, R4 ;  /* 0x00000000040472ca */ /* 0x000fe200000e0000 */
[----:B------:R-:W-:Y:S01]  /*2000*/  ULOP3.LUT UR49, UR49, 0x10000, URZ, 0xfc, !UPT ;  /* 0x0001000031317892 */ /* 0x000fe2000f8efc3f */
[----:B------:R-:W-:Y:S01]  /*2010*/  R2UR UR48, R16 ;  /* 0x00000000103072ca */ /* 0x000fe200000e0000 */
[----:B------:R-:W-:Y:S01]  /*2020*/  WARPGROUP.ARRIVE ;  /* 0x00000000000079c5 */ /* 0x000fe20000000000 */
[----:B------:R-:W-:Y:S01]  /*2030*/  UMOV UR53, 0x40000040 ;  /* 0x4000004000357882 */ /* 0x000fe20000000000 */
[----:B------:R-:W-:Y:S01]  /*2040*/  UMOV UR55, 0x40000040 ;  /* 0x4000004000377882 */ /* 0x000fe20000000000 */
[----:B------:R-:W-:Y:S01]  /*2050*/  UMOV UR7, 0x40000040 ;  /* 0x4000004000077882 */ /* 0x000fe20000000000 */
[----:B------:R-:W-:Y:S01]  /*2060*/  UMOV UR9, UR53 ;  /* 0x0000003500097c82 */ /* 0x000fe20008000000 */
[----:B------:R-:W-:Y:S01]  /*2070*/  UMOV UR52, UR49 ;  /* 0x0000003100347c82 */ /* 0x000fe20008000000 */
[----:B------:R-:W-:Y:S01]  /*2080*/  UMOV UR11, 0x40000040 ;  /* 0x40000040000b7882 */ /* 0x000fe20000000000 */
[----:B------:R-:W-:Y:S01]  /*2090*/  UMOV UR8, UR52 ;  /* 0x0000003400087c82 */ /* 0x000fe20008000000 */
[----:B------:R-:W-:Y:S01]  /*20a0*/  UMOV UR12, UR52 ;  /* 0x00000034000c7c82 */ /* 0x000fe20008000000 */
[----:B------:R-:W-:Y:S01]  /*20b0*/  UMOV UR13, UR53 ;  /* 0x00000035000d7c82 */ /* 0x000fe20008000000 */
[----:B------:R-:W-:Y:S01]  /*20c0*/  UIADD3 UR4, UR4, 0x21400, URZ ;  /* 0x0002140004047890 */ /* 0x000fe2000fffe03f */
[----:B------:R-:W-:Y:S01]  /*20d0*/  MOV R2, UR53 ;  /* 0x0000003500027c02 */ /* 0x000fe20008000f00 */
[----:B------:R-:W-:Y:S01]  /*20e0*/  UMOV UR15, 0x40000040 ;  /* 0x40000040000f7882 */ /* 0x000fe20000000000 */
[----:B------:R-:W-:Y:S01]  /*20f0*/  UMOV UR16, UR52 ;  /* 0x0000003400107c82 */ /* 0x000fe20008000000 */
[----:B------:R-:W-:Y:S01]  /*2100*/  USHF.R.U32.HI UR4, URZ, 0x4, UR4 ;  /* 0x000000043f047899 */ /* 0x000fe20008011604 */
[----:B01----:R-:W-:Y:S01]  /*2110*/  MOV R3, UR52 ;  /* 0x0000003400037c02 */ /* 0x003fe20008000f00 */
[----:B------:R-:W-:Y:S01]  /*2120*/  UMOV UR17, UR53 ;  /* 0x0000003500117c82 */ /* 0x000fe20008000000 */
[----:B------:R-:W-:Y:S01]  /*2130*/  UMOV UR19, 0x40000040 ;  /* 0x4000004000137882 */ /* 0x000fe20000000000 */
[----:B------:R-:W-:Y:S01]  /*2140*/  ULOP3.LUT UR4, UR4, 0x3fff, URZ, 0xc0, !UPT ;  /* 0x00003fff04047892 */ /* 0x000fe2000f8ec03f */
[----:B------:R-:W-:Y:S01]  /*2150*/  IMAD.U32 R5, RZ, RZ, UR51 ;  /* 0x00000033ff057e24 */ /* 0x000fe2000f8e00ff */
[----:B------:R-:W-:Y:S01]  /*2160*/  UIADD3 UR20, UR49, 0x2, URZ ;  /* 0x0000000231147890 */ /* 0x000fe2000fffe03f */
[----:B------:R-:W-:Y:S01]  /*2170*/  P2R R15, PR, RZ, 0x2 ;  /* 0x00000002ff0f7803 */ /* 0x000fe20000000000 */
[----:B------:R-:W-:Y:S01]  /*2180*/  ULOP3.LUT UR5, UR4, 0x10000, URZ, 0xfc, !UPT ;  /* 0x0001000004057892 */ /* 0x000fe2000f8efc3f */
[----:B------:R-:W-:Y:S01]  /*2190*/  P2R R21, PR, RZ, 0x1 ;  /* 0x00000001ff157803 */ /* 0x000fe20000000000 */
[----:B------:R-:W-:Y:S01]  /*21a0*/  UMOV UR23, 0x40000040 ;  /* 0x4000004000177882 */ /* 0x000fe20000000000 */
[----:B------:R-:W-:Y:S01]  /*21b0*/  UMOV UR4, UR52 ;  /* 0x0000003400047c82 */ /* 0x000fe20008000000 */
[----:B------:R-:W-:Y:S01]  /*21c0*/  UIMAD UR48, UR48, 0xa80, UR5 ;  /* 0x00000a80303078a4 */ /* 0x000fe2000f8e0205 */
[--C-:B------:R-:W-:Y:S01]  /*21d0*/  IMAD.MOV.U32 R118, RZ, RZ, R119.reuse ;  /* 0x000000ffff767224 */ /* 0x100fe200078e0077 */
[----:B------:R-:W-:Y:S01]  /*21e0*/  UMOV UR27, 0x40000040 ;  /* 0x40000040001b7882 */ /* 0x000fe20000000000 */
[----:B------:R-:W-:Y:S01]  /*21f0*/  IMAD.U32 R8, RZ, RZ, UR5 ;  /* 0x00000005ff087e24 */ /* 0x000fe2000f8e00ff */
[----:B------:R-:W-:Y:S01]  /*2200*/  UIADD3 UR6, UR48, 0x80, URZ ;  /* 0x0000008030067890 */ /* 0x000fe2000fffe03f */
[--C-:B------:R-:W-:Y:S01]  /*2210*/  IMAD.MOV.U32 R117, RZ, RZ, R119.reuse ;  /* 0x000000ffff757224 */ /* 0x100fe200078e0077 */
[----:B------:R-:W-:Y:S01]  /*2220*/  UMOV UR5, UR53 ;  /* 0x0000003500057c82 */ /* 0x000fe20008000000 */
[----:B------:R-:W-:Y:S01]  /*2230*/  UMOV UR54, UR48 ;  /* 0x0000003000367c82 */ /* 0x000fe20008000000 */
[----:B------:R-:W-:Y:S01]  /*2240*/  UIADD3 UR10, UR48, 0x180, URZ ;  /* 0x00000180300a7890 */ /* 0x000fe2000fffe03f */
[----:B------:R-:W-:Y:S01]  /*2250*/  HGMMA.64x16x16.F32.BF16 R72, gdesc[UR52], RZ, !UPT, gsb0 ;  /* 0x00200000344879f0 */ /* 0x000fe2000c0018ff */
[----:B------:R-:W-:Y:S01]  /*2260*/  UIADD3 UR14, UR48, 0x200, URZ ;  /* 0x00000200300e7890 */ /* 0x000fe2000fffe03f */
[--C-:B------:R-:W-:Y:S01]  /*2270*/  IMAD.MOV.U32 R116, RZ, RZ, R119.reuse ;  /* 0x000000ffff747224 */ /* 0x100fe200078e0077 */
        /* <DEDUP_REMOVED lines=8> */
[----:B------:R-:W-:Y:S01]  /*2300*/  UMOV UR31, 0x40000040 ;  /* 0x40000040001f7882 */ /* 0x000fe20000000000 */
        /* <DEDUP_REMOVED lines=15> */
[----:B------:R-:W-:Y:S01]  /*2400*/  UMOV UR55, 0x40000040 ;  /* 0x4000004000377882 */ /* 0x000fe20000000000 */
[----:B------:R-:W-:Y:S01]  /*2410*/  UIADD3 UR61, UR51, -0x2, URZ ;  /* 0xfffffffe333d7890 */ /* 0x000fe2000fffe03f */
[----:B------:R-:W-:-:S02]  /*2420*/  IMAD.MOV.U32 R106, RZ, RZ, R119 ;  /* 0x000000ffff6a7224 */ /* 0x000fc400078e0077 */
[--C-:B------:R-:W-:Y:S02]  /*2430*/  IMAD.MOV.U32 R105, RZ, RZ, R119.reuse ;  /* 0x000000ffff697224 */ /* 0x100fe400078e0077 */
[--C-:B------:R-:W-:Y:S02]  /*2440*/  IMAD.MOV.U32 R104, RZ, RZ, R119.reuse ;  /* 0x000000ffff687224 */ /* 0x100fe400078e0077 */
[--C-:B------:R-:W-:Y:S02]  /*2450*/  IMAD.MOV.U32 R103, RZ, RZ, R119.reuse ;  /* 0x000000ffff677224 */ /* 0x100fe400078e0077 */
[--C-:B------:R-:W-:Y:S02]  /*2460*/  IMAD.MOV.U32 R102, RZ, RZ, R119.reuse ;  /* 0x000000ffff667224 */ /* 0x100fe400078e0077 */
[--C-:B------:R-:W-:Y:S02]  /*2470*/  IMAD.MOV.U32 R101, RZ, RZ, R119.reuse ;  /* 0x000000ffff657224 */ /* 0x100fe400078e0077 */
[----:B------:R-:W-:-:S02]  /*2480*/  IMAD.MOV.U32 R100, RZ, RZ, R119 ;  /* 0x000000ffff647224 */ /* 0x000fc400078e0077 */
[--C-:B------:R-:W-:Y:S02]  /*2490*/  IMAD.MOV.U32 R99, RZ, RZ, R119.reuse ;  /* 0x000000ffff637224 */ /* 0x100fe400078e0077 */
[--C-:B------:R-:W-:Y:S02]  /*24a0*/  IMAD.MOV.U32 R98, RZ, RZ, R119.reuse ;  /* 0x000000ffff627224 */ /* 0x100fe400078e0077 */
[--C-:B------:R-:W-:Y:S02]  /*24b0*/  IMAD.MOV.U32 R97, RZ, RZ, R119.reuse ;  /* 0x000000ffff617224 */ /* 0x100fe400078e0077 */
[--C-:B------:R-:W-:Y:S02]  /*24c0*/  IMAD.MOV.U32 R96, RZ, RZ, R119.reuse ;  /* 0x000000ffff607224 */ /* 0x100fe400078e0077 */
[--C-:B------:R-:W-:Y:S01]  /*24d0*/  IMAD.MOV.U32 R95, RZ, RZ, R119.reuse ;  /* 0x000000ffff5f7224 */ /* 0x100fe200078e0077 */
[----:B------:R-:W-:Y:S02]  /*24e0*/  WARPGROUP.DEPBAR.LE gsb0, 0x0 ;  /* 0x00008000000079c5 */ /* 0x000fe40000010000 */
[----:B------:R-:W-:Y:S01]  /*24f0*/  WARPGROUP.ARRIVE ;  /* 0x00000000000079c5 */ /* 0x000fe20000000000 */
[----:B------:R-:W-:-:S02]  /*2500*/  IMAD.MOV.U32 R94, RZ, RZ, R119 ;  /* 0x000000ffff5e7224 */ /* 0x000fc400078e0077 */
[--C-:B------:R-:W-:Y:S02]  /*2510*/  IMAD.MOV.U32 R93, RZ, RZ, R119.reuse ;  /* 0x000000ffff5d7224 */ /* 0x100fe400078e0077 */
[--C-:B------:R-:W-:Y:S01]  /*2520*/  IMAD.MOV.U32 R92, RZ, RZ, R119.reuse ;  /* 0x000000ffff5c7224 */ /* 0x100fe200078e0077 */
[----:B------:R-:W-:Y:S01]  /*2530*/  HGMMA.64x16x16.F32.BF16 R64, gdesc[UR4], RZ, !UPT, gsb0 ;  /* 0x00200000044079f0 */ /* 0x000fe2000c0018ff */
[----:B------:R-:W-:Y:S01]  /*2540*/  UIADD3 UR6, UR48, 0x100, URZ ;  /* 0x0000010030067890 */ /* 0x000fe2000fffe03f */
[--C-:B------:R-:W-:Y:S01]  /*2550*/  IMAD.MOV.U32 R91, RZ, RZ, R119.reuse ;  /* 0x000000ffff5b7224 */ /* 0x100fe200078e0077 */
[----:B------:R-:W-:Y:S01]  /*2560*/  UMOV UR4, UR52 ;  /* 0x0000003400047c82 */ /* 0x000fe20008000000 */
[----:B------:R-:W-:Y:S01]  /*2570*/  UMOV UR5, UR53 ;  /* 0x0000003500057c82 */ /* 0x000fe20008000000 */
[----:B------:R-:W-:Y:S01]  /*2580*/  UMOV UR7, 0x40000040 ;  /* 0x4000004000077882 */ /* 0x000fe20000000000 */
[--C-:B------:R-:W-:Y:S02]  /*2590*/  IMAD.MOV.U32 R90, RZ, RZ, R119.reuse ;  /* 0x000000ffff5a7224 */ /* 0x100fe400078e0077 */
        /* <DEDUP_REMOVED lines=8> */
[----:B------:R-:W-:Y:S01]  /*2620*/  IMAD.MOV.U32 R80, RZ, RZ, R119 ;  /* 0x000000ffff507224 */ /* 0x000fe200078e0077 */
[----:B------:R-:W-:Y:S02]  /*2630*/  WARPGROUP.DEPBAR.LE gsb0, 0x0 ;  /* 0x00008000000079c5 */ /* 0x000fe40000010000 */
[----:B------:R-:W-:-:S06]  /*2640*/  WARPGROUP.ARRIVE ;  /* 0x00000000000079c5 */ /* 0x000fcc0000000000 */
[----:B------:R-:W-:Y:S01]  /*2650*/  HGMMA.64x16x16.F32.BF16 R56, gdesc[UR4], RZ, !UPT, gsb0 ;  /* 0x00200000043879f0 */ /* 0x000fe2000c0018ff */
[----:B------:R-:W-:Y:S01]  /*2660*/  UIADD3 UR6, UR48, 0x300, URZ ;  /* 0x0000030030067890 */ /* 0x000fe2000fffe03f */
[----:B------:R-:W-:Y:S01]  /*2670*/  UMOV UR4, UR52 ;  /* 0x0000003400047c82 */ /* 0x000fe20008000000 */
[----:B------:R-:W-:Y:S01]  /*2680*/  UMOV UR5, UR53 ;  /* 0x0000003500057c82 */ /* 0x000fe20008000000 */
[----:B------:R-:W-:Y:S01]  /*2690*/  UMOV UR7, 0x40000040 ;  /* 0x4000004000077882 */ /* 0x000fe20000000000 */
[----:B------:R-:W-:Y:S02]  /*26a0*/  WARPGROUP.DEPBAR.LE gsb0, 0x0 ;  /* 0x00008000000079c5 */ /* 0x000fe40000010000 */
[----:B------:R-:W-:-:S06]  /*26b0*/  WARPGROUP.ARRIVE ;  /* 0x00000000000079c5 */ /* 0x000fcc0000000000 */
[----:B------:R-:W-:Y:S01]  /*26c0*/  HGMMA.64x16x16.F32.BF16 R48, gdesc[UR8], RZ, !UPT, gsb0 ;  /* 0x00200000083079f0 */ /* 0x000fe2000c0018ff */
[----:B------:R-:W-:Y:S02]  /*26d0*/  UIADD3 UR8, UR48, 0x2, URZ ;  /* 0x0000000230087890 */ /* 0x000fe4000fffe03f */
[----:B------:R-:W-:Y:S01]  /*26e0*/  UIADD3 UR10, UR48, 0x182, URZ ;  /* 0x00000182300a7890 */ /* 0x000fe2000fffe03f */
[----:B------:R-:W-:Y:S01]  /*26f0*/  UMOV UR11, 0x40000040 ;  /* 0x40000040000b7882 */ /* 0x000fe20000000000 */
[----:B------:R-:W-:Y:S02]  /*2700*/  WARPGROUP.DEPBAR.LE gsb0, 0x0 ;  /* 0x00008000000079c5 */ /* 0x000fe40000010000 */
[----:B------:R-:W-:-:S06]  /*2710*/  WARPGROUP.ARRIVE ;  /* 0x00000000000079c5 */ /* 0x000fcc0000000000 */
[----:B------:R-:W-:Y:S01]  /*2720*/  HGMMA.64x16x16.F32.BF16 R40, gdesc[UR12], RZ, !UPT, gsb0 ;  /* 0x002000000c2879f0 */ /* 0x000fe2000c0018ff */
        /* <DEDUP_REMOVED lines=10> */
[----:B------:R-:W-:Y:S01]  /*27d0*/  UMOV UR4, UR20 ;  /* 0x0000001400047c82 */ /* 0x000fe20008000000 */
[----:B------:R-:W-:Y:S01]  /*27e0*/  UMOV UR5, 0x40000040 ;  /* 0x4000004000057882 */ /* 0x000fe20000000000 */
[----:B------:R-:W-:Y:S01]  /*27f0*/  UMOV UR6, UR8 ;  /* 0x0000000800067c82 */ /* 0x000fe20008000000 */
[----:B------:R-:W-:Y:S01]  /*2800*/  UMOV UR7, 0x40000040 ;  /* 0x4000004000077882 */ /* 0x000fe20000000000 */
[----:B------:R-:W-:Y:S01]  /*2810*/  UMOV UR8, UR4 ;  /* 0x0000000400087c82 */ /* 0x000fe20008000000 */
[----:B------:R-:W-:Y:S01]  /*2820*/  UMOV UR9, UR5 ;  /* 0x0000000500097c82 */ /* 0x000fe20008000000 */
[----:B------:R-:W-:Y:S01]  /*2830*/  UMOV UR12, UR4 ;  /* 0x00000004000c7c82 */ /* 0x000fe20008000000 */
[----:B------:R-:W-:Y:S01]  /*2840*/  UMOV UR13, UR5 ;  /* 0x00000005000d7c82 */ /* 0x000fe20008000000 */
[----:B------:R-:W-:Y:S01]  /*2850*/  UMOV UR16, UR4 ;  /* 0x0000000400107c82 */ /* 0x000fe20008000000 */
[----:B------:R-:W-:Y:S01]  /*2860*/  UMOV UR17, UR5 ;  /* 0x0000000500117c82 */ /* 0x000fe20008000000 */
[----:B------:R-:W-:Y:S01]  /*2870*/  UIADD3 UR20, UR49, 0x4, URZ ;  /* 0x0000000431147890 */ /* 0x000fe2000fffe03f */
[----:B------:R-:W-:-:S02]  /*2880*/  WARPGROUP.DEPBAR.LE gsb0, 0x0 ;  /* 0x00008000000079c5 */ /* 0x000fc40000010000 */
        /* <DEDUP_REMOVED lines=18> */
[----:B------:R-:W-:Y:S01]  /*29b0*/  UMOV UR8, UR20 ;  /* 0x0000001400087c82 */ /* 0x000fe20008000000 */
[----:B------:R-:W-:Y:S01]  /*29c0*/  UMOV UR9, 0x40000040 ;  /* 0x4000004000097882 */ /* 0x000fe20000000000 */
[----:B------:R-:W-:Y:S01]  /*29d0*/  UMOV UR11, 0x40000040 ;  /* 0x40000040000b7882 */ /* 0x000fe20000000000 */
[----:B------:R-:W-:Y:S01]  /*29e0*/  UMOV UR20, UR8 ;  /* 0x0000000800147c82 */ /* 0x000fe20008000000 */
        /* <DEDUP_REMOVED lines=18> */
[----:B------:R-:W-:Y:S02]  /*2b10*/  UIADD3 UR6, UR49, 0x6, URZ ;  /* 0x0000000631067890 */ /* 0x000fe4000fffe03f */
[----:B------:R-:W-:-:S07]  /*2b20*/  UIADD3 UR7, UR48, 0x804, URZ ;  /* 0x0000080430077890 */ /* 0x000fce000fffe03f */
[----:B------:R-:W-:Y:S01]  /*2b30*/  UMOV UR54, UR7 ;  /* 0x0000000700367c82 */ /* 0x000fe20008000000 */
[----:B------:R-:W-:-:S13]  /*2b40*/  R2UR UR7, R18 ;  /* 0x00000000120772ca */ /* 0x000fda00000e0000 */
[----:B------:R-:W-:Y:S01]  /*2b50*/  UISETP.GE.AND UP0, UPT, UR61, UR7, UPT ;  /* 0x000000073d00728c */ /* 0x000fe2000bf06270 */
        /* <DEDUP_REMOVED lines=84> */
[----:B------:R-:W-:Y:S02]  /*30a0*/  ULDC UR14, c[0x0][0x988] ;  /* 0x00026200000e7ab9 */ /* 0x000fe40000000800 */
        /* <DEDUP_REMOVED lines=265> */
[----:B------:R-:W-:Y:S01]  /*4140*/  R2UR UR52, R3 ;  /* 0x00000000033472ca */ /* 0x000fe200000e0000 */
[----:B------:R-:W-:Y:S01]  /*4150*/  IMAD.U32 R3, RZ, RZ, UR50 ;  /* 0x00000032ff037e24 */ /* 0x000fe2000f8e00ff */
[----:B------:R-:W-:-:S04]  /*4160*/  R2UR UR53, R2 ;  /* 0x00000000023572ca */ /* 0x000fc800000e0000 */
[----:B------:R-:W-:-:S05]  /*4170*/  IADD3 R2, R3, 0x70, -R204 ;  /* 0x0000007003027810 */ /* 0x000fca0007ffe8cc */
[----:B------:R-:W-:-:S05]  /*4180*/  IMAD R2, R5, -0x70, R2 ;  /* 0xffffff9005027824 */ /* 0x000fca00078e0202 */
[C---:B------:R-:W-:Y:S02]  /*4190*/  ISETP.GT.AND P2, PT, R2.reuse, RZ, PT ;  /* 0x000000ff0200720c */ /* 0x040fe40003f44270 */
[C---:B------:R-:W-:Y:S02]  /*41a0*/  ISETP.GT.AND P3, PT, R2.reuse, 0x1, PT ;  /* 0x000000010200780c */ /* 0x040fe40003f64270 */
[C---:B------:R-:W-:Y:S02]  /*41b0*/  ISETP.GT.AND P4, PT, R2.reuse, 0x8, PT ;  /* 0x000000080200780c */ /* 0x040fe40003f84270 */
[C---:B------:R-:W-:Y:S02]  /*41c0*/  ISETP.GT.AND P5, PT, R2.reuse, 0x9, PT ;  /* 0x000000090200780c */ /* 0x040fe40003fa4270 */
[C---:B------:R-:W-:Y:S02]  /*41d0*/  ISETP.GT.AND P6, PT, R2.reuse, 0x21, PT ;  /* 0x000000210200780c */ /* 0x040fe40003fc4270 */
[----:B------:R-:W-:-:S02]  /*41e0*/  ISETP.GT.AND P1, PT, R2, 0x49, PT ;  /* 0x000000490200780c */ /* 0x000fc40003f24270 */
[----:B------:R-:W-:Y:S01]  /*41f0*/  ISETP.GT.AND P0, PT, R2, 0x50, PT ;  /* 0x000000500200780c */ /* 0x000fe20003f04270 */
        /* <DEDUP_REMOVED lines=12> */
[----:B------:R-:W-:Y:S01]  /*42c0*/  UIADD3 UR6, UR48, 0x986, URZ ;  /* 0x0000098630067890 */ /* 0x000fe2000fffe03f */
[----:B------:R-:W-:Y:S02]  /*42d0*/  WARPGROUP.DEPBAR.LE gsb0, 0x0 ;  /* 0x00008000000079c5 */ /* 0x000fe40000010000 */
[----:B------:R-:W-:-:S06]  /*42e0*/  WARPGROUP.ARRIVE ;  /* 0x00000000000079c5 */ /* 0x000fcc0000000000 */
[----:B------:R-:W-:Y:S03]  /*42f0*/  HGMMA.64x16x16.F32.BF16 R32, gdesc[UR56], R32, gsb0 ;  /* 0x00200000382079f0 */ /* 0x000fe60008001820 */
        /* <DEDUP_REMOVED lines=9> */
[----:B------:R-:W-:Y:S01]  /*4390*/  WARPGROUP.ARRIVE ;  /* 0x00000000000079c5 */ /* 0x000fe20000000000 */
[----:B------:R-:W-:Y:S02]  /*43a0*/  FSEL R72, R72, -INF , P2 ;  /* 0xff80000048487808 */ /* 0x000fe40001000000 */
[----:B------:R-:W-:Y:S02]  /*43b0*/  FSEL R73, R73, -INF , P3 ;  /* 0xff80000049497808 */ /* 0x000fe40001800000 */
[----:B------:R-:W-:Y:S01]  /*43c0*/  FSEL R76, R76, -INF , P4 ;  /* 0xff8000004c4c7808 */ /* 0x000fe20002000000 */
[----:B------:R-:W-:Y:S01]  /*43d0*/  HGMMA.64x16x16.F32.BF16 R64, gdesc[UR44], R64, gsb0 ;  /* 0x002000002c4079f0 */ /* 0x000fe20008001840 */
[----:B------:R-:W-:Y:S01]  /*43e0*/  UIADD3 UR46, UR48, 0x806, URZ ;  /* 0x00000806302e7890 */ /* 0x000fe2000fffe03f */
[----:B------:R-:W-:Y:S01]  /*43f0*/  FMNMX.FTZ R3, R72, R73, !PT ;  /* 0x0000004948037209 */ /* 0x000fe20007810000 */
[----:B------:R-:W-:Y:S01]  /*4400*/  UMOV UR47, 0x40000040 ;  /* 0x40000040002f7882 */ /* 0x000fe20000000000 */
[----:B------:R-:W-:-:S02]  /*4410*/  FSEL R74, R74, -INF , P2 ;  /* 0xff8000004a4a7808 */ /* 0x000fc40001000000 */
[----:B------:R-:W-:Y:S02]  /*4420*/  FSEL R77, R77, -INF , P5 ;  /* 0xff8000004d4d7808 */ /* 0x000fe40002800000 */
[----:B------:R-:W-:Y:S02]  /*4430*/  ISETP.GT.AND P2, PT, R2, 0x10, PT ;  /* 0x000000100200780c */ /* 0x000fe40003f44270 */
[----:B------:R-:W-:Y:S02]  /*4440*/  FMNMX.FTZ R6, R76, R3, !PT ;  /* 0x000000034c067209 */ /* 0x000fe40007810000 */
[----:B------:R-:W-:Y:S02]  /*4450*/  FSEL R75, R75, -INF , P3 ;  /* 0xff8000004b4b7808 */ /* 0x000fe40001800000 */
[----:B------:R-:W-:Y:S02]  /*4460*/  ISETP.GT.AND P3, PT, R2, 0x11, PT ;  /* 0x000000110200780c */ /* 0x000fe40003f64270 */
[----:B------:R-:W-:-:S02]  /*4470*/  FMNMX.FTZ R3, R77, R6, !PT ;  /* 0x000000064d037209 */ /* 0x000fc40007810000 */
[----:B------:R-:W-:Y:S02]  /*4480*/  FSEL R78, R78, -INF , P4 ;  /* 0xff8000004e4e7808 */ /* 0x000fe40002000000 */
[C---:B------:R-:W-:Y:S02]  /*4490*/  ISETP.GT.AND P4, PT, R2.reuse, 0x18, PT ;  /* 0x000000180200780c */ /* 0x040fe40003f84270 */
[----:B------:R-:W-:Y:S02]  /*44a0*/  FSEL R79, R79, -INF , P5 ;  /* 0xff8000004f4f7808 */ /* 0x000fe40002800000 */
[----:B------:R-:W-:Y:S01]  /*44b0*/  ISETP.GT.AND P5, PT, R2, 0x19, PT ;  /* 0x000000190200780c */ /* 0x000fe20003fa4270 */
[----:B------:R-:W-:Y:S02]  /*44c0*/  WARPGROUP.DEPBAR.LE gsb0, 0x0 ;  /* 0x00008000000079c5 */ /* 0x000fe40000010000 */
[----:B------:R-:W-:Y:S01]  /*44d0*/  WARPGROUP.ARRIVE ;  /* 0x00000000000079c5 */ /* 0x000fe20000000000 */
[----:B------:R-:W-:-:S02]  /*44e0*/  FSEL R64, R64, -INF , P2 ;  /* 0xff80000040407808 */ /* 0x000fc40001000000 */
[----:B------:R-:W-:Y:S02]  /*44f0*/  FSEL R65, R65, -INF , P3 ;  /* 0xff80000041417808 */ /* 0x000fe40001800000 */
[----:B------:R-:W-:Y:S01]  /*4500*/  FMNMX.FTZ R6, R64, R3, !PT ;  /* 0x0000000340067209 */ /* 0x000fe20007810000 */
[----:B------:R-:W-:Y:S01]  /*4510*/  HGMMA.64x16x16.F32.BF16 R56, gdesc[UR44], R56, gsb0 ;  /* 0x002000002c3879f0 */ /* 0x000fe20008001838 */
[----:B------:R-:W-:Y:S01]  /*4520*/  UIADD3 UR46, UR48, 0x886, URZ ;  /* 0x00000886302e7890 */ /* 0x000fe2000fffe03f */
[----:B------:R-:W-:Y:S01]  /*4530*/  FSEL R68, R68, -INF , P4 ;  /* 0xff80000044447808 */ /* 0x000fe20002000000 */
[----:B------:R-:W-:Y:S01]  /*4540*/  UMOV UR47, 0x40000040 ;  /* 0x40000040002f7882 */ /* 0x000fe20000000000 */
[----:B------:R-:W-:Y:S02]  /*4550*/  FMNMX.FTZ R3, R65, R6, !PT ;  /* 0x0000000641037209 */ /* 0x000fe40007810000 */
[----:B------:R-:W-:Y:S02]  /*4560*/  FSEL R66, R66, -INF , P2 ;  /* 0xff80000042427808 */ /* 0x000fe40001000000 */
[----:B------:R-:W-:-:S02]  /*4570*/  FSEL R69, R69, -INF , P5 ;  /* 0xff80000045457808 */ /* 0x000fc40002800000 */
[----:B------:R-:W-:Y:S02]  /*4580*/  ISETP.GT.AND P2, PT, R2, 0x20, PT ;  /* 0x000000200200780c */ /* 0x000fe40003f44270 */
[----:B------:R-:W-:Y:S02]  /*4590*/  FMNMX.FTZ R6, R68, R3, !PT ;  /* 0x0000000344067209 */ /* 0x000fe40007810000 */
[----:B------:R-:W-:Y:S02]  /*45a0*/  FSEL R71, R71, -INF , P5 ;  /* 0xff80000047477808 */ /* 0x000fe40002800000 */
[----:B------:R-:W-:Y:S02]  /*45b0*/  FMNMX.FTZ R3, R69, R6, !PT ;  /* 0x0000000645037209 */ /* 0x000fe40007810000 */
[----:B------:R-:W-:Y:S02]  /*45c0*/  ISETP.GT.AND P5, PT, R2, 0x28, PT ;  /* 0x000000280200780c */ /* 0x000fe40003fa4270 */
[----:B------:R-:W-:-:S02]  /*45d0*/  FSEL R70, R70, -INF , P4 ;  /* 0xff80000046467808 */ /* 0x000fc40002000000 */
[C---:B------:R-:W-:Y:S02]  /*45e0*/  ISETP.GT.AND P4, PT, R2.reuse, 0x29, PT ;  /* 0x000000290200780c */ /* 0x040fe40003f84270 */
[----:B------:R-:W-:Y:S02]  /*45f0*/  FSEL R67, R67, -INF , P3 ;  /* 0xff80000043437808 */ /* 0x000fe40001800000 */
[----:B------:R-:W-:Y:S01]  /*4600*/  ISETP.GT.AND P3, PT, R2, 0x30, PT ;  /* 0x000000300200780c */ /* 0x000fe20003f64270 */
[----:B------:R-:W-:Y:S02]  /*4610*/  WARPGROUP.DEPBAR.LE gsb0, 0x0 ;  /* 0x00008000000079c5 */ /* 0x000fe40000010000 */
[----:B------:R-:W-:Y:S01]  /*4620*/  WARPGROUP.ARRIVE ;  /* 0x00000000000079c5 */ /* 0x000fe20000000000 */
[----:B------:R-:W-:Y:S02]  /*4630*/  FSEL R56, R56, -INF , P2 ;  /* 0xff80000038387808 */ /* 0x000fe40001000000 */
[----:B------:R-:W-:-:S02]  /*4640*/  FSEL R57, R57, -INF , P6 ;  /* 0xff80000039397808 */ /* 0x000fc40003000000 */
[----:B------:R-:W-:Y:S01]  /*4650*/  FMNMX.FTZ R6, R56, R3, !PT ;  /* 0x0000000338067209 */ /* 0x000fe20007810000 */
[----:B------:R-:W-:Y:S01]  /*4660*/  HGMMA.64x16x16.F32.BF16 R48, gdesc[UR44], R48, gsb0 ;  /* 0x002000002c3079f0 */ /* 0x000fe20008001830 */
[----:B------:R-:W-:Y:S01]  /*4670*/  UIADD3 UR46, UR48, 0x906, URZ ;  /* 0x00000906302e7890 */ /* 0x000fe2000fffe03f */
[----:B------:R-:W-:Y:S01]  /*4680*/  FSEL R60, R60, -INF , P5 ;  /* 0xff8000003c3c7808 */ /* 0x000fe20002800000 */
[----:B------:R-:W-:Y:S01]  /*4690*/  UMOV UR47, 0x40000040 ;  /* 0x40000040002f7882 */ /* 0x000fe20000000000 */
[----:B------:R-:W-:Y:S02]  /*46a0*/  FMNMX.FTZ R3, R57, R6, !PT ;  /* 0x0000000639037209 */ /* 0x000fe40007810000 */
[----:B------:R-:W-:Y:S02]  /*46b0*/  FSEL R61, R61, -INF , P4 ;  /* 0xff8000003d3d7808 */ /* 0x000fe40002000000 */
[----:B------:R-:W-:Y:S02]  /*46c0*/  FMNMX.FTZ R6, R60, R3, !PT ;  /* 0x000000033c067209 */ /* 0x000fe40007810000 */
[----:B------:R-:W-:-:S02]  /*46d0*/  FSEL R58, R58, -INF , P2 ;  /* 0xff8000003a3a7808 */ /* 0x000fc40001000000 */
[C---:B------:R-:W-:Y:S02]  /*46e0*/  ISETP.GT.AND P2, PT, R2.reuse, 0x31, PT ;  /* 0x000000310200780c */ /* 0x040fe40003f44270 */
[----:B------:R-:W-:Y:S02]  /*46f0*/  FMNMX.FTZ R3, R61, R6, !PT ;  /* 0x000000063d037209 */ /* 0x000fe40007810000 */
[----:B------:R-:W-:Y:S02]  /*4700*/  FSEL R59, R59, -INF , P6 ;  /* 0xff8000003b3b7808 */ /* 0x000fe40003000000 */
[----:B------:R-:W-:Y:S02]  /*4710*/  ISETP.GT.AND P6, PT, R2, 0x38, PT ;  /* 0x000000380200780c */ /* 0x000fe40003fc4270 */
[----:B------:R-:W-:Y:S02]  /*4720*/  FSEL R62, R62, -INF , P5 ;  /* 0xff8000003e3e7808 */ /* 0x000fe40002800000 */
[----:B------:R-:W-:-:S02]  /*4730*/  ISETP.GT.AND P5, PT, R2, 0x39, PT ;  /* 0x000000390200780c */ /* 0x000fc40003fa4270 */
[----:B------:R-:W-:Y:S02]  /*4740*/  FSEL R63, R63, -INF , P4 ;  /* 0xff8000003f3f7808 */ /* 0x000fe40002000000 */
[----:B------:R-:W-:Y:S01]  /*4750*/  ISETP.GT.AND P4, PT, R2, 0x40, PT ;  /* 0x000000400200780c */ /* 0x000fe20003f84270 */
[----:B------:R-:W-:Y:S02]  /*4760*/  WARPGROUP.DEPBAR.LE gsb0, 0x0 ;  /* 0x00008000000079c5 */ /* 0x000fe40000010000 */
[----:B------:R-:W-:Y:S01]  /*4770*/  WARPGROUP.ARRIVE ;  /* 0x00000000000079c5 */ /* 0x000fe20000000000 */
[----:B------:R-:W-:Y:S02]  /*4780*/  FSEL R48, R48, -INF , P3 ;  /* 0xff80000030307808 */ /* 0x000fe40001800000 */
[----:B------:R-:W-:Y:S02]  /*4790*/  FSEL R49, R49, -INF , P2 ;  /* 0xff80000031317808 */ /* 0x000fe40001000000 */
[----:B------:R-:W-:Y:S01]  /*47a0*/  FMNMX.FTZ R6, R48, R3, !PT ;  /* 0x0000000330067209 */ /* 0x000fe20007810000 */
[----:B------:R-:W-:Y:S01]  /*47b0*/  HGMMA.64x16x16.F32.BF16 R40, gdesc[UR44], R40, gsb0 ;  /* 0x002000002c2879f0 */ /* 0x000fe20008001828 */
[----:B------:R-:W-:Y:S01]  /*47c0*/  UMOV UR46, UR6 ;  /* 0x00000006002e7c82 */ /* 0x000fe20008000000 */
[----:B------:R-:W-:Y:S01]  /*47d0*/  UMOV UR47, 0x40000040 ;  /* 0x40000040002f7882 */ /* 0x000fe20000000000 */
[----:B------:R-:W-:-:S02]  /*47e0*/  FSEL R52, R52, -INF , P6 ;  /* 0xff80000034347808 */ /* 0x000fc40003000000 */
[----:B------:R-:W-:Y:S02]  /*47f0*/  FMNMX.FTZ R3, R49, R6, !PT ;  /* 0x0000000631037209 */ /* 0x000fe40007810000 */
[----:B------:R-:W-:Y:S02]  /*4800*/  FSEL R53, R53, -INF , P5 ;  /* 0xff80000035357808 */ /* 0x000fe40002800000 */
[----:B------:R-:W-:Y:S02]  /*4810*/  FMNMX.FTZ R6, R52, R3, !PT ;  /* 0x0000000334067209 */ /* 0x000fe40007810000 */
[----:B------:R-:W-:Y:S02]  /*4820*/  FSEL R50, R50, -INF , P3 ;  /* 0xff80000032327808 */ /* 0x000fe40001800000 */
[----:B------:R-:W-:Y:S02]  /*4830*/  ISETP.GT.AND P3, PT, R2, 0x41, PT ;  /* 0x000000410200780c */ /* 0x000fe40003f64270 */
[----:B------:R-:W-:-:S02]  /*4840*/  FMNMX.FTZ R3, R53, R6, !PT ;  /* 0x0000000635037209 */ /* 0x000fc40007810000 */
[----:B------:R-:W-:Y:S02]  /*4850*/  FSEL R51, R51, -INF , P2 ;  /* 0xff80000033337808 */ /* 0x000fe40001000000 */
[C---:B------:R-:W-:Y:S02]  /*4860*/  ISETP.GT.AND P2, PT, R2.reuse, 0x48, PT ;  /* 0x000000480200780c */ /* 0x040fe40003f44270 */
[----:B------:R-:W-:Y:S02]  /*4870*/  FSEL R55, R55, -INF , P5 ;  /* 0xff80000037377808 */ /* 0x000fe40002800000 */
[----:B------:R-:W-:Y:S02]  /*4880*/  ISETP.GT.AND P5, PT, R2, 0x68, PT ;  /* 0x000000680200780c */ /* 0x000fe40003fa4270 */
[----:B------:R-:W-:Y:S02]  /*4890*/  FSEL R54, R54, -INF , P6 ;  /* 0xff80000036367808 */ /* 0x000fe40003000000 */
[----:B------:R-:W-:Y:S01]  /*48a0*/  ISETP.GT.AND P6, PT, R2, 0x69, PT ;  /* 0x000000690200780c */ /* 0x000fe20003fc4270 */
        /* <DEDUP_REMOVED lines=8> */
[----:B------:R-:W-:Y:S01]  /*4930*/  UMOV UR47, 0x40000040 ;  /* 0x40000040002f7882 */ /* 0x000fe20000000000 */
[----:B------:R-:W-:-:S02]  /*4940*/  FMNMX.FTZ R3, R41, R6, !PT ;  /* 0x0000000629037209 */ /* 0x000fc40007810000 */
[----:B------:R-:W-:Y:S02]  /*4950*/  FSEL R45, R45, -INF , P1 ;  /* 0xff8000002d2d7808 */ /* 0x000fe40000800000 */
[----:B------:R-:W-:Y:S02]  /*4960*/  FMNMX.FTZ R6, R44, R3, !PT ;  /* 0x000000032c067209 */ /* 0x000fe40007810000 */
[----:B------:R-:W-:Y:S02]  /*4970*/  ISETP.GT.AND P1, PT, R2, 0x51, PT ;  /* 0x000000510200780c */ /* 0x000fe40003f24270 */
[----:B------:R-:W-:Y:S02]  /*4980*/  FMNMX.FTZ R3, R45, R6, !PT ;  /* 0x000000062d037209 */ /* 0x000fe40007810000 */
[----:B------:R-:W-:Y:S02]  /*4990*/  FSEL R46, R46, -INF , P2 ;  /* 0xff8000002e2e7808 */ /* 0x000fe40001000000 */
[----:B------:R-:W-:-:S02]  /*49a0*/  ISETP.GT.AND P2, PT, R2, 0x59, PT ;  /* 0x000000590200780c */ /* 0x000fc40003f44270 */
[----:B------:R-:W-:Y:S02]  /*49b0*/  FSEL R43, R43, -INF , P3 ;  /* 0xff8000002b2b7808 */ /* 0x000fe40001800000 */
[----:B------:R-:W-:Y:S02]  /*49c0*/  ISETP.GT.AND P3, PT, R2, 0x60, PT ;  /* 0x000000600200780c */ /* 0x000fe40003f64270 */
[----:B------:R-:W-:Y:S02]  /*49d0*/  FSEL R42, R42, -INF , P4 ;  /* 0xff8000002a2a7808 */ /* 0x000fe40002000000 */
[----:B------:R-:W-:Y:S02]  /*49e0*/  ISETP.GT.AND P4, PT, R2, 0x61, PT ;  /* 0x000000610200780c */ /* 0x000fe40003f84270 */
[----:B------:R-:W-:Y:S02]  /*49f0*/  P2R R9, PR, RZ, 0x4 ;  /* 0x00000004ff097803 */ /* 0x000fe40000000000 */
[----:B------:R-:W-:Y:S01]  /*4a00*/  P2R R13, PR, RZ, 0x2 ;  /* 0x00000002ff0d7803 */ /* 0x000fe20000000000 */
[----:B------:R-:W-:-:S02]  /*4a10*/  WARPGROUP.DEPBAR.LE gsb0, 0x0 ;  /* 0x00008000000079c5 */ /* 0x000fc40000010000 */
[----:B------:R-:W-:Y:S01]  /*4a20*/  WARPGROUP.ARRIVE ;  /* 0x00000000000079c5 */ /* 0x000fe20000000000 */
[----:B------:R-:W-:Y:S02]  /*4a30*/  FSEL R32, R32, -INF , P0 ;  /* 0xff80000020207808 */ /* 0x000fe40000000000 */
[----:B------:R-:W-:Y:S02]  /*4a40*/  ISETP.GT.AND P0, PT, R2, 0x58, PT ;  /* 0x000000580200780c */ /* 0x000fe40003f04270 */
[----:B------:R-:W-:Y:S01]  /*4a50*/  FSEL R10, R33, -INF , P1 ;  /* 0xff800000210a7808 */ /* 0x000fe20000800000 */
[----:B------:R-:W-:Y:S01]  /*4a60*/  HGMMA.64x16x16.F32.BF16 R24, gdesc[UR44], R24, gsb0 ;  /* 0x002000002c1879f0 */ /* 0x000fe20008001818 */
[----:B------:R-:W-:Y:S02]  /*4a70*/  FMNMX.FTZ R3, R32, R3, !PT ;  /* 0x0000000320037209 */ /* 0x000fe40007810000 */
[----:B------:R-:W-:Y:S02]  /*4a80*/  FSEL R36, R36, -INF , P0 ;  /* 0xff80000024247808 */ /* 0x000fe40000000000 */
[----:B------:R-:W-:-:S02]  /*4a90*/  FMNMX.FTZ R3, R10, R3, !PT ;  /* 0x000000030a037209 */ /* 0x000fc40007810000 */
[----:B------:R-:W-:Y:S02]  /*4aa0*/  FSEL R12, R37, -INF , P2 ;  /* 0xff800000250c7808 */ /* 0x000fe40001000000 */
[----:B------:R-:W-:Y:S02]  /*4ab0*/  FMNMX.FTZ R3, R36, R3, !PT ;  /* 0x0000000324037209 */ /* 0x000fe40007810000 */
[----:B------:R-:W-:Y:S02]  /*4ac0*/  P2R R11, PR, RZ, 0x1 ;  /* 0x00000001ff0b7803 */ /* 0x000fe40000000000 */
[----:B------:R-:W-:Y:S02]  /*4ad0*/  FMNMX.FTZ R3, R12, R3, !PT ;  /* 0x000000030c037209 */ /* 0x000fe40007810000 */
[C---:B------:R-:W-:Y:S02]  /*4ae0*/  ISETP.GT.AND P0, PT, R2.reuse, 0x49, PT ;  /* 0x000000490200780c */ /* 0x040fe40003f04270 */
[----:B------:R-:W-:-:S02]  /*4af0*/  ISETP.GT.AND P1, PT, R2, 0x50, PT ;  /* 0x000000500200780c */ /* 0x000fc40003f24270 */
[----:B------:R-:W-:Y:S02]  /*4b00*/  FSEL R47, R47, -INF , P0 ;  /* 0xff8000002f2f7808 */ /* 0x000fe40000000000 */
[----:B------:R-:W-:Y:S02]  /*4b10*/  ISETP.NE.AND P0, PT, R11, RZ, PT ;  /* 0x000000ff0b00720c */ /* 0x000fe40003f05270 */
[----:B------:R-:W-:Y:S02]  /*4b20*/  FSEL R34, R34, -INF , P1 ;  /* 0xff80000022227808 */ /* 0x000fe40000800000 */
[----:B------:R-:W-:Y:S02]  /*4b30*/  ISETP.NE.AND P1, PT, R13, RZ, PT ;  /* 0x000000ff0d00720c */ /* 0x000fe40003f25270 */
[----:B------:R-:W-:Y:S02]  /*4b40*/  FSEL R38, R38, -INF , P0 ;  /* 0xff80000026267808 */ /* 0x000fe40000000000 */
[----:B------:R-:W-:-:S02]  /*4b50*/  FSEL R35, R35, -INF , P1 ;  /* 0xff80000023237808 */ /* 0x000fc40000800000 */
[----:B------:R-:W-:Y:S02]  /*4b60*/  ISETP.NE.AND P1, PT, R15, RZ, PT ;  /* 0x000000ff0f00720c */ /* 0x000fe40003f25270 */
[----:B------:R-:W-:-:S11]  /*4b70*/  ISETP.NE.AND P0, PT, R21, RZ, PT ;  /* 0x000000ff1500720c */ /* 0x000fd60003f05270 */
[----:B------:R-:W-:-:S05]  /*4b80*/  @!P1 VIADD R0, R0, 0x36840 ;  /* 0x0003684000009836 */ /* 0x000fca0000000000 */
[----:B------:R-:W-:Y:S01]  /*4b90*/  @!P1 PRMT R0, RZ, 0x654, R0 ;  /* 0x00000654ff009816 */ /* 0x000fe20000000000 */
[----:B------:R-:W-:Y:S02]  /*4ba0*/  WARPGROUP.DEPBAR.LE gsb0, 0x0 ;  /* 0x00008000000079c5 */ /* 0x000fe40000010000 */
[----:B------:R-:W-:Y:S01]  /*4bb0*/  FSEL R24, R24, -INF , P3 ;  /* 0xff80000018187808 */ /* 0x000fe20001800000 */
[----:B------:R0:W-:Y:S01]  /*4bc0*/  @!P1 SYNCS.ARRIVE.TRANS64.RED.A1T0 RZ, [R0+URZ], RZ ;  /* 0x000000ff00ff99a7 */ /* 0x0001e2000810043f */
[----:B------:R-:W-:Y:S02]  /*4bd0*/  FSEL R14, R25, -INF , P4 ;  /* 0xff800000190e7808 */ /* 0x000fe40002000000 */
[----:B------:R-:W-:Y:S02]  /*4be0*/  FMNMX.FTZ R3, R24, R3, !PT ;  /* 0x0000000318037209 */ /* 0x000fe40007810000 */
[----:B------:R-:W-:Y:S02]  /*4bf0*/  FSEL R28, R28, -INF , P5 ;  /* 0xff8000001c1c7808 */ /* 0x000fe40002800000 */
[----:B------:R-:W-:-:S02]  /*4c00*/  FMNMX.FTZ R3, R14, R3, !PT ;  /* 0x000000030e037209 */ /* 0x000fc40007810000 */
[----:B------:R-:W-:Y:S02]  /*4c10*/  FSEL R6, R29, -INF , P6 ;  /* 0xff8000001d067808 */ /* 0x000fe40003000000 */
[----:B------:R-:W-:Y:S02]  /*4c20*/  FMNMX.FTZ R3, R28, R3, !PT ;  /* 0x000000031c037209 */ /* 0x000fe40007810000 */
[----:B------:R-:W-:Y:S02]  /*4c30*/  FSEL R26, R26, -INF , P3 ;  /* 0xff8000001a1a7808 */ /* 0x000fe40001800000 */
[----:B------:R-:W-:Y:S02]  /*4c40*/  FMNMX.FTZ R5, R6, R3, !PT ;  /* 0x0000000306057209 */ /* 0x000fe40007810000 */
[----:B------:R-:W-:Y:S02]  /*4c50*/  FSEL R27, R27, -INF , P4 ;  /* 0xff8000001b1b7808 */ /* 0x000fe40002000000 */
[----:B------:R-:W-:Y:S01]  /*4c60*/  FSEL R30, R30, -INF , P5 ;  /* 0xff8000001e1e7808 */ /* 0x000fe20002800000 */
[----:B------:R-:W1:Y:S01]  /*4c70*/  SHFL.BFLY PT, R20, R5, 0x2, 0x1f ;  /* 0x0c401f0005147f89 */ /* 0x000e6200000e0000 */
[----:B------:R-:W-:-:S02]  /*4c80*/  FSEL R31, R31, -INF , P6 ;  /* 0xff8000001f1f7808 */ /* 0x000fc40003000000 */
[----:B-1----:R-:W-:-:S05]  /*4c90*/  FMNMX.FTZ R20, R5, R20, !PT ;  /* 0x0000001405147209 */ /* 0x002fca0007810000 */
[----:B------:R-:W1:Y:S02]  /*4ca0*/  SHFL.BFLY PT, R3, R20, 0x1, 0x1f ;  /* 0x0c201f0014037f89 */ /* 0x000e6400000e0000 */
[----:B-1----:R-:W-:-:S04]  /*4cb0*/  FMNMX.FTZ R3, R20, R3, !PT ;  /* 0x0000000314037209 */ /* 0x002fc80007810000 */
[C---:B------:R-:W-:Y:S01]  /*4cc0*/  FSETP.NEU.FTZ.AND P2, PT, R3.reuse, -INF , PT ;  /* 0xff8000000300780b */ /* 0x040fe20003f5d000 */
[----:B------:R-:W-:-:S05]  /*4cd0*/  FMUL.FTZ R7, R3, UR14 ;  /* 0x0000000e03077c20 */ /* 0x000fca0008410000 */
[----:B------:R-:W-:Y:S02]  /*4ce0*/  FSEL R81, R7, RZ, P2 ;  /* 0x000000ff07517208 */ /* 0x000fe40001000000 */
[----:B------:R-:W-:Y:S02]  /*4cf0*/  FMNMX.FTZ R7, R74, R75, !PT ;  /* 0x0000004b4a077209 */ /* 0x000fe40007810000 */
[----:B------:R-:W-:Y:S01]  /*4d00*/  ISETP.NE.AND P2, PT, R9, RZ, PT ;  /* 0x000000ff0900720c */ /* 0x000fe20003f45270 */
[--C-:B------:R-:W-:Y:S01]  /*4d10*/  FFMA.FTZ R33, R45, UR14, -R81.reuse ;  /* 0x0000000e2d217c23 */ /* 0x100fe20008010851 */
[----:B------:R-:W-:Y:S01]  /*4d20*/  FMNMX.FTZ R2, R78, R7, !PT ;  /* 0x000000074e027209 */ /* 0x000fe20007810000 */
[--C-:B------:R-:W-:Y:S01]  /*4d30*/  FFMA.FTZ R200, R72, UR14, -R81.reuse ;  /* 0x0000000e48c87c23 */ /* 0x100fe20008010851 */
[----:B------:R-:W-:Y:S01]  /*4d40*/  FSEL R39, R39, -INF , P2 ;  /* 0xff80000027277808 */ /* 0x000fe20001000000 */
[--C-:B------:R-:W-:Y:S01]  /*4d50*/  FFMA.FTZ R5, R73, UR14, -R81.reuse ;  /* 0x0000000e49057c23 */ /* 0x100fe20008010851 */
[----:B------:R-:W-:Y:S01]  /*4d60*/  FMNMX.FTZ R7, R79, R2, !PT ;  /* 0x000000024f077209 */ /* 0x000fe20007810000 */
[--C-:B------:R-:W-:Y:S01]  /*4d70*/  FFMA.FTZ R202, R76, UR14, -R81.reuse ;  /* 0x0000000e4cca7c23 */ /* 0x100fe20008010851 */
[--C-:B------:R-:W-:Y:S01]  /*4d80*/  FFMA.FTZ R196, R64, UR14, -R81.reuse ;  /* 0x0000000e40c47c23 */ /* 0x100fe20008010851 */
[----:B------:R-:W-:Y:S01]  /*4d90*/  MUFU.EX2 R200, R200 ;  /* 0x000000c800c87308 */ /* 0x000fe20000000800 */
[----:B------:R-:W-:Y:S01]  /*4da0*/  FMNMX.FTZ R2, R66, R7, !PT ;  /* 0x0000000742027209 */ /* 0x000fe20007810000 */
[--C-:B------:R-:W-:Y:S01]  /*4db0*/  FFMA.FTZ R7, R77, UR14, -R81.reuse ;  /* 0x0000000e4d077c23 */ /* 0x100fe20008010851 */
[--C-:B------:R-:W-:Y:S01]  /*4dc0*/  FFMA.FTZ R198, R68, UR14, -R81.reuse ;  /* 0x0000000e44c67c23 */ /* 0x100fe20008010851 */
[--C-:B------:R-:W-:Y:S01]  /*4dd0*/  FFMA.FTZ R29, R41, UR14, -R81.reuse ;  /* 0x0000000e291d7c23 */ /* 0x100fe20008010851 */
[----:B------:R-:W-:Y:S01]  /*4de0*/  FMNMX.FTZ R9, R67, R2, !PT ;  /* 0x0000000243097209 */ /* 0x000fe20007810000 */
[--C-:B------:R-:W-:Y:S01]  /*4df0*/  FFMA.FTZ R41, R12, UR14, -R81.reuse ;  /* 0x0000000e0c297c23 */ /* 0x100fe20008010851 */
[--C-:B------:R-:W-:Y:S01]  /*4e00*/  FFMA.FTZ R178, R28, UR14, -R81.reuse ;  /* 0x0000000e1cb27c23 */ /* 0x100fe20008010851 */
[----:B------:R-:W1:Y:S01]  /*4e10*/  MUFU.EX2 R5, R5 ;  /* 0x0000000500057308 */ /* 0x000e620000000800 */
[----:B------:R-:W-:Y:S01]  /*4e20*/  FMNMX.FTZ R2, R70, R9, !PT ;  /* 0x0000000946027209 */ /* 0x000fe20007810000 */
[--C-:B------:R-:W-:Y:S01]  /*4e30*/  FFMA.FTZ R14, R14, UR14, -R81.reuse ;  /* 0x0000000e0e0e7c23 */ /* 0x100fe20008010851 */
[--C-:B------:R-:W-:Y:S01]  /*4e40*/  FFMA.FTZ R180, R32, UR14, -R81.reuse ;  /* 0x0000000e20b47c23 */ /* 0x100fe20008010851 */
[--C-:B------:R-:W-:Y:S01]  /*4e50*/  FFMA.FTZ R192, R56, UR14, -R81.reuse ;  /* 0x0000000e38c07c23 */ /* 0x100fe20008010851 */
[----:B------:R-:W-:Y:S01]  /*4e60*/  FMNMX.FTZ R9, R71, R2, !PT ;  /* 0x0000000247097209 */ /* 0x000fe20007810000 */
[--C-:B------:R-:W-:Y:S01]  /*4e70*/  FFMA.FTZ R176, R24, UR14, -R81.reuse ;  /* 0x0000000e18b07c23 */ /* 0x100fe20008010851 */
[--C-:B------:R-:W-:Y:S01]  /*4e80*/  FFMA.FTZ R194, R60, UR14, -R81.reuse ;  /* 0x0000000e3cc27c23 */ /* 0x100fe20008010851 */
[----:B------:R-:W2:Y:S01]  /*4e90*/  MUFU.EX2 R202, R202 ;  /* 0x000000ca00ca7308 */ /* 0x000ea20000000800 */
[----:B------:R-:W-:Y:S01]  /*4ea0*/  FMNMX.FTZ R2, R58, R9, !PT ;  /* 0x000000093a027209 */ /* 0x000fe20007810000 */
[--C-:B------:R-:W-:Y:S01]  /*4eb0*/  FFMA.FTZ R9, R65, UR14, -R81.reuse ;  /* 0x0000000e41097c23 */ /* 0x100fe20008010851 */
[--C-:B------:R-:W-:Y:S01]  /*4ec0*/  FFMA.FTZ R188, R48, UR14, -R81.reuse ;  /* 0x0000000e30bc7c23 */ /* 0x100fe20008010851 */
[--C-:B------:R-:W-:Y:S01]  /*4ed0*/  FFMA.FTZ R190, R52, UR14, -R81.reuse ;  /* 0x0000000e34be7c23 */ /* 0x100fe20008010851 */
[----:B------:R-:W-:Y:S01]  /*4ee0*/  FMNMX.FTZ R11, R59, R2, !PT ;  /* 0x000000023b0b7209 */ /* 0x000fe20007810000 */
[--C-:B------:R-:W-:Y:S01]  /*4ef0*/  FFMA.FTZ R184, R40, UR14, -R81.reuse ;  /* 0x0000000e28b87c23 */ /* 0x100fe20008010851 */
[--C-:B------:R-:W-:Y:S01]  /*4f00*/  FFMA.FTZ R186, R44, UR14, -R81.reuse ;  /* 0x0000000e2cba7c23 */ /* 0x100fe20008010851 */
[----:B------:R-:W3:Y:S01]  /*4f10*/  MUFU.EX2 R7, R7 ;  /* 0x0000000700077308 */ /* 0x000ee20000000800 */
[----:B------:R-:W-:Y:S01]  /*4f20*/  FMNMX.FTZ R2, R62, R11, !PT ;  /* 0x0000000b3e027209 */ /* 0x000fe20007810000 */
[----:B------:R-:W-:Y:S01]  /*4f30*/  FFMA.FTZ R182, R36, UR14, -R81 ;  /* 0x0000000e24b67c23 */ /* 0x000fe20008010851 */
[----:B------:R-:W-:-:S02]  /*4f40*/  IMAD.MOV.U32 R77, RZ, RZ, R119 ;  /* 0x000000ffff4d7224 */ /* 0x000fc400078e0077 */
[----:B------:R-:W-:Y:S01]  /*4f50*/  FMNMX.FTZ R11, R63, R2, !PT ;  /* 0x000000023f0b7209 */ /* 0x000fe20007810000 */
[----:B------:R-:W-:Y:S02]  /*4f60*/  IMAD.MOV.U32 R76, RZ, RZ, R119 ;  /* 0x000000ffff4c7224 */ /* 0x000fe400078e0077 */
[----:B------:R-:W4:Y:S01]  /*4f70*/  MUFU.EX2 R196, R196 ;  /* 0x000000c400c47308 */ /* 0x000f220000000800 */
[----:B------:R-:W-:Y:S01]  /*4f80*/  FMNMX.FTZ R2, R50, R11, !PT ;  /* 0x0000000b32027209 */ /* 0x000fe20007810000 */
[----:B------:R-:W-:Y:S01]  /*4f90*/  FFMA.FTZ R11, R69, UR14, -R81 ;  /* 0x0000000e450b7c23 */ /* 0x000fe20008010851 */
[--C-:B------:R-:W-:Y:S02]  /*4fa0*/  IMAD.MOV.U32 R73, RZ, RZ, R119.reuse ;  /* 0x000000ffff497224 */ /* 0x100fe400078e0077 */
[----:B------:R-:W-:Y:S01]  /*4fb0*/  FMNMX.FTZ R13, R51, R2, !PT ;  /* 0x00000002330d7209 */ /* 0x000fe20007810000 */
[--C-:B------:R-:W-:Y:S02]  /*4fc0*/  IMAD.MOV.U32 R72, RZ, RZ, R119.reuse ;  /* 0x000000ffff487224 */ /* 0x100fe400078e0077 */
[----:B------:R-:W5:Y:S01]  /*4fd0*/  MUFU.EX2 R9, R9 ;  /* 0x0000000900097308 */ /* 0x000f620000000800 */
[----:B------:R-:W-:Y:S01]  /*4fe0*/  FMNMX.FTZ R2, R54, R13, !PT ;  /* 0x0000000d36027209 */ /* 0x000fe20007810000 */
[----:B------:R-:W-:-:S02]  /*4ff0*/  IMAD.MOV.U32 R69, RZ, RZ, R119 ;  /* 0x000000ffff457224 */ /* 0x000fc400078e0077 */
[--C-:B------:R-:W-:Y:S01]  /*5000*/  IMAD.MOV.U32 R68, RZ, RZ, R119.reuse ;  /* 0x000000ffff447224 */ /* 0x100fe200078e0077 */
[----:B------:R-:W-:Y:S01]  /*5010*/  FMNMX.FTZ R13, R55, R2, !PT ;  /* 0x00000002370d7209 */ /* 0x000fe20007810000 */
[----:B------:R-:W-:Y:S02]  /*5020*/  IMAD.MOV.U32 R65, RZ, RZ, R119 ;  /* 0x000000ffff417224 */ /* 0x000fe400078e0077 */
[----:B------:R-:W0:Y:S01]  /*5030*/  MUFU.EX2 R198, R198 ;  /* 0x000000c600c67308 */ /* 0x000e220000000800 */
[----:B------:R-:W-:Y:S01]  /*5040*/  FMNMX.FTZ R2, R42, R13, !PT ;  /* 0x0000000d2a027209 */ /* 0x000fe20007810000 */
[----:B------:R-:W-:Y:S01]  /*5050*/  FFMA.FTZ R13, R57, UR14, -R81 ;  /* 0x0000000e390d7c23 */ /* 0x000fe20008010851 */
[--C-:B------:R-:W-:Y:S02]  /*5060*/  IMAD.MOV.U32 R64, RZ, RZ, R119.reuse ;  /* 0x000000ffff407224 */ /* 0x100fe400078e0077 */
[----:B------:R-:W-:Y:S01]  /*5070*/  FMNMX.FTZ R15, R43, R2, !PT ;  /* 0x000000022b0f7209 */ /* 0x000fe20007810000 */
[----:B------:R-:W-:-:S02]  /*5080*/  IMAD.MOV.U32 R60, RZ, RZ, R119 ;  /* 0x000000ffff3c7224 */ /* 0x000fc400078e0077 */
[----:B------:R-:W0:Y:S01]  /*5090*/  MUFU.EX2 R11, R11 ;  /* 0x0000000b000b7308 */ /* 0x000e220000000800 */
[----:B------:R-:W-:Y:S01]  /*50a0*/  FMNMX.FTZ R2, R46, R15, !PT ;  /* 0x0000000f2e027209 */ /* 0x000fe20007810000 */
[--C-:B------:R-:W-:Y:S02]  /*50b0*/  IMAD.MOV.U32 R56, RZ, RZ, R119.reuse ;  /* 0x000000ffff387224 */ /* 0x100fe400078e0077 */
[--C-:B------:R-:W-:Y:S01]  /*50c0*/  IMAD.MOV.U32 R52, RZ, RZ, R119.reuse ;  /* 0x000000ffff347224 */ /* 0x100fe200078e0077 */
[----:B------:R-:W-:Y:S01]  /*50d0*/  FMNMX.FTZ R15, R47, R2, !PT ;  /* 0x000000022f0f7209 */ /* 0x000fe20007810000 */
[----:B------:R-:W-:Y:S02]  /*50e0*/  IMAD.MOV.U32 R48, RZ, RZ, R119 ;  /* 0x000000ffff307224 */ /* 0x000fe400078e0077 */
[----:B------:R-:W0:Y:S01]  /*50f0*/  MUFU.EX2 R192, R192 ;  /* 0x000000c000c07308 */ /* 0x000e220000000800 */
[----:B------:R-:W-:Y:S01]  /*5100*/  FMNMX.FTZ R2, R34, R15, !PT ;  /* 0x0000000f22027209 */ /* 0x000fe20007810000 */
[----:B------:R-:W-:Y:S01]  /*5110*/  FFMA.FTZ R15, R61, UR14, -R81 ;  /* 0x0000000e3d0f7c23 */ /* 0x000fe20008010851 */
[----:B------:R-:W-:-:S02]  /*5120*/  IMAD.MOV.U32 R61, RZ, RZ, R119 ;  /* 0x000000ffff3d7224 */ /* 0x000fc400078e0077 */
[----:B------:R-:W-:Y:S01]  /*5130*/  FMNMX.FTZ R21, R35, R2, !PT ;  /* 0x0000000223157209 */ /* 0x000fe20007810000 */
[--C-:B------:R-:W-:Y:S02]  /*5140*/  IMAD.MOV.U32 R44, RZ, RZ, R119.reuse ;  /* 0x000000ffff2c7224 */ /* 0x100fe400078e0077 */
[----:B------:R-:W0:Y:S01]  /*5150*/  MUFU.EX2 R13, R13 ;  /* 0x0000000d000d7308 */ /* 0x000e220000000800 */
[----:B------:R-:W-:Y:S01]  /*5160*/  FMNMX.FTZ R2, R38, R21, !PT ;  /* 0x0000001526027209 */ /* 0x000fe20007810000 */
[--C-:B------:R-:W-:Y:S02]  /*5170*/  IMAD.MOV.U32 R40, RZ, RZ, R119.reuse ;  /* 0x000000ffff287224 */ /* 0x100fe400078e0077 */
[----:B------:R-:W-:Y:S01]  /*5180*/  IMAD.MOV.U32 R36, RZ, RZ, R119 ;  /* 0x000000ffff247224 */ /* 0x000fe200078e0077 */
[----:B------:R-:W-:-:S03]  /*5190*/  FMNMX.FTZ R21, R39, R2, !PT ;  /* 0x0000000227157209 */ /* 0x000fc60007810000 */
[----:B------:R-:W0:Y:S01]  /*51a0*/  MUFU.EX2 R194, R194 ;  /* 0x000000c200c27308 */ /* 0x000e220000000800 */
[----:B------:R-:W-:Y:S01]  /*51b0*/  FMNMX.FTZ R2, R26, R21, !PT ;  /* 0x000000151a027209 */ /* 0x000fe20007810000 */
[--C-:B------:R-:W-:Y:S01]  /*51c0*/  FFMA.FTZ R21, R49, UR14, -R81.reuse ;  /* 0x0000000e31157c23 */ /* 0x100fe20008010851 */
[----:B------:R-:W-:Y:S02]  /*51d0*/  FFMA.FTZ R49, R6, UR14, -R81 ;  /* 0x0000000e06317c23 */ /* 0x000fe40008010851 */
[----:B------:R-:W-:-:S03]  /*51e0*/  FMNMX.FTZ R25, R27, R2, !PT ;  /* 0x000000021b197209 */ /* 0x000fc60007810000 */
[----:B------:R-:W0:Y:S01]  /*51f0*/  MUFU.EX2 R15, R15 ;  /* 0x0000000f000f7308 */ /* 0x000e220000000800 */
[----:B------:R-:W-:Y:S01]  /*5200*/  FMNMX.FTZ R2, R30, R25, !PT ;  /* 0x000000191e027209 */ /* 0x000fe20007810000 */
[----:B------:R-:W-:Y:S01]  /*5210*/  FFMA.FTZ R25, R53, UR14, -R81 ;  /* 0x0000000e35197c23 */ /* 0x000fe20008010851 */
[----:B-1----:R-:W-:Y:S01]  /*5220*/  FADD.FTZ R53, R200, R5 ;  /* 0x00000005c8357221 */ /* 0x002fe20000010000 */
[----:B------:R-:W-:Y:S02]  /*5230*/  F2FP.BF16.F32.PACK_AB R200, R5, R200 ;  /* 0x000000c805c8723e */ /* 0x000fe400000010ff */
[----:B------:R-:W-:Y:S01]  /*5240*/  FMNMX.FTZ R2, R31, R2, !PT ;  /* 0x000000021f027209 */ /* 0x000fe20007810000 */
[----:B--2---:R-:W-:Y:S01]  /*5250*/  FADD.FTZ R28, R202, R53 ;  /* 0x00000035ca1c7221 */ /* 0x004fe20000010000 */
[----:B------:R-:W1:Y:S01]  /*5260*/  MUFU.EX2 R188, R188 ;  /* 0x000000bc00bc7308 */ /* 0x000e620000000800 */
[C---:B---3--:R-:W-:Y:S02]  /*5270*/  F2FP.BF16.F32.PACK_AB R202, R7.reuse, R202 ;  /* 0x000000ca07ca723e */ /* 0x048fe400000010ff */
[----:B------:R-:W2:Y:S01]  /*5280*/  SHFL.BFLY PT, R37, R2, 0x2, 0x1f ;  /* 0x0c401f0002257f89 */ /* 0x000ea200000e0000 */
[----:B------:R-:W-:-:S04]  /*5290*/  FADD.FTZ R53, R7, R28 ;  /* 0x0000001c07357221 */ /* 0x000fc80000010000 */
[----:B----4-:R-:W-:Y:S01]  /*52a0*/  FADD.FTZ R28, R196, R53 ;  /* 0x00000035c41c7221 */ /* 0x010fe20000010000 */
[----:B------:R-:W3:Y:S01]  /*52b0*/  MUFU.EX2 R21, R21 ;  /* 0x0000001500157308 */ /* 0x000ee20000000800 */
[C---:B-----5:R-:W-:Y:S02]  /*52c0*/  F2FP.BF16.F32.PACK_AB R196, R9.reuse, R196 ;  /* 0x000000c409c4723e */ /* 0x060fe400000010ff */
[----:B------:R-:W-:-:S04]  /*52d0*/  FADD.FTZ R53, R9, R28 ;  /* 0x0000001c09357221 */ /* 0x000fc80000010000 */
[----:B0-----:R-:W-:Y:S01]  /*52e0*/  FADD.FTZ R32, R198, R53 ;  /* 0x00000035c6207221 */ /* 0x001fe20000010000 */
[----:B------:R-:W-:Y:S01]  /*52f0*/  MUFU.EX2 R190, R190 ;  /* 0x000000be00be7308 */ /* 0x000fe20000000800 */
[C---:B------:R-:W-:Y:S02]  /*5300*/  F2FP.BF16.F32.PACK_AB R198, R11.reuse, R198 ;  /* 0x000000c60bc6723e */ /* 0x040fe400000010ff */
[----:B------:R-:W-:-:S04]  /*5310*/  FADD.FTZ R57, R11, R32 ;  /* 0x000000200b397221 */ /* 0x000fc80000010000 */
[----:B------:R-:W-:Y:S01]  /*5320*/  FADD.FTZ R32, R192, R57 ;  /* 0x00000039c0207221 */ /* 0x000fe20000010000 */
[----:B------:R-:W-:Y:S01]  /*5330*/  MUFU.EX2 R25, R25 ;  /* 0x0000001900197308 */ /* 0x000fe20000000800 */
[C---:B------:R-:W-:Y:S02]  /*5340*/  F2FP.BF16.F32.PACK_AB R192, R13.reuse, R192 ;  /* 0x000000c00dc0723e */ /* 0x040fe400000010ff */
[----:B--2---:R-:W-:Y:S01]  /*5350*/  FMNMX.FTZ R20, R2, R37, !PT ;  /* 0x0000002502147209 */ /* 0x004fe20007810000 */
[----:B------:R-:W-:Y:S01]  /*5360*/  FFMA.FTZ R37, R10, UR14, -R81 ;  /* 0x0000000e0a257c23 */ /* 0x000fe20008010851 */
[----:B------:R-:W-:Y:S01]  /*5370*/  FADD.FTZ R57, R13, R32 ;  /* 0x000000200d397221 */ /* 0x000fe20000010000 */
[----:B------:R-:W-:Y:S02]  /*5380*/  IMAD.MOV.U32 R81, RZ, RZ, R119 ;  /* 0x000000ffff517224 */ /* 0x000fe400078e0077 */
[----:B------:R-:W0:Y:S01]  /*5390*/  SHFL.BFLY PT, R45, R20, 0x1, 0x1f ;  /* 0x0c201f00142d7f89 */ /* 0x000e2200000e0000 */
[----:B------:R-:W-:Y:S01]  /*53a0*/  FADD.FTZ R32, R194, R57 ;  /* 0x00000039c2207221 */ /* 0x000fe20000010000 */
[----:B------:R-:W-:Y:S01]  /*53b0*/  MUFU.EX2 R184, R184 ;  /* 0x000000b800b87308 */ /* 0x000fe20000000800 */
[----:B------:R-:W-:-:S02]  /*53c0*/  F2FP.BF16.F32.PACK_AB R194, R15, R194 ;  /* 0x000000c20fc2723e */ /* 0x000fc400000010ff */
[----:B------:R-:W-:-:S04]  /*53d0*/  FADD.FTZ R57, R15, R32 ;  /* 0x000000200f397221 */ /* 0x000fc80000010000 */
[----:B-1----:R-:W-:Y:S01]  /*53e0*/  FADD.FTZ R32, R188, R57 ;  /* 0x00000039bc207221 */ /* 0x002fe20000010000 */
[----:B------:R-:W-:Y:S01]  /*53f0*/  MUFU.EX2 R29, R29 ;  /* 0x0000001d001d7308 */ /* 0x000fe20000000800 */
[C---:B---3--:R-:W-:Y:S02]  /*5400*/  F2FP.BF16.F32.PACK_AB R188, R21.reuse, R188 ;  /* 0x000000bc15bc723e */ /* 0x048fe400000010ff */
[----:B------:R-:W-:Y:S01]  /*5410*/  FADD.FTZ R57, R21, R32 ;  /* 0x0000002015397221 */ /* 0x000fe20000010000 */
[----:B------:R-:W-:-:S04]  /*5420*/  IMAD.MOV.U32 R32, RZ, RZ, R119 ;  /* 0x000000ffff207224 */ /* 0x000fc800078e0077 */
[----:B------:R-:W-:Y:S01]  /*5430*/  MUFU.EX2 R186, R186 ;  /* 0x000000ba00ba7308 */ /* 0x000fe20000000800 */
[----:B0-----:R-:W-:-:S07]  /*5440*/  FMNMX.FTZ R2, R20, R45, !PT ;  /* 0x0000002d14027209 */ /* 0x001fce0007810000 */
[----:B------:R0:W-:Y:S01]  /*5450*/  MUFU.EX2 R45, R14 ;  /* 0x0000000e002d7308 */ /* 0x0001e20000000800 */
[C---:B------:R-:W-:Y:S01]  /*5460*/  FSETP.NEU.FTZ.AND P2, PT, R2.reuse, -INF , PT ;  /* 0xff8000000200780b */ /* 0x040fe20003f5d000 */
[----:B------:R-:W-:-:S05]  /*5470*/  FMUL.FTZ R10, R2, UR14 ;  /* 0x0000000e020a7c20 */ /* 0x000fca0008410000 */
[----:B------:R-:W-:Y:S01]  /*5480*/  FSEL R6, R10, RZ, P2 ;  /* 0x000000ff0a067208 */ /* 0x000fe20001000000 */
[----:B------:R-:W-:Y:S01]  /*5490*/  MUFU.EX2 R33, R33 ;  /* 0x0000002100217308 */ /* 0x000fe20000000800 */
[----:B------:R-:W-:-:S03]  /*54a0*/  PLOP3.LUT P2, PT, PT, PT, UP0, 0x80, 0x0 ;  /* 0x000000000000781c */ /* 0x000fc60003f4f008 */
[--C-:B------:R-:W-:Y:S01]  /*54b0*/  FFMA.FTZ R201, R74, UR14, -R6.reuse ;  /* 0x0000000e4ac97c23 */ /* 0x100fe20008010806 */
[--C-:B------:R-:W-:Y:S01]  /*54c0*/  FFMA.FTZ R10, R75, UR14, -R6.reuse ;  /* 0x0000000e4b0a7c23 */ /* 0x100fe20008010806 */
[--C-:B------:R-:W-:Y:S01]  /*54d0*/  FFMA.FTZ R203, R78, UR14, -R6.reuse ;  /* 0x0000000e4ecb7c23 */ /* 0x100fe20008010806 */
[--C-:B------:R-:W-:Y:S01]  /*54e0*/  FFMA.FTZ R12, R79, UR14, -R6.reuse ;  /* 0x0000000e4f0c7c23 */ /* 0x100fe20008010806 */
[--C-:B------:R-:W-:Y:S01]  /*54f0*/  FFMA.FTZ R197, R66, UR14, -R6.reuse ;  /* 0x0000000e42c57c23 */ /* 0x100fe20008010806 */
[--C-:B0-----:R-:W-:Y:S01]  /*5500*/  FFMA.FTZ R14, R67, UR14, -R6.reuse ;  /* 0x0000000e430e7c23 */ /* 0x101fe20008010806 */
[----:B------:R-:W-:Y:S01]  /*5510*/  MUFU.EX2 R201, R201 ;  /* 0x000000c900c97308 */ /* 0x000fe20000000800 */
[--C-:B------:R-:W-:Y:S01]  /*5520*/  FFMA.FTZ R199, R70, UR14, -R6.reuse ;  /* 0x0000000e46c77c23 */ /* 0x100fe20008010806 */
[--C-:B------:R-:W-:Y:S01]  /*5530*/  FFMA.FTZ R20, R71, UR14, -R6.reuse ;  /* 0x0000000e47147c23 */ /* 0x100fe20008010806 */
[--C-:B------:R-:W-:Y:S01]  /*5540*/  FFMA.FTZ R193, R58, UR14, -R6.reuse ;  /* 0x0000000e3ac17c23 */ /* 0x100fe20008010806 */
[--C-:B------:R-:W-:Y:S01]  /*5550*/  FFMA.FTZ R24, R59, UR14, -R6.reuse ;  /* 0x0000000e3b187c23 */ /* 0x100fe20008010806 */
[--C-:B------:R-:W-:Y:S01]  /*5560*/  FFMA.FTZ R62, R62, UR14, -R6.reuse ;  /* 0x0000000e3e3e7c23 */ /* 0x100fe20008010806 */
[--C-:B------:R-:W-:Y:S01]  /*5570*/  FFMA.FTZ R63, R63, UR14, -R6.reuse ;  /* 0x0000000e3f3f7c23 */ /* 0x100fe20008010806 */
[--C-:B------:R-:W-:Y:S01]  /*5580*/  FFMA.FTZ R50, R50, UR14, -R6.reuse ;  /* 0x0000000e32327c23 */ /* 0x100fe20008010806 */
[----:B------:R-:W0:Y:S01]  /*5590*/  MUFU.EX2 R10, R10 ;  /* 0x0000000a000a7308 */ /* 0x000e220000000800 */
[--C-:B------:R-:W-:Y:S01]  /*55a0*/  FFMA.FTZ R51, R51, UR14, -R6.reuse ;  /* 0x0000000e33337c23 */ /* 0x100fe20008010806 */
[--C-:B------:R-:W-:Y:S01]  /*55b0*/  FFMA.FTZ R54, R54, UR14, -R6.reuse ;  /* 0x0000000e36367c23 */ /* 0x100fe20008010806 */
[--C-:B------:R-:W-:Y:S01]  /*55c0*/  FFMA.FTZ R55, R55, UR14, -R6.reuse ;  /* 0x0000000e37377c23 */ /* 0x100fe20008010806 */
[--C-:B------:R-:W-:Y:S01]  /*55d0*/  FFMA.FTZ R42, R42, UR14, -R6.reuse ;  /* 0x0000000e2a2a7c23 */ /* 0x100fe20008010806 */
[--C-:B------:R-:W-:Y:S01]  /*55e0*/  FFMA.FTZ R43, R43, UR14, -R6.reuse ;  /* 0x0000000e2b2b7c23 */ /* 0x100fe20008010806 */
[--C-:B------:R-:W-:Y:S01]  /*55f0*/  FFMA.FTZ R46, R46, UR14, -R6.reuse ;  /* 0x0000000e2e2e7c23 */ /* 0x100fe20008010806 */
[--C-:B------:R-:W-:Y:S01]  /*5600*/  FFMA.FTZ R47, R47, UR14, -R6.reuse ;  /* 0x0000000e2f2f7c23 */ /* 0x100fe20008010806 */
[----:B------:R-:W1:Y:S01]  /*5610*/  MUFU.EX2 R203, R203 ;  /* 0x000000cb00cb7308 */ /* 0x000e620000000800 */
[--C-:B------:R-:W-:Y:S01]  /*5620*/  FFMA.FTZ R34, R34, UR14, -R6.reuse ;  /* 0x0000000e22227c23 */ /* 0x100fe20008010806 */
[--C-:B------:R-:W-:Y:S01]  /*5630*/  FFMA.FTZ R35, R35, UR14, -R6.reuse ;  /* 0x0000000e23237c23 */ /* 0x100fe20008010806 */
[--C-:B------:R-:W-:Y:S01]  /*5640*/  FFMA.FTZ R38, R38, UR14, -R6.reuse ;  /* 0x0000000e26267c23 */ /* 0x100fe20008010806 */
[--C-:B------:R-:W-:Y:S01]  /*5650*/  FFMA.FTZ R39, R39, UR14, -R6.reuse ;  /* 0x0000000e27277c23 */ /* 0x100fe20008010806 */
[--C-:B------:R-:W-:Y:S01]  /*5660*/  FFMA.FTZ R26, R26, UR14, -R6.reuse ;  /* 0x0000000e1a1a7c23 */ /* 0x100fe20008010806 */
[--C-:B------:R-:W-:Y:S01]  /*5670*/  FFMA.FTZ R27, R27, UR14, -R6.reuse ;  /* 0x0000000e1b1b7c23 */ /* 0x100fe20008010806 */
[----:B------:R-:W-:Y:S01]  /*5680*/  FFMA.FTZ R30, R30, UR14, -R6 ;  /* 0x0000000e1e1e7c23 */ /* 0x000fe20008010806 */
[----:B------:R-:W2:Y:S01]  /*5690*/  MUFU.EX2 R12, R12 ;  /* 0x0000000c000c7308 */ /* 0x000ea20000000800 */
[----:B0-----:R-:W-:Y:S01]  /*56a0*/  FADD.FTZ R28, R201, R10 ;  /* 0x0000000ac91c7221 */ /* 0x001fe20000010000 */
[----:B------:R-:W-:Y:S01]  /*56b0*/  FFMA.FTZ R31, R31, UR14, -R6 ;  /* 0x0000000e1f1f7c23 */ /* 0x000fe20008010806 */
[----:B------:R-:W-:Y:S01]  /*56c0*/  F2FP.BF16.F32.PACK_AB R201, R10, R201 ;  /* 0x000000c90ac9723e */ /* 0x000fe200000010ff */
[----:B------:R-:W-:-:S02]  /*56d0*/  IMAD.MOV.U32 R79, RZ, RZ, R119 ;  /* 0x000000ffff4f7224 */ /* 0x000fc400078e0077 */
[--C-:B------:R-:W-:Y:S02]  /*56e0*/  IMAD.MOV.U32 R78, RZ, RZ, R119.reuse ;  /* 0x000000ffff4e7224 */ /* 0x100fe400078e0077 */
[----:B------:R-:W0:Y:S01]  /*56f0*/  MUFU.EX2 R197, R197 ;  /* 0x000000c500c57308 */ /* 0x000e220000000800 */
[----:B-1----:R-:W-:Y:S01]  /*5700*/  FADD.FTZ R53, R203, R28 ;  /* 0x0000001ccb357221 */ /* 0x002fe20000010000 */
[--C-:B------:R-:W-:Y:S02]  /*5710*/  IMAD.MOV.U32 R75, RZ, RZ, R119.reuse ;  /* 0x000000ffff4b7224 */ /* 0x100fe400078e0077 */
[--C-:B------:R-:W-:Y:S02]  /*5720*/  IMAD.MOV.U32 R74, RZ, RZ, R119.reuse ;  /* 0x000000ffff4a7224 */ /* 0x100fe400078e0077 */
[----:B------:R-:W-:Y:S02]  /*5730*/  IMAD.MOV.U32 R71, RZ, RZ, R119 ;  /* 0x000000ffff477224 */ /* 0x000fe400078e0077 */
[----:B------:R-:W1:Y:S01]  /*5740*/  MUFU.EX2 R14, R14 ;  /* 0x0000000e000e7308 */ /* 0x000e620000000800 */
[C---:B--2---:R-:W-:Y:S01]  /*5750*/  FADD.FTZ R28, R12.reuse, R53 ;  /* 0x000000350c1c7221 */ /* 0x044fe20000010000 */
[----:B------:R-:W-:Y:S01]  /*5760*/  F2FP.BF16.F32.PACK_AB R203, R12, R203 ;  /* 0x000000cb0ccb723e */ /* 0x000fe200000010ff */
[----:B------:R-:W-:-:S02]  /*5770*/  IMAD.MOV.U32 R70, RZ, RZ, R119 ;  /* 0x000000ffff467224 */ /* 0x000fc400078e0077 */
[--C-:B------:R-:W-:Y:S02]  /*5780*/  IMAD.MOV.U32 R67, RZ, RZ, R119.reuse ;  /* 0x000000ffff437224 */ /* 0x100fe400078e0077 */
[--C-:B------:R-:W-:Y:S01]  /*5790*/  IMAD.MOV.U32 R66, RZ, RZ, R119.reuse ;  /* 0x000000ffff427224 */ /* 0x100fe200078e0077 */
[----:B------:R-:W2:Y:S01]  /*57a0*/  MUFU.EX2 R199, R199 ;  /* 0x000000c700c77308 */ /* 0x000ea20000000800 */
[----:B0-----:R-:W-:Y:S01]  /*57b0*/  FADD.FTZ R53, R197, R28 ;  /* 0x0000001cc5357221 */ /* 0x001fe20000010000 */
[--C-:B------:R-:W-:Y:S02]  /*57c0*/  IMAD.MOV.U32 R59, RZ, RZ, R119.reuse ;  /* 0x000000ffff3b7224 */ /* 0x100fe400078e0077 */
[----:B------:R-:W-:-:S04]  /*57d0*/  IMAD.MOV.U32 R58, RZ, RZ, R119 ;  /* 0x000000ffff3a7224 */ /* 0x000fc800078e0077 */
[----:B------:R-:W0:Y:S01]  /*57e0*/  MUFU.EX2 R20, R20 ;  /* 0x0000001400147308 */ /* 0x000e220000000800 */
[C---:B-1----:R-:W-:Y:S01]  /*57f0*/  FADD.FTZ R28, R14.reuse, R53 ;  /* 0x000000350e1c7221 */ /* 0x042fe20000010000 */
[----:B------:R-:W-:-:S06]  /*5800*/  F2FP.BF16.F32.PACK_AB R197, R14, R197 ;  /* 0x000000c50ec5723e */ /* 0x000fcc00000010ff */
[----:B------:R-:W1:Y:S01]  /*5810*/  MUFU.EX2 R193, R193 ;  /* 0x000000c100c17308 */ /* 0x000e620000000800 */
[----:B--2---:R-:W-:-:S07]  /*5820*/  FADD.FTZ R53, R199, R28 ;  /* 0x0000001cc7357221 */ /* 0x004fce0000010000 */
[----:B------:R-:W2:Y:S01]  /*5830*/  MUFU.EX2 R24, R24 ;  /* 0x0000001800187308 */ /* 0x000ea20000000800 */
[C---:B0-----:R-:W-:Y:S01]  /*5840*/  FADD.FTZ R28, R20.reuse, R53 ;  /* 0x00000035141c7221 */ /* 0x041fe20000010000 */
[----:B------:R-:W-:-:S06]  /*5850*/  F2FP.BF16.F32.PACK_AB R199, R20, R199 ;  /* 0x000000c714c7723e */ /* 0x000fcc00000010ff */
[----:B------:R-:W0:Y:S01]  /*5860*/  MUFU.EX2 R62, R62 ;  /* 0x0000003e003e7308 */ /* 0x000e220000000800 */
[----:B-1----:R-:W-:Y:S01]  /*5870*/  FADD.FTZ R53, R193, R28 ;  /* 0x0000001cc1357221 */ /* 0x002fe20000010000 */
[----:B------:R-:W-:Y:S01]  /*5880*/  FADD.FTZ R28, R190, R57 ;  /* 0x00000039be1c7221 */ /* 0x000fe20000010000 */
[----:B------:R-:W-:-:S03]  /*5890*/  F2FP.BF16.F32.PACK_AB R190, R25, R190 ;  /* 0x000000be19be723e */ /* 0x000fc600000010ff */
[----:B------:R-:W-:Y:S01]  /*58a0*/  FADD.FTZ R57, R25, R28 ;  /* 0x0000001c19397221 */ /* 0x000fe20000010000 */
[----:B------:R-:W-:Y:S01]  /*58b0*/  IMAD.MOV.U32 R25, RZ, RZ, R119 ;  /* 0x000000ffff197224 */ /* 0x000fe200078e0077 */
[----:B------:R-:W1:Y:S01]  /*58c0*/  MUFU.EX2 R63, R63 ;  /* 0x0000003f003f7308 */ /* 0x000e620000000800 */
[----:B--2---:R-:W-:Y:S01]  /*58d0*/  FADD.FTZ R53, R24, R53 ;  /* 0x0000003518357221 */ /* 0x004fe20000010000 */
[----:B------:R-:W-:Y:S01]  /*58e0*/  FADD.FTZ R28, R184, R57 ;  /* 0x00000039b81c7221 */ /* 0x000fe20000010000 */
[C---:B------:R-:W-:Y:S02]  /*58f0*/  F2FP.BF16.F32.PACK_AB R184, R29.reuse, R184 ;  /* 0x000000b81db8723e */ /* 0x040fe400000010ff */
[----:B------:R-:W-:Y:S01]  /*5900*/  F2FP.BF16.F32.PACK_AB R193, R24, R193 ;  /* 0x000000c118c1723e */ /* 0x000fe200000010ff */
[----:B------:R-:W-:Y:S01]  /*5910*/  FADD.FTZ R57, R29, R28 ;  /* 0x0000001c1d397221 */ /* 0x000fe20000010000 */
[----:B------:R-:W-:Y:S01]  /*5920*/  IMAD.MOV.U32 R29, RZ, RZ, R119 ;  /* 0x000000ffff1d7224 */ /* 0x000fe200078e0077 */
[----:B------:R-:W2:Y:S01]  /*5930*/  MUFU.EX2 R50, R50 ;  /* 0x0000003200327308 */ /* 0x000ea20000000800 */
[----:B0-----:R-:W-:Y:S01]  /*5940*/  FADD.FTZ R0, R62, R53 ;  /* 0x000000353e007221 */ /* 0x001fe20000010000 */
[----:B------:R-:W-:Y:S01]  /*5950*/  FADD.FTZ R28, R186, R57 ;  /* 0x00000039ba1c7221 */ /* 0x000fe20000010000 */
[----:B------:R-:W-:Y:S01]  /*5960*/  F2FP.BF16.F32.PACK_AB R186, R33, R186 ;  /* 0x000000ba21ba723e */ /* 0x000fe200000010ff */
[----:B------:R-:W-:-:S02]  /*5970*/  IMAD.MOV.U32 R57, RZ, RZ, R119 ;  /* 0x000000ffff397224 */ /* 0x000fc400078e0077 */
[--C-:B------:R-:W-:Y:S02]  /*5980*/  IMAD.MOV.U32 R24, RZ, RZ, R119.reuse ;  /* 0x000000ffff187224 */ /* 0x100fe400078e0077 */
[----:B------:R-:W0:Y:S01]  /*5990*/  MUFU.EX2 R51, R51 ;  /* 0x0000003300337308 */ /* 0x000e220000000800 */
[C---:B-1----:R-:W-:Y:S01]  /*59a0*/  FADD.FTZ R53, R63.reuse, R0 ;  /* 0x000000003f357221 */ /* 0x042fe20000010000 */
[----:B------:R-:W-:Y:S01]  /*59b0*/  F2FP.BF16.F32.PACK_AB R195, R63, R62 ;  /* 0x0000003e3fc3723e */ /* 0x000fe200000010ff */
[--C-:B------:R-:W-:Y:S02]  /*59c0*/  IMAD.MOV.U32 R63, RZ, RZ, R119.reuse ;  /* 0x000000ffff3f7224 */ /* 0x100fe400078e0077 */
[----:B------:R-:W-:-:S03]  /*59d0*/  IMAD.MOV.U32 R62, RZ, RZ, R119 ;  /* 0x000000ffff3e7224 */ /* 0x000fc600078e0077 */
[----:B------:R-:W1:Y:S01]  /*59e0*/  MUFU.EX2 R54, R54 ;  /* 0x0000003600367308 */ /* 0x000e620000000800 */
[----:B--2---:R-:W-:-:S07]  /*59f0*/  FADD.FTZ R0, R50, R53 ;  /* 0x0000003532007221 */ /* 0x004fce0000010000 */
[----:B------:R-:W2:Y:S01]  /*5a00*/  MUFU.EX2 R55, R55 ;  /* 0x0000003700377308 */ /* 0x000ea20000000800 */
[C---:B0-----:R-:W-:Y:S01]  /*5a10*/  FADD.FTZ R53, R51.reuse, R0 ;  /* 0x0000000033357221 */ /* 0x041fe20000010000 */
[----:B------:R-:W-:Y:S01]  /*5a20*/  F2FP.BF16.F32.PACK_AB R189, R51, R50 ;  /* 0x0000003233bd723e */ /* 0x000fe200000010ff */
[--C-:B------:R-:W-:Y:S02]  /*5a30*/  IMAD.MOV.U32 R51, RZ, RZ, R119.reuse ;  /* 0x000000ffff337224 */ /* 0x100fe400078e0077 */
[----:B------:R-:W-:-:S03]  /*5a40*/  IMAD.MOV.U32 R50, RZ, RZ, R119 ;  /* 0x000000ffff327224 */ /* 0x000fc600078e0077 */
[----:B------:R-:W0:Y:S01]  /*5a50*/  MUFU.EX2 R42, R42 ;  /* 0x0000002a002a7308 */ /* 0x000e220000000800 */
[----:B-1----:R-:W-:Y:S01]  /*5a60*/  FADD.FTZ R0, R54, R53 ;  /* 0x0000003536007221 */ /* 0x002fe20000010000 */
[----:B------:R-:W-:Y:S01]  /*5a70*/  FADD.FTZ R53, R33, R28 ;  /* 0x0000001c21357221 */ /* 0x000fe20000010000 */
[--C-:B------:R-:W-:Y:S02]  /*5a80*/  IMAD.MOV.U32 R33, RZ, RZ, R119.reuse ;  /* 0x000000ffff217224 */ /* 0x100fe400078e0077 */
[----:B------:R-:W-:-:S03]  /*5a90*/  IMAD.MOV.U32 R28, RZ, RZ, R119 ;  /* 0x000000ffff1c7224 */ /* 0x000fc600078e0077 */
[----:B------:R-:W1:Y:S01]  /*5aa0*/  MUFU.EX2 R43, R43 ;  /* 0x0000002b002b7308 */ /* 0x000e620000000800 */
[C---:B--2---:R-:W-:Y:S01]  /*5ab0*/  FADD.FTZ R5, R55.reuse, R0 ;  /* 0x0000000037057221 */ /* 0x044fe20000010000 */
[----:B------:R-:W-:Y:S01]  /*5ac0*/  F2FP.BF16.F32.PACK_AB R191, R55, R54 ;  /* 0x0000003637bf723e */ /* 0x000fe200000010ff */
[--C-:B------:R-:W-:Y:S02]  /*5ad0*/  IMAD.MOV.U32 R55, RZ, RZ, R119.reuse ;  /* 0x000000ffff377224 */ /* 0x100fe400078e0077 */
[----:B------:R-:W-:-:S03]  /*5ae0*/  IMAD.MOV.U32 R54, RZ, RZ, R119 ;  /* 0x000000ffff367224 */ /* 0x000fc600078e0077 */
[----:B------:R-:W2:Y:S01]  /*5af0*/  MUFU.EX2 R46, R46 ;  /* 0x0000002e002e7308 */ /* 0x000ea20000000800 */
[----:B0-----:R-:W-:-:S07]  /*5b00*/  FADD.FTZ R0, R42, R5 ;  /* 0x000000052a007221 */ /* 0x001fce0000010000 */
        /* <DEDUP_REMOVED lines=14> */
[----:B------:R-:W-:-:S06]  /*5bf0*/  IMAD.MOV.U32 R53, RZ, RZ, R119 ;  /* 0x000000ffff357224 */ /* 0x000fcc00078e0077 */
[----:B------:R-:W1:Y:S01]  /*5c00*/  MUFU.EX2 R35, R35 ;  /* 0x0000002300237308 */ /* 0x000e620000000800 */
[----:B--2---:R-:W-:-:S07]  /*5c10*/  FADD.FTZ R0, R34, R5 ;  /* 0x0000000522007221 */ /* 0x004fce0000010000 */
[----:B------:R-:W2:Y:S01]  /*5c20*/  MUFU.EX2 R182, R182 ;  /* 0x000000b600b67308 */ /* 0x000ea20000000800 */
[C---:B0-----:R-:W-:Y:S01]  /*5c30*/  FADD.FTZ R7, R37.reuse, R6 ;  /* 0x0000000625077221 */ /* 0x041fe20000010000 */
[----:B------:R-:W-:Y:S01]  /*5c40*/  F2FP.BF16.F32.PACK_AB R180, R37, R180 ;  /* 0x000000b425b4723e */ /* 0x000fe200000010ff */
[----:B------:R-:W-:-:S05]  /*5c50*/  IMAD.MOV.U32 R37, RZ, RZ, R119 ;  /* 0x000000ffff257224 */ /* 0x000fca00078e0077 */
        /* <DEDUP_REMOVED lines=8> */
[----:B0-----:R-:W-:-:S07]  /*5ce0*/  FADD.FTZ R0, R38, R5 ;  /* 0x0000000526007221 */ /* 0x001fce0000010000 */
[----:B------:R-:W0:Y:S01]  /*5cf0*/  MUFU.EX2 R176, R176 ;  /* 0x000000b000b07308 */ /* 0x000e220000000800 */
[C---:B-1----:R-:W-:Y:S01]  /*5d00*/  FADD.FTZ R7, R41.reuse, R6 ;  /* 0x0000000629077221 */ /* 0x042fe20000010000 */
[----:B------:R-:W-:Y:S01]  /*5d10*/  F2FP.BF16.F32.PACK_AB R182, R41, R182 ;  /* 0x000000b629b6723e */ /* 0x000fe200000010ff */
[----:B------:R-:W-:-:S05]  /*5d20*/  IMAD.MOV.U32 R41, RZ, RZ, R119 ;  /* 0x000000ffff297224 */ /* 0x000fca00078e0077 */
[----:B------:R-:W1:Y:S01]  /*5d30*/  MUFU.EX2 R26, R26 ;  /* 0x0000001a001a7308 */ /* 0x000e620000000800 */
[C---:B--2---:R-:W-:Y:S01]  /*5d40*/  FADD.FTZ R5, R39.reuse, R0 ;  /* 0x0000000027057221 */ /* 0x044fe20000010000 */
[----:B------:R-:W-:Y:S01]  /*5d50*/  F2FP.BF16.F32.PACK_AB R183, R39, R38 ;  /* 0x0000002627b7723e */ /* 0x000fe200000010ff */
[--C-:B------:R-:W-:Y:S02]  /*5d60*/  IMAD.MOV.U32 R39, RZ, RZ, R119.reuse ;  /* 0x000000ffff277224 */ /* 0x100fe400078e0077 */
[----:B------:R-:W-:-:S03]  /*5d70*/  IMAD.MOV.U32 R38, RZ, RZ, R119 ;  /* 0x000000ffff267224 */ /* 0x000fc600078e0077 */
[----:B------:R-:W2:Y:S01]  /*5d80*/  MUFU.EX2 R27, R27 ;  /* 0x0000001b001b7308 */ /* 0x000ea20000000800 */
[----:B0-----:R-:W-:Y:S01]  /*5d90*/  FADD.FTZ R6, R176, R7 ;  /* 0x00000007b0067221 */ /* 0x001fe20000010000 */
[----:B------:R-:W-:-:S03]  /*5da0*/  F2FP.BF16.F32.PACK_AB R176, R45, R176 ;  /* 0x000000b02db0723e */ /* 0x000fc600000010ff */
[----:B------:R-:W-:Y:S01]  /*5db0*/  FADD.FTZ R7, R45, R6 ;  /* 0x000000062d077221 */ /* 0x000fe20000010000 */
[----:B------:R-:W-:Y:S02]  /*5dc0*/  IMAD.MOV.U32 R45, RZ, RZ, R119 ;  /* 0x000000ffff2d7224 */ /* 0x000fe400078e0077 */
[----:B------:R-:W0:Y:S01]  /*5dd0*/  MUFU.EX2 R178, R178 ;  /* 0x000000b200b27308 */ /* 0x000e220000000800 */
[----:B-1----:R-:W-:-:S07]  /*5de0*/  FADD.FTZ R0, R26, R5 ;  /* 0x000000051a007221 */ /* 0x002fce0000010000 */
[----:B------:R-:W1:Y:S01]  /*5df0*/  MUFU.EX2 R30, R30 ;  /* 0x0000001e001e7308 */ /* 0x000e620000000800 */
[C---:B--2---:R-:W-:Y:S01]  /*5e00*/  FADD.FTZ R5, R27.reuse, R0 ;  /* 0x000000001b057221 */ /* 0x044fe20000010000 */
[----:B------:R-:W-:Y:S01]  /*5e10*/  F2FP.BF16.F32.PACK_AB R177, R27, R26 ;  /* 0x0000001a1bb1723e */ /* 0x000fe200000010ff */
[--C-:B------:R-:W-:Y:S02]  /*5e20*/  IMAD.MOV.U32 R27, RZ, RZ, R119.reuse ;  /* 0x000000ffff1b7224 */ /* 0x100fe400078e0077 */
[----:B------:R-:W-:-:S03]  /*5e30*/  IMAD.MOV.U32 R26, RZ, RZ, R119 ;  /* 0x000000ffff1a7224 */ /* 0x000fc600078e0077 */
[----:B------:R-:W2:Y:S01]  /*5e40*/  MUFU.EX2 R49, R49 ;  /* 0x0000003100317308 */ /* 0x000ea20000000800 */
[----:B0-----:R-:W-:Y:S01]  /*5e50*/  FADD.FTZ R6, R178, R7 ;  /* 0x00000007b2067221 */ /* 0x001fe20000010000 */
[----:B------:R-:W-:-:S06]  /*5e60*/  IMAD.MOV.U32 R7, RZ, RZ, 0x3f800000 ;  /* 0x3f800000ff077424 */ /* 0x000fcc00078e00ff */
[----:B------:R-:W0:Y:S01]  /*5e70*/  MUFU.EX2 R31, R31 ;  /* 0x0000001f001f7308 */ /* 0x000e220000000800 */
[----:B-1----:R-:W-:Y:S01]  /*5e80*/  FADD.FTZ R0, R30, R5 ;  /* 0x000000051e007221 */ /* 0x002fe20000010000 */
[C---:B--2---:R-:W-:Y:S01]  /*5e90*/  FADD.FTZ R6, R49.reuse, R6 ;  /* 0x0000000631067221 */ /* 0x044fe20000010000 */
[----:B------:R-:W-:Y:S01]  /*5ea0*/  F2FP.BF16.F32.PACK_AB R178, R49, R178 ;  /* 0x000000b231b2723e */ /* 0x000fe200000010ff */
[--C-:B------:R-:W-:Y:S02]  /*5eb0*/  IMAD.MOV.U32 R49, RZ, RZ, R119.reuse ;  /* 0x000000ffff317224 */ /* 0x100fe400078e0077 */
[C---:B0-----:R-:W-:Y:S01]  /*5ec0*/  FADD.FTZ R5, R31.reuse, R0 ;  /* 0x000000001f057221 */ /* 0x041fe20000010000 */
[----:B------:R-:W-:Y:S01]  /*5ed0*/  F2FP.BF16.F32.PACK_AB R179, R31, R30 ;  /* 0x0000001e1fb3723e */ /* 0x000fe200000010ff */
[----:B------:R-:W-:Y:S02]  /*5ee0*/  IMAD.MOV.U32 R0, RZ, RZ, 0x3f800000 ;  /* 0x3f800000ff007424 */ /* 0x000fe400078e00ff */
[----:B------:R-:W-:-:S02]  /*5ef0*/  IMAD.MOV.U32 R31, RZ, RZ, R119 ;  /* 0x000000ffff1f7224 */ /* 0x000fc400078e0077 */
[----:B------:R-:W-:Y:S01]  /*5f00*/  IMAD.MOV.U32 R30, RZ, RZ, R119 ;  /* 0x000000ffff1e7224 */ /* 0x000fe200078e0077 */
[----:B------:R-:W-:Y:S06]  /*5f10*/  @!P2 BRA `(.L_x_187) ;  /* 0x000000400030a947 */ /* 0x000fec0003800000 */
[----:B------:R-:W-:Y:S01]  /*5f20*/  R2UR UR6, R16 ;  /* 0x00000000100672ca */ /* 0x000fe200000e0000 */
[----:B------:R-:W-:Y:S01]  /*5f30*/  IMAD.MOV.U32 R9, RZ, RZ, R2 ;  /* 0x000000ffff097224 */ /* 0x000fe200078e0002 */
[----:B------:R-:W-:Y:S01]  /*5f40*/  CS2R R118, SRZ ;  /* 0x0000000000767805 */ /* 0x000fe2000001ff00 */
        /* <DEDUP_REMOVED lines=49> */
[----:B------:R-:W-:-:S07]  /*6260*/  CS2R R24, SRZ ;  /* 0x0000000000187805 */ /* 0x000fce000001ff00 */
.L_x_196:
[----:B------:R-:W-:-:S04]  /*6270*/  UIADD3 UR7, UR6, 0x1, URZ ;  /* 0x0000000106077890 */ /* 0x000fc8000fffe03f */
[----:B------:R-:W-:-:S04]  /*6280*/  UISETP.NE.AND UP0, UPT, UR7, 0x2, UPT ;  /* 0x000000020700788c */ /* 0x000fc8000bf05270 */
[----:B------:R-:W-:Y:S02]  /*6290*/  USEL UR10, URZ, 0x1, UP0 ;  /* 0x000000013f0a7887 */ /* 0x000fe40008000000 */
[----:B------:R-:W-:-:S04]  /*62a0*/  USEL UR7, UR7, URZ, UP0 ;  /* 0x0000003f07077287 */ /* 0x000fc80008000000 */
[----:B------:R-:W-:Y:S02]  /*62b0*/  LOP3.LUT R17, R11, UR10, RZ, 0x3c, !PT ;  /* 0x0000000a0b117c12 */ /* 0x000fe4000f8e3cff */
[----:B------:R-:W-:Y:S01]  /*62c0*/  IMAD.U32 R16, RZ, RZ, UR7 ;  /* 0x00000007ff107e24 */ /* 0x000fe2000f8e00ff */
[----:B------:R-:W-:Y:S06]  /*62d0*/  @!P0 BRA `(.L_x_188) ;  /* 0x0000000000048947 */ /* 0x000fec0003800000 */
[----:B------:R-:W-:Y:S01]  /*62e0*/  BPT.TRAP 0x1 ;  /* 0x000000040000795c */ /* 0x000fe20000300000 */
.L_x_188:
[----:B------:R-:W0:Y:S01]  /*62f0*/  S2UR UR11, SR_CgaCtaId ;  /* 0x00000000000b79c3 */ /* 0x000e220000008800 */
[----:B------:R-:W-:Y:S01]  /*6300*/  UMOV UR10, 0x400 ;  /* 0x00000400000a7882 */ /* 0x000fe20000000000 */
[----:B------:R-:W-:Y:S01]  /*6310*/  SHF.L.U32 R2, R17, 0x1f, RZ ;  /* 0x0000001f11027819 */ /* 0x000fe200000006ff */
[----:B0-----:R-:W-:-:S06]  /*6320*/  ULEA UR10, UR11, UR10, 0x18 ;  /* 0x0000000a0b0a7291 */ /* 0x001fcc000f8ec03f */
[----:B------:R-:W-:-:S05]  /*6330*/  IMAD.U32 R4, RZ, RZ, UR10 ;  /* 0x0000000aff047e24 */ /* 0x000fca000f8e00ff */
[----:B------:R-:W-:-:S13]  /*6340*/  R2UR UR60, R4 ;  /* 0x00000000043c72ca */ /* 0x000fda00000e0000 */
[----:B------:R-:W-:-:S09]  /*6350*/  ULEA UR60, UR7, UR60, 0x3 ;  /* 0x0000003c073c7291 */ /* 0x000fd2000f8e183f */
[----:B------:R0:W1:Y:S01]  /*6360*/  SYNCS.PHASECHK.TRANS64.TRYWAIT P2, [UR60+0x36830], R2 ;  /* 0x03683002ff0075a7 */ /* 0x000062000804017c */
[----:B------:R-:W-:Y:S05]  /*6370*/  @!P0 BRA `(.L_x_189) ;  /* 0x0000000000048947 */ /* 0x000fea0003800000 */
[----:B------:R-:W-:Y:S01]  /*6380*/  BPT.TRAP 0x1 ;  /* 0x000000040000795c */ /* 0x000fe20000300000 */
.L_x_189:
[----:B-1----:R-:W-:Y:S05]  /*6390*/  @P2 BRA `(.L_x_190) ;  /* 0x0000000000082947 */ /* 0x002fea0003800000 */
[----:B------:R-:W1:Y:S02]  /*63a0*/  SYNCS.PHASECHK.TRANS64.TRYWAIT P2, [UR60+0x36830], R2 ;  /* 0x03683002ff0075a7 */ /* 0x000e64000804017c */
[----:B-1----:R-:W-:Y:S05]  /*63b0*/  @!P2 BRA `(.L_x_191) ;  /* 0x000000f800b8a947 */ /* 0x002fea0003800000 */
.L_x_190:
[----:B------:R-:W-:Y:S01]  /*63c0*/  R2UR UR10, R8 ;  /* 0x00000000080a72ca */ /* 0x000fe200000e0000 */
[----:B------:R-:W-:Y:S01]  /*63d0*/  WARPGROUP.ARRIVE ;  /* 0x00000000000079c5 */ /* 0x000fe20000000000 */
[----:B------:R-:W-:Y:S01]  /*63e0*/  R2UR UR7, R16 ;  /* 0x00000000100772ca */ /* 0x000fe200000e0000 */
[----:B------:R-:W-:Y:S01]  /*63f0*/  UMOV UR39, 0x40000040 ;  /* 0x4000004000277882 */ /* 0x000fe20000000000 */
[----:B------:R-:W-:Y:S01]  /*6400*/  MOV R12, UR37 ;  /* 0x00000025000c7c02 */ /* 0x000fe20008000f00 */
[----:B------:R-:W-:Y:S01]  /*6410*/  UMOV UR37, UR53 ;  /* 0x0000003500257c82 */ /* 0x000fe20008000000 */
[----:B------:R-:W-:Y:S01]  /*6420*/  MOV R13, UR36 ;  /* 0x00000024000d7c02 */ /* 0x000fe20008000f00 */
[----:B------:R-:W-:Y:S01]  /*6430*/  UMOV UR36, UR52 ;  /* 0x0000003400247c82 */ /* 0x000fe20008000000 */
[----:B------:R-:W-:Y:S01]  /*6440*/  MOV R14, UR41 ;  /* 0x00000029000e7c02 */ /* 0x000fe20008000f00 */
[----:B------:R-:W-:Y:S01]  /*6450*/  UMOV UR41, UR53 ;  /* 0x0000003500297c82 */ /* 0x000fe20008000000 */
[----:B------:R-:W-:Y:S01]  /*6460*/  MOV R15, UR40 ;  /* 0x00000028000f7c02 */ /* 0x000fe20008000f00 */
[----:B------:R-:W-:Y:S01]  /*6470*/  UMOV UR40, UR52 ;  /* 0x0000003400287c82 */ /* 0x000fe20008000000 */
[----:B------:R-:W-:Y:S01]  /*6480*/  UMOV UR43, 0x40000040 ;  /* 0x40000040002b7882 */ /* 0x000fe20000000000 */
[----:B------:R-:W-:Y:S01]  /*6490*/  UMOV UR48, UR52 ;  /* 0x0000003400307c82 */ /* 0x000fe20008000000 */
[----:B------:R-:W-:Y:S01]  /*64a0*/  UMOV UR49, UR53 ;  /* 0x0000003500317c82 */ /* 0x000fe20008000000 */
[----:B------:R-:W-:Y:S01]  /*64b0*/  UIMAD UR7, UR7, 0xa80, UR10 ;  /* 0x00000a80070778a4 */ /* 0x000fe2000f8e020a */
[----:B01----:R-:W-:Y:S01]  /*64c0*/  MOV R2, UR45 ;  /* 0x0000002d00027c02 */ /* 0x003fe20008000f00 */
[----:B------:R-:W-:Y:S01]  /*64d0*/  UMOV UR51, 0x40000040 ;  /* 0x4000004000337882 */ /* 0x000fe20000000000 */
[----:B------:R-:W-:Y:S01]  /*64e0*/  MOV R3, UR44 ;  /* 0x0000002c00037c02 */ /* 0x000fe20008000f00 */
[----:B------:R-:W-:Y:S01]  /*64f0*/  UIADD3 UR11, UR7, 0x80, URZ ;  /* 0x00000080070b7890 */ /* 0x000fe2000fffe03f */
[-C--:B------:R-:W-:Y:S01]  /*6500*/  FMUL.FTZ R24, R24, R7.reuse ;  /* 0x0000000718187220 */ /* 0x080fe20000410000 */
[----:B------:R-:W-:Y:S01]  /*6510*/  UIADD3 UR50, UR7, 0x100, URZ ;  /* 0x0000010007327890 */ /* 0x000fe2000fffe03f */
[-C--:B------:R-:W-:Y:S01]  /*6520*/  FMUL.FTZ R25, R25, R7.reuse ;  /* 0x0000000719197220 */ /* 0x080fe20000410000 */
[----:B------:R-:W-:Y:S01]  /*6530*/  UMOV UR38, UR7 ;  /* 0x0000000700267c82 */ /* 0x000fe20008000000 */
[----:B------:R-:W-:Y:S01]  /*6540*/  UIADD3 UR10, UR7, 0x180, URZ ;  /* 0x00000180070a7890 */ /* 0x000fe2000fffe03f */
[----:B------:R-:W-:Y:S01]  /*6550*/  HGMMA.64x16x16.F32.BF16 R168, gdesc[UR36], RZ, !UPT, gsb0 ;  /* 0x0020000024a879f0 */ /* 0x000fe2000c0018ff */
[----:B------:R-:W-:Y:S01]  /*6560*/  UMOV UR42, UR11 ;  /* 0x0000000b002a7c82 */ /* 0x000fe20008000000 */
[----:B------:R-:W-:Y:S01]  /*6570*/  UMOV UR44, UR52 ;  /* 0x00000034002c7c82 */ /* 0x000fe20008000000 */
[----:B------:R-:W-:Y:S01]  /*6580*/  UMOV UR45, UR53 ;  /* 0x00000035002d7c82 */ /* 0x000fe20008000000 */
[----:B------:R-:W-:Y:S01]  /*6590*/  UMOV UR47, 0x40000040 ;  /* 0x40000040002f7882 */ /* 0x000fe20000000000 */
[----:B------:R-:W-:Y:S01]  /*65a0*/  UIADD3 UR54, UR7, 0x200, URZ ;  /* 0x0000020007367890 */ /* 0x000fe2000fffe03f */
[----:B------:R-:W-:Y:S01]  /*65b0*/  R2UR UR37, R12 ;  /* 0x000000000c2572ca */ /* 0x000fe200000e0000 */
[----:B------:R-:W-:Y:S01]  /*65c0*/  UMOV UR46, UR10 ;  /* 0x0000000a002e7c82 */ /* 0x000fe20008000000 */
[----:B------:R-:W-:Y:S01]  /*65d0*/  UMOV UR55, 0x40000040 ;  /* 0x4000004000377882 */ /* 0x000fe20000000000 */
[----:B------:R-:W-:Y:S01]  /*65e0*/  UIADD3 UR58, UR7, 0x280, URZ ;  /* 0x00000280073a7890 */ /* 0x000fe2000fffe03f */
[----:B------:R-:W-:Y:S01]  /*65f0*/  R2UR UR36, R13 ;  /* 0x000000000d2472ca */ /* 0x000fe200000e0000 */
[----:B------:R-:W-:Y:S01]  /*6600*/  UMOV UR56, UR52 ;  /* 0x0000003400387c82 */ /* 0x000fe20008000000 */
[----:B------:R-:W-:Y:S01]  /*6610*/  UMOV UR57, UR53 ;  /* 0x0000003500397c82 */ /* 0x000fe20008000000 */
[----:B------:R-:W-:Y:S01]  /*6620*/  UMOV UR59, 0x40000040 ;  /* 0x40000040003b7882 */ /* 0x000fe20000000000 */
[----:B------:R-:W-:Y:S01]  /*6630*/  UIADD3 UR10, UR7, 0x82, URZ ;  /* 0x00000082070a7890 */ /* 0x000fe2000fffe03f */
[-C--:B------:R-:W-:Y:S01]  /*6640*/  FMUL.FTZ R28, R28, R7.reuse ;  /* 0x000000071c1c7220 */ /* 0x080fe20000410000 */
        /* <DEDUP_REMOVED lines=44> */
[----:B------:R-:W-:Y:S01]  /*6910*/  R2UR UR41, R14 ;  /* 0x000000000e2972ca */ /* 0x000fe200000e0000 */
[----:B------:R-:W-:Y:S01]  /*6920*/  UIADD3 UR42, UR7, 0x704, URZ ;  /* 0x00000704072a7890 */ /* 0x000fe2000fffe03f */
[----:B------:R-:W-:Y:S01]  /*6930*/  R2UR UR40, R15 ;  /* 0x000000000f2872ca */ /* 0x000fe200000e0000 */
        /* <DEDUP_REMOVED lines=57> */
[-C--:B------:R-:W-:Y:S01]  /*6cd0*/  FMUL.FTZ R91, R91, R0.reuse ;  /* 0x000000005b5b7220 */ /* 0x080fe20000410000 */
[----:B------:R-:W-:Y:S01]  /*6ce0*/  UMOV UR48, UR52 ;  /* 0x0000003400307c82 */ /* 0x000fe20008000000 */
[----:B------:R-:W-:Y:S01]  /*6cf0*/  UMOV UR49, UR53 ;  /* 0x0000003500317c82 */ /* 0x000fe20008000000 */
        /* <DEDUP_REMOVED lines=24> */
[----:B------:R-:W-:Y:S03]  /*6e80*/  HGMMA.64x16x16.F32.BF16 R136, gdesc[UR52], RZ, !UPT, gsb0 ;  /* 0x00200000348879f0 */ /* 0x000fe6000c0018ff */
[----:B------:R-:W-:Y:S02]  /*6e90*/  WARPGROUP.DEPBAR.LE gsb0, 0x0 ;  /* 0x00008000000079c5 */ /* 0x000fe40000010000 */
[----:B------:R-:W-:-:S06]  /*6ea0*/  WARPGROUP.ARRIVE ;  /* 0x00000000000079c5 */ /* 0x000fcc0000000000 */
[----:B------:R-:W-:Y:S03]  /*6eb0*/  HGMMA.64x16x16.F32.BF16 R128, gdesc[UR56], RZ, !UPT, gsb0 ;  /* 0x00200000388079f0 */ /* 0x000fe6000c0018ff */
        /* <DEDUP_REMOVED lines=93> */
[----:B------:R-:W-:Y:S01]  /*7490*/  UMOV UR15, 0x40000040 ;  /* 0x40000040000f7882 */ /* 0x000fe20000000000 */
[----:B------:R-:W-:Y:S02]  /*74a0*/  WARPGROUP.DEPBAR.LE gsb0, 0x0 ;  /* 0x00008000000079c5 */ /* 0x000fe40000010000 */
[----:B------:R-:W-:-:S06]  /*74b0*/  WARPGROUP.ARRIVE ;  /* 0x00000000000079c5 */ /* 0x000fcc0000000000 */
[----:B------:R-:W-:Y:S01]  /*74c0*/  HGMMA.64x16x16.F32.BF16 R120, gdesc[UR8], R120, gsb0 ;  /* 0x00200000087879f0 */ /* 0x000fe20008001878 */
[----:B------:R-:W-:Y:S02]  /*74d0*/  UIADD3 UR10, UR7, 0x86, URZ ;  /* 0x00000086070a7890 */ /* 0x000fe4000fffe03f */
        /* <DEDUP_REMOVED lines=336> */
[----:B------:R-:W-:Y:S01]  /*89e0*/  UMOV UR47, 0x40000040 ;  /* 0x40000040002f7882 */ /* 0x000fe20000000000 */
        /* <DEDUP_REMOVED lines=16> */
.L_x_192:
[----:B------:R-:W-:Y:S02]  /*8af0*/  R2UR UR10, R4 ;  /* 0x00000000040a72ca */ /* 0x000fe400000e0000 */
[----:B------:R-:W-:-:S11]  /*8b00*/  SHF.L.U32 R0, R11, 0x1f, RZ ;  /* 0x0000001f0b007819 */ /* 0x000fd600000006ff */
[----:B------:R-:W-:-:S09]  /*8b10*/  ULEA UR10, UR6, UR10, 0x3 ;  /* 0x0000000a060a7291 */ /* 0x000fd2000f8e183f */
[----:B------:R0:W1:Y:S01]  /*8b20*/  SYNCS.PHASECHK.TRANS64.TRYWAIT P2, [UR10+0x36850], R0 ;  /* 0x03685000ff0075a7 */ /* 0x000062000804014a */
[----:B------:R-:W-:Y:S05]  /*8b30*/  @!P0 BRA `(.L_x_193) ;  /* 0x0000000000048947 */ /* 0x000fea0003800000 */
[----:B------:R-:W-:Y:S01]  /*8b40*/  BPT.TRAP 0x1 ;  /* 0x000000040000795c */ /* 0x000fe20000300000 */
.L_x_193:
[----:B-1----:R-:W-:Y:S05]  /*8b50*/  @P2 BRA `(.L_x_194) ;  /* 0x0000000000082947 */ /* 0x002fea0003800000 */
[----:B------:R-:W1:Y:S02]  /*8b60*/  SYNCS.PHASECHK.TRANS64.TRYWAIT P2, [UR10+0x36850], R0 ;  /* 0x03685000ff0075a7 */ /* 0x000e64000804014a */
[----:B-1----:R-:W-:Y:S05]  /*8b70*/  @!P2 BRA `(.L_x_195) ;  /* 0x000000d000e0a947 */ /* 0x002fea0003800000 */
.L_x_194:
[----:B------:R-:W-:Y:S01]  /*8b80*/  R2UR UR7, R4 ;  /* 0x00000000040772ca */ /* 0x000fe200000e0000 */
[----:B------:R-:W-:Y:S01]  /*8b90*/  WARPGROUP.ARRIVE ;  /* 0x00000000000079c5 */ /* 0x000fe20000000000 */
[----:B01----:R-:W-:Y:S01]  /*8ba0*/  FMNMX.FTZ R0, R168, R10, !PT ;  /* 0x0000000aa8007209 */ /* 0x003fe20007810000 */
[----:B------:R-:W-:Y:S01]  /*8bb0*/  ULDC UR14, c[0x0][0x988] ;  /* 0x00026200000e7ab9 */ /* 0x000fe20000000800 */
[----:B------:R-:W-:Y:S01]  /*8bc0*/  R2UR UR15, R18 ;  /* 0x00000000120f72ca */ /* 0x000fe200000e0000 */
[----:B------:R-:W-:Y:S01]  /*8bd0*/  VOTEU.ALL UP0, P1 ;  /* 0x00000000003f7886 */ /* 0x000fe20000800000 */
[----:B------:R-:W-:-:S04]  /*8be0*/  FMNMX.FTZ R3, R169, R0, !PT ;  /* 0x00000000a9037209 */ /* 0x000fc80007810000 */
[----:B------:R-:W-:Y:S01]  /*8bf0*/  FMNMX.FTZ R0, R172, R3, !PT ;  /* 0x00000003ac007209 */ /* 0x000fe20007810000 */
[----:B------:R-:W-:Y:S02]  /*8c00*/  @!UP0 UIADD3 UR60, UR60, 0x36840, URZ ;  /* 0x000368403c3c8890 */ /* 0x000fe4000fffe03f */
[----:B------:R-:W-:Y:S01]  /*8c10*/  UIADD3 UR7, UR7, 0x400, URZ ;  /* 0x0000040007077890 */ /* 0x000fe2000fffe03f */
[----:B------:R-:W-:Y:S01]  /*8c20*/  FMNMX.FTZ R3, R173, R0, !PT ;  /* 0x00000000ad037209 */ /* 0x000fe20007810000 */
[----:B------:R-:W-:Y:S02]  /*8c30*/  @!UP0 UIADD3 UR10, UR10, 0x36860, URZ ;  /* 0x000368600a0a8890 */ /* 0x000fe4000fffe03f */
[----:B------:R-:W-:Y:S01]  /*8c40*/  USHF.R.U32.HI UR7, URZ, 0x4, UR7 ;  /* 0x000000043f077899 */ /* 0x000fe20008011607 */
[----:B------:R-:W-:Y:S01]  /*8c50*/  FMNMX.FTZ R0, R160, R3, !PT ;  /* 0x00000003a0007209 */ /* 0x000fe20007810000 */
[----:B------:R-:W-:Y:S02]  /*8c60*/  @!UP0 UPRMT UR60, URZ, 0x654, UR60 ;  /* 0x000006543f3c8896 */ /* 0x000fe4000800003c */
[----:B------:R-:W-:Y:S01]  /*8c70*/  ULOP3.LUT UR7, UR7, 0x3fff, URZ, 0xc0, !UPT ;  /* 0x00003fff07077892 */ /* 0x000fe2000f8ec03f */
[----:B------:R-:W-:Y:S01]  /*8c80*/  FMNMX.FTZ R3, R161, R0, !PT ;  /* 0x00000000a1037209 */ /* 0x000fe20007810000 */
[----:B------:R-:W-:-:S02]  /*8c90*/  @!UP0 UPRMT UR10, URZ, 0x654, UR10 ;  /* 0x000006543f0a8896 */ /* 0x000fc4000800000a */
[----:B------:R-:W-:Y:S01]  /*8ca0*/  ULOP3.LUT UR7, UR7, 0x3800000, URZ, 0xfc, !UPT ;  /* 0x0380000007077892 */ /* 0x000fe2000f8efc3f */
[----:B------:R-:W-:Y:S01]  /*8cb0*/  FMNMX.FTZ R0, R164, R3, !PT ;  /* 0x00000003a4007209 */ /* 0x000fe20007810000 */
[----:B------:R-:W-:Y:S02]  /*8cc0*/  UISETP.GT.AND UP0, UPT, UR61, UR15, UPT ;  /* 0x0000000f3d00728c */ /* 0x000fe4000bf04270 */
[----:B------:R-:W-:Y:S01]  /*8cd0*/  UIMAD UR11, UR6, 0xa80, UR7 ;  /* 0x00000a80060b78a4 */ /* 0x000fe2000f8e0207 */
[----:B------:R-:W-:Y:S01]  /*8ce0*/  FMNMX.FTZ R3, R165, R0, !PT ;  /* 0x00000000a5037209 */ /* 0x000fe20007810000 */
[----:B------:R-:W-:Y:S01]  /*8cf0*/  UIADD3 UR61, UR61, -0x1, URZ ;  /* 0xffffffff3d3d7890 */ /* 0x000fe2000fffe03f */
[----:B------:R-:W-:Y:S02]  /*8d00*/  UMOV UR7, 0x40000040 ;  /* 0x4000004000077882 */ /* 0x000fe40000000000 */
[----:B------:R-:W-:Y:S02]  /*8d10*/  FMNMX.FTZ R0, R152, R3, !PT ;  /* 0x0000000398007209 */ /* 0x000fe40007810000 */
[----:B------:R-:W-:Y:S01]  /*8d20*/  UMOV UR6, UR11 ;  /* 0x0000000b00067c82 */ /* 0x000fe20008000000 */
[----:B------:R-:W-:Y:S01]  /*8d30*/  PLOP3.LUT P2, PT, PT, PT, UP0, 0x80, 0x0 ;  /* 0x000000000000781c */ /* 0x000fe20003f4f008 */
[----:B------:R-:W-:Y:S01]  /*8d40*/  HGMMA.64x192x16.F32.BF16 R24, R200, gdesc[UR4].tnspB, R24, gsb0 ;  /* 0x42e00004c8187df0 */ /* 0x000fe20008001818 */
[----:B------:R-:W-:Y:S01]  /*8d50*/  UIADD3 UR6, UR11, 0x80, URZ ;  /* 0x000000800b067890 */ /* 0x000fe2000fffe03f */
[----:B------:R-:W-:Y:S01]  /*8d60*/  FMNMX.FTZ R3, R153, R0, !PT ;  /* 0x0000000099037209 */ /* 0x000fe20007810000 */
[----:B------:R-:W-:-:S03]  /*8d70*/  UMOV UR7, 0x40000040 ;  /* 0x4000004000077882 */ /* 0x000fc60000000000 */
        /* <DEDUP_REMOVED lines=19> */
[----:B0-----:R-:W-:Y:S02]  /*8eb0*/  FMNMX.FTZ R11, R2, R3, !PT ;  /* 0x00000003020b7209 */ /* 0x001fe40007810000 */
[----:B------:R-:W-:-:S03]  /*8ec0*/  FMNMX.FTZ R2, R170, R9, !PT ;  /* 0x00000009aa027209 */ /* 0x000fc60007810000 */
[----:B------:R-:W0:Y:S02]  /*8ed0*/  SHFL.BFLY PT, R0, R11, 0x1, 0x1f ;  /* 0x0c201f000b007f89 */ /* 0x000e2400000e0000 */
[----:B0-----:R-:W-:Y:S02]  /*8ee0*/  FMNMX.FTZ R3, R11, R0, !PT ;  /* 0x000000000b037209 */ /* 0x001fe40007810000 */
[----:B------:R-:W-:-:S03]  /*8ef0*/  FMNMX.FTZ R11, R171, R2, !PT ;  /* 0x00000002ab0b7209 */ /* 0x000fc60007810000 */
[----:B------:R-:W-:Y:S01]  /*8f00*/  FADD.FTZ R0, -R3, R10 ;  /* 0x0000000a03007221 */ /* 0x000fe20000010100 */
[----:B------:R-:W-:-:S03]  /*8f10*/  FMNMX.FTZ R2, R174, R11, !PT ;  /* 0x0000000bae027209 */ /* 0x000fc60007810000 */
[----:B------:R-:W-:Y:S01]  /*8f20*/  FMUL.FTZ R7, R0, UR14 ;  /* 0x0000000e00077c20 */ /* 0x000fe20008410000 */
[----:B------:R-:W-:Y:S01]  /*8f30*/  FMNMX.FTZ R11, R175, R2, !PT ;  /* 0x00000002af0b7209 */ /* 0x000fe20007810000 */
[----:B------:R-:W-:-:S03]  /*8f40*/  FMUL.FTZ R0, R3, UR14 ;  /* 0x0000000e03007c20 */ /* 0x000fc60008410000 */
[----:B------:R-:W-:Y:S01]  /*8f50*/  FMNMX.FTZ R2, R162, R11, !PT ;  /* 0x0000000ba2027209 */ /* 0x000fe20007810000 */
[--C-:B------:R-:W-:Y:S01]  /*8f60*/  FFMA.FTZ R21, R169, UR14, -R0.reuse ;  /* 0x0000000ea9157c23 */ /* 0x100fe20008010800 */
[--C-:B------:R-:W-:Y:S01]  /*8f70*/  FFMA.FTZ R12, R157, UR14, -R0.reuse ;  /* 0x0000000e9d0c7c23 */ /* 0x100fe20008010800 */
[--C-:B------:R-:W-:Y:S01]  /*8f80*/  FFMA.FTZ R14, R145, UR14, -R0.reuse ;  /* 0x0000000e910e7c23 */ /* 0x100fe20008010800 */
[----:B------:R-:W-:Y:S01]  /*8f90*/  FMNMX.FTZ R11, R163, R2, !PT ;  /* 0x00000002a30b7209 */ /* 0x000fe20007810000 */
[--C-:B------:R-:W-:Y:S01]  /*8fa0*/  FFMA.FTZ R20, R141, UR14, -R0.reuse ;  /* 0x0000000e8d147c23 */ /* 0x100fe20008010800 */
[--C-:B------:R-:W-:Y:S01]  /*8fb0*/  FFMA.FTZ R129, R129, UR14, -R0.reuse ;  /* 0x0000000e81817c23 */ /* 0x100fe20008010800 */
[----:B------:R-:W-:Y:S01]  /*8fc0*/  MUFU.EX2 R7, R7 ;  /* 0x0000000700077308 */ /* 0x000fe20000000800 */
[----:B------:R-:W-:Y:S01]  /*8fd0*/  FMNMX.FTZ R2, R166, R11, !PT ;  /* 0x0000000ba6027209 */ /* 0x000fe20007810000 */
[----:B------:R-:W-:-:S03]  /*8fe0*/  FFMA.FTZ R11, R161, UR14, -R0 ;  /* 0x0000000ea10b7c23 */ /* 0x000fc60008010800 */
[----:B------:R-:W-:-:S03]  /*8ff0*/  FMNMX.FTZ R13, R167, R2, !PT ;  /* 0x00000002a70d7209 */ /* 0x000fc60007810000 */
[----:B------:R-:W-:Y:S01]  /*9000*/  MUFU.EX2 R21, R21 ;  /* 0x0000001500157308 */ /* 0x000fe20000000800 */
[----:B------:R-:W-:-:S04]  /*9010*/  FMNMX.FTZ R2, R154, R13, !PT ;  /* 0x0000000d9a027209 */ /* 0x000fc80007810000 */
[----:B------:R-:W-:-:S03]  /*9020*/  FMNMX.FTZ R13, R155, R2, !PT ;  /* 0x000000029b0d7209 */ /* 0x000fc60007810000 */
        /* <DEDUP_REMOVED lines=14> */
[----:B------:R-:W-:Y:S01]  /*9110*/  FMNMX.FTZ R2, R142, R15, !PT ;  /* 0x0000000f8e027209 */ /* 0x000fe20007810000 */
[----:B------:R-:W-:Y:S02]  /*9120*/  WARPGROUP.DEPBAR.LE gsb0, 0x0 ;  /* 0x00008000000079c5 */ /* 0x000fe40000010000 */
[----:B------:R-:W-:Y:S01]  /*9130*/  WARPGROUP.ARRIVE ;  /* 0x00000000000079c5 */ /* 0x000fe20000000000 */
[----:B------:R-:W-:Y:S01]  /*9140*/  FMNMX.FTZ R15, R143, R2, !PT ;  /* 0x000000028f0f7209 */ /* 0x000fe20007810000 */
[--C-:B------:R-:W-:Y:S01]  /*9150*/  FFMA.FTZ R200, R168, UR14, -R0.reuse ;  /* 0x0000000ea8c87c23 */ /* 0x100fe20008010800 */
[--C-:B------:R-:W-:Y:S01]  /*9160*/  FFMA.FTZ R202, R172, UR14, -R0.reuse ;  /* 0x0000000eacca7c23 */ /* 0x100fe20008010800 */
[----:B------:R-:W-:Y:S01]  /*9170*/  FFMA.FTZ R168, R173, UR14, -R0 ;  /* 0x0000000eada87c23 */ /* 0x000fe20008010800 */
[----:B------:R-:W-:Y:S01]  /*9180*/  FMNMX.FTZ R2, R130, R15, !PT ;  /* 0x0000000f82027209 */ /* 0x000fe20007810000 */
[----:B------:R-:W-:Y:S01]  /*9190*/  HGMMA.64x192x16.F32.BF16 R24, R196, gdesc[UR4].tnspB, R24, gsb0 ;  /* 0x42e00004c4187df0 */ /* 0x000fe20008001818 */
[----:B------:R-:W-:Y:S01]  /*91a0*/  UIADD3 UR6, UR11, 0x100, URZ ;  /* 0x000001000b067890 */ /* 0x000fe2000fffe03f */
[----:B------:R-:W0:Y:S01]  /*91b0*/  MUFU.EX2 R200, R200 ;  /* 0x000000c800c87308 */ /* 0x000e220000000800 */
[----:B------:R-:W-:Y:S01]  /*91c0*/  UMOV UR7, 0x40000040 ;  /* 0x4000004000077882 */ /* 0x000fe20000000000 */
[----:B------:R-:W-:-:S04]  /*91d0*/  FMNMX.FTZ R15, R131, R2, !PT ;  /* 0x00000002830f7209 */ /* 0x000fc80007810000 */
[----:B------:R-:W-:Y:S02]  /*91e0*/  FMNMX.FTZ R2, R134, R15, !PT ;  /* 0x0000000f86027209 */ /* 0x000fe40007810000 */
[----:B------:R-:W-:Y:S02]  /*91f0*/  MUFU.EX2 R202, R202 ;  /* 0x000000ca00ca7308 */ /* 0x000fe40000000800 */
[----:B------:R-:W-:-:S04]  /*9200*/  FMNMX.FTZ R15, R135, R2, !PT ;  /* 0x00000002870f7209 */ /* 0x000fc80007810000 */
[----:B------:R-:W-:Y:S02]  /*9210*/  FMNMX.FTZ R2, R122, R15, !PT ;  /* 0x0000000f7a027209 */ /* 0x000fe40007810000 */
[----:B------:R-:W-:Y:S02]  /*9220*/  MUFU.EX2 R168, R168 ;  /* 0x000000a800a87308 */ /* 0x000fe40000000800 */
[----:B------:R-:W-:-:S04]  /*9230*/  FMNMX.FTZ R15, R123, R2, !PT ;  /* 0x000000027b0f7209 */ /* 0x000fc80007810000 */
[----:B------:R-:W-:Y:S01]  /*9240*/  FMNMX.FTZ R2, R126, R15, !PT ;  /* 0x0000000f7e027209 */ /* 0x000fe20007810000 */
[----:B------:R-:W-:Y:S01]  /*9250*/  FFMA.FTZ R15, R137, UR14, -R0 ;  /* 0x0000000e890f7c23 */ /* 0x000fe20008010800 */
[----:B------:R-:W-:Y:S02]  /*9260*/  MUFU.EX2 R129, R129 ;  /* 0x0000008100817308 */ /* 0x000fe40000000800 */
[----:B------:R-:W-:-:S05]  /*9270*/  FMNMX.FTZ R2, R127, R2, !PT ;  /* 0x000000027f027209 */ /* 0x000fca0007810000 */
[----:B------:R-:W1:Y:S01]  /*9280*/  SHFL.BFLY PT, R10, R2, 0x2, 0x1f ;  /* 0x0c401f00020a7f89 */ /* 0x000e6200000e0000 */
[----:B------:R-:W-:Y:S01]  /*9290*/  MUFU.EX2 R15, R15 ;  /* 0x0000000f000f7308 */ /* 0x000fe20000000800 */
[----:B-1----:R-:W-:Y:S01]  /*92a0*/  FMNMX.FTZ R2, R2, R10, !PT ;  /* 0x0000000a02027209 */ /* 0x002fe20007810000 */
[--C-:B------:R-:W-:Y:S01]  /*92b0*/  FFMA.FTZ R10, R120, UR14, -R0.reuse ;  /* 0x0000000e780a7c23 */ /* 0x100fe20008010800 */
[--C-:B------:R-:W-:Y:S01]  /*92c0*/  FFMA.FTZ R120, R121, UR14, -R0.reuse ;  /* 0x0000000e79787c23 */ /* 0x100fe20008010800 */
[----:B------:R-:W-:-:S04]  /*92d0*/  FFMA.FTZ R121, R124, UR14, -R0 ;  /* 0x0000000e7c797c23 */ /* 0x000fc80008010800 */
[----:B------:R-:W-:Y:S08]  /*92e0*/  MUFU.EX2 R10, R10 ;  /* 0x0000000a000a7308 */ /* 0x000ff00000000800 */
[----:B------:R-:W-:Y:S08]  /*92f0*/  MUFU.EX2 R120, R120 ;  /* 0x0000007800787308 */ /* 0x000ff00000000800 */
[----:B------:R-:W-:Y:S01]  /*9300*/  MUFU.EX2 R121, R121 ;  /* 0x0000007900797308 */ /* 0x000fe20000000800 */
[----:B------:R-:W-:-:S02]  /*9310*/  WARPGROUP.DEPBAR.LE gsb0, 0x0 ;  /* 0x00008000000079c5 */ /* 0x000fc40000010000 */
[----:B------:R-:W-:Y:S01]  /*9320*/  WARPGROUP.ARRIVE ;  /* 0x00000000000079c5 */ /* 0x000fe20000000000 */
[--C-:B------:R-:W-:Y:S01]  /*9330*/  FFMA.FTZ R196, R160, UR14, -R0.reuse ;  /* 0x0000000ea0c47c23 */ /* 0x100fe20008010800 */
[----:B------:R-:W-:-:S04]  /*9340*/  FFMA.FTZ R198, R164, UR14, -R0 ;  /* 0x0000000ea4c67c23 */ /* 0x000fc80008010800 */
[----:B------:R-:W-:Y:S01]  /*9350*/  HGMMA.64x192x16.F32.BF16 R24, R192, gdesc[UR4].tnspB, R24, gsb0 ;  /* 0x42e00004c0187df0 */ /* 0x000fe20008001818 */
[----:B------:R-:W-:Y:S01]  /*9360*/  UIADD3 UR6, UR11, 0x180, URZ ;  /* 0x000001800b067890 */ /* 0x000fe2000fffe03f */
[----:B------:R-:W-:Y:S01]  /*9370*/  MUFU.EX2 R196, R196 ;  /* 0x000000c400c47308 */ /* 0x000fe20000000800 */
[----:B------:R-:W-:-:S07]  /*9380*/  UMOV UR7, 0x40000040 ;  /* 0x4000004000077882 */ /* 0x000fce0000000000 */
[----:B------:R-:W-:Y:S01]  /*9390*/  MUFU.EX2 R198, R198 ;  /* 0x000000c600c67308 */ /* 0x000fe20000000800 */
[----:B------:R-:W-:Y:S02]  /*93a0*/  WARPGROUP.DEPBAR.LE gsb0, 0x0 ;  /* 0x00008000000079c5 */ /* 0x000fe40000010000 */
[----:B------:R-:W-:Y:S01]  /*93b0*/  WARPGROUP.ARRIVE ;  /* 0x00000000000079c5 */ /* 0x000fe20000000000 */
[--C-:B------:R-:W-:Y:S01]  /*93c0*/  FFMA.FTZ R192, R152, UR14, -R0.reuse ;  /* 0x0000000e98c07c23 */ /* 0x100fe20008010800 */
[--C-:B------:R-:W-:Y:S01]  /*93d0*/  FFMA.FTZ R152, R153, UR14, -R0.reuse ;  /* 0x0000000e99987c23 */ /* 0x100fe20008010800 */
[----:B------:R-:W-:-:S04]  /*93e0*/  FFMA.FTZ R194, R156, UR14, -R0 ;  /* 0x0000000e9cc27c23 */ /* 0x000fc80008010800 */
[----:B------:R-:W-:Y:S01]  /*93f0*/  HGMMA.64x192x16.F32.BF16 R24, R188, gdesc[UR4].tnspB, R24, gsb0 ;  /* 0x42e00004bc187df0 */ /* 0x000fe20008001818 */
[----:B------:R-:W-:Y:S01]  /*9400*/  UIADD3 UR6, UR11, 0x200, URZ ;  /* 0x000002000b067890 */ /* 0x000fe2000fffe03f */
[----:B------:R-:W-:Y:S01]  /*9410*/  MUFU.EX2 R192, R192 ;  /* 0x000000c000c07308 */ /* 0x000fe20000000800 */
[----:B------:R-:W-:-:S07]  /*9420*/  UMOV UR7, 0x40000040 ;  /* 0x4000004000077882 */ /* 0x000fce0000000000 */
[----:B------:R-:W-:Y:S08]  /*9430*/  MUFU.EX2 R152, R152 ;  /* 0x0000009800987308 */ /* 0x000ff00000000800 */
[----:B------:R-:W-:Y:S01]  /*9440*/  MUFU.EX2 R194, R194 ;  /* 0x000000c200c27308 */ /* 0x000fe20000000800 */
[----:B------:R-:W-:Y:S02]  /*9450*/  WARPGROUP.DEPBAR.LE gsb0, 0x0 ;  /* 0x00008000000079c5 */ /* 0x000fe40000010000 */
[----:B------:R-:W-:Y:S01]  /*9460*/  WARPGROUP.ARRIVE ;  /* 0x00000000000079c5 */ /* 0x000fe20000000000 */
[--C-:B------:R-:W-:Y:S01]  /*9470*/  FFMA.FTZ R188, R144, UR14, -R0.reuse ;  /* 0x0000000e90bc7c23 */ /* 0x100fe20008010800 */
[--C-:B------:R-:W-:Y:S01]  /*9480*/  FFMA.FTZ R190, R148, UR14, -R0.reuse ;  /* 0x0000000e94be7c23 */ /* 0x100fe20008010800 */
[----:B------:R-:W-:-:S03]  /*9490*/  FFMA.FTZ R144, R149, UR14, -R0 ;  /* 0x0000000e95907c23 */ /* 0x000fc60008010800 */
        /* <DEDUP_REMOVED lines=9> */
[----:B------:R-:W-:Y:S01]  /*9530*/  FFMA.FTZ R186, R140, UR14, -R0 ;  /* 0x0000000e8cba7c23 */ /* 0x000fe20008010800 */
[----:B------:R-:W1:Y:S03]  /*9540*/  SHFL.BFLY PT, R136, R2, 0x1, 0x1f ;  /* 0x0c201f0002887f89 */ /* 0x000e6600000e0000 */
[----:B------:R-:W-:Y:S01]  /*9550*/  HGMMA.64x192x16.F32.BF16 R24, R180, gdesc[UR4].tnspB, R24, gsb0 ;  /* 0x42e00004b4187df0 */ /* 0x000fe20008001818 */
[----:B------:R-:W-:Y:S01]  /*9560*/  UIADD3 UR6, UR11, 0x300, URZ ;  /* 0x000003000b067890 */ /* 0x000fe2000fffe03f */
[----:B------:R-:W-:Y:S01]  /*9570*/  MUFU.EX2 R184, R184 ;  /* 0x000000b800b87308 */ /* 0x000fe20000000800 */
[----:B------:R-:W-:-:S07]  /*9580*/  UMOV UR7, 0x40000040 ;  /* 0x4000004000077882 */ /* 0x000fce0000000000 */
[----:B------:R-:W-:Y:S01]  /*9590*/  MUFU.EX2 R186, R186 ;  /* 0x000000ba00ba7308 */ /* 0x000fe20000000800 */
[----:B-1----:R-:W-:-:S05]  /*95a0*/  FMNMX.FTZ R2, R2, R136, !PT ;  /* 0x0000008802027209 */ /* 0x002fca0007810000 */
[----:B------:R-:W-:-:S04]  /*95b0*/  FMUL.FTZ R124, R2, UR14 ;  /* 0x0000000e027c7c20 */ /* 0x000fc80008410000 */
[--C-:B------:R-:W-:Y:S01]  /*95c0*/  FFMA.FTZ R201, R170, UR14, -R124.reuse ;  /* 0x0000000eaac97c23 */ /* 0x100fe2000801087c */
[--C-:B------:R-:W-:Y:S01]  /*95d0*/  FFMA.FTZ R203, R174, UR14, -R124.reuse ;  /* 0x0000000eaecb7c23 */ /* 0x100fe2000801087c */
[--C-:B------:R-:W-:Y:S01]  /*95e0*/  FFMA.FTZ R175, R175, UR14, -R124.reuse ;  /* 0x0000000eafaf7c23 */ /* 0x100fe2000801087c */
[--C-:B------:R-:W-:Y:S01]  /*95f0*/  FFMA.FTZ R197, R162, UR14, -R124.reuse ;  /* 0x0000000ea2c57c23 */ /* 0x100fe2000801087c */
[--C-:B------:R-:W-:Y:S01]  /*9600*/  FFMA.FTZ R189, R146, UR14, -R124.reuse ;  /* 0x0000000e92bd7c23 */ /* 0x100fe2000801087c */
[----:B------:R-:W-:Y:S01]  /*9610*/  FFMA.FTZ R187, R142, UR14, -R124 ;  /* 0x0000000e8ebb7c23 */ /* 0x000fe2000801087c */
[----:B------:R-:W-:Y:S01]  /*9620*/  MUFU.EX2 R201, R201 ;  /* 0x000000c900c97308 */ /* 0x000fe20000000800 */
[----:B0-----:R-:W-:Y:S01]  /*9630*/  FFMA.FTZ R146, R7, R6, R200 ;  /* 0x0000000607927223 */ /* 0x001fe200000100c8 */
[--C-:B------:R-:W-:Y:S01]  /*9640*/  FFMA.FTZ R199, R166, UR14, -R124.reuse ;  /* 0x0000000ea6c77c23 */ /* 0x100fe2000801087c */
[--C-:B------:R-:W-:Y:S01]  /*9650*/  FFMA.FTZ R136, R167, UR14, -R124.reuse ;  /* 0x0000000ea7887c23 */ /* 0x100fe2000801087c */
[--C-:B------:R-:W-:Y:S01]  /*9660*/  FFMA.FTZ R6, R143, UR14, -R124.reuse ;  /* 0x0000000e8f067c23 */ /* 0x100fe2000801087c */
[--C-:B------:R-:W-:Y:S01]  /*9670*/  FFMA.FTZ R193, R154, UR14, -R124.reuse ;  /* 0x0000000e9ac17c23 */ /* 0x100fe2000801087c */
[--C-:B------:R-:W-:Y:S01]  /*9680*/  FFMA.FTZ R137, R155, UR14, -R124.reuse ;  /* 0x0000000e9b897c23 */ /* 0x100fe2000801087c */
[--C-:B------:R-:W-:Y:S01]  /*9690*/  FFMA.FTZ R195, R158, UR14, -R124.reuse ;  /* 0x0000000e9ec37c23 */ /* 0x100fe2000801087c */
[----:B------:R-:W-:Y:S01]  /*96a0*/  MUFU.EX2 R203, R203 ;  /* 0x000000cb00cb7308 */ /* 0x000fe20000000800 */
[--C-:B------:R-:W-:Y:S01]  /*96b0*/  FFMA.FTZ R140, R159, UR14, -R124.reuse ;  /* 0x0000000e9f8c7c23 */ /* 0x100fe2000801087c */
[----:B------:R-:W-:Y:S01]  /*96c0*/  F2FP.BF16.F32.PACK_AB R200, R21, R200 ;  /* 0x000000c815c8723e */ /* 0x000fe200000010ff */
[--C-:B------:R-:W-:Y:S01]  /*96d0*/  FFMA.FTZ R141, R147, UR14, -R124.reuse ;  /* 0x0000000e938d7c23 */ /* 0x100fe2000801087c */
[--C-:B------:R-:W-:Y:S01]  /*96e0*/  FFMA.FTZ R191, R150, UR14, -R124.reuse ;  /* 0x0000000e96bf7c23 */ /* 0x100fe2000801087c */
[--C-:B------:R-:W-:Y:S01]  /*96f0*/  FFMA.FTZ R151, R151, UR14, -R124.reuse ;  /* 0x0000000e97977c23 */ /* 0x100fe2000801087c */
[--C-:B------:R-:W-:Y:S01]  /*9700*/  FFMA.FTZ R185, R138, UR14, -R124.reuse ;  /* 0x0000000e8ab97c23 */ /* 0x100fe2000801087c */
[--C-:B------:R-:W-:Y:S01]  /*9710*/  FFMA.FTZ R139, R139, UR14, -R124.reuse ;  /* 0x0000000e8b8b7c23 */ /* 0x100fe2000801087c */
[----:B------:R-:W-:Y:S01]  /*9720*/  MUFU.EX2 R197, R197 ;  /* 0x000000c500c57308 */ /* 0x000fe20000000800 */
[--C-:B------:R-:W-:Y:S01]  /*9730*/  FFMA.FTZ R130, R130, UR14, -R124.reuse ;  /* 0x0000000e82827c23 */ /* 0x100fe2000801087c */
[--C-:B------:R-:W-:Y:S01]  /*9740*/  FFMA.FTZ R131, R131, UR14, -R124.reuse ;  /* 0x0000000e83837c23 */ /* 0x100fe2000801087c */
[--C-:B------:R-:W-:Y:S01]  /*9750*/  FFMA.FTZ R134, R134, UR14, -R124.reuse ;  /* 0x0000000e86867c23 */ /* 0x100fe2000801087c */
[--C-:B------:R-:W-:Y:S01]  /*9760*/  FFMA.FTZ R135, R135, UR14, -R124.reuse ;  /* 0x0000000e87877c23 */ /* 0x100fe2000801087c */
[--C-:B------:R-:W-:Y:S01]  /*9770*/  FFMA.FTZ R122, R122, UR14, -R124.reuse ;  /* 0x0000000e7a7a7c23 */ /* 0x100fe2000801087c */
[--C-:B------:R-:W-:Y:S01]  /*9780*/  FFMA.FTZ R123, R123, UR14, -R124.reuse ;  /* 0x0000000e7b7b7c23 */ /* 0x100fe2000801087c */
[----:B------:R-:W-:Y:S01]  /*9790*/  FFMA.FTZ R126, R126, UR14, -R124 ;  /* 0x0000000e7e7e7c23 */ /* 0x000fe2000801087c */
        /* <DEDUP_REMOVED lines=17> */
[----:B------:R-:W-:Y:S08]  /*98b0*/  MUFU.EX2 R122, R122 ;  /* 0x0000007a007a7308 */ /* 0x000ff00000000800 */
[----:B------:R-:W-:Y:S01]  /*98c0*/  MUFU.EX2 R123, R123 ;  /* 0x0000007b007b7308 */ /* 0x000fe20000000800 */
[----:B------:R-:W-:-:S02]  /*98d0*/  WARPGROUP.DEPBAR.LE gsb0, 0x0 ;  /* 0x00008000000079c5 */ /* 0x000fc40000010000 */
[----:B------:R-:W-:Y:S01]  /*98e0*/  WARPGROUP.ARRIVE ;  /* 0x00000000000079c5 */ /* 0x000fe20000000000 */
[--C-:B------:R-:W-:Y:S01]  /*98f0*/  FFMA.FTZ R180, R128, UR14, -R0.reuse ;  /* 0x0000000e80b47c23 */ /* 0x100fe20008010800 */
[--C-:B------:R-:W-:Y:S01]  /*9900*/  FFMA.FTZ R182, R132, UR14, -R0.reuse ;  /* 0x0000000e84b67c23 */ /* 0x100fe20008010800 */
[--C-:B------:R-:W-:Y:S01]  /*9910*/  FFMA.FTZ R128, R133, UR14, -R0.reuse ;  /* 0x0000000e85807c23 */ /* 0x100fe20008010800 */
[----:B------:R-:W-:Y:S01]  /*9920*/  FFMA.FTZ R132, R125, UR14, -R0 ;  /* 0x0000000e7d847c23 */ /* 0x000fe20008010800 */
[----:B------:R-:W-:Y:S01]  /*9930*/  FADD.FTZ R0, -R2, R9 ;  /* 0x0000000902007221 */ /* 0x000fe20000010100 */
[----:B------:R-:W-:Y:S01]  /*9940*/  HGMMA.64x192x16.F32.BF16 R24, R176, gdesc[UR4].tnspB, R24, gsb0 ;  /* 0x42e00004b0187df0 */ /* 0x000fe20008001818 */
[--C-:B------:R-:W-:Y:S01]  /*9950*/  FFMA.FTZ R125, R171, UR14, -R124.reuse ;  /* 0x0000000eab7d7c23 */ /* 0x100fe2000801087c */
[----:B------:R-:W-:Y:S01]  /*9960*/  MUFU.EX2 R9, R132 ;  /* 0x0000008400097308 */ /* 0x000fe20000000800 */
[----:B------:R-:W-:Y:S01]  /*9970*/  FMUL.FTZ R0, R0, UR14 ;  /* 0x0000000e00007c20 */ /* 0x000fe20008410000 */
[--C-:B------:R-:W-:Y:S01]  /*9980*/  FFMA.FTZ R133, R163, UR14, -R124.reuse ;  /* 0x0000000ea3857c23 */ /* 0x100fe2000801087c */
[----:B------:R-:W-:Y:S01]  /*9990*/  FFMA.FTZ R124, R127, UR14, -R124 ;  /* 0x0000000e7f7c7c23 */ /* 0x000fe2000801087c */
[----:B------:R-:W-:-:S02]  /*99a0*/  R2UR UR6, R16 ;  /* 0x00000000100672ca */ /* 0x000fc400000e0000 */
[----:B0-----:R-:W-:Y:S02]  /*99b0*/  F2FP.BF16.F32.PACK_AB R181, R131, R130 ;  /* 0x0000008283b5723e */ /* 0x001fe400000010ff */
[----:B------:R-:W0:Y:S01]  /*99c0*/  MUFU.EX2 R0, R0 ;  /* 0x0000000000007308 */ /* 0x000e220000000800 */
[----:B-1----:R-:W-:-:S07]  /*99d0*/  F2FP.BF16.F32.PACK_AB R183, R135, R134 ;  /* 0x0000008687b7723e */ /* 0x002fce00000010ff */
[----:B------:R-:W1:Y:S08]  /*99e0*/  MUFU.EX2 R125, R125 ;  /* 0x0000007d007d7308 */ /* 0x000e700000000800 */
[----:B------:R-:W2:Y:S01]  /*99f0*/  MUFU.EX2 R132, R175 ;  /* 0x000000af00847308 */ /* 0x000ea20000000800 */
[----:B0-----:R-:W-:Y:S01]  /*9a00*/  FFMA.FTZ R142, R0, R5, R201 ;  /* 0x00000005008e7223 */ /* 0x001fe200000100c9 */
[----:B------:R-:W-:-:S04]  /*9a10*/  FADD.FTZ R5, R21, R146 ;  /* 0x0000009215057221 */ /* 0x000fc80000010000 */
[----:B------:R-:W-:Y:S01]  /*9a20*/  FADD.FTZ R5, R202, R5 ;  /* 0x00000005ca057221 */ /* 0x000fe20000010000 */
[C---:B------:R-:W-:Y:S01]  /*9a30*/  F2FP.BF16.F32.PACK_AB R202, R168.reuse, R202 ;  /* 0x000000caa8ca723e */ /* 0x040fe200000010ff */
[----:B------:R-:W0:Y:S01]  /*9a40*/  MUFU.EX2 R133, R133 ;  /* 0x0000008500857308 */ /* 0x000e220000000800 */
[C---:B-1----:R-:W-:Y:S01]  /*9a50*/  FADD.FTZ R142, R125.reuse, R142 ;  /* 0x0000008e7d8e7221 */ /* 0x042fe20000010000 */
[----:B------:R-:W-:Y:S01]  /*9a60*/  FADD.FTZ R145, R168, R5 ;  /* 0x00000005a8917221 */ /* 0x000fe20000010000 */
[----:B------:R-:W-:Y:S02]  /*9a70*/  F2FP.BF16.F32.PACK_AB R201, R125, R201 ;  /* 0x000000c97dc9723e */ /* 0x000fe400000010ff */
[----:B------:R-:W-:Y:S01]  /*9a80*/  FADD.FTZ R143, R203, R142 ;  /* 0x0000008ecb8f7221 */ /* 0x000fe20000010000 */
[----:B------:R-:W-:Y:S01]  /*9a90*/  FADD.FTZ R146, R196, R145 ;  /* 0x00000091c4927221 */ /* 0x000fe20000010000 */
[C---:B------:R-:W-:Y:S01]  /*9aa0*/  F2FP.BF16.F32.PACK_AB R196, R11.reuse, R196 ;  /* 0x000000c40bc4723e */ /* 0x040fe200000010ff */
[----:B------:R-:W1:Y:S01]  /*9ab0*/  MUFU.EX2 R5, R139 ;  /* 0x0000008b00057308 */ /* 0x000e620000000800 */
[C---:B--2---:R-:W-:Y:S01]  /*9ac0*/  FADD.FTZ R142, R132.reuse, R143 ;  /* 0x0000008f848e7221 */ /* 0x044fe20000010000 */
[----:B------:R-:W-:Y:S01]  /*9ad0*/  FADD.FTZ R143, R11, R146 ;  /* 0x000000920b8f7221 */ /* 0x000fe20000010000 */
[----:B------:R-:W-:-:S02]  /*9ae0*/  F2FP.BF16.F32.PACK_AB R203, R132, R203 ;  /* 0x000000cb84cb723e */ /* 0x000fc400000010ff */
[----:B------:R-:W-:Y:S01]  /*9af0*/  FADD.FTZ R142, R197, R142 ;  /* 0x0000008ec58e7221 */ /* 0x000fe20000010000 */
[----:B------:R-:W-:Y:S01]  /*9b00*/  FADD.FTZ R146, R198, R143 ;  /* 0x0000008fc6927221 */ /* 0x000fe20000010000 */
[----:B------:R-:W-:Y:S01]  /*9b10*/  F2FP.BF16.F32.PACK_AB R198, R13, R198 ;  /* 0x000000c60dc6723e */ /* 0x000fe200000010ff */
[----:B------:R-:W2:Y:S01]  /*9b20*/  MUFU.EX2 R180, R180 ;  /* 0x000000b400b47308 */ /* 0x000ea20000000800 */
[----:B0-----:R-:W-:Y:S01]  /*9b30*/  FADD.FTZ R142, R133, R142 ;  /* 0x0000008e858e7221 */ /* 0x001fe20000010000 */
[----:B------:R-:W-:Y:S01]  /*9b40*/  FADD.FTZ R127, R13, R146 ;  /* 0x000000920d7f7221 */ /* 0x000fe20000010000 */
[----:B------:R-:W-:Y:S02]  /*9b50*/  F2FP.BF16.F32.PACK_AB R197, R133, R197 ;  /* 0x000000c585c5723e */ /* 0x000fe400000010ff */
[----:B------:R-:W-:Y:S01]  /*9b60*/  FADD.FTZ R21, R199, R142 ;  /* 0x0000008ec7157221 */ /* 0x000fe20000010000 */
[----:B------:R-:W-:Y:S01]  /*9b70*/  FADD.FTZ R127, R192, R127 ;  /* 0x0000007fc07f7221 */ /* 0x000fe20000010000 */
[C---:B------:R-:W-:Y:S01]  /*9b80*/  F2FP.BF16.F32.PACK_AB R199, R136.reuse, R199 ;  /* 0x000000c788c7723e */ /* 0x040fe200000010ff */
[----:B------:R-:W0:Y:S01]  /*9b90*/  MUFU.EX2 R182, R182 ;  /* 0x000000b600b67308 */ /* 0x000e220000000800 */
[----:B------:R-:W-:Y:S01]  /*9ba0*/  FADD.FTZ R142, R136, R21 ;  /* 0x00000015888e7221 */ /* 0x000fe20000010000 */
[C---:B------:R-:W-:Y:S01]  /*9bb0*/  FADD.FTZ R127, R152.reuse, R127 ;  /* 0x0000007f987f7221 */ /* 0x040fe20000010000 */
[----:B------:R-:W-:-:S02]  /*9bc0*/  F2FP.BF16.F32.PACK_AB R192, R152, R192 ;  /* 0x000000c098c0723e */ /* 0x000fc400000010ff */
[----:B------:R-:W-:Y:S01]  /*9bd0*/  FADD.FTZ R142, R193, R142 ;  /* 0x0000008ec18e7221 */ /* 0x000fe20000010000 */
[----:B------:R-:W-:Y:S01]  /*9be0*/  FADD.FTZ R127, R194, R127 ;  /* 0x0000007fc27f7221 */ /* 0x000fe20000010000 */
[C---:B------:R-:W-:Y:S01]  /*9bf0*/  F2FP.BF16.F32.PACK_AB R194, R12.reuse, R194 ;  /* 0x000000c20cc2723e */ /* 0x040fe200000010ff */
[----:B------:R-:W3:Y:S01]  /*9c00*/  MUFU.EX2 R128, R128 ;  /* 0x0000008000807308 */ /* 0x000ee20000000800 */
[C---:B------:R-:W-:Y:S01]  /*9c10*/  FADD.FTZ R142, R137.reuse, R142 ;  /* 0x0000008e898e7221 */ /* 0x040fe20000010000 */
[----:B------:R-:W-:Y:S01]  /*9c20*/  FADD.FTZ R127, R12, R127 ;  /* 0x0000007f0c7f7221 */ /* 0x000fe20000010000 */
[----:B------:R-:W-:Y:S02]  /*9c30*/  F2FP.BF16.F32.PACK_AB R193, R137, R193 ;  /* 0x000000c189c1723e */ /* 0x000fe400000010ff */
[----:B------:R-:W-:Y:S01]  /*9c40*/  FADD.FTZ R11, R195, R142 ;  /* 0x0000008ec30b7221 */ /* 0x000fe20000010000 */
[----:B------:R-:W-:Y:S01]  /*9c50*/  FADD.FTZ R127, R188, R127 ;  /* 0x0000007fbc7f7221 */ /* 0x000fe20000010000 */
[----:B------:R-:W-:Y:S01]  /*9c60*/  F2FP.BF16.F32.PACK_AB R188, R14, R188 ;  /* 0x000000bc0ebc723e */ /* 0x000fe200000010ff */
[----:B------:R-:W4:Y:S01]  /*9c70*/  MUFU.EX2 R126, R126 ;  /* 0x0000007e007e7308 */ /* 0x000f220000000800 */
[----:B------:R-:W-:Y:S01]  /*9c80*/  FADD.FTZ R132, R140, R11 ;  /* 0x0000000b8c847221 */ /* 0x000fe20000010000 */
[----:B------:R-:W-:Y:S01]  /*9c90*/  FADD.FTZ R127, R14, R127 ;  /* 0x0000007f0e7f7221 */ /* 0x000fe20000010000 */
[----:B------:R-:W-:-:S02]  /*9ca0*/  F2FP.BF16.F32.PACK_AB R195, R140, R195 ;  /* 0x000000c38cc3723e */ /* 0x000fc400000010ff */
[----:B------:R-:W-:Y:S01]  /*9cb0*/  FADD.FTZ R132, R189, R132 ;  /* 0x00000084bd847221 */ /* 0x000fe20000010000 */
[----:B------:R-:W-:Y:S01]  /*9cc0*/  FADD.FTZ R127, R190, R127 ;  /* 0x0000007fbe7f7221 */ /* 0x000fe20000010000 */
[C---:B------:R-:W-:Y:S01]  /*9cd0*/  F2FP.BF16.F32.PACK_AB R189, R141.reuse, R189 ;  /* 0x000000bd8dbd723e */ /* 0x040fe200000010ff */
[----:B------:R-:W5:Y:S01]  /*9ce0*/  MUFU.EX2 R124, R124 ;  /* 0x0000007c007c7308 */ /* 0x000f620000000800 */
[----:B------:R-:W-:Y:S01]  /*9cf0*/  FADD.FTZ R132, R141, R132 ;  /* 0x000000848d847221 */ /* 0x000fe20000010000 */
[C---:B------:R-:W-:Y:S01]  /*9d00*/  FADD.FTZ R127, R144.reuse, R127 ;  /* 0x0000007f907f7221 */ /* 0x040fe20000010000 */
[----:B------:R-:W-:Y:S02]  /*9d10*/  F2FP.BF16.F32.PACK_AB R190, R144, R190 ;  /* 0x000000be90be723e */ /* 0x000fe400000010ff */
[----:B------:R-:W-:Y:S01]  /*9d20*/  FADD.FTZ R11, R191, R132 ;  /* 0x00000084bf0b7221 */ /* 0x000fe20000010000 */
[----:B------:R-:W-:Y:S01]  /*9d30*/  FADD.FTZ R14, R184, R127 ;  /* 0x0000007fb80e7221 */ /* 0x000fe20000010000 */
[----:B------:R-:W-:-:S02]  /*9d40*/  F2FP.BF16.F32.PACK_AB R191, R138, R191 ;  /* 0x000000bf8abf723e */ /* 0x000fc400000010ff */
[----:B------:R-:W-:Y:S01]  /*9d50*/  FADD.FTZ R12, R138, R11 ;  /* 0x0000000b8a0c7221 */ /* 0x000fe20000010000 */
[C---:B------:R-:W-:Y:S01]  /*9d60*/  FADD.FTZ R11, R15.reuse, R14 ;  /* 0x0000000e0f0b7221 */ /* 0x040fe20000010000 */
[----:B------:R-:W-:Y:S02]  /*9d70*/  F2FP.BF16.F32.PACK_AB R184, R15, R184 ;  /* 0x000000b80fb8723e */ /* 0x000fe400000010ff */
[----:B------:R-:W-:Y:S01]  /*9d80*/  FADD.FTZ R12, R185, R12 ;  /* 0x0000000cb90c7221 */ /* 0x000fe20000010000 */
[C---:B-1----:R-:W-:Y:S01]  /*9d90*/  F2FP.BF16.F32.PACK_AB R185, R5.reuse, R185 ;  /* 0x000000b905b9723e */ /* 0x042fe200000010ff */
[----:B------:R-:W-:Y:S01]  /*9da0*/  FADD.FTZ R11, R186, R11 ;  /* 0x0000000bba0b7221 */ /* 0x000fe20000010000 */
[C---:B------:R-:W-:Y:S01]  /*9db0*/  F2FP.BF16.F32.PACK_AB R186, R20.reuse, R186 ;  /* 0x000000ba14ba723e */ /* 0x040fe200000010ff */
[----:B------:R-:W-:Y:S02]  /*9dc0*/  FADD.FTZ R12, R5, R12 ;  /* 0x0000000c050c7221 */ /* 0x000fe40000010000 */
[----:B------:R-:W-:-:S02]  /*9dd0*/  FADD.FTZ R11, R20, R11 ;  /* 0x0000000b140b7221 */ /* 0x000fc40000010000 */
[----:B------:R-:W-:Y:S01]  /*9de0*/  FADD.FTZ R5, R187, R12 ;  /* 0x0000000cbb057221 */ /* 0x000fe20000010000 */
[----:B------:R-:W-:Y:S01]  /*9df0*/  F2FP.BF16.F32.PACK_AB R187, R6, R187 ;  /* 0x000000bb06bb723e */ /* 0x000fe200000010ff */
[----:B--2---:R-:W-:Y:S01]  /*9e00*/  FADD.FTZ R12, R180, R11 ;  /* 0x0000000bb40c7221 */ /* 0x004fe20000010000 */
[----:B------:R-:W-:Y:S01]  /*9e10*/  F2FP.BF16.F32.PACK_AB R180, R129, R180 ;  /* 0x000000b481b4723e */ /* 0x000fe200000010ff */
[----:B------:R-:W-:-:S04]  /*9e20*/  FADD.FTZ R5, R6, R5 ;  /* 0x0000000506057221 */ /* 0x000fc80000010000 */
[----:B------:R-:W-:Y:S01]  /*9e30*/  FADD.FTZ R6, R130, R5 ;  /* 0x0000000582067221 */ /* 0x000fe20000010000 */
[----:B------:R-:W-:-:S03]  /*9e40*/  FADD.FTZ R5, R129, R12 ;  /* 0x0000000c81057221 */ /* 0x000fc60000010000 */
[----:B------:R-:W-:Y:S01]  /*9e50*/  FADD.FTZ R11, R131, R6 ;  /* 0x00000006830b7221 */ /* 0x000fe20000010000 */
[----:B0-----:R-:W-:Y:S01]  /*9e60*/  FADD.FTZ R5, R182, R5 ;  /* 0x00000005b6057221 */ /* 0x001fe20000010000 */
[----:B---3--:R-:W-:Y:S02]  /*9e70*/  F2FP.BF16.F32.PACK_AB R182, R128, R182 ;  /* 0x000000b680b6723e */ /* 0x008fe400000010ff */
[----:B------:R-:W-:Y:S01]  /*9e80*/  FADD.FTZ R6, R134, R11 ;  /* 0x0000000b86067221 */ /* 0x000fe20000010000 */
[----:B------:R-:W-:-:S03]  /*9e90*/  FADD.FTZ R5, R128, R5 ;  /* 0x0000000580057221 */ /* 0x000fc60000010000 */
[----:B------:R-:W-:Y:S01]  /*9ea0*/  FADD.FTZ R11, R135, R6 ;  /* 0x00000006870b7221 */ /* 0x000fe20000010000 */
[----:B------:R-:W-:-:S03]  /*9eb0*/  FADD.FTZ R5, R10, R5 ;  /* 0x000000050a057221 */ /* 0x000fc60000010000 */
[----:B------:R-:W-:Y:S01]  /*9ec0*/  FADD.FTZ R11, R122, R11 ;  /* 0x0000000b7a0b7221 */ /* 0x000fe20000010000 */
[----:B------:R-:W-:-:S03]  /*9ed0*/  FADD.FTZ R6, R120, R5 ;  /* 0x0000000578067221 */ /* 0x000fc60000010000 */
[----:B------:R-:W-:Y:S01]  /*9ee0*/  FADD.FTZ R11, R123, R11 ;  /* 0x0000000b7b0b7221 */ /* 0x000fe20000010000 */
[----:B------:R-:W-:-:S03]  /*9ef0*/  FADD.FTZ R6, R121, R6 ;  /* 0x0000000679067221 */ /* 0x000fc60000010000 */
[----:B----4-:R-:W-:Y:S01]  /*9f00*/  FADD.FTZ R11, R126, R11 ;  /* 0x0000000b7e0b7221 */ /* 0x010fe20000010000 */
[----:B------:R-:W-:-:S03]  /*9f10*/  FADD.FTZ R6, R9, R6 ;  /* 0x0000000609067221 */ /* 0x000fc60000010000 */
[----:B-----5:R-:W-:Y:S01]  /*9f20*/  FADD.FTZ R5, R124, R11 ;  /* 0x0000000b7c057221 */ /* 0x020fe20000010000 */
[----:B------:R-:W-:Y:S01]  /*9f30*/  IMAD.MOV.U32 R11, RZ, RZ, R17 ;  /* 0x000000ffff0b7224 */ /* 0x000fe200078e0011 */
[----:B------:R-:W-:Y:S02]  /*9f40*/  WARPGROUP.DEPBAR.LE gsb0, 0x0 ;  /* 0x00008000000079c5 */ /* 0x000fe40000010000 */
[----:B------:R-:W-:Y:S01]  /*9f50*/  @!P1 SYNCS.ARRIVE.TRANS64.RED.A1T0 RZ, [UR60], RZ ;  /* 0x000000ffffff99a7 */ /* 0x000fe2000810043c */
[----:B------:R-:W-:Y:S01]  /*9f60*/  F2FP.BF16.F32.PACK_AB R176, R120, R10 ;  /* 0x0000000a78b0723e */ /* 0x000fe200000010ff */
[----:B------:R-:W-:Y:S01]  /*9f70*/  IMAD.MOV.U32 R10, RZ, RZ, R3 ;  /* 0x000000ffff0a7224 */ /* 0x000fe200078e0003 */
[----:B------:R-:W-:Y:S01]  /*9f80*/  F2FP.BF16.F32.PACK_AB R178, R9, R121 ;  /* 0x0000007909b2723e */ /* 0x000fe200000010ff */
[----:B------:R-:W-:Y:S01]  /*9f90*/  IMAD.MOV.U32 R9, RZ, RZ, R2 ;  /* 0x000000ffff097224 */ /* 0x000fe200078e0002 */
[----:B------:R-:W-:Y:S02]  /*9fa0*/  F2FP.BF16.F32.PACK_AB R177, R123, R122 ;  /* 0x0000007a7bb1723e */ /* 0x000fe400000010ff */
[----:B------:R-:W-:Y:S01]  /*9fb0*/  F2FP.BF16.F32.PACK_AB R179, R124, R126 ;  /* 0x0000007e7cb3723e */ /* 0x000fe200000010ff */
[----:B------:R-:W-:Y:S01]  /*9fc0*/  @!P1 SYNCS.ARRIVE.TRANS64.RED.A1T0 RZ, [UR10], RZ ;  /* 0x000000ffffff99a7 */ /* 0x000fe2000810040a */
[----:B------:R-:W-:Y:S05]  /*9fd0*/  @P2 BRA `(.L_x_196) ;  /* 0xffffffc000a42947 */ /* 0x000fea000383ffff */
.L_x_187:
        /* <DEDUP_REMOVED lines=99> */
.L_x_197:
[----:B------:R-:W-:Y:S01]  /*a610*/  IMAD R13, R16, 0x8, R4 ;  /* 0x00000008100d7824 */ /* 0x000fe200078e0204 */
[----:B------:R-:W-:-:S04]  /*a620*/  SHF.L.U32 R0, R17, 0x1f, RZ ;  /* 0x0000001f11007819 */ /* 0x000fc800000006ff */
[----:B------:R0:W1:Y:S01]  /*a630*/  SYNCS.PHASECHK.TRANS64.TRYWAIT P2, [R13+URZ+0x36850], R0 ;  /* 0x036850000d0075a7 */ /* 0x000062000804017f */
[----:B------:R-:W-:Y:S05]  /*a640*/  @!P0 BRA `(.L_x_198) ;  /* 0x0000000000048947 */ /* 0x000fea0003800000 */
[----:B------:R-:W-:Y:S01]  /*a650*/  BPT.TRAP 0x1 ;  /* 0x000000040000795c */ /* 0x000fe20000300000 */
.L_x_198:
[----:B-1----:R-:W-:Y:S05]  /*a660*/  @P2 BRA `(.L_x_199) ;  /* 0x0000000000082947 */ /* 0x002fea0003800000 */
[----:B------:R-:W1:Y:S02]  /*a670*/  SYNCS.PHASECHK.TRANS64.TRYWAIT P0, [R13+URZ+0x36850], R0 ;  /* 0x036850000d0075a7 */ /* 0x000e64000800017f */
[----:B-1----:R-:W-:Y:S05]  /*a680*/  @!P0 BRA `(.L_x_200) ;  /* 0x000000b800348947 */ /* 0x002fea0003800000 */
.L_x_199:
[----:B------:R-:W-:Y:S05]  /*a690*/  WARPSYNC.ALL ;  /* 0x0000000000007948 */ /* 0x000fea0003800000 */
[----:B------:R-:W-:Y:S01]  /*a6a0*/  VIADD R4, R4, 0x400 ;  /* 0x0000040004047836 */ /* 0x000fe20000000000 */
[----:B------:R-:W-:Y:S01]  /*a6b0*/  WARPGROUP.ARRIVE ;  /* 0x00000000000079c5 */ /* 0x000fe20000000000 */
[----:B------:R-:W-:Y:S01]  /*a6c0*/  IMAD.MOV.U32 R11, RZ, RZ, 0x40000040 ;  /* 0x40000040ff0b7424 */ /* 0x000fe200078e00ff */
[----:B------:R-:W2:Y:S01]  /*a6d0*/  SHFL.BFLY PT, R7, R6, 0x2, 0x1f ;  /* 0x0c401f0006077f89 */ /* 0x000ea200000e0000 */
[----:B------:R-:W-:Y:S01]  /*a6e0*/  IMAD.U32 R18, RZ, RZ, UR14 ;  /* 0x0000000eff127e24 */ /* 0x000fe2000f8e00ff */
[----:B------:R-:W-:Y:S01]  /*a6f0*/  SHF.R.U32.HI R4, RZ, 0x4, R4 ;  /* 0x00000004ff047819 */ /* 0x000fe20000011604 */
[----:B------:R-:W-:Y:S01]  /*a700*/  VIADD R232, R232, 0x1 ;  /* 0x00000001e8e87836 */ /* 0x000fe20000000000 */
[----:B01----:R-:W0:Y:S02]  /*a710*/  SHFL.BFLY PT, R0, R5, 0x2, 0x1f ;  /* 0x0c401f0005007f89 */ /* 0x003e2400000e0000 */
[----:B------:R-:W-:-:S04]  /*a720*/  LOP3.LUT R4, R4, 0x3fff, RZ, 0xc0, !PT ;  /* 0x00003fff04047812 */ /* 0x000fc800078ec0ff */
[----:B------:R-:W-:-:S05]  /*a730*/  LOP3.LUT R9, R4, 0x3800000, RZ, 0xfc, !PT ;  /* 0x0380000004097812 */ /* 0x000fca00078efcff */
[----:B------:R-:W-:Y:S02]  /*a740*/  IMAD R8, R16, 0xa80, R9 ;  /* 0x00000a8010087824 */ /* 0x000fe400078e0209 */
[----:B------:R-:W-:Y:S02]  /*a750*/  IMAD.MOV.U32 R9, RZ, RZ, 0x40000040 ;  /* 0x40000040ff097424 */ /* 0x000fe400078e00ff */
[C---:B------:R-:W-:Y:S01]  /*a760*/  VIADD R10, R8.reuse, 0x80 ;  /* 0x00000080080a7836 */ /* 0x040fe20000000000 */
[----:B------:R-:W-:Y:S01]  /*a770*/  R2UR UR6, R8 ;  /* 0x00000000080672ca */ /* 0x000fe200000e0000 */
[----:B------:R-:W-:Y:S01]  /*a780*/  VIADD R16, R16, 0x1 ;  /* 0x0000000110107836 */ /* 0x000fe20000000000 */
[----:B------:R-:W-:Y:S01]  /*a790*/  R2UR UR7, R9 ;  /* 0x00000000090772ca */ /* 0x000fe200000e0000 */
[----:B------:R-:W-:Y:S02]  /*a7a0*/  IMAD.MOV.U32 R9, RZ, RZ, 0x40000040 ;  /* 0x40000040ff097424 */ /* 0x000fe400078e00ff */
[----:B--2---:R-:W-:Y:S01]  /*a7b0*/  FADD.FTZ R7, R7, R6 ;  /* 0x0000000607077221 */ /* 0x004fe20000010000 */
[----:B------:R-:W-:Y:S01]  /*a7c0*/  IMAD.U32 R6, RZ, RZ, UR14 ;  /* 0x0000000eff067e24 */ /* 0x000fe2000f8e00ff */
[----:B------:R-:W-:Y:S01]  /*a7d0*/  ISETP.NE.AND P2, PT, R16, 0x2, PT ;  /* 0x000000021000780c */ /* 0x000fe20003f45270 */
[----:B0-----:R-:W-:Y:S01]  /*a7e0*/  FADD.FTZ R4, R0, R5 ;  /* 0x0000000500047221 */ /* 0x001fe20000010000 */
[----:B------:R-:W-:Y:S01]  /*a7f0*/  IMAD.MOV.U32 R5, RZ, RZ, RZ ;  /* 0x000000ffff057224 */ /* 0x000fe200078e00ff */
[----:B------:R-:W0:Y:S01]  /*a800*/  SHFL.BFLY PT, R0, R7, 0x1, 0x1f ;  /* 0x0c201f0007007f89 */ /* 0x000e2200000e0000 */
[----:B------:R-:W-:-:S04]  /*a810*/  SEL R16, R16, RZ, P2 ;  /* 0x000000ff10107207 */ /* 0x000fc80001000000 */
[----:B------:R-:W-:Y:S01]  /*a820*/  HGMMA.64x192x16.F32.BF16 R24, R200, gdesc[UR4].tnspB, R24, gsb0 ;  /* 0x42e00004c8187df0 */ /* 0x000fe20008001818 */
[----:B------:R-:W-:Y:S01]  /*a830*/  R2UR UR6, R10 ;  /* 0x000000000a0672ca */ /* 0x000fe200000e0000 */
[----:B------:R-:W-:Y:S01]  /*a840*/  VIADD R10, R8, 0x100 ;  /* 0x00000100080a7836 */ /* 0x000fe20000000000 */
[----:B------:R-:W-:Y:S01]  /*a850*/  R2UR UR7, R11 ;  /* 0x000000000b0772ca */ /* 0x000fe200000e0000 */
[----:B------:R-:W-:Y:S02]  /*a860*/  IMAD.MOV.U32 R11, RZ, RZ, 0x40000040 ;  /* 0x40000040ff0b7424 */ /* 0x000fe400078e00ff */
[----:B0-----:R-:W-:Y:S01]  /*a870*/  FADD.FTZ R12, R7, R0 ;  /* 0x00000000070c7221 */ /* 0x001fe20000010000 */
[----:B------:R-:W-:-:S04]  /*a880*/  SEL R0, RZ, 0x1, P2 ;  /* 0x00000001ff007807 */ /* 0x000fc80001000000 */
[----:B------:R-:W-:Y:S02]  /*a890*/  FSETP.NE.FTZ.AND P0, PT, R12, RZ, PT ;  /* 0x000000ff0c00720b */ /* 0x000fe40003f15000 */
[----:B------:R-:W-:Y:S01]  /*a8a0*/  LOP3.LUT R17, R17, R0, RZ, 0x3c, !PT ;  /* 0x0000000011117212 */ /* 0x000fe200078e3cff */
[----:B------:R-:W-:-:S10]  /*a8b0*/  IMAD.MOV.U32 R0, RZ, RZ, -0x800000 ;  /* 0xff800000ff007424 */ /* 0x000fd400078e00ff */
[----:B------:R-:W-:Y:S01]  /*a8c0*/  @P0 FMUL.FTZ R6, R6, 0.69314718246459960938 ;  /* 0x3f31721806060820 */ /* 0x000fe20000410000 */
[----:B------:R-:W-:Y:S02]  /*a8d0*/  WARPGROUP.DEPBAR.LE gsb0, 0x0 ;  /* 0x00008000000079c5 */ /* 0x000fe40000010000 */
[----:B------:R-:W-:-:S06]  /*a8e0*/  WARPGROUP.ARRIVE ;  /* 0x00000000000079c5 */ /* 0x000fcc0000000000 */
[----:B------:R-:W-:Y:S01]  /*a8f0*/  HGMMA.64x192x16.F32.BF16 R24, R196, gdesc[UR4].tnspB, R24, gsb0 ;  /* 0x42e00004c4187df0 */ /* 0x000fe20008001818 */
[----:B------:R-:W-:Y:S01]  /*a900*/  R2UR UR6, R10 ;  /* 0x000000000a0672ca */ /* 0x000fe200000e0000 */
[----:B------:R-:W-:Y:S01]  /*a910*/  VIADD R10, R8, 0x180 ;  /* 0x00000180080a7836 */ /* 0x000fe20000000000 */
[----:B------:R-:W-:Y:S01]  /*a920*/  R2UR UR7, R11 ;  /* 0x000000000b0772ca */ /* 0x000fe200000e0000 */
[----:B------:R-:W-:Y:S01]  /*a930*/  IMAD.MOV.U32 R11, RZ, RZ, 0x40000040 ;  /* 0x40000040ff0b7424 */ /* 0x000fe200078e00ff */
[----:B------:R-:W-:Y:S02]  /*a940*/  WARPGROUP.DEPBAR.LE gsb0, 0x0 ;  /* 0x00008000000079c5 */ /* 0x000fe40000010000 */
[----:B------:R-:W-:-:S13]  /*a950*/  WARPGROUP.ARRIVE ;  /* 0x00000000000079c5 */ /* 0x000fda0000000000 */
        /* <DEDUP_REMOVED lines=9> */
[C---:B------:R-:W-:Y:S01]  /*a9f0*/  VIADD R10, R8.reuse, 0x280 ;  /* 0x00000280080a7836 */ /* 0x040fe20000000000 */
[----:B------:R-:W-:Y:S01]  /*aa00*/  R2UR UR7, R11 ;  /* 0x000000000b0772ca */ /* 0x000fe200000e0000 */
[----:B------:R-:W-:Y:S02]  /*aa10*/  IMAD.MOV.U32 R11, RZ, RZ, 0x40000040 ;  /* 0x40000040ff0b7424 */ /* 0x000fe400078e00ff */
[----:B------:R-:W-:Y:S01]  /*aa20*/  VIADD R8, R8, 0x300 ;  /* 0x0000030008087836 */ /* 0x000fe20000000000 */
[----:B------:R-:W-:Y:S02]  /*aa30*/  WARPGROUP.DEPBAR.LE gsb0, 0x0 ;  /* 0x00008000000079c5 */ /* 0x000fe40000010000 */
[----:B------:R-:W-:-:S11]  /*aa40*/  WARPGROUP.ARRIVE ;  /* 0x00000000000079c5 */ /* 0x000fd60000000000 */
[----:B------:R-:W-:Y:S01]  /*aa50*/  HGMMA.64x192x16.F32.BF16 R24, R184, gdesc[UR4].tnspB, R24, gsb0 ;  /* 0x42e00004b8187df0 */ /* 0x000fe20008001818 */
[----:B------:R-:W-:Y:S02]  /*aa60*/  R2UR UR6, R10 ;  /* 0x000000000a0672ca */ /* 0x000fe400000e0000 */
[----:B------:R-:W-:Y:S01]  /*aa70*/  R2UR UR7, R11 ;  /* 0x000000000b0772ca */ /* 0x000fe200000e0000 */
[----:B------:R-:W-:-:S05]  /*aa80*/  @!P1 VIADD R11, R13, 0x36860 ;  /* 0x000368600d0b9836 */ /* 0x000fca0000000000 */
[----:B------:R-:W-:Y:S01]  /*aa90*/  @!P1 PRMT R11, RZ, 0x654, R11 ;  /* 0x00000654ff0b9816 */ /* 0x000fe2000000000b */
[----:B------:R-:W-:Y:S02]  /*aaa0*/  WARPGROUP.DEPBAR.LE gsb0, 0x0 ;  /* 0x00008000000079c5 */ /* 0x000fe40000010000 */
[----:B------:R-:W-:-:S08]  /*aab0*/  WARPGROUP.ARRIVE ;  /* 0x00000000000079c5 */ /* 0x000fd00000000000 */
[----:B------:R-:W-:Y:S01]  /*aac0*/  HGMMA.64x192x16.F32.BF16 R24, R180, gdesc[UR4].tnspB, R24, gsb0 ;  /* 0x42e00004b4187df0 */ /* 0x000fe20008001818 */
[----:B------:R-:W-:Y:S01]  /*aad0*/  R2UR UR6, R8 ;  /* 0x00000000080672ca */ /* 0x000fe200000e0000 */
[----:B------:R-:W-:Y:S01]  /*aae0*/  IMAD.MOV.U32 R8, RZ, RZ, RZ ;  /* 0x000000ffff087224 */ /* 0x000fe200078e00ff */
[----:B------:R-:W-:Y:S02]  /*aaf0*/  R2UR UR7, R9 ;  /* 0x00000000090772ca */ /* 0x000fe400000e0000 */
[----:B------:R-:W0:Y:S03]  /*ab00*/  SHFL.BFLY PT, R9, R4, 0x1, 0x1f ;  /* 0x0c201f0004097f89 */ /* 0x000e2600000e0000 */
[----:B------:R-:W-:Y:S01]  /*ab10*/  @P0 MUFU.RCP R8, R12 ;  /* 0x0000000c00080308 */ /* 0x000fe20000001000 */
[----:B0-----:R-:W-:Y:S01]  /*ab20*/  FADD.FTZ R14, R4, R9 ;  /* 0x00000009040e7221 */ /* 0x001fe20000010000 */
[----:B------:R-:W-:-:S06]  /*ab30*/  IMAD.MOV.U32 R4, RZ, RZ, -0x800000 ;  /* 0xff800000ff047424 */ /* 0x000fcc00078e00ff */
[----:B------:R-:W0:Y:S01]  /*ab40*/  @P0 MUFU.LG2 R9, R12 ;  /* 0x0000000c00090308 */ /* 0x000e220000000c00 */
[----:B------:R-:W-:-:S13]  /*ab50*/  FSETP.NE.FTZ.AND P3, PT, R14, RZ, PT ;  /* 0x000000ff0e00720b */ /* 0x000fda0003f75000 */
[----:B------:R-:W1:Y:S01]  /*ab60*/  @P3 MUFU.LG2 R10, R14 ;  /* 0x0000000e000a3308 */ /* 0x000e620000000c00 */
[----:B------:R-:W-:Y:S01]  /*ab70*/  @P3 FMUL.FTZ R18, R18, 0.69314718246459960938 ;  /* 0x3f31721812123820 */ /* 0x000fe20000410000 */
[----:B0-----:R-:W-:-:S04]  /*ab80*/  @P0 FMUL.FTZ R9, R9, 0.69314718246459960938 ;  /* 0x3f31721809090820 */ /* 0x001fc80000410000 */
[----:B------:R-:W-:Y:S01]  /*ab90*/  @P0 FFMA.FTZ R0, R6, R3, R9 ;  /* 0x0000000306000223 */ /* 0x000fe20000010009 */
[----:B------:R-:W-:Y:S01]  /*aba0*/  PLOP3.LUT P0, PT, PT, PT, PT, 0x8, 0x0 ;  /* 0x000000000000781c */ /* 0x000fe20003f0e170 */
[----:B------:R-:W0:Y:S01]  /*abb0*/  @P3 MUFU.RCP R5, R14 ;  /* 0x0000000e00053308 */ /* 0x000e220000001000 */
[----:B-1----:R-:W-:-:S04]  /*abc0*/  @P3 FMUL.FTZ R7, R10, 0.69314718246459960938 ;  /* 0x3f3172180a073820 */ /* 0x002fc80000410000 */
[----:B------:R-:W-:Y:S01]  /*abd0*/  @P3 FFMA.FTZ R4, R18, R2, R7 ;  /* 0x0000000212043223 */ /* 0x000fe20000010007 */
[----:B------:R-:W-:Y:S02]  /*abe0*/  WARPGROUP.DEPBAR.LE gsb0, 0x0 ;  /* 0x00008000000079c5 */ /* 0x000fe40000010000 */
[----:B------:R-:W-:-:S06]  /*abf0*/  WARPGROUP.ARRIVE ;  /* 0x00000000000079c5 */ /* 0x000fcc0000000000 */
[----:B------:R-:W-:Y:S03]  /*ac00*/  HGMMA.64x192x16.F32.BF16 R24, R176, gdesc[UR4].tnspB, R24, gsb0 ;  /* 0x42e00004b0187df0 */ /* 0x000fe60008001818 */
[----:B------:R-:W-:Y:S02]  /*ac10*/  WARPGROUP.DEPBAR.LE gsb0, 0x0 ;  /* 0x00008000000079c5 */ /* 0x000fe40000010000 */
[----:B------:R1:W-:Y:S01]  /*ac20*/  @!P1 SYNCS.ARRIVE.TRANS64.RED.A1T0 RZ, [R11+URZ], RZ ;  /* 0x000000ff0bff99a7 */ /* 0x0003e2000810043f */
        /* <DEDUP_REMOVED lines=96> */
.L_x_179:
[----:B------:R-:W0:Y:S08]  /*b230*/  S2UR UR4, SR_CgaCtaId ;  /* 0x00000000000479c3 */ /* 0x000e300000008800 */
[----:B------:R-:W-:Y:S06]  /*b240*/  BAR.SYNC.DEFER_BLOCKING 0x5, 0x180 ;  /* 0x0146000000007b1d */ /* 0x000fec0000010000 */
[----:B------:R-:W-:Y:S01]  /*b250*/  UMOV UR8, 0x400 ;  /* 0x0000040000087882 */ /* 0x000fe20000000000 */
[----:B------:R-:W-:Y:S01]  /*b260*/  BSSY B0, `(.L_x_201) ;  /* 0x00003e0000007945 */ /* 0x000fe20003800000 */
[----:B0-----:R-:W-:-:S09]  /*b270*/  ULEA UR8, UR4, UR8, 0x18 ;  /* 0x0000000804087291 */ /* 0x001fd2000f8ec03f */
[----:B------:R-:W0:Y:S02]  /*b280*/  LDS.128 R8, [UR8+0x368d0] ;  /* 0x0368d008ff087984 */ /* 0x000e240008000c00 */
[----:B0-----:R-:W-:Y:S02]  /*b290*/  R2UR UR5, R9 ;  /* 0x00000000090572ca */ /* 0x001fe400000e0000 */
[----:B------:R-:W-:Y:S02]  /*b2a0*/  R2UR UR6, R10 ;  /* 0x000000000a0672ca */ /* 0x000fe400000e0000 */
[----:B------:R-:W-:Y:S01]  /*b2b0*/  R2UR UR7, R11 ;  /* 0x000000000b0772ca */ /* 0x000fe200000e0000 */
[----:B------:R-:W-:Y:S06]  /*b2c0*/  BAR.ARV 0x4, 0x180 ;  /* 0x0106000000007b1d */ /* 0x000fec0000002000 */
[----:B------:R-:W-:Y:S08]  /*b2d0*/  @P0 BRA `(.L_x_202) ;  /* 0x0000002c00940947 */ /* 0x000ff00003800000 */
[----:B------:R-:W2:Y:S01]  /*b2e0*/  LDL R5, [R1+0x5c] ;  /* 0x00005c0001057983 */ /* 0x000ea20000100800 */
[----:B------:R-:W0:Y:S01]  /*b2f0*/  S2UR UR4, SR_SWINHI ;  /* 0x00000000000479c3 */ /* 0x000e220000002f00 */
[----:B------:R-:W-:Y:S01]  /*b300*/  IMAD.MOV.U32 R8, RZ, RZ, 0x2 ;  /* 0x00000002ff087424 */ /* 0x000fe200078e00ff */
[----:B------:R-:W-:Y:S01]  /*b310*/  R2UR UR21, R22 ;  /* 0x00000000161572ca */ /* 0x000fe200000e0000 */
[----:B------:R-:W-:Y:S01]  /*b320*/  ULDC.64 UR14, c[0x0][0xc00] ;  /* 0x00030000000e7ab9 */ /* 0x000fe20000000a00 */
[----:B------:R-:W-:Y:S01]  /*b330*/  R2UR UR18, R231 ;  /* 0x00000000e71272ca */ /* 0x000fe200000e0000 */
[----:B------:R-:W3:Y:S01]  /*b340*/  LDL R138, [R1+0x58] ;  /* 0x00005800018a7983 */ /* 0x000ee20000100800 */
[----:B------:R-:W-:Y:S02]  /*b350*/  R2UR UR17, R233 ;  /* 0x00000000e91172ca */ /* 0x000fe400000e0000 */
[----:B------:R-:W-:Y:S02]  /*b360*/  R2UR UR20, R229 ;  /* 0x00000000e51472ca */ /* 0x000fe400000e0000 */
[----:B------:R-:W-:-:S02]  /*b370*/  R2UR UR19, R23 ;  /* 0x00000000171372ca */ /* 0x000fc400000e0000 */
[----:B------:R-:W-:Y:S01]  /*b380*/  R2UR UR23, R228 ;  /* 0x00000000e41772ca */ /* 0x000fe200000e0000 */
[----:B------:R-:W-:Y:S01]  /*b390*/  UMOV UR10, UR8 ;  /* 0x00000008000a7c82 */ /* 0x000fe20008000000 */
[----:B0-----:R-:W-:-:S03]  /*b3a0*/  UMOV UR11, UR4 ;  /* 0x00000004000b7c82 */ /* 0x001fc60008000000 */
[----:B------:R-:W-:Y:S02]  /*b3b0*/  USHF.L.U32 UR4, UR18, 0x2, URZ ;  /* 0x0000000212047899 */ /* 0x000fe4000800063f */
[----:B------:R-:W-:Y:S02]  /*b3c0*/  USHF.L.U64.HI UR16, UR18, 0x2, UR17 ;  /* 0x0000000212107899 */ /* 0x000fe40008010211 */
[----:B------:R-:W-:-:S04]  /*b3d0*/  UIADD3 UR9, UP0, UR4, UR14, URZ ;  /* 0x0000000e04097290 */ /* 0x000fc8000ff1e03f */
[----:B------:R-:W-:Y:S01]  /*b3e0*/  UIADD3.X UR12, UR16, UR15, URZ, UP0, !UPT ;  /* 0x0000000f100c7290 */ /* 0x000fe200087fe43f */
[----:B------:R-:W-:Y:S01]  /*b3f0*/  ULDC.64 UR24, c[0x0][0x208] ;  /* 0x0000820000187ab9 */ /* 0x000fe20000000a00 */
[----:B------:R-:W-:Y:S01]  /*b400*/  BAR.SYNC.DEFER_BLOCKING 0x1, 0x100 ;  /* 0x0044000000007b1d */ /* 0x000fe20000010000 */
[----:B--2---:R-:W-:-:S03]  /*b410*/  IMAD.WIDE R8, R5, R8, UR10 ;  /* 0x0000000a05087e25 */ /* 0x004fc6000f8e0208 */
[C---:B------:R-:W-:Y:S02]  /*b420*/  LOP3.LUT R5, R8.reuse, 0x380, RZ, 0xc0, !PT ;  /* 0x0000038008057812 */ /* 0x040fe400078ec0ff */
[C---:B------:R-:W-:Y:S02]  /*b430*/  IADD3 R10, P2, R8.reuse, 0x20, RZ ;  /* 0x00000020080a7810 */ /* 0x040fe40007f5e0ff */
[C---:B------:R-:W-:Y:S02]  /*b440*/  IADD3 R12, P1, R8.reuse, 0x40, RZ ;  /* 0x00000040080c7810 */ /* 0x040fe40007f3e0ff */
[C---:B------:R-:W-:Y:S02]  /*b450*/  IADD3 R133, P6, R8.reuse, 0x60, RZ ;  /* 0x0000006008857810 */ /* 0x040fe40007fde0ff */
[C---:B------:R-:W-:Y:S02]  /*b460*/  IADD3 R135, P5, R8.reuse, 0x4000, RZ ;  /* 0x0000400008877810 */ /* 0x040fe40007fbe0ff */
[----:B------:R-:W-:Y:S01]  /*b470*/  SHF.R.U64 R5, R5, 0x3, RZ ;  /* 0x0000000305057819 */ /* 0x000fe200000012ff */
[--C-:B------:R-:W-:Y:S01]  /*b480*/  IMAD.X R15, RZ, RZ, R9.reuse, P2 ;  /* 0x000000ffff0f7224 */ /* 0x100fe200010e0609 */
[C---:B------:R-:W-:Y:S01]  /*b490*/  IADD3 R86, P0, R8.reuse, 0x4020, RZ ;  /* 0x0000402008567810 */ /* 0x040fe20007f1e0ff */
[--C-:B------:R-:W-:Y:S01]  /*b4a0*/  IMAD.X R81, RZ, RZ, R9.reuse, P1 ;  /* 0x000000ffff517224 */ /* 0x100fe200008e0609 */
[C---:B------:R-:W-:Y:S01]  /*b4b0*/  IADD3 R137, P4, R8.reuse, 0x4040, RZ ;  /* 0x0000404008897810 */ /* 0x040fe20007f9e0ff */
[--C-:B------:R-:W-:Y:S01]  /*b4c0*/  IMAD.X R83, RZ, RZ, R9.reuse, P6 ;  /* 0x000000ffff537224 */ /* 0x100fe200030e0609 */
[C---:B------:R-:W-:Y:S01]  /*b4d0*/  IADD3 R90, P3, R8.reuse, 0x4060, RZ ;  /* 0x00004060085a7810 */ /* 0x040fe20007f7e0ff */
[----:B------:R-:W-:Y:S01]  /*b4e0*/  IMAD.X R85, RZ, RZ, R9, P5 ;  /* 0x000000ffff557224 */ /* 0x000fe200028e0609 */
[----:B------:R-:W-:-:S02]  /*b4f0*/  IADD3 R139, P2, R8, 0x8000, RZ ;  /* 0x00008000088b7810 */ /* 0x000fc40007f5e0ff */
[C---:B------:R-:W-:Y:S02]  /*b500*/  IADD3 R128, P1, R8.reuse, 0x8020, RZ ;  /* 0x0000802008807810 */ /* 0x040fe40007f3e0ff */
[C---:B------:R-:W-:Y:S02]  /*b510*/  IADD3 R141, P6, R8.reuse, 0x8040, RZ ;  /* 0x00008040088d7810 */ /* 0x040fe40007fde0ff */
[----:B------:R-:W-:Y:S02]  /*b520*/  IADD3 R143, P5, R8, 0x8060, RZ ;  /* 0x00008060088f7810 */ /* 0x000fe40007fbe0ff */
[----:B------:R-:W-:Y:S02]  /*b530*/  LOP3.LUT R11, R12, 0x380, RZ, 0xc0, !PT ;  /* 0x000003800c0b7812 */ /* 0x000fe400078ec0ff */
[----:B------:R-:W-:Y:S02]  /*b540*/  LOP3.LUT R8, R5, R8, RZ, 0x3c, !PT ;  /* 0x0000000805087212 */ /* 0x000fe400078e3cff */
[----:B------:R-:W-:-:S02]  /*b550*/  LOP3.LUT R5, R10, 0x380, RZ, 0xc0, !PT ;  /* 0x000003800a057812 */ /* 0x000fc400078ec0ff */
[----:B------:R-:W-:Y:S02]  /*b560*/  SHF.R.U64 R11, R11, 0x3, RZ ;  /* 0x000000030b0b7819 */ /* 0x000fe400000012ff */
[----:B------:R-:W-:Y:S02]  /*b570*/  SHF.R.U64 R5, R5, 0x3, RZ ;  /* 0x0000000305057819 */ /* 0x000fe400000012ff */
[----:B------:R-:W-:Y:S02]  /*b580*/  LOP3.LUT R80, R11, R12, RZ, 0x3c, !PT ;  /* 0x0000000c0b507212 */ /* 0x000fe400078e3cff */
[----:B------:R-:W-:Y:S02]  /*b590*/  LOP3.LUT R12, R139, 0x380, RZ, 0xc0, !PT ;  /* 0x000003808b0c7812 */ /* 0x000fe400078ec0ff */
[----:B------:R-:W-:Y:S02]  /*b5a0*/  LOP3.LUT R22, R135, 0x380, RZ, 0xc0, !PT ;  /* 0x0000038087167812 */ /* 0x000fe400078ec0ff */
[----:B------:R-:W-:-:S02]  /*b5b0*/  LOP3.LUT R14, R5, R10, RZ, 0x3c, !PT ;  /* 0x0000000a050e7212 */ /* 0x000fc400078e3cff */
[----:B------:R-:W-:Y:S02]  /*b5c0*/  LOP3.LUT R5, R86, 0x380, RZ, 0xc0, !PT ;  /* 0x0000038056057812 */ /* 0x000fe400078ec0ff */
[----:B------:R-:W-:Y:S02]  /*b5d0*/  SHF.R.U64 R12, R12, 0x3, RZ ;  /* 0x000000030c0c7819 */ /* 0x000fe400000012ff */
[----:B------:R-:W-:Y:S02]  /*b5e0*/  LOP3.LUT R18, R133, 0x380, RZ, 0xc0, !PT ;  /* 0x0000038085127812 */ /* 0x000fe400078ec0ff */
[----:B------:R-:W-:Y:S02]  /*b5f0*/  SHF.R.U64 R22, R22, 0x3, RZ ;  /* 0x0000000316167819 */ /* 0x000fe400000012ff */
[----:B------:R-:W-:Y:S02]  /*b600*/  SHF.R.U64 R5, R5, 0x3, RZ ;  /* 0x0000000305057819 */ /* 0x000fe400000012ff */
[----:B------:R-:W-:-:S02]  /*b610*/  LOP3.LUT R10, R137, 0x380, RZ, 0xc0, !PT ;  /* 0x00000380890a7812 */ /* 0x000fc400078ec0ff */
[----:B------:R-:W-:Y:S02]  /*b620*/  LOP3.LUT R11, R90, 0x380, RZ, 0xc0, !PT ;  /* 0x000003805a0b7812 */ /* 0x000fe400078ec0ff */
[----:B------:R-:W-:Y:S02]  /*b630*/  LOP3.LUT R126, R12, R139, RZ, 0x3c, !PT ;  /* 0x0000008b0c7e7212 */ /* 0x000fe400078e3cff */
[----:B------:R-:W-:Y:S02]  /*b640*/  SHF.R.U64 R18, R18, 0x3, RZ ;  /* 0x0000000312127819 */ /* 0x000fe400000012ff */
[----:B------:R-:W-:Y:S02]  /*b650*/  LOP3.LUT R84, R22, R135, RZ, 0x3c, !PT ;  /* 0x0000008716547212 */ /* 0x000fe400078e3cff */
[----:B------:R-:W-:Y:S02]  /*b660*/  LOP3.LUT R12, R141, 0x380, RZ, 0xc0, !PT ;  /* 0x000003808d0c7812 */ /* 0x000fe400078ec0ff */
[----:B------:R-:W-:-:S02]  /*b670*/  LOP3.LUT R86, R5, R86, RZ, 0x3c, !PT ;  /* 0x0000005605567212 */ /* 0x000fc400078e3cff */
[----:B------:R-:W-:Y:S02]  /*b680*/  LOP3.LUT R22, R143, 0x380, RZ, 0xc0, !PT ;  /* 0x000003808f167812 */ /* 0x000fe400078ec0ff */
[----:B------:R-:W-:Y:S02]  /*b690*/  SHF.R.U64 R10, R10, 0x3, RZ ;  /* 0x000000030a0a7819 */ /* 0x000fe400000012ff */
[----:B------:R-:W-:Y:S02]  /*b6a0*/  SHF.R.U64 R11, R11, 0x3, RZ ;  /* 0x000000030b0b7819 */ /* 0x000fe400000012ff */
[----:B------:R-:W-:Y:S01]  /*b6b0*/  LOP3.LUT R5, R128, 0x380, RZ, 0xc0, !PT ;  /* 0x0000038080057812 */ /* 0x000fe200078ec0ff */
[--C-:B------:R-:W-:Y:S01]  /*b6c0*/  IMAD.X R87, RZ, RZ, R9.reuse, P0 ;  /* 0x000000ffff577224 */ /* 0x100fe200000e0609 */
[----:B------:R-:W-:Y:S02]  /*b6d0*/  LOP3.LUT R82, R18, R133, RZ, 0x3c, !PT ;  /* 0x0000008512527212 */ /* 0x000fe400078e3cff */
[----:B------:R-:W-:Y:S01]  /*b6e0*/  SHF.R.U64 R12, R12, 0x3, RZ ;  /* 0x000000030c0c7819 */ /* 0x000fe200000012ff */
[--C-:B------:R-:W-:Y:S01]  /*b6f0*/  IMAD.X R89, RZ, RZ, R9.reuse, P4 ;  /* 0x000000ffff597224 */ /* 0x100fe200020e0609 */
[----:B------:R-:W-:Y:S01]  /*b700*/  SHF.R.U64 R22, R22, 0x3, RZ ;  /* 0x0000000316167819 */ /* 0x000fe200000012ff */
[--C-:B------:R-:W-:Y:S01]  /*b710*/  IMAD.X R91, RZ, RZ, R9.reuse, P3 ;  /* 0x000000ffff5b7224 */ /* 0x100fe200018e0609 */
[----:B------:R-:W-:Y:S01]  /*b720*/  LOP3.LUT R88, R10, R137, RZ, 0x3c, !PT ;  /* 0x000000890a587212 */ /* 0x000fe200078e3cff */
[--C-:B------:R-:W-:Y:S01]  /*b730*/  IMAD.X R127, RZ, RZ, R9.reuse, P2 ;  /* 0x000000ffff7f7224 */ /* 0x100fe200010e0609 */
[----:B------:R-:W-:Y:S01]  /*b740*/  LOP3.LUT R90, R11, R90, RZ, 0x3c, !PT ;  /* 0x0000005a0b5a7212 */ /* 0x000fe200078e3cff */
[--C-:B------:R-:W-:Y:S01]  /*b750*/  IMAD.X R129, RZ, RZ, R9.reuse, P1 ;  /* 0x000000ffff817224 */ /* 0x100fe200008e0609 */
[----:B------:R-:W-:Y:S01]  /*b760*/  MOV R18, R8 ;  /* 0x0000000800127202 */ /* 0x000fe20000000f00 */
[--C-:B------:R-:W-:Y:S01]  /*b770*/  IMAD.X R131, RZ, RZ, R9.reuse, P6 ;  /* 0x000000ffff837224 */ /* 0x100fe200030e0609 */
[----:B------:R-:W-:Y:S01]  /*b780*/  SHF.R.U64 R5, R5, 0x3, RZ ;  /* 0x0000000305057819 */ /* 0x000fe200000012ff */
[----:B------:R-:W-:Y:S01]  /*b790*/  IMAD.X R13, RZ, RZ, R9, P5 ;  /* 0x000000ffff0d7224 */ /* 0x000fe200028e0609 */
[----:B------:R-:W-:-:S02]  /*b7a0*/  F2FP.BF16.F32.PACK_AB R8, R25, R24 ;  /* 0x000000181908723e */ /* 0x000fc400000010ff */
[----:B------:R-:W-:Y:S02]  /*b7b0*/  F2FP.BF16.F32.PACK_AB R9, R27, R26 ;  /* 0x0000001a1b09723e */ /* 0x000fe400000010ff */
[----:B------:R-:W-:Y:S02]  /*b7c0*/  F2FP.BF16.F32.PACK_AB R10, R29, R28 ;  /* 0x0000001c1d0a723e */ /* 0x000fe400000010ff */
[----:B------:R-:W-:Y:S02]  /*b7d0*/  F2FP.BF16.F32.PACK_AB R11, R31, R30 ;  /* 0x0000001e1f0b723e */ /* 0x000fe400000010ff */
[----:B------:R-:W-:Y:S02]  /*b7e0*/  LOP3.LUT R130, R12, R141, RZ, 0x3c, !PT ;  /* 0x0000008d0c827212 */ /* 0x000fe400078e3cff */
[----:B------:R-:W-:Y:S02]  /*b7f0*/  MOV R135, R80 ;  /* 0x0000005000877202 */ /* 0x000fe40000000f00 */
[----:B------:R-:W-:-:S02]  /*b800*/  MOV R134, R82 ;  /* 0x0000005200867202 */ /* 0x000fc40000000f00 */
[----:B------:R-:W-:Y:S02]  /*b810*/  LOP3.LUT R12, R22, R143, RZ, 0x3c, !PT ;  /* 0x0000008f160c7212 */ /* 0x000fe400078e3cff */
[----:B------:R-:W-:Y:S02]  /*b820*/  MOV R136, R14 ;  /* 0x0000000e00887202 */ /* 0x000fe40000000f00 */
[----:B------:R-:W-:Y:S02]  /*b830*/  F2FP.BF16.F32.PACK_AB R80, R33, R32 ;  /* 0x000000202150723e */ /* 0x000fe400000010ff */
[----:B------:R-:W-:Y:S02]  /*b840*/  F2FP.BF16.F32.PACK_AB R81, R35, R34 ;  /* 0x000000222351723e */ /* 0x000fe400000010ff */
[----:B------:R-:W-:Y:S02]  /*b850*/  F2FP.BF16.F32.PACK_AB R82, R37, R36 ;  /* 0x000000242552723e */ /* 0x000fe400000010ff */
[----:B------:R-:W-:-:S02]  /*b860*/  F2FP.BF16.F32.PACK_AB R83, R39, R38 ;  /* 0x000000262753723e */ /* 0x000fc400000010ff */
[----:B------:R-:W-:Y:S02]  /*b870*/  LOP3.LUT R128, R5, R128, RZ, 0x3c, !PT ;  /* 0x0000008005807212 */ /* 0x000fe400078e3cff */
[----:B------:R-:W-:Y:S02]  /*b880*/  MOV R133, R84 ;  /* 0x0000005400857202 */ /* 0x000fe40000000f00 */
[----:B------:R-:W-:Y:S01]  /*b890*/  MOV R132, R86 ;  /* 0x0000005600847202 */ /* 0x000fe20000000f00 */
[----:B------:R0:W-:Y:S01]  /*b8a0*/  STSM.16.M88.4 [R18], R8 ;  /* 0x0000000812007844 */ /* 0x0001e20000000200 */
[----:B------:R-:W-:Y:S02]  /*b8b0*/  MOV R22, R88 ;  /* 0x0000005800167202 */ /* 0x000fe40000000f00 */
[----:B------:R-:W-:Y:S02]  /*b8c0*/  MOV R5, R90 ;  /* 0x0000005a00057202 */ /* 0x000fe40000000f00 */
[----:B------:R-:W-:-:S02]  /*b8d0*/  F2FP.BF16.F32.PACK_AB R84, R41, R40 ;  /* 0x000000282954723e */ /* 0x000fc400000010ff */
[----:B------:R-:W-:Y:S02]  /*b8e0*/  F2FP.BF16.F32.PACK_AB R85, R43, R42 ;  /* 0x0000002a2b55723e */ /* 0x000fe400000010ff */
[----:B------:R-:W-:Y:S02]  /*b8f0*/  F2FP.BF16.F32.PACK_AB R86, R45, R44 ;  /* 0x0000002c2d56723e */ /* 0x000fe400000010ff */
[----:B------:R-:W-:Y:S02]  /*b900*/  F2FP.BF16.F32.PACK_AB R87, R47, R46 ;  /* 0x0000002e2f57723e */ /* 0x000fe400000010ff */
[----:B------:R-:W-:Y:S02]  /*b910*/  F2FP.BF16.F32.PACK_AB R88, R49, R48 ;  /* 0x000000303158723e */ /* 0x000fe400000010ff */
[----:B------:R-:W-:Y:S02]  /*b920*/  F2FP.BF16.F32.PACK_AB R89, R51, R50 ;  /* 0x000000323359723e */ /* 0x000fe400000010ff */
[----:B------:R-:W-:-:S02]  /*b930*/  F2FP.BF16.F32.PACK_AB R90, R53, R52 ;  /* 0x00000034355a723e */ /* 0x000fc400000010ff */
[----:B------:R-:W-:Y:S01]  /*b940*/  F2FP.BF16.F32.PACK_AB R91, R55, R54 ;  /* 0x00000036375b723e */ /* 0x000fe200000010ff */
[----:B------:R1:W-:Y:S01]  /*b950*/  STSM.16.M88.4 [R136], R80 ;  /* 0x0000005088007844 */ /* 0x0003e20000000200 */
[----:B0-----:R-:W-:Y:S02]  /*b960*/  MOV R18, R12 ;  /* 0x0000000c00127202 */ /* 0x001fe40000000f00 */
[----:B------:R-:W-:Y:S02]  /*b970*/  F2FP.BF16.F32.PACK_AB R8, R57, R56 ;  /* 0x000000383908723e */ /* 0x000fe400000010ff */
[----:B------:R-:W-:Y:S02]  /*b980*/  F2FP.BF16.F32.PACK_AB R9, R59, R58 ;  /* 0x0000003a3b09723e */ /* 0x000fe400000010ff */
[----:B------:R-:W-:Y:S02]  /*b990*/  F2FP.BF16.F32.PACK_AB R10, R61, R60 ;  /* 0x0000003c3d0a723e */ /* 0x000fe400000010ff */
[----:B------:R-:W-:-:S02]  /*b9a0*/  F2FP.BF16.F32.PACK_AB R11, R63, R62 ;  /* 0x0000003e3f0b723e */ /* 0x000fc400000010ff */
[----:B------:R-:W-:Y:S02]  /*b9b0*/  F2FP.BF16.F32.PACK_AB R12, R65, R64 ;  /* 0x00000040410c723e */ /* 0x000fe400000010ff */
[----:B------:R-:W-:Y:S02]  /*b9c0*/  F2FP.BF16.F32.PACK_AB R13, R67, R66 ;  /* 0x00000042430d723e */ /* 0x000fe400000010ff */
[----:B------:R-:W-:Y:S02]  /*b9d0*/  F2FP.BF16.F32.PACK_AB R14, R69, R68 ;  /* 0x00000044450e723e */ /* 0x000fe400000010ff */
[----:B------:R-:W-:Y:S01]  /*b9e0*/  F2FP.BF16.F32.PACK_AB R15, R71, R70 ;  /* 0x00000046470f723e */ /* 0x000fe200000010ff */
[----:B------:R0:W-:Y:S01]  /*b9f0*/  STSM.16.M88.4 [R135], R84 ;  /* 0x0000005487007844 */ /* 0x0001e20000000200 */
[----:B-1----:R-:W-:Y:S02]  /*ba00*/  F2FP.BF16.F32.PACK_AB R80, R73, R72 ;  /* 0x000000484950723e */ /* 0x002fe400000010ff */
[----:B------:R-:W-:-:S02]  /*ba10*/  F2FP.BF16.F32.PACK_AB R81, R75, R74 ;  /* 0x0000004a4b51723e */ /* 0x000fc400000010ff */
[----:B------:R-:W-:Y:S02]  /*ba20*/  F2FP.BF16.F32.PACK_AB R82, R77, R76 ;  /* 0x0000004c4d52723e */ /* 0x000fe400000010ff */
[----:B------:R-:W-:Y:S01]  /*ba30*/  F2FP.BF16.F32.PACK_AB R83, R79, R78 ;  /* 0x0000004e4f53723e */ /* 0x000fe200000010ff */
[----:B------:R1:W-:Y:S01]  /*ba40*/  STSM.16.M88.4 [R134], R88 ;  /* 0x0000005886007844 */ /* 0x0003e20000000200 */
[----:B------:R-:W-:Y:S02]  /*ba50*/  MOV R126, R126 ;  /* 0x0000007e007e7202 */ /* 0x000fe40000000f00 */
[----:B------:R-:W-:Y:S01]  /*ba60*/  MOV R128, R128 ;  /* 0x0000008000807202 */ /* 0x000fe20000000f00 */
[----:B------:R2:W-:Y:S01]  /*ba70*/  STSM.16.M88.4 [R133], R8 ;  /* 0x0000000885007844 */ /* 0x0005e20000000200 */
[----:B------:R-:W-:Y:S02]  /*ba80*/  MOV R130, R130 ;  /* 0x0000008200827202 */ /* 0x000fe40000000f00 */
[----:B0-----:R-:W-:-:S02]  /*ba90*/  F2FP.BF16.F32.PACK_AB R84, R3, R2 ;  /* 0x000000020354723e */ /* 0x001fc400000010ff */
[----:B------:R-:W-:Y:S02]  /*baa0*/  F2FP.BF16.F32.PACK_AB R85, R121, R120 ;  /* 0x000000787955723e */ /* 0x000fe400000010ff */
[----:B------:R-:W-:Y:S02]  /*bab0*/  F2FP.BF16.F32.PACK_AB R86, R7, R6 ;  /* 0x000000060756723e */ /* 0x000fe400000010ff */
[----:B------:R-:W-:Y:S01]  /*bac0*/  F2FP.BF16.F32.PACK_AB R87, R123, R122 ;  /* 0x0000007a7b57723e */ /* 0x000fe200000010ff */
[----:B------:R0:W-:Y:S01]  /*bad0*/  STSM.16.M88.4 [R132], R12 ;  /* 0x0000000c84007844 */ /* 0x0001e20000000200 */
[----:B-1----:R-:W-:Y:S02]  /*bae0*/  F2FP.BF16.F32.PACK_AB R88, R21, R20 ;  /* 0x000000141558723e */ /* 0x002fe400000010ff */
[----:B------:R-:W-:Y:S02]  /*baf0*/  F2FP.BF16.F32.PACK_AB R89, R125, R124 ;  /* 0x0000007c7d59723e */ /* 0x000fe400000010ff */
[----:B------:R-:W-:-:S02]  /*bb00*/  F2FP.BF16.F32.PACK_AB R90, R93, R92 ;  /* 0x0000005c5d5a723e */ /* 0x000fc400000010ff */
[----:B------:R-:W-:Y:S01]  /*bb10*/  F2FP.BF16.F32.PACK_AB R91, R95, R94 ;  /* 0x0000005e5f5b723e */ /* 0x000fe200000010ff */
[----:B------:R1:W-:Y:S01]  /*bb20*/  STSM.16.M88.4 [R22], R80 ;  /* 0x0000005016007844 */ /* 0x0003e20000000200 */
[----:B--2---:R-:W-:Y:S02]  /*bb30*/  F2FP.BF16.F32.PACK_AB R8, R97, R96 ;  /* 0x000000606108723e */ /* 0x004fe400000010ff */
[----:B------:R-:W-:Y:S02]  /*bb40*/  F2FP.BF16.F32.PACK_AB R9, R99, R98 ;  /* 0x000000626309723e */ /* 0x000fe400000010ff */
[----:B------:R-:W-:Y:S02]  /*bb50*/  F2FP.BF16.F32.PACK_AB R10, R101, R100 ;  /* 0x00000064650a723e */ /* 0x000fe400000010ff */
[----:B------:R-:W-:Y:S02]  /*bb60*/  F2FP.BF16.F32.PACK_AB R11, R103, R102 ;  /* 0x00000066670b723e */ /* 0x000fe400000010ff */
        /* <DEDUP_REMOVED lines=9> */
[----:B------:R-:W-:Y:S04]  /*bc00*/  STSM.16.M88.4 [R126], R88 ;  /* 0x000000587e007844 */ /* 0x000fe80000000200 */
[----:B------:R-:W-:Y:S04]  /*bc10*/  STSM.16.M88.4 [R128], R8 ;  /* 0x0000000880007844 */ /* 0x000fe80000000200 */
[----:B------:R-:W-:Y:S04]  /*bc20*/  STSM.16.M88.4 [R130], R12 ;  /* 0x0000000c82007844 */ /* 0x000fe80000000200 */
[----:B------:R1:W-:Y:S01]  /*bc30*/  STSM.16.M88.4 [R18], R80 ;  /* 0x0000005012007844 */ /* 0x0003e20000000200 */
[----:B------:R-:W-:Y:S01]  /*bc40*/  BAR.SYNC.DEFER_BLOCKING 0x1, 0x100 ;  /* 0x0044000000007b1d */ /* 0x000fe20000010000 */
[----:B------:R-:W-:-:S04]  /*bc50*/  ISETP.NE.U32.AND P0, PT, RZ, UR14, PT ;  /* 0x0000000eff007c0c */ /* 0x000fc8000bf05070 */
[----:B------:R-:W-:Y:S01]  /*bc60*/  ISETP.NE.AND.EX P0, PT, RZ, UR15, PT, P0 ;  /* 0x0000000fff007c0c */ /* 0x000fe2000bf05300 */
[----:B0-----:R-:W-:Y:S02]  /*bc70*/  IMAD.U32 R84, RZ, RZ, UR9 ;  /* 0x00000009ff547e24 */ /* 0x001fe4000f8e00ff */
[----:B------:R-:W-:Y:S01]  /*bc80*/  IMAD.U32 R85, RZ, RZ, UR12 ;  /* 0x0000000cff557e24 */ /* 0x000fe2000f8e00ff */
[----:B------:R-:W-:Y:S01]  /*bc90*/  ULDC.64 UR12, c[0x0][0xc08] ;  /* 0x00030200000c7ab9 */ /* 0x000fe20000000a00 */
[----:B-1----:R-:W0:Y:S08]  /*bca0*/  LDC R18, c[0x0][0xbe8] ;  /* 0x0002fa00ff127b82 */ /* 0x002e300000000800 */
[----:B------:R-:W2:Y:S01]  /*bcb0*/  @P0 LDG.E R22, desc[UR24][R84.64] ;  /* 0x0000001854160981 */ /* 0x000ea2000c1e1900 */
[----:B------:R-:W-:-:S04]  /*bcc0*/  UISETP.NE.U32.AND UP0, UPT, UR12, URZ, UPT ;  /* 0x0000003f0c00728c */ /* 0x000fc8000bf05070 */
[----:B------:R-:W-:Y:S01]  /*bcd0*/  UISETP.NE.AND.EX UP0, UPT, UR13, URZ, UPT, UP0 ;  /* 0x0000003f0d00728c */ /* 0x000fe2000bf05300 */
[----:B0-----:R-:W-:-:S10]  /*bce0*/  ISETP.NE.AND P1, PT, R18, 0x1, PT ;  /* 0x000000011200780c */ /* 0x001fd40003f25270 */
[----:B------:R-:W-:Y:S01]  /*bcf0*/  @UP0 UIADD3 UR12, UP1, UR4, UR12, URZ ;  /* 0x0000000c040c0290 */ /* 0x000fe2000ff3e03f */
[----:B------:R-:W-:Y:S02]  /*bd00*/  PLOP3.LUT P4, PT, PT, PT, UP0, 0x80, 0x0 ;  /* 0x000000000000781c */ /* 0x000fe40003f8f008 */
[----:B------:R-:W-:Y:S01]  /*bd10*/  ULDC UR4, c[0x0][0xa88] ;  /* 0x0002a20000047ab9 */ /* 0x000fe20000000800 */
[----:B------:R-:W-:Y:S01]  /*bd20*/  @UP0 UIADD3.X UR13, UR16, UR13, URZ, UP1, !UPT ;  /* 0x0000000d100d0290 */ /* 0x000fe20008ffe43f */
[----:B------:R-:W-:Y:S01]  /*bd30*/  IMAD.U32 R5, RZ, RZ, UR4 ;  /* 0x00000004ff057e24 */ /* 0x000fe2000f8e00ff */
[----:B------:R-:W-:Y:S01]  /*bd40*/  UISETP.NE.AND UP0, UPT, UR21, URZ, UPT ;  /* 0x0000003f1500728c */ /* 0x000fe2000bf05270 */
[----:B------:R-:W-:Y:S01]  /*bd50*/  ULDC UR4, c[0x0][0xad4] ;  /* 0x0002b50000047ab9 */ /* 0x000fe20000000800 */
[----:B------:R-:W0:Y:S02]  /*bd60*/  @P1 LDC R10, c[0x0][0xbec] ;  /* 0x0002fb00ff0a1b82 */ /* 0x000e240000000800 */
[----:B------:R-:W-:Y:S01]  /*bd70*/  USEL UR4, UR21, UR4, UP0 ;  /* 0x0000000415047287 */ /* 0x000fe20008000000 */
[----:B------:R-:W-:-:S03]  /*bd80*/  UMOV UR22, 0x9b8 ;  /* 0x000009b800167882 */ /* 0x000fc60000000000 */
[----:B------:R-:W-:Y:S02]  /*bd90*/  UISETP.GT.AND UP1, UPT, UR4, 0x1, UPT ;  /* 0x000000010400788c */ /* 0x000fe4000bf24270 */
[----:B------:R-:W1:Y:S02]  /*bda0*/  @P1 LDC R13, c[0x0][0xbf0] ;  /* 0x0002fc00ff0d1b82 */ /* 0x000e640000000800 */
[----:B------:R-:W-:Y:S02]  /*bdb0*/  USEL UR22, UR22, 0x978, UP1 ;  /* 0x0000097816167887 */ /* 0x000fe40008800000 */
[----:B------:R-:W-:Y:S01]  /*bdc0*/  UISETP.NE.U32.AND UP0, UPT, UR14, URZ, UPT ;  /* 0x0000003f0e00728c */ /* 0x000fe2000bf05070 */
[----:B------:R-:W-:Y:S01]  /*bdd0*/  IMAD.U32 R15, RZ, RZ, UR20 ;  /* 0x00000014ff0f7e24 */ /* 0x000fe2000f8e00ff */
[----:B------:R-:W-:Y:S01]  /*bde0*/  UMOV UR4, URZ ;  /* 0x0000003f00047c82 */ /* 0x000fe20008000000 */
[----:B------:R-:W-:Y:S01]  /*bdf0*/  IMAD.U32 R8, RZ, RZ, UR12 ;  /* 0x0000000cff087e24 */ /* 0x000fe2000f8e00ff */
[----:B------:R-:W-:Y:S01]  /*be00*/  UISETP.NE.AND.EX UP0, UPT, UR15, URZ, UPT, UP0 ;  /* 0x0000003f0f00728c */ /* 0x000fe2000bf05300 */
[----:B------:R-:W-:-:S02]  /*be10*/  IMAD.U32 R9, RZ, RZ, UR13 ;  /* 0x0000000dff097e24 */ /* 0x000fc4000f8e00ff */
[----:B---3--:R-:W-:Y:S01]  /*be20*/  IMAD R15, R15, 0x80, R138 ;  /* 0x000000800f0f7824 */ /* 0x008fe200078e028a */
[----:B------:R-:W-:Y:S02]  /*be30*/  USEL UR9, UR18, URZ, !UP0 ;  /* 0x0000003f12097287 */ /* 0x000fe4000c000000 */
[----:B------:R0:W5:Y:S01]  /*be40*/  @P4 LDG.E R5, desc[UR24][R8.64] ;  /* 0x0000001808054981 */ /* 0x000162000c1e1900 */
[----:B------:R-:W-:Y:S01]  /*be50*/  USEL UR20, UR19, URZ, UP1 ;  /* 0x0000003f13147287 */ /* 0x000fe20008800000 */
[----:B------:R-:W-:Y:S01]  /*be60*/  ULDC.64 UR12, c[0x0][UR22+0x218] ;  /* 0x00008600160c7abb */ /* 0x000fe20008000a00 */
[----:B------:R-:W-:Y:S01]  /*be70*/  ULDC.64 UR14, c[0x0][UR22+0x220] ;  /* 0x00008800160e7abb */ /* 0x000fe20008000a00 */
[----:B------:R-:W-:Y:S02]  /*be80*/  USEL UR21, UR17, URZ, !UP0 ;  /* 0x0000003f11157287 */ /* 0x000fe4000c000000 */
[----:B------:R-:W-:Y:S01]  /*be90*/  UIMAD.WIDE.U32 UR18, UR12, UR23, URZ ;  /* 0x000000170c1272a5 */ /* 0x000fe2000f8e003f */
[----:B------:R-:W-:Y:S01]  /*bea0*/  ULDC.64 UR16, c[0x0][UR22+0x228] ;  /* 0x00008a0016107abb */ /* 0x000fe20008000a00 */
[----:B0-----:R-:W-:Y:S01]  /*beb0*/  @P1 IMAD.HI.U32 R8, R15, R10, RZ ;  /* 0x0000000a0f081227 */ /* 0x001fe200078e00ff */
[----:B------:R-:W-:-:S02]  /*bec0*/  UIMAD UR15, UR15, UR9, URZ ;  /* 0x000000090f0f72a4 */ /* 0x000fc4000f8e023f */
[----:B------:R-:W-:Y:S01]  /*bed0*/  UIMAD UR23, UR13, UR23, URZ ;  /* 0x000000170d1772a4 */ /* 0x000fe2000f8e023f */
[----:B------:R-:W-:Y:S01]  /*bee0*/  IMAD.MOV.U32 R11, RZ, RZ, R15 ;  /* 0x000000ffff0b7224 */ /* 0x000fe200078e000f */
[----:B------:R-:W-:Y:S02]  /*bef0*/  UIMAD.WIDE.U32 UR12, UR14, UR9, URZ ;  /* 0x000000090e0c72a5 */ /* 0x000fe4000f8e003f */
[----:B------:R-:W-:Y:S01]  /*bf00*/  UIMAD.WIDE.U32 UR24, UR16, UR20, URZ ;  /* 0x00000014101872a5 */ /* 0x000fe2000f8e003f */
[----:B-1----:R-:W-:Y:S01]  /*bf10*/  @P1 SHF.R.U32.HI R11, RZ, R13, R8 ;  /* 0x0000000dff0b1219 */ /* 0x002fe20000011608 */
[----:B------:R-:W-:Y:S02]  /*bf20*/  UIMAD UR16, UR17, UR20, URZ ;  /* 0x00000014111072a4 */ /* 0x000fe4000f8e023f */
[----:B------:R-:W-:Y:S02]  /*bf30*/  UIMAD UR15, UR14, UR21, UR15 ;  /* 0x000000150e0f72a4 */ /* 0x000fe4000f8e020f */
[----:B------:R-:W-:Y:S01]  /*bf40*/  UIADD3 UR23, UR19, UR23, URZ ;  /* 0x0000001713177290 */ /* 0x000fe2000fffe03f */
[----:B------:R-:W-:Y:S01]  /*bf50*/  IMAD.MOV R13, RZ, RZ, -R11 ;  /* 0x000000ffff0d7224 */ /* 0x000fe200078e0a0b */
[----:B------:R-:W-:Y:S01]  /*bf60*/  UIADD3 UR14, UR13, UR15, URZ ;  /* 0x0000000f0d0e7290 */ /* 0x000fe2000fffe03f */
[----:B------:R-:W-:-:S02]  /*bf70*/  IMAD.U32 R8, RZ, RZ, UR24 ;  /* 0x00000018ff087e24 */ /* 0x000fc4000f8e00ff */
[----:B------:R-:W-:Y:S01]  /*bf80*/  IMAD.U32 R9, RZ, RZ, UR25 ;  /* 0x00000019ff097e24 */ /* 0x000fe2000f8e00ff */
[----:B------:R-:W-:Y:S01]  /*bf90*/  SHF.R.S32.HI R9, RZ, 0x1f, R11 ;  /* 0x0000001fff097819 */ /* 0x000fe2000001140b */
[----:B------:R-:W-:-:S05]  /*bfa0*/  IMAD R13, R18, R13, R15 ;  /* 0x0000000d120d7224 */ /* 0x000fca00078e020f */
[----:B------:R-:W-:Y:S02]  /*bfb0*/  SHF.R.S32.HI R10, RZ, 0x1f, R13 ;  /* 0x0000001fff0a7819 */ /* 0x000fe4000001140d */
[----:B--2---:R-:W-:-:S13]  /*bfc0*/  @P0 R2UR UR4, R22 ;  /* 0x00000000160402ca */ /* 0x004fda00000e0000 */
[----:B------:R-:W-:Y:S02]  /*bfd0*/  UIADD3 UR18, UP0, UP2, UR12, UR18, UR4 ;  /* 0x000000120c127290 */ /* 0x000fe4000fa1e004 */
[----:B------:R-:W-:Y:S02]  /*bfe0*/  UIADD3 UR12, UR25, UR16, URZ ;  /* 0x00000010190c7290 */ /* 0x000fe4000fffe03f */
[----:B------:R-:W-:Y:S02]  /*bff0*/  USHF.R.S32.HI UR16, URZ, 0x1f, UR4 ;  /* 0x0000001f3f107899 */ /* 0x000fe40008011404 */
[----:B------:R-:W-:Y:S02]  /*c000*/  IADD3 R8, P2, P3, R11, UR18, R8 ;  /* 0x000000120b087c10 */ /* 0x000fe4000fb5e008 */
[----:B------:R-:W-:Y:S01]  /*c010*/  UIADD3.X UR14, UR14, UR23, UR16, UP0, UP2 ;  /* 0x000000170e0e7290 */ /* 0x000fe200087e4410 */
[----:B------:R-:W-:Y:S01]  /*c020*/  IMAD.U32 R12, RZ, RZ, UR12 ;  /* 0x0000000cff0c7e24 */ /* 0x000fe2000f8e00ff */
[----:B------:R-:W-:-:S02]  /*c030*/  ULDC.64 UR12, c[0x0][UR22+0x210] ;  /* 0x00008400160c7abb */ /* 0x000fc40008000a00 */
[----:B------:R-:W-:Y:S02]  /*c040*/  IMAD R11, R13, UR13, RZ ;  /* 0x0000000d0d0b7c24 */ /* 0x000fe4000f8e02ff */
[----:B------:R-:W-:Y:S01]  /*c050*/  IADD3.X R9, R9, UR14, R12, P2, P3 ;  /* 0x0000000e09097c10 */ /* 0x000fe200097e640c */
[----:B------:R-:W-:Y:S01]  /*c060*/  ULDC.64 UR14, c[0x0][0xba8] ;  /* 0x0002ea00000e7ab9 */ /* 0x000fe20000000a00 */
[----:B------:R-:W-:Y:S01]  /*c070*/  IMAD R11, R10, UR12, R11 ;  /* 0x0000000c0a0b7c24 */ /* 0x000fe2000f8e020b */
[----:B------:R-:W-:Y:S01]  /*c080*/  @!UP1 ULDC UR14, c[0x0][0xb50] ;  /* 0x0002d400000e9ab9 */ /* 0x000fe20000000800 */
[----:B------:R-:W-:Y:S01]  /*c090*/  @!UP1 ULDC UR15, c[0x0][0xb54] ;  /* 0x0002d500000f9ab9 */ /* 0x000fe20000000800 */
[----:B------:R-:W-:-:S04]  /*c0a0*/  IMAD.WIDE.U32 R8, R13, UR12, R8 ;  /* 0x0000000c0d087c25 */ /* 0x000fc8000f8e0008 */
[----:B------:R-:W-:Y:S01]  /*c0b0*/  IMAD.IADD R9, R9, 0x1, R11 ;  /* 0x0000000109097824 */ /* 0x000fe200078e020b */
[----:B------:R-:W-:-:S04]  /*c0c0*/  LEA R12, P2, R8, UR14, 0x2 ;  /* 0x0000000e080c7c11 */ /* 0x000fc8000f8410ff */
[----:B------:R-:W-:Y:S01]  /*c0d0*/  LEA.HI.X R14, R8, UR15, R9, 0x2, P2 ;  /* 0x0000000f080e7c11 */ /* 0x000fe200090f1409 */
[----:B------:R-:W-:Y:S08]  /*c0e0*/  @P4 BRA `(.L_x_203) ;  /* 0x0000000000144947 */ /* 0x000ff00003800000 */
[----:B------:R-:W-:Y:S05]  /*c0f0*/  @!P0 BRA `(.L_x_203) ;  /* 0x0000000000108947 */ /* 0x000fea0003800000 */
[----:B------:R-:W-:Y:S02]  /*c100*/  ULDC.64 UR12, c[0x0][0x208] ;  /* 0x00008200000c7ab9 */ /* 0x000fe40000000a00 */
[----:B------:R-:W2:Y:S04]  /*c110*/  LDG.E R8, desc[UR12][R84.64] ;  /* 0x0000000c54087981 */ /* 0x000ea8000c1e1900 */
[----:B-----5:R-:W2:Y:S02]  /*c120*/  LDG.E R5, desc[UR12][R84.64+0x4] ;  /* 0x0000040c54057981 */ /* 0x020ea4000c1e1900 */
[----:B--2---:R-:W-:-:S07]  /*c130*/  IMAD.IADD R5, R5, 0x1, -R8 ;  /* 0x0000000105057824 */ /* 0x004fce00078e0a08 */
.L_x_203:
[----:B------:R-:W2:Y:S01]  /*c140*/  LDL R13, [R1+0x54] ;  /* 0x00005400010d7983 */ /* 0x000ea20000100800 */
[----:B------:R-:W-:Y:S01]  /*c150*/  R2UR UR12, R229 ;  /* 0x00000000e50c72ca */ /* 0x000fe200000e0000 */
[----:B-----5:R-:W-:Y:S01]  /*c160*/  IMAD R80, R5, R18, RZ ;  /* 0x0000001205507224 */ /* 0x020fe200078e02ff */
[----:B------:R-:W-:Y:S01]  /*c170*/  LOP3.LUT P0, RZ, R234, 0x3, RZ, 0xc0, !PT ;  /* 0x00000003eaff7812 */ /* 0x000fe2000780c0ff */
[----:B------:R-:W-:Y:S04]  /*c180*/  SHFL.IDX PT, R8, R12, RZ, 0x1c1f ;  /* 0x001c1fff0c087589 */ /* 0x000fe800000e0000 */
[----:B------:R-:W0:Y:S04]  /*c190*/  SHFL.IDX PT, R9, R14, RZ, 0x1c1f ;  /* 0x001c1fff0e097589 */ /* 0x000e2800000e0000 */
[----:B------:R-:W-:Y:S02]  /*c1a0*/  SHFL.IDX PT, R10, R12, 0x1, 0x1c1f ;  /* 0x003c1f000c0a7f89 */ /* 0x000fe400000e0000 */
[----:B------:R-:W-:Y:S01]  /*c1b0*/  IMAD.U32 R81, RZ, RZ, UR12 ;  /* 0x0000000cff517e24 */ /* 0x000fe2000f8e00ff */
[----:B------:R-:W-:Y:S01]  /*c1c0*/  ULDC.64 UR12, c[0x0][0x208] ;  /* 0x00008200000c7ab9 */ /* 0x000fe20000000a00 */
[----:B------:R-:W1:Y:S02]  /*c1d0*/  SHFL.IDX PT, R11, R14, 0x1, 0x1c1f ;  /* 0x003c1f000e0b7f89 */ /* 0x000e6400000e0000 */
[----:B--2---:R-:W-:-:S04]  /*c1e0*/  IMAD R81, R81, 0x80, R13 ;  /* 0x0000008051517824 */ /* 0x004fc800078e020d */
[C---:B------:R-:W-:Y:S01]  /*c1f0*/  VIADD R13, R81.reuse, 0x8 ;  /* 0x00000008510d7836 */ /* 0x040fe20000000000 */
[----:B------:R-:W-:-:S04]  /*c200*/  ISETP.GE.OR P2, PT, R81, R80, P0 ;  /* 0x000000505100720c */ /* 0x000fc80000746670 */
[----:B------:R-:W-:-:S09]  /*c210*/  ISETP.GE.OR P0, PT, R13, R80, P0 ;  /* 0x000000500d00720c */ /* 0x000fd20000706670 */
[----:B0-----:R0:W-:Y:S04]  /*c220*/  @!P2 ST.E desc[UR12][R8.64], R0 ;  /* 0x000000000800a985 */ /* 0x0011e8000c10190c */
[----:B-1----:R0:W-:Y:S01]  /*c230*/  @!P0 ST.E desc[UR12][R10.64], R4 ;  /* 0x000000040a008985 */ /* 0x0021e2000c10190c */
[----:B------:R-:W-:-:S13]  /*c240*/  PLOP3.LUT P0, PT, PT, PT, UP1, 0x80, 0x0 ;  /* 0x000000000000781c */ /* 0x000fda0003f0f018 */
[----:B0-----:R-:W-:Y:S05]  /*c250*/  @P0 BRA `(.L_x_204) ;  /* 0x0000000c006c0947 */ /* 0x001fea0003800000 */
[----:B------:R-:W-:Y:S01]  /*c260*/  IMAD.SHL.U32 R3, R19, 0x8, RZ ;  /* 0x0000000813037824 */ /* 0x000fe200078e00ff */
[----:B------:R-:W0:Y:S01]  /*c270*/  @P1 LDC R57, c[0x0][0xbec] ;  /* 0x0002fb00ff391b82 */ /* 0x000e220000000800 */
[----:B------:R-:W-:Y:S01]  /*c280*/  IMAD.MOV.U32 R5, RZ, RZ, 0x2 ;  /* 0x00000002ff057424 */ /* 0x000fe200078e00ff */
[----:B------:R-:W-:Y:S01]  /*c290*/  R2UR UR17, R229 ;  /* 0x00000000e51172ca */ /* 0x000fe200000e0000 */
[----:B------:R-:W-:Y:S01]  /*c2a0*/  IMAD R4, R230, 0x40, R3 ;  /* 0x00000040e6047824 */ /* 0x000fe200078e0203 */
[----:B------:R-:W-:Y:S01]  /*c2b0*/  ULDC.64 UR12, c[0x0][0x208] ;  /* 0x00008200000c7ab9 */ /* 0x000fe20000000a00 */
[----:B------:R-:W-:Y:S01]  /*c2c0*/  ULDC.64 UR14, c[0x0][0xaa0] ;  /* 0x0002a800000e7ab9 */ /* 0x000fe20000000a00 */
[----:B------:R-:W-:Y:S01]  /*c2d0*/  R2UR UR18, R228 ;  /* 0x00000000e41272ca */ /* 0x000fe200000e0000 */
[----:B------:R-:W-:Y:S01]  /*c2e0*/  IMAD.WIDE R4, R4, R5, UR10 ;  /* 0x0000000a04047e25 */ /* 0x000fe2000f8e0205 */
[----:B------:R-:W1:Y:S02]  /*c2f0*/  @P1 LDC R61, c[0x0][0xbf0] ;  /* 0x0002fc00ff3d1b82 */ /* 0x000e640000000800 */
[----:B------:R-:W-:-:S02]  /*c300*/  IADD3 R9, P4, R4, 0x1000, RZ ;  /* 0x0000100004097810 */ /* 0x000fc40007f9e0ff */
[C---:B------:R-:W-:Y:S02]  /*c310*/  IADD3 R13, P3, R4.reuse, 0x2000, RZ ;  /* 0x00002000040d7810 */ /* 0x040fe40007f7e0ff */
[C---:B------:R-:W-:Y:S02]  /*c320*/  IADD3 R21, P6, R4.reuse, 0x3000, RZ ;  /* 0x0000300004157810 */ /* 0x040fe40007fde0ff */
[C---:B------:R-:W-:Y:S02]  /*c330*/  IADD3 R25, P5, R4.reuse, 0x4000, RZ ;  /* 0x0000400004197810 */ /* 0x040fe40007fbe0ff */
[----:B------:R-:W-:Y:S02]  /*c340*/  IADD3 R29, P2, R4, 0x5000, RZ ;  /* 0x00005000041d7810 */ /* 0x000fe40007f5e0ff */
[----:B------:R-:W-:Y:S02]  /*c350*/  LOP3.LUT R8, R9, 0x380, RZ, 0xc0, !PT ;  /* 0x0000038009087812 */ /* 0x000fe400078ec0ff */
[----:B------:R-:W-:-:S02]  /*c360*/  LOP3.LUT R12, R13, 0x380, RZ, 0xc0, !PT ;  /* 0x000003800d0c7812 */ /* 0x000fc400078ec0ff */
[----:B------:R-:W-:Y:S02]  /*c370*/  LOP3.LUT R20, R21, 0x380, RZ, 0xc0, !PT ;  /* 0x0000038015147812 */ /* 0x000fe400078ec0ff */
[----:B------:R-:W-:Y:S02]  /*c380*/  LOP3.LUT R24, R25, 0x380, RZ, 0xc0, !PT ;  /* 0x0000038019187812 */ /* 0x000fe400078ec0ff */
[----:B------:R-:W-:Y:S02]  /*c390*/  LOP3.LUT R28, R29, 0x380, RZ, 0xc0, !PT ;  /* 0x000003801d1c7812 */ /* 0x000fe400078ec0ff */
[----:B------:R-:W-:Y:S02]  /*c3a0*/  SHF.R.U64 R8, R8, 0x3, RZ ;  /* 0x0000000308087819 */ /* 0x000fe400000012ff */
[----:B------:R-:W-:Y:S02]  /*c3b0*/  SHF.R.U64 R12, R12, 0x3, RZ ;  /* 0x000000030c0c7819 */ /* 0x000fe400000012ff */
[----:B------:R-:W-:-:S02]  /*c3c0*/  SHF.R.U64 R20, R20, 0x3, RZ ;  /* 0x0000000314147819 */ /* 0x000fc400000012ff */
[----:B------:R-:W-:Y:S02]  /*c3d0*/  SHF.R.U64 R24, R24, 0x3, RZ ;  /* 0x0000000318187819 */ /* 0x000fe400000012ff */
[----:B------:R-:W-:Y:S02]  /*c3e0*/  SHF.R.U64 R28, R28, 0x3, RZ ;  /* 0x000000031c1c7819 */ /* 0x000fe400000012ff */
[----:B------:R-:W-:Y:S01]  /*c3f0*/  LOP3.LUT R8, R8, R9, RZ, 0x3c, !PT ;  /* 0x0000000908087212 */ /* 0x000fe200078e3cff */
[--C-:B------:R-:W-:Y:S01]  /*c400*/  IMAD.X R9, RZ, RZ, R5.reuse, P4 ;  /* 0x000000ffff097224 */ /* 0x100fe200020e0605 */
[----:B------:R-:W-:Y:S01]  /*c410*/  LOP3.LUT R12, R12, R13, RZ, 0x3c, !PT ;  /* 0x0000000d0c0c7212 */ /* 0x000fe200078e3cff */
[--C-:B------:R-:W-:Y:S01]  /*c420*/  IMAD.X R13, RZ, RZ, R5.reuse, P3 ;  /* 0x000000ffff0d7224 */ /* 0x100fe200018e0605 */
[----:B------:R-:W-:Y:S01]  /*c430*/  LOP3.LUT R20, R20, R21, RZ, 0x3c, !PT ;  /* 0x0000001514147212 */ /* 0x000fe200078e3cff */
[--C-:B------:R-:W-:Y:S01]  /*c440*/  IMAD.X R21, RZ, RZ, R5.reuse, P6 ;  /* 0x000000ffff157224 */ /* 0x100fe200030e0605 */
[----:B------:R-:W-:Y:S01]  /*c450*/  LOP3.LUT R24, R24, R25, RZ, 0x3c, !PT ;  /* 0x0000001918187212 */ /* 0x000fe200078e3cff */
[--C-:B------:R-:W-:Y:S01]  /*c460*/  IMAD.X R25, RZ, RZ, R5.reuse, P5 ;  /* 0x000000ffff197224 */ /* 0x100fe200028e0605 */
[----:B------:R-:W-:Y:S01]  /*c470*/  LOP3.LUT R28, R28, R29, RZ, 0x3c, !PT ;  /* 0x0000001d1c1c7212 */ /* 0x000fe200078e3cff */
[----:B------:R-:W-:Y:S01]  /*c480*/  IMAD.X R29, RZ, RZ, R5, P2 ;  /* 0x000000ffff1d7224 */ /* 0x000fe200010e0605 */
[C---:B------:R-:W-:Y:S01]  /*c490*/  IADD3 R33, P0, R4.reuse, 0x6000, RZ ;  /* 0x0000600004217810 */ /* 0x040fe20007f1e0ff */
[----:B------:R-:W5:Y:S01]  /*c4a0*/  LD.E.128 R12, desc[UR12][R12.64] ;  /* 0x0000000c0c0c7980 */ /* 0x000f62000c101d00 */
[----:B------:R-:W-:-:S02]  /*c4b0*/  IADD3 R37, P4, R4, 0x7000, RZ ;  /* 0x0000700004257810 */ /* 0x000fc40007f9e0ff */
[C---:B------:R-:W-:Y:S01]  /*c4c0*/  IADD3 R41, P3, R4.reuse, 0x8000, RZ ;  /* 0x0000800004297810 */ /* 0x040fe20007f7e0ff */
[----:B------:R-:W5:Y:S01]  /*c4d0*/  LD.E.128 R20, desc[UR12][R20.64] ;  /* 0x0000000c14147980 */ /* 0x000f62000c101d00 */
[C---:B------:R-:W-:Y:S02]  /*c4e0*/  IADD3 R45, P6, R4.reuse, 0x9000, RZ ;  /* 0x00009000042d7810 */ /* 0x040fe40007fde0ff */
[C---:B------:R-:W-:Y:S01]  /*c4f0*/  IADD3 R49, P5, R4.reuse, 0xa000, RZ ;  /* 0x0000a00004317810 */ /* 0x040fe20007fbe0ff */
[----:B------:R-:W5:Y:S01]  /*c500*/  LD.E.128 R24, desc[UR12][R24.64] ;  /* 0x0000000c18187980 */ /* 0x000f62000c101d00 */
[----:B------:R-:W-:Y:S02]  /*c510*/  IADD3 R7, P2, R4, 0xb000, RZ ;  /* 0x0000b00004077810 */ /* 0x000fe40007f5e0ff */
[----:B------:R-:W-:Y:S01]  /*c520*/  LOP3.LUT R32, R33, 0x380, RZ, 0xc0, !PT ;  /* 0x0000038021207812 */ /* 0x000fe200078ec0ff */
[----:B------:R-:W5:Y:S01]  /*c530*/  LD.E.128 R28, desc[UR12][R28.64] ;  /* 0x0000000c1c1c7980 */ /* 0x000f62000c101d00 */
[----:B------:R-:W-:Y:S01]  /*c540*/  LOP3.LUT R36, R37, 0x380, RZ, 0xc0, !PT ;  /* 0x0000038025247812 */ /* 0x000fe200078ec0ff */
[----:B------:R-:W-:Y:S01]  /*c550*/  IMAD.X R53, RZ, RZ, R5, P2 ;  /* 0x000000ffff357224 */ /* 0x000fe200010e0605 */
[----:B------:R-:W-:-:S02]  /*c560*/  LOP3.LUT R40, R41, 0x380, RZ, 0xc0, !PT ;  /* 0x0000038029287812 */ /* 0x000fc400078ec0ff */
[----:B------:R-:W-:Y:S02]  /*c570*/  LOP3.LUT R44, R45, 0x380, RZ, 0xc0, !PT ;  /* 0x000003802d2c7812 */ /* 0x000fe400078ec0ff */
[----:B------:R-:W-:Y:S02]  /*c580*/  LOP3.LUT R48, R49, 0x380, RZ, 0xc0, !PT ;  /* 0x0000038031307812 */ /* 0x000fe400078ec0ff */
[----:B------:R-:W-:Y:S02]  /*c590*/  LOP3.LUT R11, R4, 0x380, RZ, 0xc0, !PT ;  /* 0x00000380040b7812 */ /* 0x000fe400078ec0ff */
[----:B------:R-:W-:Y:S02]  /*c5a0*/  LOP3.LUT R0, R7, 0x380, RZ, 0xc0, !PT ;  /* 0x0000038007007812 */ /* 0x000fe400078ec0ff */
[----:B------:R-:W-:Y:S02]  /*c5b0*/  SHF.R.U64 R32, R32, 0x3, RZ ;  /* 0x0000000320207819 */ /* 0x000fe400000012ff */
[----:B------:R-:W-:-:S02]  /*c5c0*/  SHF.R.U64 R36, R36, 0x3, RZ ;  /* 0x0000000324247819 */ /* 0x000fc400000012ff */
[----:B------:R-:W-:Y:S02]  /*c5d0*/  SHF.R.U64 R40, R40, 0x3, RZ ;  /* 0x0000000328287819 */ /* 0x000fe400000012ff */
[----:B------:R-:W-:Y:S02]  /*c5e0*/  SHF.R.U64 R44, R44, 0x3, RZ ;  /* 0x000000032c2c7819 */ /* 0x000fe400000012ff */
[----:B------:R-:W-:Y:S02]  /*c5f0*/  SHF.R.U64 R48, R48, 0x3, RZ ;  /* 0x0000000330307819 */ /* 0x000fe400000012ff */
        /* <DEDUP_REMOVED lines=12> */
[----:B------:R-:W-:Y:S01]  /*c6c0*/  LOP3.LUT R4, R11, R4, RZ, 0x3c, !PT ;  /* 0x000000040b047212 */ /* 0x000fe200078e3cff */
[----:B------:R-:W5:Y:S01]  /*c6d0*/  LD.E.128 R32, desc[UR12][R32.64] ;  /* 0x0000000c20207980 */ /* 0x000f62000c101d00 */
[----:B------:R-:W-:-:S03]  /*c6e0*/  LOP3.LUT R52, R0, R7, RZ, 0x3c, !PT ;  /* 0x0000000700347212 */ /* 0x000fc600078e3cff */
[----:B------:R-:W5:Y:S04]  /*c6f0*/  LD.E.128 R8, desc[UR12][R8.64] ;  /* 0x0000000c08087980 */ /* 0x000f68000c101d00 */
[----:B------:R-:W5:Y:S04]  /*c700*/  LD.E.128 R4, desc[UR12][R4.64] ;  /* 0x0000000c04047980 */ /* 0x000f68000c101d00 */
[----:B------:R-:W5:Y:S04]  /*c710*/  LD.E.128 R36, desc[UR12][R36.64] ;  /* 0x0000000c24247980 */ /* 0x000f68000c101d00 */
[----:B------:R-:W5:Y:S04]  /*c720*/  LD.E.128 R40, desc[UR12][R40.64] ;  /* 0x0000000c28287980 */ /* 0x000f68000c101d00 */
[----:B------:R-:W5:Y:S04]  /*c730*/  LD.E.128 R44, desc[UR12][R44.64] ;  /* 0x0000000c2c2c7980 */ /* 0x000f68000c101d00 */
[----:B------:R-:W5:Y:S04]  /*c740*/  LD.E.128 R48, desc[UR12][R48.64] ;  /* 0x0000000c30307980 */ /* 0x000f68000c101d00 */
[----:B------:R-:W5:Y:S01]  /*c750*/  LD.E.128 R52, desc[UR12][R52.64] ;  /* 0x0000000c34347980 */ /* 0x000f62000c101d00 */
[----:B------:R-:W-:-:S02]  /*c760*/  UIMAD UR12, UR16, UR14, URZ ;  /* 0x0000000e100c72a4 */ /* 0x000fc4000f8e023f */
[----:B------:R-:W-:Y:S01]  /*c770*/  UIMAD.WIDE.U32 UR10, UR4, UR14, URZ ;  /* 0x0000000e040a72a5 */ /* 0x000fe2000f8e003f */
[----:B------:R-:W-:Y:S01]  /*c780*/  IMAD R0, R19, 0x20, R230 ;  /* 0x0000002013007824 */ /* 0x000fe200078e02e6 */
[----:B------:R-:W-:Y:S01]  /*c790*/  UIMAD UR12, UR4, UR15, UR12 ;  /* 0x0000000f040c72a4 */ /* 0x000fe2000f8e020c */
[----:B------:R-:W-:Y:S01]  /*c7a0*/  IMAD.U32 R59, RZ, RZ, UR17 ;  /* 0x00000011ff3b7e24 */ /* 0x000fe2000f8e00ff */
[----:B------:R-:W-:Y:S01]  /*c7b0*/  USHF.R.S32.HI UR4, URZ, 0x1f, UR9 ;  /* 0x0000001f3f047899 */ /* 0x000fe20008011409 */
[----:B------:R-:W-:Y:S01]  /*c7c0*/  @!PT LDS RZ, [RZ] ;  /* 0x00000000fffff984 */ /* 0x000fe20000000800 */
[----:B------:R-:W-:Y:S01]  /*c7d0*/  @!PT LDS RZ, [RZ] ;  /* 0x00000000fffff984 */ /* 0x000fe20000000800 */
[----:B------:R-:W-:Y:S01]  /*c7e0*/  @!PT LDS RZ, [RZ] ;  /* 0x00000000fffff984 */ /* 0x000fe20000000800 */
[----:B------:R-:W-:Y:S01]  /*c7f0*/  @!PT LDS RZ, [RZ] ;  /* 0x00000000fffff984 */ /* 0x000fe20000000800 */
[----:B------:R2:W-:Y:S06]  /*c800*/  MEMBAR.ALL.CTA ;  /* 0x0000000000007992 */ /* 0x0005ec0000008000 */
[----:B--2---:R-:W2:Y:S01]  /*c810*/  FENCE.VIEW.ASYNC.S ;  /* 0x00000000000073c6 */ /* 0x004ea20000000000 */
[----:B------:R-:W-:Y:S01]  /*c820*/  UIADD3 UR11, UR11, UR12, URZ ;  /* 0x0000000c0b0b7290 */ /* 0x000fe2000fffe03f */
[----:B------:R-:W-:Y:S01]  /*c830*/  IMAD R2, R59, 0x80, R0 ;  /* 0x000000803b027824 */ /* 0x000fe200078e0200 */
[----:B------:R-:W-:Y:S01]  /*c840*/  ULDC.64 UR14, c[0x0][0xaf0] ;  /* 0x0002bc00000e7ab9 */ /* 0x000fe20000000a00 */
[----:B------:R-:W-:-:S02]  /*c850*/  ULDC.64 UR12, c[0x0][0xae8] ;  /* 0x0002ba00000c7ab9 */ /* 0x000fc40000000a00 */
[----:B------:R-:W-:Y:S01]  /*c860*/  UIMAD.WIDE.U32 UR10, UR18, UR12, UR10 ;  /* 0x0000000c120a72a5 */ /* 0x000fe2000f8e000a */
[----:B0-----:R-:W-:Y:S01]  /*c870*/  @P1 IMAD.HI.U32 R0, R2, R57, RZ ;  /* 0x0000003902001227 */ /* 0x001fe200078e00ff */
[----:B------:R-:W-:Y:S02]  /*c880*/  UIMAD UR4, UR4, UR14, URZ ;  /* 0x0000000e040472a4 */ /* 0x000fe4000f8e023f */
[----:B------:R-:W-:Y:S01]  /*c890*/  UIMAD UR11, UR18, UR13, UR11 ;  /* 0x0000000d120b72a4 */ /* 0x000fe2000f8e020b */
[----:B------:R-:W-:Y:S01]  /*c8a0*/  IMAD.MOV.U32 R59, RZ, RZ, R2 ;  /* 0x000000ffff3b7224 */ /* 0x000fe200078e0002 */
[----:B-1----:R-:W-:Y:S01]  /*c8b0*/  @P1 SHF.R.U32.HI R59, RZ, R61, R0 ;  /* 0x0000003dff3b1219 */ /* 0x002fe20000011600 */
[----:B------:R-:W-:Y:S02]  /*c8c0*/  UIMAD UR4, UR9, UR15, UR4 ;  /* 0x0000000f090472a4 */ /* 0x000fe4000f8e0204 */
[----:B------:R-:W-:Y:S01]  /*c8d0*/  UIMAD.WIDE.U32 UR10, UR9, UR14, UR10 ;  /* 0x0000000e090a72a5 */ /* 0x000fe2000f8e000a */
[--C-:B------:R-:W-:Y:S01]  /*c8e0*/  SHF.R.S32.HI R0, RZ, 0x1f, R59.reuse ;  /* 0x0000001fff007819 */ /* 0x100fe2000001143b */
[----:B------:R-:W-:Y:S01]  /*c8f0*/  IMAD.MOV R61, RZ, RZ, -R59 ;  /* 0x000000ffff3d7224 */ /* 0x000fe200078e0a3b */
[----:B------:R-:W-:Y:S01]  /*c900*/  ULDC.64 UR12, c[0x0][0xae0] ;  /* 0x0002b800000c7ab9 */ /* 0x000fe20000000a00 */
[----:B------:R-:W-:-:S02]  /*c910*/  UIADD3 UR4, UR11, UR4, URZ ;  /* 0x000000040b047290 */ /* 0x000fc4000fffe03f */
[----:B------:R-:W-:Y:S02]  /*c920*/  IMAD R0, R0, UR12, RZ ;  /* 0x0000000c00007c24 */ /* 0x000fe4000f8e02ff */
[----:B------:R-:W-:Y:S02]  /*c930*/  IMAD R61, R18, R61, R2 ;  /* 0x0000003d123d7224 */ /* 0x000fe400078e0202 */
[----:B------:R-:W-:Y:S02]  /*c940*/  IMAD.U32 R57, RZ, RZ, UR11 ;  /* 0x0000000bff397e24 */ /* 0x000fe4000f8e00ff */
[----:B------:R-:W-:Y:S01]  /*c950*/  IMAD.U32 R56, RZ, RZ, UR10 ;  /* 0x0000000aff387e24 */ /* 0x000fe2000f8e00ff */
[----:B------:R-:W-:Y:S01]  /*c960*/  ULDC.64 UR10, c[0x0][0xad8] ;  /* 0x0002b600000a7ab9 */ /* 0x000fe20000000a00 */
[----:B------:R-:W-:Y:S02]  /*c970*/  IMAD.U32 R57, RZ, RZ, UR4 ;  /* 0x00000004ff397e24 */ /* 0x000fe4000f8e00ff */
[C---:B------:R-:W-:Y:S01]  /*c980*/  IMAD R63, R59.reuse, UR13, R0 ;  /* 0x0000000d3b3f7c24 */ /* 0x040fe2000f8e0200 */
[----:B------:R-:W-:Y:S01]  /*c990*/  SHF.R.S32.HI R0, RZ, 0x1f, R61 ;  /* 0x0000001fff007819 */ /* 0x000fe2000001143d */
[----:B------:R-:W-:-:S04]  /*c9a0*/  IMAD.WIDE.U32 R56, R59, UR12, R56 ;  /* 0x0000000c3b387c25 */ /* 0x000fc8000f8e0038 */
[----:B------:R-:W-:Y:S02]  /*c9b0*/  IMAD.U32 R65, RZ, RZ, UR17 ;  /* 0x00000011ff417e24 */ /* 0x000fe4000f8e00ff */
[----:B------:R-:W-:Y:S02]  /*c9c0*/  IMAD.IADD R57, R57, 0x1, R63 ;  /* 0x0000000139397824 */ /* 0x000fe400078e023f */
[----:B------:R-:W-:Y:S02]  /*c9d0*/  IMAD R0, R0, UR10, RZ ;  /* 0x0000000a00007c24 */ /* 0x000fe4000f8e02ff */
[----:B------:R-:W-:Y:S01]  /*c9e0*/  IMAD R65, R65, 0x80, R230 ;  /* 0x0000008041417824 */ /* 0x000fe200078e02e6 */
[----:B------:R-:W-:Y:S01]  /*c9f0*/  UIADD3 UR8, UR8, 0x36820, URZ ;  /* 0x0003682008087890 */ /* 0x000fe2000fffe03f */
[C---:B------:R-:W-:Y:S02]  /*ca00*/  IMAD R63, R61.reuse, UR11, R0 ;  /* 0x0000000b3d3f7c24 */ /* 0x040fe4000f8e0200 */
[----:B------:R-:W-:Y:S01]  /*ca10*/  IMAD.WIDE.U32 R56, R61, UR10, R56 ;  /* 0x0000000a3d387c25 */ /* 0x000fe2000f8e0038 */
[----:B------:R-:W-:Y:S01]  /*ca20*/  ISETP.GE.AND P2, PT, R65, R80, PT ;  /* 0x000000504100720c */ /* 0x000fe20003f46270 */
[----:B------:R-:W-:Y:S01]  /*ca30*/  ULDC.64 UR10, c[0x0][0xa80] ;  /* 0x0002a000000a7ab9 */ /* 0x000fe20000000a00 */
[----:B------:R-:W-:Y:S01]  /*ca40*/  UPRMT UR8, URZ, 0x654, UR8 ;  /* 0x000006543f087896 */ /* 0x000fe20008000008 */
[----:B------:R-:W-:Y:S01]  /*ca50*/  IMAD.IADD R57, R57, 0x1, R63 ;  /* 0x0000000139397824 */ /* 0x000fe200078e023f */
[----:B------:R-:W-:Y:S01]  /*ca60*/  LEA R0, P3, R56, UR10, 0x1 ;  /* 0x0000000a38007c11 */ /* 0x000fe2000f8608ff */
[----:B------:R-:W-:-:S03]  /*ca70*/  VIADD R59, R65, 0x20 ;  /* 0x00000020413b7836 */ /* 0x000fc60000000000 */
[----:B------:R-:W-:Y:S01]  /*ca80*/  LEA.HI.X R2, R56, UR11, R57, 0x1, P3 ;  /* 0x0000000b38027c11 */ /* 0x000fe200098f0c39 */
[----:B------:R-:W-:Y:S02]  /*ca90*/  VIADD R61, R65, 0x40 ;  /* 0x00000040413d7836 */ /* 0x000fe40000000000 */
[C---:B------:R-:W-:Y:S01]  /*caa0*/  VIADD R63, R3.reuse, 0x40 ;  /* 0x00000040033f7836 */ /* 0x040fe20000000000 */
[----:B--2---:R-:W-:Y:S01]  /*cab0*/  SYNCS.ARRIVE.TRANS64.RED.A1T0 RZ, [UR8], RZ ;  /* 0x000000ffffff79a7 */ /* 0x004fe20008100408 */
[----:B------:R-:W-:Y:S01]  /*cac0*/  VIADD R67, R3, 0x80 ;  /* 0x0000008003437836 */ /* 0x000fe20000000000 */
[----:B------:R0:W1:Y:S01]  /*cad0*/  SHFL.IDX PT, R60, R0, RZ, 0x181f ;  /* 0x00181fff003c7589 */ /* 0x00006200000e0000 */
[----:B------:R-:W-:Y:S03]  /*cae0*/  BSSY B1, `(.L_x_205) ;  /* 0x0000016000017945 */ /* 0x000fe60003800000 */
[----:B------:R0:W2:Y:S01]  /*caf0*/  SHFL.IDX PT, R18, R2, RZ, 0x181f ;  /* 0x00181fff02127589 */ /* 0x0000a200000e0000 */
[----:B------:R-:W-:-:S02]  /*cb00*/  ISETP.GE.AND P0, PT, R59, R80, PT ;  /* 0x000000503b00720c */ /* 0x000fc40003f06270 */
[----:B------:R-:W-:Y:S02]  /*cb10*/  ISETP.GE.AND P1, PT, R61, R80, PT ;  /* 0x000000503d00720c */ /* 0x000fe40003f26270 */
[----:B------:R-:W-:Y:S02]  /*cb20*/  SHF.R.S32.HI R62, RZ, 0x1f, R3 ;  /* 0x0000001fff3e7819 */ /* 0x000fe40000011403 */
[----:B------:R-:W-:Y:S02]  /*cb30*/  SHF.R.S32.HI R64, RZ, 0x1f, R63 ;  /* 0x0000001fff407819 */ /* 0x000fe4000001143f */
[----:B------:R-:W-:Y:S01]  /*cb40*/  SHF.R.S32.HI R66, RZ, 0x1f, R67 ;  /* 0x0000001fff427819 */ /* 0x000fe20000011443 */
[----:B0-----:R-:W-:Y:S06]  /*cb50*/  @P2 BRA `(.L_x_206) ;  /* 0x0000000000382947 */ /* 0x001fec0003800000 */
[----:B------:R-:W-:Y:S01]  /*cb60*/  ULDC UR4, c[0x0][0xac8] ;  /* 0x0002b20000047ab9 */ /* 0x000fe20000000800 */
[----:B------:R-:W-:Y:S01]  /*cb70*/  ULDC.64 UR8, c[0x0][0x208] ;  /* 0x0000820000087ab9 */ /* 0x000fe20000000a00 */
[----:B------:R-:W-:Y:S02]  /*cb80*/  ISETP.GE.AND P4, PT, R3, UR4, PT ;  /* 0x0000000403007c0c */ /* 0x000fe4000bf86270 */
[----:B------:R-:W-:Y:S02]  /*cb90*/  ISETP.GE.AND P3, PT, R63, UR4, PT ;  /* 0x000000043f007c0c */ /* 0x000fe4000bf66270 */
[----:B------:R-:W-:-:S09]  /*cba0*/  ISETP.GE.AND P2, PT, R67, UR4, PT ;  /* 0x0000000443007c0c */ /* 0x000fd2000bf46270 */
[-C--:B-1----:R-:W-:Y:S02]  /*cbb0*/  @!P4 LEA R56, P6, R3, R60.reuse, 0x1 ;  /* 0x0000003c0338c211 */ /* 0x082fe400078c08ff */
[----:B------:R-:W-:Y:S02]  /*cbc0*/  @!P3 LEA R58, P5, R63, R60, 0x1 ;  /* 0x0000003c3f3ab211 */ /* 0x000fe400078a08ff */
[----:B--2---:R-:W-:Y:S02]  /*cbd0*/  @!P4 LEA.HI.X R57, R3, R18, R62, 0x1, P6 ;  /* 0x000000120339c211 */ /* 0x004fe400030f0c3e */
[----:B------:R-:W-:Y:S02]  /*cbe0*/  @!P2 LEA R60, P6, R67, R60, 0x1 ;  /* 0x0000003c433ca211 */ /* 0x000fe400078c08ff */
[-C--:B------:R-:W-:Y:S01]  /*cbf0*/  @!P3 LEA.HI.X R59, R63, R18.reuse, R64, 0x1, P5 ;  /* 0x000000123f3bb211 */ /* 0x080fe200028f0c40 */
[----:B-----5:R0:W-:Y:S01]  /*cc00*/  @!P4 ST.E.128 desc[UR8][R56.64], R4 ;  /* 0x000000043800c985 */ /* 0x0201e2000c101d08 */
[----:B------:R-:W-:-:S03]  /*cc10*/  @!P2 LEA.HI.X R61, R67, R18, R66, 0x1, P6 ;  /* 0x00000012433da211 */ /* 0x000fc600030f0c42 */
[----:B------:R0:W-:Y:S04]  /*cc20*/  @!P3 ST.E.128 desc[UR8][R58.64], R24 ;  /* 0x000000183a00b985 */ /* 0x0001e8000c101d08 */
[----:B------:R0:W-:Y:S02]  /*cc30*/  @!P2 ST.E.128 desc[UR8][R60.64], R40 ;  /* 0x000000283c00a985 */ /* 0x0001e4000c101d08 */
.L_x_206:
[----:B------:R-:W-:Y:S05]  /*cc40*/  BSYNC B1 ;  /* 0x0000000000017941 */ /* 0x000fea0003800000 */
.L_x_205:
[----:B--2---:R2:W3:Y:S01]  /*cc50*/  SHFL.IDX PT, R18, R2, 0x1, 0x181f ;  /* 0x00381f0002127f89 */ /* 0x0044e200000e0000 */
[----:B------:R-:W-:Y:S03]  /*cc60*/  BSSY B1, `(.L_x_207) ;  /* 0x0000011000017945 */ /* 0x000fe60003800000 */
[----:B0----5:R2:W0:Y:S01]  /*cc70*/  SHFL.IDX PT, R24, R0, 0x1, 0x181f ;  /* 0x00381f0000187f89 */ /* 0x02142200000e0000 */
[----:B------:R-:W-:Y:S05]  /*cc80*/  @P0 BRA `(.L_x_208) ;  /* 0x0000000000380947 */ /* 0x000fea0003800000 */
[----:B------:R-:W-:Y:S01]  /*cc90*/  ULDC UR4, c[0x0][0xac8] ;  /* 0x0002b20000047ab9 */ /* 0x000fe20000000800 */
[----:B------:R-:W-:Y:S01]  /*cca0*/  ULDC.64 UR8, c[0x0][0x208] ;  /* 0x0000820000087ab9 */ /* 0x000fe20000000a00 */
[----:B------:R-:W-:Y:S02]  /*ccb0*/  ISETP.GE.AND P4, PT, R3, UR4, PT ;  /* 0x0000000403007c0c */ /* 0x000fe4000bf86270 */
[----:B------:R-:W-:Y:S02]  /*ccc0*/  ISETP.GE.AND P5, PT, R63, UR4, PT ;  /* 0x000000043f007c0c */ /* 0x000fe4000bfa6270 */
[----:B------:R-:W-:-:S09]  /*ccd0*/  ISETP.GE.AND P6, PT, R67, UR4, PT ;  /* 0x0000000443007c0c */ /* 0x000fd2000bfc6270 */
[-C--:B0-----:R-:W-:Y:S02]  /*cce0*/  @!P4 LEA R4, P0, R3, R24.reuse, 0x1 ;  /* 0x000000180304c211 */ /* 0x081fe400078008ff */
[-C--:B------:R-:W-:Y:S02]  /*ccf0*/  @!P5 LEA R6, P2, R63, R24.reuse, 0x1 ;  /* 0x000000183f06d211 */ /* 0x080fe400078408ff */
[----:B------:R-:W-:Y:S02]  /*cd00*/  @!P6 LEA R24, P3, R67, R24, 0x1 ;  /* 0x000000184318e211 */ /* 0x000fe400078608ff */
[-C--:B---3--:R-:W-:Y:S02]  /*cd10*/  @!P4 LEA.HI.X R5, R3, R18.reuse, R62, 0x1, P0 ;  /* 0x000000120305c211 */ /* 0x088fe400000f0c3e */
[-C--:B------:R-:W-:Y:S02]  /*cd20*/  @!P5 LEA.HI.X R7, R63, R18.reuse, R64, 0x1, P2 ;  /* 0x000000123f07d211 */ /* 0x080fe400010f0c40 */
[----:B------:R-:W-:Y:S01]  /*cd30*/  @!P6 LEA.HI.X R25, R67, R18, R66, 0x1, P3 ;  /* 0x000000124319e211 */ /* 0x000fe200018f0c42 */
[----:B------:R4:W-:Y:S04]  /*cd40*/  @!P4 ST.E.128 desc[UR8][R4.64], R8 ;  /* 0x000000080400c985 */ /* 0x0009e8000c101d08 */
[----:B------:R4:W-:Y:S04]  /*cd50*/  @!P5 ST.E.128 desc[UR8][R6.64], R28 ;  /* 0x0000001c0600d985 */ /* 0x0009e8000c101d08 */
[----:B------:R4:W-:Y:S02]  /*cd60*/  @!P6 ST.E.128 desc[UR8][R24.64], R44 ;  /* 0x0000002c1800e985 */ /* 0x0009e4000c101d08 */
.L_x_208:
[----:B------:R-:W-:Y:S05]  /*cd70*/  BSYNC B1 ;  /* 0x0000000000017941 */ /* 0x000fea0003800000 */
.L_x_207:
[----:B----4-:R4:W0:Y:S01]  /*cd80*/  SHFL.IDX PT, R10, R2, 0x2, 0x181f ;  /* 0x00581f00020a7f89 */ /* 0x01082200000e0000 */
[----:B------:R-:W-:Y:S03]  /*cd90*/  BSSY B1, `(.L_x_209) ;  /* 0x0000011000017945 */ /* 0x000fe60003800000 */
[----:B------:R4:W0:Y:S01]  /*cda0*/  SHFL.IDX PT, R8, R0, 0x2, 0x181f ;  /* 0x00581f0000087f89 */ /* 0x00082200000e0000 */
        /* <DEDUP_REMOVED lines=9> */
[-C--:B------:R-:W-:Y:S02]  /*ce40*/  @!P3 LEA.HI.X R5, R3, R10.reuse, R62, 0x1, P0 ;  /* 0x0000000a0305b211 */ /* 0x080fe400000f0c3e */
[-C--:B------:R-:W-:Y:S02]  /*ce50*/  @!P4 LEA.HI.X R7, R63, R10.reuse, R64, 0x1, P1 ;  /* 0x0000000a3f07c211 */ /* 0x080fe400008f0c40 */
[----:B------:R-:W-:Y:S01]  /*ce60*/  @!P5 LEA.HI.X R9, R67, R10, R66, 0x1, P2 ;  /* 0x0000000a4309d211 */ /* 0x000fe200010f0c42 */
[----:B------:R0:W-:Y:S04]  /*ce70*/  @!P3 ST.E.128 desc[UR8][R4.64], R12 ;  /* 0x0000000c0400b985 */ /* 0x0001e8000c101d08 */
[----:B------:R0:W-:Y:S04]  /*ce80*/  @!P4 ST.E.128 desc[UR8][R6.64], R32 ;  /* 0x000000200600c985 */ /* 0x0001e8000c101d08 */
[----:B------:R0:W-:Y:S02]  /*ce90*/  @!P5 ST.E.128 desc[UR8][R8.64], R48 ;  /* 0x000000300800d985 */ /* 0x0001e4000c101d08 */
.L_x_210:
[----:B------:R-:W-:Y:S05]  /*cea0*/  BSYNC B1 ;  /* 0x0000000000017941 */ /* 0x000fea0003800000 */
.L_x_209:
[----:B0-----:R-:W-:Y:S01]  /*ceb0*/  VIADD R5, R65, 0x60 ;  /* 0x0000006041057836 */ /* 0x001fe20000000000 */
[----:B------:R0:W0:Y:S04]  /*cec0*/  SHFL.IDX PT, R6, R2, 0x3, 0x181f ;  /* 0x00781f0002067f89 */ /* 0x00002800000e0000 */
[----:B------:R-:W-:Y:S01]  /*ced0*/  ISETP.GE.AND P0, PT, R5, R80, PT ;  /* 0x000000500500720c */ /* 0x000fe20003f06270 */
[----:B--2-4-:R-:W2:-:S12]  /*cee0*/  SHFL.IDX PT, R0, R0, 0x3, 0x181f ;  /* 0x00781f0000007f89 */ /* 0x014e9800000e0000 */
[----:B------:R-:W-:Y:S05]  /*cef0*/  @P0 BRA `(.L_x_211) ;  /* 0x0000002000580947 */ /* 0x000fea0003800000 */
[----:B------:R-:W-:Y:S01]  /*cf00*/  ULDC UR4, c[0x0][0xac8] ;  /* 0x0002b20000047ab9 */ /* 0x000fe20000000800 */
[----:B------:R-:W-:Y:S01]  /*cf10*/  ULDC.64 UR8, c[0x0][0x208] ;  /* 0x0000820000087ab9 */ /* 0x000fe20000000a00 */
[----:B------:R-:W-:Y:S02]  /*cf20*/  ISETP.GE.AND P2, PT, R3, UR4, PT ;  /* 0x0000000403007c0c */ /* 0x000fe4000bf46270 */
[----:B------:R-:W-:-:S11]  /*cf30*/  ISETP.GE.AND P3, PT, R63, UR4, PT ;  /* 0x000000043f007c0c */ /* 0x000fd6000bf66270 */
[-C--:B0-2---:R-:W-:Y:S02]  /*cf40*/  @!P2 LEA R2, P0, R3, R0.reuse, 0x1 ;  /* 0x000000000302a211 */ /* 0x085fe400078008ff */
[----:B------:R-:W-:Y:S02]  /*cf50*/  @!P3 LEA R4, P1, R63, R0, 0x1 ;  /* 0x000000003f04b211 */ /* 0x000fe400078208ff */
[-C--:B------:R-:W-:Y:S02]  /*cf60*/  @!P2 LEA.HI.X R3, R3, R6.reuse, R62, 0x1, P0 ;  /* 0x000000060303a211 */ /* 0x080fe400000f0c3e */
[----:B------:R-:W-:Y:S02]  /*cf70*/  ISETP.GE.AND P0, PT, R67, UR4, PT ;  /* 0x0000000443007c0c */ /* 0x000fe4000bf06270 */
[----:B------:R-:W-:Y:S01]  /*cf80*/  @!P3 LEA.HI.X R5, R63, R6, R64, 0x1, P1 ;  /* 0x000000063f05b211 */ /* 0x000fe200008f0c40 */
[----:B------:R0:W-:Y:S04]  /*cf90*/  @!P2 ST.E.128 desc[UR8][R2.64], R20 ;  /* 0x000000140200a985 */ /* 0x0001e8000c101d08 */
[----:B------:R0:W-:Y:S06]  /*cfa0*/  @!P3 ST.E.128 desc[UR8][R4.64], R36 ;  /* 0x000000240400b985 */ /* 0x0001ec000c101d08 */
[----:B------:R-:W-:Y:S05]  /*cfb0*/  @P0 BRA `(.L_x_211) ;  /* 0x0000002000280947 */ /* 0x000fea0003800000 */
[----:B0-----:R-:W-:Y:S01]  /*cfc0*/  LEA R2, P0, R67, R0, 0x1 ;  /* 0x0000000043027211 */ /* 0x001fe200078008ff */
[----:B------:R-:W-:-:S03]  /*cfd0*/  ULDC.64 UR8, c[0x0][0x208] ;  /* 0x0000820000087ab9 */ /* 0x000fc60000000a00 */
[----:B------:R-:W-:-:S05]  /*cfe0*/  LEA.HI.X R3, R67, R6, R66, 0x1, P0 ;  /* 0x0000000643037211 */ /* 0x000fca00000f0c42 */
[----:B------:R0:W-:Y:S01]  /*cff0*/  ST.E.128 desc[UR8][R2.64], R52 ;  /* 0x0000003402007985 */ /* 0x0001e2000c101d08 */
[----:B------:R-:W-:Y:S05]  /*d000*/  BRA `(.L_x_211) ;  /* 0x0000002000147947 */ /* 0x000fea0003800000 */
.L_x_204:
[----:B------:R-:W-:Y:S01]  /*d010*/  ULDC.64 UR14, c[0x0][0xb08] ;  /* 0x0002c200000e7ab9 */ /* 0x000fe20000000a00 */
[----:B------:R-:W-:Y:S01]  /*d020*/  R2UR UR18, R228 ;  /* 0x00000000e41272ca */ /* 0x000fe200000e0000 */
[----:B------:R-:W-:Y:S01]  /*d030*/  UIMAD UR12, UR16, UR14, URZ ;  /* 0x0000000e100c72a4 */ /* 0x000fe2000f8e023f */
[----:B------:R-:W0:Y:S01]  /*d040*/  @P1 LDC R0, c[0x0][0xbec] ;  /* 0x0002fb00ff001b82 */ /* 0x000e220000000800 */
[----:B------:R-:W-:Y:S01]  /*d050*/  UIMAD.WIDE.U32 UR10, UR4, UR14, URZ ;  /* 0x0000000e040a72a5 */ /* 0x000fe2000f8e003f */
[----:B------:R-:W-:Y:S01]  /*d060*/  R2UR UR17, R23 ;  /* 0x00000000171172ca */ /* 0x000fe200000e0000 */
[----:B------:R-:W-:Y:S01]  /*d070*/  UIMAD UR12, UR4, UR15, UR12 ;  /* 0x0000000f040c72a4 */ /* 0x000fe2000f8e020c */
[----:B------:R-:W-:Y:S01]  /*d080*/  IMAD.MOV.U32 R9, RZ, RZ, R15 ;  /* 0x000000ffff097224 */ /* 0x000fe200078e000f */
[----:B------:R-:W-:Y:S01]  /*d090*/  USHF.R.S32.HI UR4, URZ, 0x1f, UR9 ;  /* 0x0000001f3f047899 */ /* 0x000fe20008011409 */
[----:B------:R-:W-:Y:S01]  /*d0a0*/  ISETP.GE.AND P0, PT, R81, R80, PT ;  /* 0x000000505100720c */ /* 0x000fe20003f06270 */
[----:B------:R-:W-:Y:S01]  /*d0b0*/  UIADD3 UR11, UR11, UR12, URZ ;  /* 0x0000000c0b0b7290 */ /* 0x000fe2000fffe03f */
[----:B------:R-:W1:Y:S01]  /*d0c0*/  @P1 LDC R5, c[0x0][0xbf0] ;  /* 0x0002fc00ff051b82 */ /* 0x000e620000000800 */
[----:B------:R-:W-:Y:S01]  /*d0d0*/  UIADD3 UR8, UR8, 0x36820, URZ ;  /* 0x0003682008087890 */ /* 0x000fe2000fffe03f */
[----:B------:R-:W-:Y:S01]  /*d0e0*/  BSSY B1, `(.L_x_212) ;  /* 0x000009c000017945 */ /* 0x000fe20003800000 */
[----:B------:R-:W-:Y:S01]  /*d0f0*/  ULDC.64 UR12, c[0x0][0xb38] ;  /* 0x0002ce00000c7ab9 */ /* 0x000fe20000000a00 */
[----:B------:R-:W-:Y:S01]  /*d100*/  SHF.R.S32.HI R86, RZ, 0x1f, R208 ;  /* 0x0000001fff567819 */ /* 0x000fe200000114d0 */
[----:B------:R-:W-:Y:S01]  /*d110*/  UIMAD.WIDE.U32 UR10, UR18, UR12, UR10 ;  /* 0x0000000c120a72a5 */ /* 0x000fe2000f8e000a */
[----:B------:R-:W-:Y:S01]  /*d120*/  SHF.R.S32.HI R87, RZ, 0x1f, R209 ;  /* 0x0000001fff577819 */ /* 0x000fe200000114d1 */
[----:B------:R-:W-:Y:S01]  /*d130*/  UPRMT UR8, URZ, 0x654, UR8 ;  /* 0x000006543f087896 */ /* 0x000fe20008000008 */
[----:B------:R-:W-:Y:S01]  /*d140*/  SHF.R.S32.HI R88, RZ, 0x1f, R210 ;  /* 0x0000001fff587819 */ /* 0x000fe200000114d2 */
[----:B------:R-:W-:Y:S01]  /*d150*/  UIMAD UR11, UR18, UR13, UR11 ;  /* 0x0000000d120b72a4 */ /* 0x000fe2000f8e020b */
[----:B------:R-:W-:-:S02]  /*d160*/  SHF.R.S32.HI R89, RZ, 0x1f, R211 ;  /* 0x0000001fff597819 */ /* 0x000fc400000114d3 */
[----:B------:R-:W-:Y:S01]  /*d170*/  ULDC.64 UR12, c[0x0][0xb40] ;  /* 0x0002d000000c7ab9 */ /* 0x000fe20000000a00 */
[----:B------:R-:W-:Y:S01]  /*d180*/  SHF.R.S32.HI R90, RZ, 0x1f, R212 ;  /* 0x0000001fff5a7819 */ /* 0x000fe200000114d4 */
[----:B------:R-:W-:Y:S01]  /*d190*/  UIMAD UR4, UR4, UR12, URZ ;  /* 0x0000000c040472a4 */ /* 0x000fe2000f8e023f */
[----:B------:R-:W-:Y:S01]  /*d1a0*/  SHF.R.S32.HI R91, RZ, 0x1f, R213 ;  /* 0x0000001fff5b7819 */ /* 0x000fe200000114d5 */
[----:B------:R-:W-:Y:S01]  /*d1b0*/  UIMAD.WIDE.U32 UR10, UR9, UR12, UR10 ;  /* 0x0000000c090a72a5 */ /* 0x000fe2000f8e000a */
[----:B0-----:R-:W-:Y:S01]  /*d1c0*/  @P1 IMAD.HI.U32 R0, R15, R0, RZ ;  /* 0x000000000f001227 */ /* 0x001fe200078e00ff */
[----:B------:R-:W-:Y:S01]  /*d1d0*/  UIMAD UR4, UR9, UR13, UR4 ;  /* 0x0000000d090472a4 */ /* 0x000fe2000f8e0204 */
[----:B------:R-:W-:Y:S01]  /*d1e0*/  SYNCS.ARRIVE.TRANS64.RED.A1T0 RZ, [UR8], RZ ;  /* 0x000000ffffff79a7 */ /* 0x000fe20008100408 */
[----:B------:R-:W-:Y:S01]  /*d1f0*/  SHF.R.S32.HI R126, RZ, 0x1f, R214 ;  /* 0x0000001fff7e7819 */ /* 0x000fe200000114d6 */
[----:B------:R-:W-:Y:S01]  /*d200*/  ULDC.64 UR12, c[0x0][0xb48] ;  /* 0x0002d200000c7ab9 */ /* 0x000fe20000000a00 */
[----:B------:R-:W-:Y:S01]  /*d210*/  UIADD3 UR11, UR11, UR4, URZ ;  /* 0x000000040b0b7290 */ /* 0x000fe2000fffe03f */
[----:B------:R-:W-:-:S02]  /*d220*/  SHF.R.S32.HI R127, RZ, 0x1f, R215 ;  /* 0x0000001fff7f7819 */ /* 0x000fc400000114d7 */
[----:B-1----:R-:W-:Y:S01]  /*d230*/  @P1 SHF.R.U32.HI R9, RZ, R5, R0 ;  /* 0x00000005ff091219 */ /* 0x002fe20000011600 */
[----:B------:R-:W-:Y:S01]  /*d240*/  UIMAD.WIDE.U32 UR10, UR17, UR12, UR10 ;  /* 0x0000000c110a72a5 */ /* 0x000fe2000f8e000a */
[----:B------:R-:W-:Y:S02]  /*d250*/  SHF.R.S32.HI R128, RZ, 0x1f, R216 ;  /* 0x0000001fff807819 */ /* 0x000fe400000114d8 */
[--C-:B------:R-:W-:Y:S01]  /*d260*/  SHF.R.S32.HI R0, RZ, 0x1f, R9.reuse ;  /* 0x0000001fff007819 */ /* 0x100fe20000011409 */
[----:B------:R-:W-:Y:S01]  /*d270*/  IMAD.MOV R11, RZ, RZ, -R9 ;  /* 0x000000ffff0b7224 */ /* 0x000fe200078e0a09 */
[----:B------:R-:W-:Y:S02]  /*d280*/  UIMAD UR4, UR17, UR13, UR11 ;  /* 0x0000000d110472a4 */ /* 0x000fe4000f8e020b */
[----:B------:R-:W-:Y:S01]  /*d290*/  IMAD.U32 R5, RZ, RZ, UR11 ;  /* 0x0000000bff057e24 */ /* 0x000fe2000f8e00ff */
[----:B------:R-:W-:Y:S01]  /*d2a0*/  SHF.R.S32.HI R129, RZ, 0x1f, R217 ;  /* 0x0000001fff817819 */ /* 0x000fe200000114d9 */
[----:B------:R-:W-:Y:S01]  /*d2b0*/  ULDC.64 UR12, c[0x0][0xb30] ;  /* 0x0002cc00000c7ab9 */ /* 0x000fe20000000a00 */
[----:B------:R-:W-:Y:S01]  /*d2c0*/  IMAD R11, R18, R11, R15 ;  /* 0x0000000b120b7224 */ /* 0x000fe200078e020f */
[----:B------:R-:W-:Y:S01]  /*d2d0*/  SHF.R.S32.HI R130, RZ, 0x1f, R218 ;  /* 0x0000001fff827819 */ /* 0x000fe200000114da */
[----:B------:R-:W-:Y:S01]  /*d2e0*/  IMAD R0, R0, UR12, RZ ;  /* 0x0000000c00007c24 */ /* 0x000fe2000f8e02ff */
[----:B------:R-:W-:Y:S01]  /*d2f0*/  SHF.R.S32.HI R131, RZ, 0x1f, R219 ;  /* 0x0000001fff837819 */ /* 0x000fe200000114db */
[----:B------:R-:W-:Y:S01]  /*d300*/  IMAD.U32 R4, RZ, RZ, UR10 ;  /* 0x0000000aff047e24 */ /* 0x000fe2000f8e00ff */
[----:B------:R-:W-:Y:S01]  /*d310*/  ULDC.64 UR10, c[0x0][0xb28] ;  /* 0x0002ca00000a7ab9 */ /* 0x000fe20000000a00 */
[----:B------:R-:W-:Y:S01]  /*d320*/  IMAD.U32 R5, RZ, RZ, UR4 ;  /* 0x00000004ff057e24 */ /* 0x000fe2000f8e00ff */
[----:B------:R-:W-:Y:S01]  /*d330*/  SHF.R.S32.HI R132, RZ, 0x1f, R220 ;  /* 0x0000001fff847819 */ /* 0x000fe200000114dc */
[C---:B------:R-:W-:Y:S01]  /*d340*/  IMAD R15, R9.reuse, UR13, R0 ;  /* 0x0000000d090f7c24 */ /* 0x040fe2000f8e0200 */
[----:B------:R-:W-:Y:S01]  /*d350*/  SHF.R.S32.HI R0, RZ, 0x1f, R11 ;  /* 0x0000001fff007819 */ /* 0x000fe2000001140b */
[----:B------:R-:W-:Y:S01]  /*d360*/  IMAD.WIDE.U32 R4, R9, UR12, R4 ;  /* 0x0000000c09047c25 */ /* 0x000fe2000f8e0004 */
[----:B------:R-:W-:-:S02]  /*d370*/  SHF.R.S32.HI R133, RZ, 0x1f, R221 ;  /* 0x0000001fff857819 */ /* 0x000fc400000114dd */
[----:B------:R-:W-:Y:S01]  /*d380*/  SHF.R.S32.HI R134, RZ, 0x1f, R222 ;  /* 0x0000001fff867819 */ /* 0x000fe200000114de */
[----:B------:R-:W-:Y:S01]  /*d390*/  IMAD R0, R0, UR10, RZ ;  /* 0x0000000a00007c24 */ /* 0x000fe2000f8e02ff */
[----:B------:R-:W-:Y:S01]  /*d3a0*/  SHF.R.S32.HI R135, RZ, 0x1f, R223 ;  /* 0x0000001fff877819 */ /* 0x000fe200000114df */
[----:B------:R-:W-:Y:S01]  /*d3b0*/  IMAD.IADD R5, R5, 0x1, R15 ;  /* 0x0000000105057824 */ /* 0x000fe200078e020f */
[----:B------:R-:W-:Y:S01]  /*d3c0*/  SHF.R.S32.HI R136, RZ, 0x1f, R224 ;  /* 0x0000001fff887819 */ /* 0x000fe200000114e0 */
[C---:B------:R-:W-:Y:S01]  /*d3d0*/  IMAD R9, R11.reuse, UR11, R0 ;  /* 0x0000000b0b097c24 */ /* 0x040fe2000f8e0200 */
[----:B------:R-:W-:Y:S01]  /*d3e0*/  SHF.R.S32.HI R137, RZ, 0x1f, R225 ;  /* 0x0000001fff897819 */ /* 0x000fe200000114e1 */
[----:B------:R-:W-:Y:S01]  /*d3f0*/  IMAD.WIDE.U32 R4, R11, UR10, R4 ;  /* 0x0000000a0b047c25 */ /* 0x000fe2000f8e0004 */
[----:B------:R-:W-:Y:S01]  /*d400*/  ULDC.64 UR10, c[0x0][0xb00] ;  /* 0x0002c000000a7ab9 */ /* 0x000fe20000000a00 */
[----:B------:R-:W-:Y:S02]  /*d410*/  SHF.R.S32.HI R138, RZ, 0x1f, R226 ;  /* 0x0000001fff8a7819 */ /* 0x000fe400000114e2 */
[----:B------:R-:W-:Y:S01]  /*d420*/  IMAD.IADD R5, R5, 0x1, R9 ;  /* 0x0000000105057824 */ /* 0x000fe200078e0209 */
[----:B------:R-:W-:-:S02]  /*d430*/  LEA R0, P1, R4, UR10, 0x2 ;  /* 0x0000000a04007c11 */ /* 0x000fc4000f8210ff */
[----:B------:R-:W-:Y:S02]  /*d440*/  SHF.R.S32.HI R139, RZ, 0x1f, R227 ;  /* 0x0000001fff8b7819 */ /* 0x000fe400000114e3 */
[----:B------:R-:W-:Y:S02]  /*d450*/  LEA.HI.X R12, R4, UR11, R5, 0x2, P1 ;  /* 0x0000000b040c7c11 */ /* 0x000fe400088f1405 */
[----:B------:R0:W1:Y:S04]  /*d460*/  SHFL.IDX PT, R4, R0, RZ, 0x1c1f ;  /* 0x001c1fff00047589 */ /* 0x00006800000e0000 */
[----:B------:R0:W2:Y:S01]  /*d470*/  SHFL.IDX PT, R5, R12, RZ, 0x1c1f ;  /* 0x001c1fff0c057589 */ /* 0x0000a200000e0000 */
[----:B------:R-:W-:Y:S05]  /*d480*/  @P0 BRA `(.L_x_213) ;  /* 0x0000000400840947 */ /* 0x000fea0003800000 */
[----:B------:R-:W-:Y:S01]  /*d490*/  ULDC UR4, c[0x0][0xac8] ;  /* 0x0002b20000047ab9 */ /* 0x000fe20000000800 */
[----:B------:R-:W-:Y:S01]  /*d4a0*/  ULDC.64 UR8, c[0x0][0x208] ;  /* 0x0000820000087ab9 */ /* 0x000fe20000000a00 */
[----:B------:R-:W-:Y:S02]  /*d4b0*/  ISETP.GE.AND P1, PT, R227, UR4, PT ;  /* 0x00000004e3007c0c */ /* 0x000fe4000bf26270 */
[----:B------:R-:W-:Y:S02]  /*d4c0*/  ISETP.GE.AND P0, PT, R226, UR4, PT ;  /* 0x00000004e2007c0c */ /* 0x000fe4000bf06270 */
[----:B------:R-:W-:Y:S02]  /*d4d0*/  ISETP.GE.AND P2, PT, R204, UR4, PT ;  /* 0x00000004cc007c0c */ /* 0x000fe4000bf46270 */
[----:B------:R-:W-:Y:S02]  /*d4e0*/  ISETP.GE.AND P3, PT, R225, UR4, PT ;  /* 0x00000004e1007c0c */ /* 0x000fe4000bf66270 */
[----:B------:R-:W-:-:S05]  /*d4f0*/  ISETP.GE.AND P4, PT, R224, UR4, PT ;  /* 0x00000004e0007c0c */ /* 0x000fca000bf86270 */
[CC--:B-1----:R-:W-:Y:S02]  /*d500*/  @!P1 LEA R10, P5, R227.reuse, R4.reuse, 0x2 ;  /* 0x00000004e30a9211 */ /* 0x0c2fe400078a10ff */
[-C--:B------:R-:W-:Y:S02]  /*d510*/  @!P0 LEA R14, P6, R226, R4.reuse, 0x2 ;  /* 0x00000004e20e8211 */ /* 0x080fe400078c10ff */
[----:B--2---:R-:W-:Y:S01]  /*d520*/  @!P2 IMAD.WIDE R8, R204, 0x4, R4 ;  /* 0x00000004cc08a825 */ /* 0x004fe200078e0204 */
[-C--:B------:R-:W-:Y:S02]  /*d530*/  @!P1 LEA.HI.X R11, R227, R5.reuse, R139, 0x2, P5 ;  /* 0x00000005e30b9211 */ /* 0x080fe400028f148b */
[----:B------:R-:W-:Y:S02]  /*d540*/  @!P0 LEA.HI.X R15, R226, R5, R138, 0x2, P6 ;  /* 0x00000005e20f8211 */ /* 0x000fe400030f148a */
[----:B------:R-:W-:Y:S01]  /*d550*/  ISETP.GE.AND P5, PT, R223, UR4, PT ;  /* 0x00000004df007c0c */ /* 0x000fe2000bfa6270 */
[----:B------:R1:W-:Y:S01]  /*d560*/  @!P2 ST.E.64 desc[UR8][R8.64], R24 ;  /* 0x000000180800a985 */ /* 0x0003e2000c101b08 */
[----:B------:R-:W-:-:S02]  /*d570*/  @!P3 LEA R22, P6, R225, R4, 0x2 ;  /* 0x00000004e116b211 */ /* 0x000fc400078c10ff */
[----:B------:R-:W-:Y:S01]  /*d580*/  @!P4 LEA R82, P2, R224, R4, 0x2 ;  /* 0x00000004e052c211 */ /* 0x000fe200078410ff */
[----:B------:R2:W-:Y:S01]  /*d590*/  @!P1 ST.E.64 desc[UR8][R10.64], R28 ;  /* 0x0000001c0a009985 */ /* 0x0005e2000c101b08 */
[-C--:B------:R-:W-:Y:S02]  /*d5a0*/  @!P3 LEA.HI.X R23, R225, R5.reuse, R137, 0x2, P6 ;  /* 0x00000005e117b211 */ /* 0x080fe400030f1489 */
[----:B------:R-:W-:Y:S01]  /*d5b0*/  ISETP.GE.AND P1, PT, R221, UR4, PT ;  /* 0x00000004dd007c0c */ /* 0x000fe2000bf26270 */
[----:B------:R3:W-:Y:S01]  /*d5c0*/  @!P0 ST.E.64 desc[UR8][R14.64], R32 ;  /* 0x000000200e008985 */ /* 0x0007e2000c101b08 */
[----:B------:R-:W-:Y:S02]  /*d5d0*/  ISETP.GE.AND P0, PT, R222, UR4, PT ;  /* 0x00000004de007c0c */ /* 0x000fe4000bf06270 */
[----:B------:R-:W-:Y:S01]  /*d5e0*/  @!P4 LEA.HI.X R83, R224, R5, R136, 0x2, P2 ;  /* 0x00000005e053c211 */ /* 0x000fe200010f1488 */
[----:B------:R4:W-:Y:S01]  /*d5f0*/  @!P3 ST.E.64 desc[UR8][R22.64], R36 ;  /* 0x000000241600b985 */ /* 0x0009e2000c101b08 */
[----:B------:R-:W-:-:S02]  /*d600*/  ISETP.GE.AND P2, PT, R220, UR4, PT ;  /* 0x00000004dc007c0c */ /* 0x000fc4000bf46270 */
[----:B------:R-:W-:Y:S01]  /*d610*/  @!P5 LEA R84, P6, R223, R4, 0x2 ;  /* 0x00000004df54d211 */ /* 0x000fe200078c10ff */
[----:B------:R-:W-:Y:S01]  /*d620*/  @!P4 ST.E.64 desc[UR8][R82.64], R40 ;  /* 0x000000285200c985 */ /* 0x000fe2000c101b08 */
[----:B------:R-:W-:Y:S02]  /*d630*/  ISETP.GE.AND P3, PT, R219, UR4, PT ;  /* 0x00000004db007c0c */ /* 0x000fe4000bf66270 */
[----:B------:R-:W-:-:S03]  /*d640*/  @!P5 LEA.HI.X R85, R223, R5, R135, 0x2, P6 ;  /* 0x00000005df55d211 */ /* 0x000fc600030f1487 */
[CC--:B-1----:R-:W-:Y:S02]  /*d650*/  @!P0 LEA R8, P4, R222.reuse, R4.reuse, 0x2 ;  /* 0x00000004de088211 */ /* 0x0c2fe400078810ff */
[----:B------:R-:W-:Y:S01]  /*d660*/  @!P5 ST.E.64 desc[UR8][R84.64], R44 ;  /* 0x0000002c5400d985 */ /* 0x000fe2000c101b08 */
[CC--:B--2---:R-:W-:Y:S02]  /*d670*/  @!P1 LEA R10, P5, R221.reuse, R4.reuse, 0x2 ;  /* 0x00000004dd0a9211 */ /* 0x0c4fe400078a10ff */
[-C--:B------:R-:W-:Y:S02]  /*d680*/  @!P0 LEA.HI.X R9, R222, R5.reuse, R134, 0x2, P4 ;  /* 0x00000005de098211 */ /* 0x080fe400020f1486 */
[----:B------:R-:W-:Y:S02]  /*d690*/  ISETP.GE.AND P4, PT, R218, UR4, PT ;  /* 0x00000004da007c0c */ /* 0x000fe4000bf86270 */
[----:B---3--:R-:W-:Y:S01]  /*d6a0*/  @!P2 LEA R14, P6, R220, R4, 0x2 ;  /* 0x00000004dc0ea211 */ /* 0x008fe200078c10ff */
[----:B------:R-:W-:Y:S01]  /*d6b0*/  @!P0 ST.E.64 desc[UR8][R8.64], R48 ;  /* 0x0000003008008985 */ /* 0x000fe2000c101b08 */
[----:B------:R-:W-:-:S02]  /*d6c0*/  @!P1 LEA.HI.X R11, R221, R5, R133, 0x2, P5 ;  /* 0x00000005dd0b9211 */ /* 0x000fc400028f1485 */
[----:B------:R-:W-:Y:S02]  /*d6d0*/  ISETP.GE.AND P5, PT, R217, UR4, PT ;  /* 0x00000004d9007c0c */ /* 0x000fe4000bfa6270 */
[----:B------:R-:W-:Y:S01]  /*d6e0*/  @!P2 LEA.HI.X R15, R220, R5, R132, 0x2, P6 ;  /* 0x00000005dc0fa211 */ /* 0x000fe200030f1484 */
[----:B------:R1:W-:Y:S01]  /*d6f0*/  @!P1 ST.E.64 desc[UR8][R10.64], R52 ;  /* 0x000000340a009985 */ /* 0x0003e2000c101b08 */
[-C--:B----4-:R-:W-:Y:S02]  /*d700*/  @!P3 LEA R22, P6, R219, R4.reuse, 0x2 ;  /* 0x00000004db16b211 */ /* 0x090fe400078c10ff */
[----:B------:R-:W-:Y:S01]  /*d710*/  ISETP.GE.AND P1, PT, R215, UR4, PT ;  /* 0x00000004d7007c0c */ /* 0x000fe2000bf26270 */
[----:B------:R2:W-:Y:S01]  /*d720*/  @!P2 ST.E.64 desc[UR8][R14.64], R56 ;  /* 0x000000380e00a985 */ /* 0x0005e2000c101b08 */
[----:B------:R-:W-:Y:S02]  /*d730*/  ISETP.GE.AND P2, PT, R216, UR4, PT ;  /* 0x00000004d8007c0c */ /* 0x000fe4000bf46270 */
[----:B------:R-:W-:-:S02]  /*d740*/  @!P4 LEA R24, P0, R218, R4, 0x2 ;  /* 0x00000004da18c211 */ /* 0x000fc400078010ff */
[-C--:B------:R-:W-:Y:S02]  /*d750*/  @!P3 LEA.HI.X R23, R219, R5.reuse, R131, 0x2, P6 ;  /* 0x00000005db17b211 */ /* 0x080fe400030f1483 */
[-C--:B------:R-:W-:Y:S02]  /*d760*/  @!P4 LEA.HI.X R25, R218, R5.reuse, R130, 0x2, P0 ;  /* 0x00000005da19c211 */ /* 0x080fe400000f1482 */
[----:B------:R-:W-:Y:S01]  /*d770*/  ISETP.GE.AND P0, PT, R214, UR4, PT ;  /* 0x00000004d6007c0c */ /* 0x000fe2000bf06270 */
[----:B------:R-:W-:Y:S01]  /*d780*/  @!P3 ST.E.64 desc[UR8][R22.64], R60 ;  /* 0x0000003c1600b985 */ /* 0x000fe2000c101b08 */
[-C--:B------:R-:W-:Y:S02]  /*d790*/  @!P5 LEA R28, P6, R217, R4.reuse, 0x2 ;  /* 0x00000004d91cd211 */ /* 0x080fe400078c10ff */
[----:B-1----:R-:W-:Y:S01]  /*d7a0*/  @!P1 LEA R10, P3, R215, R4, 0x2 ;  /* 0x00000004d70a9211 */ /* 0x002fe200078610ff */
[----:B------:R1:W-:Y:S01]  /*d7b0*/  @!P4 ST.E.64 desc[UR8][R24.64], R64 ;  /* 0x000000401800c985 */ /* 0x0003e2000c101b08 */
[----:B------:R-:W-:-:S02]  /*d7c0*/  @!P5 LEA.HI.X R29, R217, R5, R129, 0x2, P6 ;  /* 0x00000005d91dd211 */ /* 0x000fc400030f1481 */
[-C--:B------:R-:W-:Y:S02]  /*d7d0*/  @!P2 LEA R8, P6, R216, R4.reuse, 0x2 ;  /* 0x00000004d808a211 */ /* 0x080fe400078c10ff */
[----:B------:R-:W-:Y:S01]  /*d7e0*/  ISETP.GE.AND P4, PT, R212, UR4, PT ;  /* 0x00000004d4007c0c */ /* 0x000fe2000bf86270 */
[----:B------:R3:W-:Y:S01]  /*d7f0*/  @!P5 ST.E.64 desc[UR8][R28.64], R68 ;  /* 0x000000441c00d985 */ /* 0x0007e2000c101b08 */
[----:B------:R-:W-:Y:S02]  /*d800*/  ISETP.GE.AND P5, PT, R213, UR4, PT ;  /* 0x00000004d5007c0c */ /* 0x000fe4000bfa6270 */
[-C--:B------:R-:W-:Y:S02]  /*d810*/  @!P2 LEA.HI.X R9, R216, R5.reuse, R128, 0x2, P6 ;  /* 0x00000005d809a211 */ /* 0x080fe400030f1480 */
[----:B--2---:R-:W-:Y:S02]  /*d820*/  @!P0 LEA R14, P6, R214, R4, 0x2 ;  /* 0x00000004d60e8211 */ /* 0x004fe400078c10ff */
[----:B------:R-:W-:Y:S01]  /*d830*/  @!P1 LEA.HI.X R11, R215, R5, R127, 0x2, P3 ;  /* 0x00000005d70b9211 */ /* 0x000fe200018f147f */
[----:B------:R-:W-:Y:S01]  /*d840*/  @!P2 ST.E.64 desc[UR8][R8.64], R72 ;  /* 0x000000480800a985 */ /* 0x000fe2000c101b08 */
[----:B------:R-:W-:-:S02]  /*d850*/  ISETP.GE.AND P3, PT, R211, UR4, PT ;  /* 0x00000004d3007c0c */ /* 0x000fc4000bf66270 */
[-C--:B------:R-:W-:Y:S01]  /*d860*/  @!P0 LEA.HI.X R15, R214, R5.reuse, R126, 0x2, P6 ;  /* 0x00000005d60f8211 */ /* 0x080fe200030f147e */
[----:B------:R-:W-:Y:S01]  /*d870*/  @!P1 ST.E.64 desc[UR8][R10.64], R76 ;  /* 0x0000004c0a009985 */ /* 0x000fe2000c101b08 */
[-C--:B-1----:R-:W-:Y:S02]  /*d880*/  @!P4 LEA R24, P2, R212, R4.reuse, 0x2 ;  /* 0x00000004d418c211 */ /* 0x082fe400078410ff */
[C---:B------:R-:W-:Y:S01]  /*d890*/  @!P5 LEA R22, P1, R213.reuse, R4, 0x2 ;  /* 0x00000004d516d211 */ /* 0x040fe200078210ff */
[----:B------:R1:W-:Y:S01]  /*d8a0*/  @!P0 ST.E.64 desc[UR8][R14.64], R2 ;  /* 0x000000020e008985 */ /* 0x0003e2000c101b08 */
[----:B------:R-:W-:Y:S02]  /*d8b0*/  ISETP.GE.AND P0, PT, R210, UR4, PT ;  /* 0x00000004d2007c0c */ /* 0x000fe4000bf06270 */
[----:B------:R-:W-:Y:S02]  /*d8c0*/  @!P5 LEA.HI.X R23, R213, R5, R91, 0x2, P1 ;  /* 0x00000005d517d211 */ /* 0x000fe400008f145b */
[----:B------:R-:W-:-:S02]  /*d8d0*/  ISETP.GE.AND P1, PT, R209, UR4, PT ;  /* 0x00000004d1007c0c */ /* 0x000fc4000bf26270 */
[CC--:B---3--:R-:W-:Y:S01]  /*d8e0*/  @!P3 LEA R28, P6, R211.reuse, R4.reuse, 0x2 ;  /* 0x00000004d31cb211 */ /* 0x0c8fe200078c10ff */
[----:B------:R2:W-:Y:S01]  /*d8f0*/  @!P5 ST.E.64 desc[UR8][R22.64], R6 ;  /* 0x000000061600d985 */ /* 0x0005e2000c101b08 */
[-C--:B------:R-:W-:Y:S02]  /*d900*/  @!P4 LEA.HI.X R25, R212, R5.reuse, R90, 0x2, P2 ;  /* 0x00000005d419c211 */ /* 0x080fe400010f145a */
[----:B------:R-:W-:Y:S02]  /*d910*/  @!P3 LEA.HI.X R29, R211, R5, R89, 0x2, P6 ;  /* 0x00000005d31db211 */ /* 0x000fe400030f1459 */
[----:B------:R-:W-:Y:S01]  /*d920*/  ISETP.GE.AND P2, PT, R206, UR4, PT ;  /* 0x00000004ce007c0c */ /* 0x000fe2000bf46270 */
[----:B------:R3:W-:Y:S01]  /*d930*/  @!P4 ST.E.64 desc[UR8][R24.64], R20 ;  /* 0x000000141800c985 */ /* 0x0007e2000c101b08 */
[----:B------:R-:W-:Y:S02]  /*d940*/  ISETP.GE.AND P4, PT, R208, UR4, PT ;  /* 0x00000004d0007c0c */ /* 0x000fe4000bf86270 */
[----:B-1----:R-:W-:Y:S01]  /*d950*/  @!P0 LEA R2, P5, R210, R4, 0x2 ;  /* 0x00000004d2028211 */ /* 0x002fe200078a10ff */
[----:B------:R3:W-:Y:S01]  /*d960*/  @!P3 ST.E.64 desc[UR8][R28.64], R92 ;  /* 0x0000005c1c00b985 */ /* 0x0007e2000c101b08 */
[----:B------:R-:W-:-:S02]  /*d970*/  ISETP.GE.AND P3, PT, R207, UR4, PT ;  /* 0x00000004cf007c0c */ /* 0x000fc4000bf66270 */
[-C--:B------:R-:W-:Y:S02]  /*d980*/  @!P0 LEA.HI.X R3, R210, R5.reuse, R88, 0x2, P5 ;  /* 0x00000005d2038211 */ /* 0x080fe400028f1458 */
[----:B------:R-:W-:Y:S02]  /*d990*/  ISETP.GE.AND P5, PT, R205, UR4, PT ;  /* 0x00000004cd007c0c */ /* 0x000fe4000bfa6270 */
[CC--:B------:R-:W-:Y:S01]  /*d9a0*/  @!P1 LEA R8, P6, R209.reuse, R4.reuse, 0x2 ;  /* 0x00000004d1089211 */ /* 0x0c0fe200078c10ff */
[----:B------:R3:W-:Y:S02]  /*d9b0*/  @!P0 ST.E.64 desc[UR8][R2.64], R96 ;  /* 0x0000006002008985 */ /* 0x0007e4000c101b08 */
[-C--:B--2---:R-:W-:Y:S02]  /*d9c0*/  @!P4 LEA R6, P0, R208, R4.reuse, 0x2 ;  /* 0x00000004d006c211 */ /* 0x084fe400078010ff */
[----:B------:R-:W-:Y:S02]  /*d9d0*/  @!P1 LEA.HI.X R9, R209, R5, R87, 0x2, P6 ;  /* 0x00000005d1099211 */ /* 0x000fe400030f1457 */
[----:B------:R-:W-:-:S02]  /*d9e0*/  @!P3 LEA R10, P6, R207, R4, 0x2 ;  /* 0x00000004cf0ab211 */ /* 0x000fc400078c10ff */
[-C--:B------:R-:W-:Y:S01]  /*d9f0*/  @!P4 LEA.HI.X R7, R208, R5.reuse, R86, 0x2, P0 ;  /* 0x00000005d007c211 */ /* 0x080fe200000f1456 */
[----:B------:R3:W-:Y:S01]  /*da00*/  @!P1 ST.E.64 desc[UR8][R8.64], R100 ;  /* 0x0000006408009985 */ /* 0x0007e2000c101b08 */
[CC--:B------:R-:W-:Y:S02]  /*da10*/  @!P2 LEA R14, P1, R206.reuse, R4.reuse, 0x2 ;  /* 0x00000004ce0ea211 */ /* 0x0c0fe400078210ff */
[----:B------:R-:W-:Y:S01]  /*da20*/  @!P5 LEA R4, P0, R205, R4, 0x2 ;  /* 0x00000004cd04d211 */ /* 0x000fe200078010ff */
[----:B------:R3:W-:Y:S01]  /*da30*/  @!P4 ST.E.64 desc[UR8][R6.64], R104 ;  /* 0x000000680600c985 */ /* 0x0007e2000c101b08 */
[-C--:B------:R-:W-:Y:S02]  /*da40*/  @!P3 LEA.HI.X R11, R207, R5.reuse, R237, 0x2, P6 ;  /* 0x00000005cf0bb211 */ /* 0x080fe400030f14ed */
[-C--:B------:R-:W-:Y:S02]  /*da50*/  @!P2 LEA.HI.X R15, R206, R5.reuse, R236, 0x2, P1 ;  /* 0x00000005ce0fa211 */ /* 0x080fe400008f14ec */
[----:B------:R-:W-:Y:S01]  /*da60*/  @!P5 LEA.HI.X R5, R205, R5, R235, 0x2, P0 ;  /* 0x00000005cd05d211 */ /* 0x000fe200000f14eb */
[----:B------:R3:W-:Y:S04]  /*da70*/  @!P3 ST.E.64 desc[UR8][R10.64], R108 ;  /* 0x0000006c0a00b985 */ /* 0x0007e8000c101b08 */
[----:B------:R3:W-:Y:S04]  /*da80*/  @!P2 ST.E.64 desc[UR8][R14.64], R112 ;  /* 0x000000700e00a985 */ /* 0x0007e8000c101b08 */
[----:B------:R3:W-:Y:S02]  /*da90*/  @!P5 ST.E.64 desc[UR8][R4.64], R116 ;  /* 0x000000740400d985 */ /* 0x0007e4000c101b08 */
.L_x_213:
[----:B------:R-:W-:Y:S05]  /*daa0*/  BSYNC B1 ;  /* 0x0000000000017941 */ /* 0x000fea0003800000 */
.L_x_212:
[----:B------:R-:W-:Y:S01]  /*dab0*/  ISETP.GE.AND P0, PT, R13, R80, PT ;  /* 0x000000500d00720c */ /* 0x000fe20003f06270 */
[----:B--23--:R2:W3:Y:S04]  /*dac0*/  SHFL.IDX PT, R5, R12, 0x1, 0x1c1f ;  /* 0x003c1f000c057f89 */ /* 0x00c4e800000e0000 */
[----:B-1----:R2:W1:Y:S08]  /*dad0*/  SHFL.IDX PT, R4, R0, 0x1, 0x1c1f ;  /* 0x003c1f0000047f89 */ /* 0x00247000000e0000 */
[----:B--2---:R-:W-:Y:S05]  /*dae0*/  @P0 BRA `(.L_x_211) ;  /* 0x00000014005c0947 */ /* 0x004fea0003800000 */
        /* <DEDUP_REMOVED lines=8> */
[----:B---3--:R-:W-:Y:S02]  /*db70*/  @!P1 IMAD.WIDE R2, R204, 0x4, R4 ;  /* 0x00000004cc029825 */ /* 0x008fe400078e0204 */
[----:B------:R-:W-:Y:S02]  /*db80*/  @!P2 LEA.HI.X R7, R227, R5, R139, 0x2, P0 ;  /* 0x00000005e307a211 */ /* 0x000fe400000f148b */
[----:B------:R-:W-:Y:S01]  /*db90*/  ISETP.GE.AND P0, PT, R223, UR4, PT ;  /* 0x00000004df007c0c */ /* 0x000fe2000bf06270 */
[----:B------:R1:W-:Y:S01]  /*dba0*/  @!P1 ST.E.64 desc[UR8][R2.64], R26 ;  /* 0x0000001a02009985 */ /* 0x0003e2000c101b08 */
[-C--:B------:R-:W-:Y:S02]  /*dbb0*/  @!P5 LEA R8, P6, R226, R4.reuse, 0x2 ;  /* 0x00000004e208d211 */ /* 0x080fe400078c10ff */
[----:B------:R-:W-:Y:S01]  /*dbc0*/  ISETP.GE.AND P1, PT, R222, UR4, PT ;  /* 0x00000004de007c0c */ /* 0x000fe2000bf26270 */
[----:B------:R2:W-:Y:S01]  /*dbd0*/  @!P2 ST.E.64 desc[UR8][R6.64], R30 ;  /* 0x0000001e0600a985 */ /* 0x0005e2000c101b08 */
[----:B------:R-:W-:-:S02]  /*dbe0*/  @!P4 LEA R10, P2, R225, R4, 0x2 ;  /* 0x00000004e10ac211 */ /* 0x000fc400078410ff */
[-C--:B------:R-:W-:Y:S02]  /*dbf0*/  @!P5 LEA.HI.X R9, R226, R5.reuse, R138, 0x2, P6 ;  /* 0x00000005e209d211 */ /* 0x080fe400030f148a */
[----:B------:R-:W-:Y:S02]  /*dc00*/  @!P4 LEA.HI.X R11, R225, R5, R137, 0x2, P2 ;  /* 0x00000005e10bc211 */ /* 0x000fe400010f1489 */
[----:B------:R-:W-:Y:S01]  /*dc10*/  ISETP.GE.AND P2, PT, R221, UR4, PT ;  /* 0x00000004dd007c0c */ /* 0x000fe2000bf46270 */
[----:B------:R-:W-:Y:S01]  /*dc20*/  @!P5 ST.E.64 desc[UR8][R8.64], R34 ;  /* 0x000000220800d985 */ /* 0x000fe2000c101b08 */
[----:B0-----:R-:W-:-:S03]  /*dc30*/  @!P3 LEA R12, P6, R224, R4, 0x2 ;  /* 0x00000004e00cb211 */ /* 0x001fc600078c10ff */
[----:B------:R0:W-:Y:S01]  /*dc40*/  @!P4 ST.E.64 desc[UR8][R10.64], R38 ;  /* 0x000000260a00c985 */ /* 0x0001e2000c101b08 */
[CC--:B-1----:R-:W-:Y:S02]  /*dc50*/  @!P0 LEA R2, P4, R223.reuse, R4.reuse, 0x2 ;  /* 0x00000004df028211 */ /* 0x0c2fe400078810ff */
[-C--:B------:R-:W-:Y:S02]  /*dc60*/  @!P3 LEA.HI.X R13, R224, R5.reuse, R136, 0x2, P6 ;  /* 0x00000005e00db211 */ /* 0x080fe400030f1488 */
[----:B------:R-:W-:Y:S02]  /*dc70*/  @!P0 LEA.HI.X R3, R223, R5, R135, 0x2, P4 ;  /* 0x00000005df038211 */ /* 0x000fe400020f1487 */
[----:B------:R-:W-:Y:S01]  /*dc80*/  ISETP.GE.AND P4, PT, R219, UR4, PT ;  /* 0x00000004db007c0c */ /* 0x000fe2000bf86270 */
[----:B------:R1:W-:Y:S01]  /*dc90*/  @!P3 ST.E.64 desc[UR8][R12.64], R42 ;  /* 0x0000002a0c00b985 */ /* 0x0003e2000c101b08 */
[----:B------:R-:W-:Y:S02]  /*dca0*/  ISETP.GE.AND P3, PT, R220, UR4, PT ;  /* 0x00000004dc007c0c */ /* 0x000fe4000bf66270 */
[-C--:B--2---:R-:W-:Y:S01]  /*dcb0*/  @!P1 LEA R6, P5, R222, R4.reuse, 0x2 ;  /* 0x00000004de069211 */ /* 0x084fe200078a10ff */
[----:B------:R2:W-:Y:S01]  /*dcc0*/  @!P0 ST.E.64 desc[UR8][R2.64], R46 ;  /* 0x0000002e02008985 */ /* 0x0005e2000c101b08 */
[----:B------:R-:W-:-:S02]  /*dcd0*/  @!P2 LEA R14, P6, R221, R4, 0x2 ;  /* 0x00000004dd0ea211 */ /* 0x000fc400078c10ff */
[-C--:B------:R-:W-:Y:S02]  /*dce0*/  @!P1 LEA.HI.X R7, R222, R5.reuse, R134, 0x2, P5 ;  /* 0x00000005de079211 */ /* 0x080fe400028f1486 */
[----:B------:R-:W-:Y:S02]  /*dcf0*/  ISETP.GE.AND P5, PT, R218, UR4, PT ;  /* 0x00000004da007c0c */ /* 0x000fe4000bfa6270 */
[----:B------:R-:W-:Y:S01]  /*dd00*/  @!P2 LEA.HI.X R15, R221, R5, R133, 0x2, P6 ;  /* 0x00000005dd0fa211 */ /* 0x000fe200030f1485 */
[----:B------:R3:W-:Y:S01]  /*dd10*/  @!P1 ST.E.64 desc[UR8][R6.64], R50 ;  /* 0x0000003206009985 */ /* 0x0007e2000c101b08 */
[-C--:B0-----:R-:W-:Y:S02]  /*dd20*/  @!P4 LEA R10, P0, R219, R4.reuse, 0x2 ;  /* 0x00000004db0ac211 */ /* 0x081fe400078010ff */
[----:B------:R-:W-:Y:S01]  /*dd30*/  @!P3 LEA R8, P6, R220, R4, 0x2 ;  /* 0x00000004dc08b211 */ /* 0x000fe200078c10ff */
[----:B------:R0:W-:Y:S01]  /*dd40*/  @!P2 ST.E.64 desc[UR8][R14.64], R54 ;  /* 0x000000360e00a985 */ /* 0x0001e2000c101b08 */
[----:B------:R-:W-:-:S02]  /*dd50*/  ISETP.GE.AND P2, PT, R217, UR4, PT ;  /* 0x00000004d9007c0c */ /* 0x000fc4000bf46270 */
[----:B------:R-:W-:Y:S02]  /*dd60*/  ISETP.GE.AND P1, PT, R216, UR4, PT ;  /* 0x00000004d8007c0c */ /* 0x000fe4000bf26270 */
[-C--:B------:R-:W-:Y:S02]  /*dd70*/  @!P4 LEA.HI.X R11, R219, R5.reuse, R131, 0x2, P0 ;  /* 0x00000005db0bc211 */ /* 0x080fe400000f1483 */
[----:B------:R-:W-:Y:S02]  /*dd80*/  ISETP.GE.AND P0, PT, R215, UR4, PT ;  /* 0x00000004d7007c0c */ /* 0x000fe4000bf06270 */
[----:B------:R-:W-:Y:S02]  /*dd90*/  @!P3 LEA.HI.X R9, R220, R5, R132, 0x2, P6 ;  /* 0x00000005dc09b211 */ /* 0x000fe400030f1484 */
[----:B-1----:R-:W-:-:S03]  /*dda0*/  @!P5 LEA R12, P6, R218, R4, 0x2 ;  /* 0x00000004da0cd211 */ /* 0x002fc600078c10ff */
[----:B------:R1:W-:Y:S01]  /*ddb0*/  @!P3 ST.E.64 desc[UR8][R8.64], R58 ;  /* 0x0000003a0800b985 */ /* 0x0003e2000c101b08 */
[-C--:B------:R-:W-:Y:S02]  /*ddc0*/  @!P5 LEA.HI.X R13, R218, R5.reuse, R130, 0x2, P6 ;  /* 0x00000005da0dd211 */ /* 0x080fe400030f1482 */
[CC--:B--2---:R-:W-:Y:S01]  /*ddd0*/  @!P2 LEA R2, P6, R217.reuse, R4.reuse, 0x2 ;  /* 0x00000004d902a211 */ /* 0x0c4fe200078c10ff */
[----:B------:R2:W-:Y:S01]  /*dde0*/  @!P4 ST.E.64 desc[UR8][R10.64], R62 ;  /* 0x0000003e0a00c985 */ /* 0x0005e2000c101b08 */
[-C--:B---3--:R-:W-:Y:S02]  /*ddf0*/  @!P1 LEA R6, P3, R216, R4.reuse, 0x2 ;  /* 0x00000004d8069211 */ /* 0x088fe400078610ff */
[----:B------:R-:W-:Y:S01]  /*de00*/  @!P2 LEA.HI.X R3, R217, R5, R129, 0x2, P6 ;  /* 0x00000005d903a211 */ /* 0x000fe200030f1481 */
[----:B------:R3:W-:Y:S01]  /*de10*/  @!P5 ST.E.64 desc[UR8][R12.64], R66 ;  /* 0x000000420c00d985 */ /* 0x0007e2000c101b08 */
[----:B------:R-:W-:Y:S02]  /*de20*/  ISETP.GE.AND P5, PT, R214, UR4, PT ;  /* 0x00000004d6007c0c */ /* 0x000fe4000bfa6270 */
[----:B------:R-:W-:Y:S01]  /*de30*/  ISETP.GE.AND P4, PT, R213, UR4, PT ;  /* 0x00000004d5007c0c */ /* 0x000fe2000bf86270 */
[----:B------:R4:W-:Y:S01]  /*de40*/  @!P2 ST.E.64 desc[UR8][R2.64], R70 ;  /* 0x000000460200a985 */ /* 0x0009e2000c101b08 */
[----:B0-----:R-:W-:-:S02]  /*de50*/  @!P0 LEA R14, P6, R215, R4, 0x2 ;  /* 0x00000004d70e8211 */ /* 0x001fc400078c10ff */
[-C--:B------:R-:W-:Y:S02]  /*de60*/  @!P1 LEA.HI.X R7, R216, R5.reuse, R128, 0x2, P3 ;  /* 0x00000005d8079211 */ /* 0x080fe400018f1480 */
[----:B------:R-:W-:Y:S02]  /*de70*/  @!P0 LEA.HI.X R15, R215, R5, R127, 0x2, P6 ;  /* 0x00000005d70f8211 */ /* 0x000fe400030f147f */
[----:B------:R-:W-:Y:S01]  /*de80*/  ISETP.GE.AND P3, PT, R212, UR4, PT ;  /* 0x00000004d4007c0c */ /* 0x000fe2000bf66270 */
[----:B------:R0:W-:Y:S02]  /*de90*/  @!P1 ST.E.64 desc[UR8][R6.64], R74 ;  /* 0x0000004a06009985 */ /* 0x0001e4000c101b08 */
[----:B-1----:R-:W-:Y:S02]  /*dea0*/  @!P5 LEA R8, P1, R214, R4, 0x2 ;  /* 0x00000004d608d211 */ /* 0x002fe400078210ff */
[----:B------:R-:W-:Y:S01]  /*deb0*/  @!P0 ST.E.64 desc[UR8][R14.64], R78 ;  /* 0x0000004e0e008985 */ /* 0x000fe2000c101b08 */
[----:B------:R-:W-:-:S02]  /*dec0*/  ISETP.GE.AND P0, PT, R211, UR4, PT ;  /* 0x00000004d3007c0c */ /* 0x000fc4000bf06270 */
[CC--:B--2---:R-:W-:Y:S02]  /*ded0*/  @!P4 LEA R10, P2, R213.reuse, R4.reuse, 0x2 ;  /* 0x00000004d50ac211 */ /* 0x0c4fe400078410ff */
[-C--:B------:R-:W-:Y:S02]  /*dee0*/  @!P5 LEA.HI.X R9, R214, R5.reuse, R126, 0x2, P1 ;  /* 0x00000005d609d211 */ /* 0x080fe400008f147e */
[-C--:B------:R-:W-:Y:S02]  /*def0*/  @!P4 LEA.HI.X R11, R213, R5.reuse, R91, 0x2, P2 ;  /* 0x00000005d50bc211 */ /* 0x080fe400010f145b */
[----:B---3--:R-:W-:Y:S01]  /*df00*/  @!P3 LEA R12, P6, R212, R4, 0x2 ;  /* 0x00000004d40cb211 */ /* 0x008fe200078c10ff */
[----:B------:R1:W-:Y:S01]  /*df10*/  @!P5 ST.E.64 desc[UR8][R8.64], R120 ;  /* 0x000000780800d985 */ /* 0x0003e2000c101b08 */
[----:B------:R-:W-:Y:S02]  /*df20*/  ISETP.GE.AND P1, PT, R210, UR4, PT ;  /* 0x00000004d2007c0c */ /* 0x000fe4000bf26270 */
[----:B------:R-:W-:Y:S01]  /*df30*/  @!P3 LEA.HI.X R13, R212, R5, R90, 0x2, P6 ;  /* 0x00000005d40db211 */ /* 0x000fe200030f145a */
[----:B------:R2:W-:Y:S01]  /*df40*/  @!P4 ST.E.64 desc[UR8][R10.64], R122 ;  /* 0x0000007a0a00c985 */ /* 0x0005e2000c101b08 */
[----:B------:R-:W-:-:S02]  /*df50*/  ISETP.GE.AND P4, PT, R209, UR4, PT ;  /* 0x00000004d1007c0c */ /* 0x000fc4000bf86270 */
[CC--:B----4-:R-:W-:Y:S01]  /*df60*/  @!P0 LEA R2, P5, R211.reuse, R4.reuse, 0x2 ;  /* 0x00000004d3028211 */ /* 0x0d0fe200078a10ff */
[----:B------:R3:W-:Y:S01]  /*df70*/  @!P3 ST.E.64 desc[UR8][R12.64], R124 ;  /* 0x0000007c0c00b985 */ /* 0x0007e2000c101b08 */
[----:B------:R-:W-:Y:S02]  /*df80*/  ISETP.GE.AND P3, PT, R208, UR4, PT ;  /* 0x00000004d0007c0c */ /* 0x000fe4000bf66270 */
[----:B------:R-:W-:Y:S02]  /*df90*/  @!P0 LEA.HI.X R3, R211, R5, R89, 0x2, P5 ;  /* 0x00000005d3038211 */ /* 0x000fe400028f1459 */
[----:B------:R-:W-:Y:S02]  /*dfa0*/  ISETP.GE.AND P5, PT, R206, UR4, PT ;  /* 0x00000004ce007c0c */ /* 0x000fe4000bfa6270 */
[----:B------:R-:W-:Y:S01]  /*dfb0*/  ISETP.GE.AND P2, PT, R207, UR4, PT ;  /* 0x00000004cf007c0c */ /* 0x000fe2000bf46270 */
[----:B------:R4:W-:Y:S01]  /*dfc0*/  @!P0 ST.E.64 desc[UR8][R2.64], R94 ;  /* 0x0000005e02008985 */ /* 0x0009e2000c101b08 */
[----:B0-----:R-:W-:-:S02]  /*dfd0*/  @!P1 LEA R6, P6, R210, R4, 0x2 ;  /* 0x00000004d2069211 */ /* 0x001fc400078c10ff */
[CC--:B-1----:R-:W-:Y:S02]  /*dfe0*/  @!P4 LEA R8, P0, R209.reuse, R4.reuse, 0x2 ;  /* 0x00000004d108c211 */ /* 0x0c2fe400078010ff */
[-C--:B------:R-:W-:Y:S02]  /*dff0*/  @!P1 LEA.HI.X R7, R210, R5.reuse, R88, 0x2, P6 ;  /* 0x00000005d2079211 */ /* 0x080fe400030f1458 */
[-C--:B------:R-:W-:Y:S02]  /*e000*/  @!P4 LEA.HI.X R9, R209, R5.reuse, R87, 0x2, P0 ;  /* 0x00000005d109c211 */ /* 0x080fe400000f1457 */
[-C--:B--2---:R-:W-:Y:S01]  /*e010*/  @!P3 LEA R10, P6, R208, R4.reuse, 0x2 ;  /* 0x00000004d00ab211 */ /* 0x084fe200078c10ff */
[----:B------:R4:W-:Y:S01]  /*e020*/  @!P1 ST.E.64 desc[UR8][R6.64], R98 ;  /* 0x0000006206009985 */ /* 0x0009e2000c101b08 */
[CC--:B------:R-:W-:Y:S02]  /*e030*/  @!P5 LEA R14, P0, R206.reuse, R4.reuse, 0x2 ;  /* 0x00000004ce0ed211 */ /* 0x0c0fe400078010ff */
[----:B---3--:R-:W-:Y:S01]  /*e040*/  @!P2 LEA R12, P1, R207, R4, 0x2 ;  /* 0x00000004cf0ca211 */ /* 0x008fe200078210ff */
[----:B------:R4:W-:Y:S01]  /*e050*/  @!P4 ST.E.64 desc[UR8][R8.64], R102 ;  /* 0x000000660800c985 */ /* 0x0009e2000c101b08 */
[----:B------:R-:W-:-:S02]  /*e060*/  @!P5 LEA.HI.X R15, R206, R5, R236, 0x2, P0 ;  /* 0x00000005ce0fd211 */ /* 0x000fc400000f14ec */
[----:B------:R-:W-:Y:S02]  /*e070*/  ISETP.GE.AND P0, PT, R205, UR4, PT ;  /* 0x00000004cd007c0c */ /* 0x000fe4000bf06270 */
[-C--:B------:R-:W-:Y:S02]  /*e080*/  @!P3 LEA.HI.X R11, R208, R5.reuse, R86, 0x2, P6 ;  /* 0x00000005d00bb211 */ /* 0x080fe400030f1456 */
[----:B------:R-:W-:-:S03]  /*e090*/  @!P2 LEA.HI.X R13, R207, R5, R237, 0x2, P1 ;  /* 0x00000005cf0da211 */ /* 0x000fc600008f14ed */
[----:B------:R4:W-:Y:S04]  /*e0a0*/  @!P3 ST.E.64 desc[UR8][R10.64], R106 ;  /* 0x0000006a0a00b985 */ /* 0x0009e8000c101b08 */
[----:B------:R4:W-:Y:S04]  /*e0b0*/  @!P2 ST.E.64 desc[UR8][R12.64], R110 ;  /* 0x0000006e0c00a985 */ /* 0x0009e8000c101b08 */
[----:B------:R4:W-:Y:S01]  /*e0c0*/  @!P5 ST.E.64 desc[UR8][R14.64], R114 ;  /* 0x000000720e00d985 */ /* 0x0009e2000c101b08 */
[----:B------:R-:W-:Y:S05]  /*e0d0*/  @P0 BRA `(.L_x_211) ;  /* 0x0000000c00e00947 */ /* 0x000fea0003800000 */
[----:B----4-:R-:W-:Y:S01]  /*e0e0*/  LEA R2, P0, R205, R4, 0x2 ;  /* 0x00000004cd027211 */ /* 0x010fe200078010ff */
[----:B------:R-:W-:-:S03]  /*e0f0*/  ULDC.64 UR8, c[0x0][0x208] ;  /* 0x0000820000087ab9 */ /* 0x000fc60000000a00 */
[----:B------:R-:W-:-:S05]  /*e100*/  LEA.HI.X R3, R205, R5, R235, 0x2, P0 ;  /* 0x00000005cd037211 */ /* 0x000fca00000f14eb */
[----:B------:R2:W-:Y:S01]  /*e110*/  ST.E.64 desc[UR8][R2.64], R118 ;  /* 0x0000007602007985 */ /* 0x0005e2000c101b08 */
[----:B------:R-:W-:Y:S05]  /*e120*/  BRA `(.L_x_211) ;  /* 0x0000000c00cc7947 */ /* 0x000fea0003800000 */
.L_x_202:
[----:B------:R-:W-:Y:S01]  /*e130*/  ULDC.64 UR8, c[0x0][0xc00] ;  /* 0x0003000000087ab9 */ /* 0x000fe20000000a00 */
[----:B------:R-:W-:Y:S01]  /*e140*/  R2UR UR4, R231 ;  /* 0x00000000e70472ca */ /* 0x000fe200000e0000 */
[----:B------:R-:W-:Y:S01]  /*e150*/  UISETP.NE.U32.AND UP0, UPT, UR8, URZ, UPT ;  /* 0x0000003f0800728c */ /* 0x000fe2000bf05070 */
[----:B------:R-:W-:Y:S01]  /*e160*/  R2UR UR10, R22 ;  /* 0x00000000160a72ca */ /* 0x000fe200000e0000 */
[----:B------:R-:W-:Y:S02]  /*e170*/  ULDC.64 UR12, c[0x0][0x208] ;  /* 0x00008200000c7ab9 */ /* 0x000fe40000000a00 */
[----:B------:R-:W-:-:S03]  /*e180*/  UISETP.NE.AND.EX UP0, UPT, UR9, URZ, UPT, UP0 ;  /* 0x0000003f0900728c */ /* 0x000fc6000bf05300 */
[----:B------:R-:W-:-:S03]  /*e190*/  ULDC.64 UR8, c[0x0][0xc00] ;  /* 0x0003000000087ab9 */ /* 0x000fc60000000a00 */
[----:B------:R-:W-:Y:S02]  /*e1a0*/  PLOP3.LUT P1, PT, PT, PT, UP0, 0x80, 0x0 ;  /* 0x000000000000781c */ /* 0x000fe40003f2f008 */
[----:B------:R-:W-:-:S06]  /*e1b0*/  UIMAD.WIDE UR8, UR4, 0x4, UR8 ;  /* 0x00000004040878a5 */ /* 0x000fcc000f8e0208 */
[----:B------:R-:W-:Y:S02]  /*e1c0*/  IMAD.U32 R2, RZ, RZ, UR8 ;  /* 0x00000008ff027e24 */ /* 0x000fe4000f8e00ff */
[----:B------:R-:W-:Y:S01]  /*e1d0*/  IMAD.U32 R3, RZ, RZ, UR9 ;  /* 0x00000009ff037e24 */ /* 0x000fe2000f8e00ff */
[----:B------:R-:W-:-:S04]  /*e1e0*/  ULDC.64 UR8, c[0x0][0xc08] ;  /* 0x0003020000087ab9 */ /* 0x000fc80000000a00 */
[----:B------:R-:W2:Y:S01]  /*e1f0*/  @P1 LDG.E R6, desc[UR12][R2.64] ;  /* 0x0000000c02061981 */ /* 0x000ea2000c1e1900 */
[----:B------:R-:W-:Y:S01]  /*e200*/  UISETP.NE.U32.AND UP1, UPT, UR8, URZ, UPT ;  /* 0x0000003f0800728c */ /* 0x000fe2000bf25070 */
[----:B------:R-:W0:Y:S03]  /*e210*/  S2R R7, SR_TID.X ;  /* 0x0000000000077919 */ /* 0x000e260000002100 */
[----:B------:R-:W-:-:S06]  /*e220*/  UISETP.NE.AND.EX UP1, UPT, UR9, URZ, UPT, UP1 ;  /* 0x0000003f0900728c */ /* 0x000fcc000bf25310 */
[----:B------:R-:W-:-:S05]  /*e230*/  PLOP3.LUT P2, PT, PT, PT, UP1, 0x80, 0x0 ;  /* 0x000000000000781c */ /* 0x000fca0003f4f018 */
[----:B------:R-:W-:Y:S02]  /*e240*/  @UP1 ULDC.64 UR8, c[0x0][0xc08] ;  /* 0x0003020000081ab9 */ /* 0x000fe40000000a00 */
[----:B------:R-:W-:-:S03]  /*e250*/  @UP1 UIMAD.WIDE UR8, UR4, 0x4, UR8 ;  /* 0x00000004040818a5 */ /* 0x000fc6000f8e0208 */
[----:B------:R-:W-:Y:S02]  /*e260*/  ULDC UR4, c[0x0][0xa88] ;  /* 0x0002a20000047ab9 */ /* 0x000fe40000000800 */
[----:B------:R-:W-:Y:S01]  /*e270*/  IMAD.U32 R0, RZ, RZ, UR4 ;  /* 0x00000004ff007e24 */ /* 0x000fe2000f8e00ff */
[----:B------:R-:W-:Y:S01]  /*e280*/  UMOV UR4, URZ ;  /* 0x0000003f00047c82 */ /* 0x000fe20008000000 */
[----:B------:R-:W-:Y:S01]  /*e290*/  UISETP.NE.AND UP1, UPT, UR10, URZ, UPT ;  /* 0x0000003f0a00728c */ /* 0x000fe2000bf25270 */
[----:B------:R-:W-:Y:S02]  /*e2a0*/  IMAD.U32 R4, RZ, RZ, UR8 ;  /* 0x00000008ff047e24 */ /* 0x000fe4000f8e00ff */
[----:B------:R-:W-:-:S05]  /*e2b0*/  IMAD.U32 R5, RZ, RZ, UR9 ;  /* 0x00000009ff057e24 */ /* 0x000fca000f8e00ff */
[----:B------:R1:W5:Y:S01]  /*e2c0*/  @P2 LDG.E R0, desc[UR12][R4.64] ;  /* 0x0000000c04002981 */ /* 0x000362000c1e1900 */
[----:B0-----:R-:W-:Y:S02]  /*e2d0*/  VIADD R7, R7, 0xffffff80 ;  /* 0xffffff8007077836 */ /* 0x001fe40000000000 */
[----:B------:R-:W-:Y:S02]  /*e2e0*/  @!UP1 ULDC UR10, c[0x0][0xad4] ;  /* 0x0002b500000a9ab9 */ /* 0x000fe40000000800 */
[----:B------:R-:W-:Y:S01]  /*e2f0*/  IMAD.U32 R22, RZ, RZ, UR10 ;  /* 0x0000000aff167e24 */ /* 0x000fe2000f8e00ff */
[----:B------:R-:W-:Y:S02]  /*e300*/  ISETP.GT.AND P0, PT, R7, 0x7f, PT ;  /* 0x0000007f0700780c */ /* 0x000fe40003f04270 */
[----:B--2---:R-:W-:-:S13]  /*e310*/  @P1 R2UR UR4, R6 ;  /* 0x00000000060412ca */ /* 0x004fda00000e0000 */
[----:B------:R-:W-:Y:S01]  /*e320*/  USHF.R.S32.HI UR21, URZ, 0x1f, UR4 ;  /* 0x0000001f3f157899 */ /* 0x000fe20008011404 */
[----:B-1----:R-:W-:Y:S11]  /*e330*/  @P2 BRA `(.L_x_214) ;  /* 0x0000000000142947 */ /* 0x002ff60003800000 */
[----:B------:R-:W-:Y:S05]  /*e340*/  @!P1 BRA `(.L_x_214) ;  /* 0x0000000000109947 */ /* 0x000fea0003800000 */
[----:B------:R-:W-:Y:S02]  /*e350*/  ULDC.64 UR8, c[0x0][0x208] ;  /* 0x0000820000087ab9 */ /* 0x000fe40000000a00 */
[----:B------:R-:W2:Y:S04]  /*e360*/  LDG.E R5, desc[UR8][R2.64] ;  /* 0x0000000802057981 */ /* 0x000ea8000c1e1900 */
[----:B-----5:R-:W2:Y:S02]  /*e370*/  LDG.E R0, desc[UR8][R2.64+0x4] ;  /* 0x0000040802007981 */ /* 0x020ea4000c1e1900 */
[----:B--2---:R-:W-:-:S07]  /*e380*/  IMAD.IADD R0, R0, 0x1, -R5 ;  /* 0x0000000100007824 */ /* 0x004fce00078e0a05 */
.L_x_214:
[----:B------:R-:W-:Y:S01]  /*e390*/  R2UR UR8, R231 ;  /* 0x00000000e70872ca */ /* 0x000fe200000e0000 */
[----:B------:R-:W-:Y:S01]  /*e3a0*/  BSSY B1, `(.L_x_215) ;  /* 0x0000040000017945 */ /* 0x000fe20003800000 */
[----:B------:R-:W-:-:S11]  /*e3b0*/  R2UR UR9, R233 ;  /* 0x00000000e90972ca */ /* 0x000fd600000e0000 */
[----:B------:R-:W-:Y:S02]  /*e3c0*/  USEL UR8, UR8, URZ, !UP0 ;  /* 0x0000003f08087287 */ /* 0x000fe4000c000000 */
[----:B------:R-:W-:Y:S01]  /*e3d0*/  USEL UR9, UR9, URZ, !UP0 ;  /* 0x0000003f09097287 */ /* 0x000fe2000c000000 */
[----:B------:R-:W-:Y:S11]  /*e3e0*/  @P0 BRA `(.L_x_216) ;  /* 0x0000000000ec0947 */ /* 0x000ff60003800000 */
[----:B------:R-:W0:Y:S01]  /*e3f0*/  S2R R3, SR_TID.X ;  /* 0x0000000000037919 */ /* 0x000e220000002100 */
[----:B------:R-:W1:Y:S01]  /*e400*/  LDC R9, c[0x0][0xbe8] ;  /* 0x0002fa00ff097b82 */ /* 0x000e620000000800 */
[----:B------:R-:W-:-:S13]  /*e410*/  R2UR UR10, R229 ;  /* 0x00000000e50a72ca */ /* 0x000fda00000e0000 */
[----:B------:R-:W-:-:S04]  /*e420*/  IMAD.U32 R2, RZ, RZ, UR10 ;  /* 0x0000000aff027e24 */ /* 0x000fc8000f8e00ff */
[----:B0-----:R-:W-:Y:S02]  /*e430*/  IMAD R2, R2, 0x80, R3 ;  /* 0x0000008002027824 */ /* 0x001fe400078e0203 */
[----:B-1---5:R-:W-:Y:S02]  /*e440*/  IMAD R3, R0, R9, RZ ;  /* 0x0000000900037224 */ /* 0x022fe400078e02ff */
[----:B------:R-:W-:-:S05]  /*e450*/  VIADD R4, R2, 0xffffff80 ;  /* 0xffffff8002047836 */ /* 0x000fca0000000000 */
[----:B------:R-:W-:-:S13]  /*e460*/  ISETP.GE.AND P0, PT, R4, R3, PT ;  /* 0x000000030400720c */ /* 0x000fda0003f06270 */
[----:B------:R-:W-:Y:S05]  /*e470*/  @P0 BRA `(.L_x_216) ;  /* 0x0000000000c80947 */ /* 0x000fea0003800000 */
[----:B------:R-:W-:Y:S01]  /*e480*/  ISETP.NE.AND P0, PT, R9, 0x1, PT ;  /* 0x000000010900780c */ /* 0x000fe20003f05270 */
[----:B------:R-:W-:Y:S01]  /*e490*/  UMOV UR19, 0x9b8 ;  /* 0x000009b800137882 */ /* 0x000fe20000000000 */
[----:B------:R-:W-:Y:S01]  /*e4a0*/  R2UR UR11, R22 ;  /* 0x00000000160b72ca */ /* 0x000fe200000e0000 */
[----:B------:R-:W-:Y:S01]  /*e4b0*/  IMAD.MOV.U32 R5, RZ, RZ, R4 ;  /* 0x000000ffff057224 */ /* 0x000fe200078e0004 */
[----:B------:R-:W-:Y:S01]  /*e4c0*/  R2UR UR10, R23 ;  /* 0x00000000170a72ca */ /* 0x000fe200000e0000 */
[----:B------:R-:W-:Y:S01]  /*e4d0*/  ULDC.64 UR24, c[0x0][0x208] ;  /* 0x0000820000187ab9 */ /* 0x000fe20000000a00 */
[----:B------:R-:W-:-:S07]  /*e4e0*/  R2UR UR20, R228 ;  /* 0x00000000e41472ca */ /* 0x000fce00000e0000 */
[----:B------:R-:W0:Y:S02]  /*e4f0*/  @P0 LDC R3, c[0x0][0xbec] ;  /* 0x0002fb00ff030b82 */ /* 0x000e240000000800 */
[----:B------:R-:W-:-:S04]  /*e500*/  UISETP.GT.AND UP0, UPT, UR11, 0x1, UPT ;  /* 0x000000010b00788c */ /* 0x000fc8000bf04270 */
[----:B------:R-:W-:Y:S02]  /*e510*/  USEL UR19, UR19, 0x978, UP0 ;  /* 0x0000097813137887 */ /* 0x000fe40008000000 */
[----:B------:R-:W1:Y:S01]  /*e520*/  @P0 LDC R7, c[0x0][0xbf0] ;  /* 0x0002fc00ff070b82 */ /* 0x000e620000000800 */
[----:B------:R-:W-:-:S09]  /*e530*/  USEL UR18, UR10, URZ, UP0 ;  /* 0x0000003f0a127287 */ /* 0x000fd20008000000 */
[----:B------:R-:W-:Y:S01]  /*e540*/  ULDC.64 UR12, c[0x0][UR19+0x220] ;  /* 0x00008800130c7abb */ /* 0x000fe20008000a00 */
[----:B------:R-:W-:Y:S01]  /*e550*/  ULDC.64 UR10, c[0x0][UR19+0x218] ;  /* 0x00008600130a7abb */ /* 0x000fe20008000a00 */
[----:B------:R-:W-:Y:S01]  /*e560*/  ULDC.64 UR14, c[0x0][UR19+0x228] ;  /* 0x00008a00130e7abb */ /* 0x000fe20008000a00 */
[----:B------:R-:W-:Y:S02]  /*e570*/  UIMAD UR13, UR13, UR8, URZ ;  /* 0x000000080d0d72a4 */ /* 0x000fe4000f8e023f */
[----:B------:R-:W-:Y:S01]  /*e580*/  UIMAD.WIDE.U32 UR16, UR10, UR20, URZ ;  /* 0x000000140a1072a5 */ /* 0x000fe2000f8e003f */
[----:B0-----:R-:W-:Y:S01]  /*e590*/  @P0 IMAD.HI.U32 R2, R4, R3, RZ ;  /* 0x0000000304020227 */ /* 0x001fe200078e00ff */
[----:B------:R-:W-:Y:S02]  /*e5a0*/  UIMAD UR20, UR11, UR20, URZ ;  /* 0x000000140b1472a4 */ /* 0x000fe4000f8e023f */
[----:B------:R-:W-:Y:S02]  /*e5b0*/  UIMAD.WIDE.U32 UR22, UR14, UR18, URZ ;  /* 0x000000120e1672a5 */ /* 0x000fe4000f8e003f */
[----:B------:R-:W-:-:S02]  /*e5c0*/  UIMAD.WIDE.U32 UR10, UR12, UR8, URZ ;  /* 0x000000080c0a72a5 */ /* 0x000fc4000f8e003f */
[----:B------:R-:W-:Y:S01]  /*e5d0*/  UIMAD UR14, UR15, UR18, URZ ;  /* 0x000000120f0e72a4 */ /* 0x000fe2000f8e023f */
[----:B-1----:R-:W-:Y:S01]  /*e5e0*/  @P0 SHF.R.U32.HI R5, RZ, R7, R2 ;  /* 0x00000007ff050219 */ /* 0x002fe20000011602 */
[----:B------:R-:W-:Y:S01]  /*e5f0*/  UIMAD UR13, UR12, UR9, UR13 ;  /* 0x000000090c0d72a4 */ /* 0x000fe2000f8e020d */
[----:B------:R-:W-:Y:S01]  /*e600*/  IMAD.U32 R2, RZ, RZ, UR22 ;  /* 0x00000016ff027e24 */ /* 0x000fe2000f8e00ff */
[----:B------:R-:W-:Y:S01]  /*e610*/  UIADD3 UR16, UP1, UP2, UR10, UR16, UR4 ;  /* 0x000000100a107290 */ /* 0x000fe2000fa3e004 */
[----:B------:R-:W-:Y:S01]  /*e620*/  IMAD.U32 R3, RZ, RZ, UR23 ;  /* 0x00000017ff037e24 */ /* 0x000fe2000f8e00ff */
[----:B------:R-:W-:Y:S01]  /*e630*/  UIADD3 UR14, UR23, UR14, URZ ;  /* 0x0000000e170e7290 */ /* 0x000fe2000fffe03f */
[--C-:B------:R-:W-:Y:S01]  /*e640*/  IMAD.MOV R7, RZ, RZ, -R5.reuse ;  /* 0x000000ffff077224 */ /* 0x100fe200078e0a05 */
[----:B------:R-:W-:Y:S02]  /*e650*/  UIADD3 UR20, UR17, UR20, URZ ;  /* 0x0000001411147290 */ /* 0x000fe4000fffe03f */
[----:B------:R-:W-:Y:S01]  /*e660*/  UIADD3 UR12, UR11, UR13, URZ ;  /* 0x0000000d0b0c7290 */ /* 0x000fe2000fffe03f */
[----:B------:R-:W-:Y:S01]  /*e670*/  IMAD R7, R9, R7, R4 ;  /* 0x0000000709077224 */ /* 0x000fe200078e0204 */
[----:B------:R-:W-:Y:S01]  /*e680*/  IADD3 R2, P0, P1, R5, UR16, R2 ;  /* 0x0000001005027c10 */ /* 0x000fe2000f91e002 */
[----:B------:R-:W-:Y:S01]  /*e690*/  IMAD.U32 R6, RZ, RZ, UR14 ;  /* 0x0000000eff067e24 */ /* 0x000fe2000f8e00ff */
[----:B------:R-:W-:Y:S01]  /*e6a0*/  UIADD3.X UR12, UR12, UR20, UR21, UP1, UP2 ;  /* 0x000000140c0c7290 */ /* 0x000fe20008fe4415 */
[----:B------:R-:W-:Y:S01]  /*e6b0*/  SHF.R.S32.HI R5, RZ, 0x1f, R5 ;  /* 0x0000001fff057819 */ /* 0x000fe20000011405 */
[----:B------:R-:W-:Y:S01]  /*e6c0*/  ULDC.64 UR10, c[0x0][UR19+0x210] ;  /* 0x00008400130a7abb */ /* 0x000fe20008000a00 */
[----:B------:R-:W-:Y:S01]  /*e6d0*/  SHF.R.S32.HI R4, RZ, 0x1f, R7 ;  /* 0x0000001fff047819 */ /* 0x000fe20000011407 */
[----:B------:R-:W-:-:S02]  /*e6e0*/  IMAD R9, R7, UR11, RZ ;  /* 0x0000000b07097c24 */ /* 0x000fc4000f8e02ff */
        /* <DEDUP_REMOVED lines=9> */
[----:B------:R-:W-:-:S05]  /*e780*/  IMAD.MOV.U32 R3, RZ, RZ, -0x800000 ;  /* 0xff800000ff037424 */ /* 0x000fca00078e00ff */
[----:B------:R0:W-:Y:S03]  /*e790*/  STG.E desc[UR24][R4.64], R3 ;  /* 0x0000000304007986 */ /* 0x0001e6000c101918 */
.L_x_216:
[----:B------:R-:W-:Y:S05]  /*e7a0*/  BSYNC B1 ;  /* 0x0000000000017941 */ /* 0x000fea0003800000 */
.L_x_215:
[----:B------:R-:W-:-:S13]  /*e7b0*/  R2UR UR10, R22 ;  /* 0x00000000160a72ca */ /* 0x000fda00000e0000 */
[----:B------:R-:W-:-:S06]  /*e7c0*/  UISETP.GT.AND UP0, UPT, UR10, 0x1, UPT ;  /* 0x000000010a00788c */ /* 0x000fcc000bf04270 */
[----:B------:R-:W-:-:S13]  /*e7d0*/  PLOP3.LUT P0, PT, PT, PT, UP0, 0x80, 0x0 ;  /* 0x000000000000781c */ /* 0x000fda0003f0f008 */
[----:B------:R-:W-:Y:S05]  /*e7e0*/  @P0 BRA `(.L_x_211) ;  /* 0x00000008001c0947 */ /* 0x000fea0003800000 */
[----:B------:R-:W1:Y:S01]  /*e7f0*/  LDC R11, c[0x0][0xbe8] ;  /* 0x0002fa00ff0b7b82 */ /* 0x000e620000000800 */
[----:B------:R-:W-:Y:S01]  /*e800*/  ULDC.64 UR14, c[0x0][0xaa0] ;  /* 0x0002a800000e7ab9 */ /* 0x000fe20000000a00 */
[----:B------:R-:W-:Y:S01]  /*e810*/  R2UR UR16, R229 ;  /* 0x00000000e51072ca */ /* 0x000fe200000e0000 */
[----:B------:R-:W-:Y:S01]  /*e820*/  UIMAD UR12, UR21, UR14, URZ ;  /* 0x0000000e150c72a4 */ /* 0x000fe2000f8e023f */
[----:B------:R-:W-:Y:S01]  /*e830*/  R2UR UR17, R228 ;  /* 0x00000000e41172ca */ /* 0x000fe200000e0000 */
[----:B------:R-:W-:Y:S01]  /*e840*/  UIMAD.WIDE.U32 UR10, UR4, UR14, URZ ;  /* 0x0000000e040a72a5 */ /* 0x000fe2000f8e003f */
[----:B------:R-:W-:Y:S01]  /*e850*/  IMAD R2, R19, 0x20, R230 ;  /* 0x0000002013027824 */ /* 0x000fe200078e02e6 */
[----:B------:R-:W-:Y:S01]  /*e860*/  UIMAD UR12, UR4, UR15, UR12 ;  /* 0x0000000f040c72a4 */ /* 0x000fe2000f8e020c */
[----:B------:R-:W-:Y:S03]  /*e870*/  BSSY B1, `(.L_x_217) ;  /* 0x0000045000017945 */ /* 0x000fe60003800000 */
[----:B------:R-:W-:-:S03]  /*e880*/  UIADD3 UR11, UR11, UR12, URZ ;  /* 0x0000000c0b0b7290 */ /* 0x000fc6000fffe03f */
[----:B------:R-:W-:Y:S01]  /*e890*/  ULDC.64 UR12, c[0x0][0xae8] ;  /* 0x0002ba00000c7ab9 */ /* 0x000fe20000000a00 */
[----:B0-----:R-:W-:Y:S02]  /*e8a0*/  IMAD.U32 R5, RZ, RZ, UR16 ;  /* 0x00000010ff057e24 */ /* 0x001fe4000f8e00ff */
[----:B------:R-:W-:Y:S02]  /*e8b0*/  UIMAD.WIDE.U32 UR10, UR17, UR12, UR10 ;  /* 0x0000000c110a72a5 */ /* 0x000fe4000f8e000a */
[----:B------:R-:W-:Y:S02]  /*e8c0*/  IMAD R6, R5, 0x80, R2 ;  /* 0x0000008005067824 */ /* 0x000fe400078e0202 */
[----:B------:R-:W-:Y:S02]  /*e8d0*/  UIMAD UR11, UR17, UR13, UR11 ;  /* 0x0000000d110b72a4 */ /* 0x000fe4000f8e020b */
[----:B------:R-:W-:Y:S01]  /*e8e0*/  IMAD.MOV.U32 R5, RZ, RZ, R6 ;  /* 0x000000ffff057224 */ /* 0x000fe200078e0006 */
[----:B-1----:R-:W-:Y:S01]  /*e8f0*/  ISETP.NE.AND P0, PT, R11, 0x1, PT ;  /* 0x000000010b00780c */ /* 0x002fe20003f05270 */
[----:B------:R-:W-:-:S02]  /*e900*/  ULDC.64 UR12, c[0x0][0xaf0] ;  /* 0x0002bc00000c7ab9 */ /* 0x000fc40000000a00 */
[----:B------:R-:W-:-:S04]  /*e910*/  UIMAD UR9, UR9, UR12, URZ ;  /* 0x0000000c090972a4 */ /* 0x000fc8000f8e023f */
[----:B------:R-:W-:Y:S02]  /*e920*/  UIMAD UR4, UR8, UR13, UR9 ;  /* 0x0000000d080472a4 */ /* 0x000fe4000f8e0209 */
[----:B------:R-:W-:-:S03]  /*e930*/  UIMAD.WIDE.U32 UR8, UR8, UR12, UR10 ;  /* 0x0000000c080872a5 */ /* 0x000fc6000f8e000a */
[----:B------:R-:W-:Y:S01]  /*e940*/  ULDC.64 UR10, c[0x0][0xae0] ;  /* 0x0002b800000a7ab9 */ /* 0x000fe20000000a00 */
[----:B------:R-:W0:Y:S01]  /*e950*/  @P0 LDC R3, c[0x0][0xbec] ;  /* 0x0002fb00ff030b82 */ /* 0x000e220000000800 */
[----:B------:R-:W-:-:S07]  /*e960*/  UIADD3 UR4, UR9, UR4, URZ ;  /* 0x0000000409047290 */ /* 0x000fce000fffe03f */
[----:B------:R-:W1:Y:S01]  /*e970*/  @P0 LDC R7, c[0x0][0xbf0] ;  /* 0x0002fc00ff070b82 */ /* 0x000e620000000800 */
[----:B0-----:R-:W-:-:S04]  /*e980*/  @P0 IMAD.HI.U32 R2, R6, R3, RZ ;  /* 0x0000000306020227 */ /* 0x001fc800078e00ff */
[----:B------:R-:W-:Y:S02]  /*e990*/  IMAD.U32 R3, RZ, RZ, UR9 ;  /* 0x00000009ff037e24 */ /* 0x000fe4000f8e00ff */
[----:B------:R-:W-:Y:S01]  /*e9a0*/  IMAD.U32 R3, RZ, RZ, UR4 ;  /* 0x00000004ff037e24 */ /* 0x000fe2000f8e00ff */
[----:B-1----:R-:W-:-:S04]  /*e9b0*/  @P0 SHF.R.U32.HI R5, RZ, R7, R2 ;  /* 0x00000007ff050219 */ /* 0x002fc80000011602 */
[--C-:B------:R-:W-:Y:S01]  /*e9c0*/  SHF.R.S32.HI R2, RZ, 0x1f, R5.reuse ;  /* 0x0000001fff027819 */ /* 0x100fe20000011405 */
[----:B------:R-:W-:-:S04]  /*e9d0*/  IMAD.MOV R7, RZ, RZ, -R5 ;  /* 0x000000ffff077224 */ /* 0x000fc800078e0a05 */
[----:B------:R-:W-:Y:S02]  /*e9e0*/  IMAD R4, R2, UR10, RZ ;  /* 0x0000000a02047c24 */ /* 0x000fe4000f8e02ff */
[----:B------:R-:W-:Y:S01]  /*e9f0*/  IMAD.U32 R2, RZ, RZ, UR8 ;  /* 0x00000008ff027e24 */ /* 0x000fe2000f8e00ff */
[----:B------:R-:W-:Y:S01]  /*ea00*/  ULDC.64 UR8, c[0x0][0xad8] ;  /* 0x0002b60000087ab9 */ /* 0x000fe20000000a00 */
[----:B------:R-:W-:Y:S02]  /*ea10*/  IMAD R7, R11, R7, R6 ;  /* 0x000000070b077224 */ /* 0x000fe400078e0206 */
[C---:B------:R-:W-:Y:S02]  /*ea20*/  IMAD R9, R5.reuse, UR11, R4 ;  /* 0x0000000b05097c24 */ /* 0x040fe4000f8e0204 */
[----:B------:R-:W-:Y:S01]  /*ea30*/  IMAD.WIDE.U32 R2, R5, UR10, R2 ;  /* 0x0000000a05027c25 */ /* 0x000fe2000f8e0002 */
[----:B------:R-:W-:-:S03]  /*ea40*/  SHF.R.S32.HI R4, RZ, 0x1f, R7 ;  /* 0x0000001fff047819 */ /* 0x000fc60000011407 */
[----:B------:R-:W-:Y:S02]  /*ea50*/  IMAD.U32 R5, RZ, RZ, UR16 ;  /* 0x00000010ff057e24 */ /* 0x000fe4000f8e00ff */
[----:B------:R-:W-:Y:S02]  /*ea60*/  IMAD.IADD R3, R3, 0x1, R9 ;  /* 0x0000000103037824 */ /* 0x000fe400078e0209 */
[----:B------:R-:W-:Y:S02]  /*ea70*/  IMAD R8, R5, 0x80, R230 ;  /* 0x0000008005087824 */ /* 0x000fe400078e02e6 */
[----:B------:R-:W-:Y:S02]  /*ea80*/  IMAD R6, R4, UR8, RZ ;  /* 0x0000000804067c24 */ /* 0x000fe4000f8e02ff */
[----:B-----5:R-:W-:Y:S02]  /*ea90*/  IMAD R11, R0, R11, RZ ;  /* 0x0000000b000b7224 */ /* 0x020fe400078e02ff */
[----:B------:R-:W-:-:S02]  /*eaa0*/  VIADD R4, R8, 0x40 ;  /* 0x0000004008047836 */ /* 0x000fc40000000000 */
[C---:B------:R-:W-:Y:S01]  /*eab0*/  IMAD R5, R7.reuse, UR9, R6 ;  /* 0x0000000907057c24 */ /* 0x040fe2000f8e0206 */
[-C--:B------:R-:W-:Y:S01]  /*eac0*/  ISETP.GE.AND P2, PT, R8, R11.reuse, PT ;  /* 0x0000000b0800720c */ /* 0x080fe20003f46270 */
[----:B------:R-:W-:Y:S01]  /*ead0*/  IMAD.WIDE.U32 R2, R7, UR8, R2 ;  /* 0x0000000807027c25 */ /* 0x000fe2000f8e0002 */
[----:B------:R-:W-:Y:S01]  /*eae0*/  ULDC.64 UR8, c[0x0][0xa80] ;  /* 0x0002a00000087ab9 */ /* 0x000fe20000000a00 */
[----:B------:R-:W-:Y:S02]  /*eaf0*/  ISETP.GE.AND P1, PT, R4, R11, PT ;  /* 0x0000000b0400720c */ /* 0x000fe40003f26270 */
[----:B------:R-:W-:Y:S01]  /*eb00*/  IMAD.IADD R3, R3, 0x1, R5 ;  /* 0x0000000103037824 */ /* 0x000fe200078e0205 */
[----:B------:R-:W-:Y:S01]  /*eb10*/  LEA R4, P3, R2, UR8, 0x1 ;  /* 0x0000000802047c11 */ /* 0x000fe2000f8608ff */
[----:B------:R-:W-:Y:S02]  /*eb20*/  VIADD R0, R8, 0x20 ;  /* 0x0000002008007836 */ /* 0x000fe40000000000 */
[----:B------:R-:W-:Y:S01]  /*eb30*/  IMAD.SHL.U32 R7, R19, 0x8, RZ ;  /* 0x0000000813077824 */ /* 0x000fe200078e00ff */
[----:B------:R-:W-:-:S02]  /*eb40*/  LEA.HI.X R5, R2, UR9, R3, 0x1, P3 ;  /* 0x0000000902057c11 */ /* 0x000fc400098f0c03 */
[----:B------:R-:W-:Y:S01]  /*eb50*/  ISETP.GE.AND P0, PT, R0, R11, PT ;  /* 0x0000000b0000720c */ /* 0x000fe20003f06270 */
[C---:B------:R-:W-:Y:S01]  /*eb60*/  VIADD R9, R7.reuse, 0x80 ;  /* 0x0000008007097836 */ /* 0x040fe20000000000 */
[----:B------:R0:W1:Y:S01]  /*eb70*/  SHFL.IDX PT, R2, R4, RZ, 0x181f ;  /* 0x00181fff04027589 */ /* 0x00006200000e0000 */
[----:B------:R-:W-:Y:S01]  /*eb80*/  VIADD R13, R7, 0x40 ;  /* 0x00000040070d7836 */ /* 0x000fe20000000000 */
[----:B------:R-:W-:Y:S02]  /*eb90*/  SHF.R.S32.HI R12, RZ, 0x1f, R7 ;  /* 0x0000001fff0c7819 */ /* 0x000fe40000011407 */
[----:B------:R0:W2:Y:S01]  /*eba0*/  SHFL.IDX PT, R0, R5, RZ, 0x181f ;  /* 0x00181fff05007589 */ /* 0x0000a200000e0000 */
[----:B------:R-:W-:Y:S02]  /*ebb0*/  SHF.R.S32.HI R6, RZ, 0x1f, R9 ;  /* 0x0000001fff067819 */ /* 0x000fe40000011409 */
[----:B------:R-:W-:Y:S01]  /*ebc0*/  SHF.R.S32.HI R10, RZ, 0x1f, R13 ;  /* 0x0000001fff0a7819 */ /* 0x000fe2000001140d */
[----:B------:R-:W-:Y:S06]  /*ebd0*/  @P2 BRA `(.L_x_218) ;  /* 0x0000000000382947 */ /* 0x000fec0003800000 */
        /* <DEDUP_REMOVED lines=10> */
[----:B------:R3:W-:Y:S01]  /*ec80*/  @!P4 ST.E.128 desc[UR8][R14.64], RZ ;  /* 0x000000ff0e00c985 */ /* 0x0007e2000c101d08 */
[----:B------:R-:W-:-:S03]  /*ec90*/  @!P2 LEA.HI.X R3, R9, R0, R6, 0x1, P6 ;  /* 0x000000000903a211 */ /* 0x000fc600030f0c06 */
[----:B------:R3:W-:Y:S04]  /*eca0*/  @!P3 ST.E.128 desc[UR8][R20.64], RZ ;  /* 0x000000ff1400b985 */ /* 0x0007e8000c101d08 */
[----:B------:R3:W-:Y:S02]  /*ecb0*/  @!P2 ST.E.128 desc[UR8][R2.64], RZ ;  /* 0x000000ff0200a985 */ /* 0x0007e4000c101d08 */
.L_x_218:
[----:B------:R-:W-:Y:S05]  /*ecc0*/  BSYNC B1 ;  /* 0x0000000000017941 */ /* 0x000fea0003800000 */
.L_x_217:
[----:B--2---:R2:W4:Y:S01]  /*ecd0*/  SHFL.IDX PT, R0, R5, 0x1, 0x181f ;  /* 0x00381f0005007f89 */ /* 0x00452200000e0000 */
[----:B------:R-:W-:Y:S03]  /*ece0*/  BSSY B1, `(.L_x_219) ;  /* 0x0000011000017945 */ /* 0x000fe60003800000 */
[----:B-1-3--:R2:W1:Y:S01]  /*ecf0*/  SHFL.IDX PT, R2, R4, 0x1, 0x181f ;  /* 0x00381f0004027f89 */ /* 0x00a46200000e0000 */
[----:B------:R-:W-:Y:S05]  /*ed00*/  @P0 BRA `(.L_x_220) ;  /* 0x0000000000380947 */ /* 0x000fea0003800000 */
[----:B------:R-:W-:Y:S01]  /*ed10*/  ULDC UR4, c[0x0][0xac8] ;  /* 0x0002b20000047ab9 */ /* 0x000fe20000000800 */
[----:B------:R-:W-:Y:S01]  /*ed20*/  ULDC.64 UR8, c[0x0][0x208] ;  /* 0x0000820000087ab9 */ /* 0x000fe20000000a00 */
[----:B------:R-:W-:Y:S02]  /*ed30*/  ISETP.GE.AND P4, PT, R7, UR4, PT ;  /* 0x0000000407007c0c */ /* 0x000fe4000bf86270 */
[----:B------:R-:W-:Y:S02]  /*ed40*/  ISETP.GE.AND P5, PT, R13, UR4, PT ;  /* 0x000000040d007c0c */ /* 0x000fe4000bfa6270 */
[----:B------:R-:W-:-:S09]  /*ed50*/  ISETP.GE.AND P6, PT, R9, UR4, PT ;  /* 0x0000000409007c0c */ /* 0x000fd2000bfc6270 */
[-C--:B-1----:R-:W-:Y:S02]  /*ed60*/  @!P4 LEA R14, P0, R7, R2.reuse, 0x1 ;  /* 0x00000002070ec211 */ /* 0x082fe400078008ff */
[-C--:B------:R-:W-:Y:S02]  /*ed70*/  @!P5 LEA R20, P2, R13, R2.reuse, 0x1 ;  /* 0x000000020d14d211 */ /* 0x080fe400078408ff */
[----:B------:R-:W-:Y:S02]  /*ed80*/  @!P6 LEA R2, P3, R9, R2, 0x1 ;  /* 0x000000020902e211 */ /* 0x000fe400078608ff */
[-C--:B----4-:R-:W-:Y:S02]  /*ed90*/  @!P4 LEA.HI.X R15, R7, R0.reuse, R12, 0x1, P0 ;  /* 0x00000000070fc211 */ /* 0x090fe400000f0c0c */
[-C--:B------:R-:W-:Y:S02]  /*eda0*/  @!P5 LEA.HI.X R21, R13, R0.reuse, R10, 0x1, P2 ;  /* 0x000000000d15d211 */ /* 0x080fe400010f0c0a */
[----:B------:R-:W-:Y:S01]  /*edb0*/  @!P6 LEA.HI.X R3, R9, R0, R6, 0x1, P3 ;  /* 0x000000000903e211 */ /* 0x000fe200018f0c06 */
[----:B------:R3:W-:Y:S04]  /*edc0*/  @!P4 ST.E.128 desc[UR8][R14.64], RZ ;  /* 0x000000ff0e00c985 */ /* 0x0007e8000c101d08 */
[----:B------:R3:W-:Y:S04]  /*edd0*/  @!P5 ST.E.128 desc[UR8][R20.64], RZ ;  /* 0x000000ff1400d985 */ /* 0x0007e8000c101d08 */
[----:B------:R3:W-:Y:S02]  /*ede0*/  @!P6 ST.E.128 desc[UR8][R2.64], RZ ;  /* 0x000000ff0200e985 */ /* 0x0007e4000c101d08 */
.L_x_220:
[----:B------:R-:W-:Y:S05]  /*edf0*/  BSYNC B1 ;  /* 0x0000000000017941 */ /* 0x000fea0003800000 */
.L_x_219:
[----:B----4-:R4:W0:Y:S01]  /*ee00*/  SHFL.IDX PT, R0, R5, 0x2, 0x181f ;  /* 0x00581f0005007f89 */ /* 0x01082200000e0000 */
        /* <DEDUP_REMOVED lines=11> */
[-C--:B0-----:R-:W-:Y:S02]  /*eec0*/  @!P3 LEA.HI.X R15, R7, R0.reuse, R12, 0x1, P0 ;  /* 0x00000000070fb211 */ /* 0x081fe400000f0c0c */
[-C--:B------:R-:W-:Y:S02]  /*eed0*/  @!P4 LEA.HI.X R21, R13, R0.reuse, R10, 0x1, P1 ;  /* 0x000000000d15c211 */ /* 0x080fe400008f0c0a */
[----:B------:R-:W-:Y:S01]  /*eee0*/  @!P5 LEA.HI.X R3, R9, R0, R6, 0x1, P2 ;  /* 0x000000000903d211 */ /* 0x000fe200010f0c06 */
[----:B------:R3:W-:Y:S04]  /*eef0*/  @!P3 ST.E.128 desc[UR8][R14.64], RZ ;  /* 0x000000ff0e00b985 */ /* 0x0007e8000c101d08 */
[----:B------:R3:W-:Y:S04]  /*ef00*/  @!P4 ST.E.128 desc[UR8][R20.64], RZ ;  /* 0x000000ff1400c985 */ /* 0x0007e8000c101d08 */
[----:B------:R3:W-:Y:S02]  /*ef10*/  @!P5 ST.E.128 desc[UR8][R2.64], RZ ;  /* 0x000000ff0200d985 */ /* 0x0007e4000c101d08 */
.L_x_222:
[----:B------:R-:W-:Y:S05]  /*ef20*/  BSYNC B1 ;  /* 0x0000000000017941 */ /* 0x000fea0003800000 */
.L_x_221:
[----:B0-----:R-:W-:Y:S01]  /*ef30*/  VIADD R0, R8, 0x60 ;  /* 0x0000006008007836 */ /* 0x001fe20000000000 */
[----:B--2-4-:R-:W0:Y:S04]  /*ef40*/  SHFL.IDX PT, R5, R5, 0x3, 0x181f ;  /* 0x00781f0005057f89 */ /* 0x014e2800000e0000 */
[----:B------:R-:W-:Y:S01]  /*ef50*/  ISETP.GE.AND P0, PT, R0, R11, PT ;  /* 0x0000000b0000720c */ /* 0x000fe20003f06270 */
[----:B-1-3--:R1:W2:-:S12]  /*ef60*/  SHFL.IDX PT, R2, R4, 0x3, 0x181f ;  /* 0x00781f0004027f89 */ /* 0x00a29800000e0000 */
[----:B-1----:R-:W-:Y:S05]  /*ef70*/  @P0 BRA `(.L_x_211) ;  /* 0x0000000000380947 */ /* 0x002fea0003800000 */
[----:B------:R-:W-:Y:S01]  /*ef80*/  ULDC UR4, c[0x0][0xac8] ;  /* 0x0002b20000047ab9 */ /* 0x000fe20000000800 */
[----:B------:R-:W-:Y:S01]  /*ef90*/  ULDC.64 UR8, c[0x0][0x208] ;  /* 0x0000820000087ab9 */ /* 0x000fe20000000a00 */
[----:B------:R-:W-:Y:S02]  /*efa0*/  ISETP.GE.AND P3, PT, R7, UR4, PT ;  /* 0x0000000407007c0c */ /* 0x000fe4000bf66270 */
[----:B------:R-:W-:Y:S02]  /*efb0*/  ISETP.GE.AND P4, PT, R13, UR4, PT ;  /* 0x000000040d007c0c */ /* 0x000fe4000bf86270 */
[----:B------:R-:W-:-:S09]  /*efc0*/  ISETP.GE.AND P5, PT, R9, UR4, PT ;  /* 0x0000000409007c0c */ /* 0x000fd2000bfa6270 */
[-C--:B--2---:R-:W-:Y:S02]  /*efd0*/  @!P3 LEA R14, P0, R7, R2.reuse, 0x1 ;  /* 0x00000002070eb211 */ /* 0x084fe400078008ff */
        /* <DEDUP_REMOVED lines=8> */
.L_x_211:
[----:B------:R-:W-:Y:S05]  /*f060*/  BSYNC B0 ;  /* 0x0000000000007941 */ /* 0x000fea0003800000 */
.L_x_201:
[----:B------:R-:W-:Y:S02]  /*f070*/  ULDC UR4, c[0x0][0xc3c] ;  /* 0x00030f0000047ab9 */ /* 0x000fe40000000800 */
[----:B------:R-:W-:-:S06]  /*f080*/  UISETP.GE.AND UP0, UPT, UR7, UR4, UPT ;  /* 0x000000040700728c */ /* 0x000fcc000bf06270 */
[----:B------:R-:W-:-:S13]  /*f090*/  PLOP3.LUT P0, PT, PT, PT, UP0, 0x80, 0x0 ;  /* 0x000000000000781c */ /* 0x000fda0003f0f008 */
[----:B------:R-:W-:Y:S05]  /*f0a0*/  @!P0 BRA `(.L_x_223) ;  /* 0xffffff2000148947 */ /* 0x000fea000383ffff */
[----:B------:R-:W-:Y:S05]  /*f0b0*/  EXIT ;  /* 0x000000000000794d */ /* 0x000fea0003800000 */
.L_x_175:
[----:B------:R-:W-:-:S08]  /*f0c0*/  NOP ;  /* 0x0000000000007918 */ /* 0x000fd00000000000 */
[----:B0-----:R-:W0:-:S00]  /*f0d0*/  USETMAXREG.DEALLOC.CTAPOOL 0x18 ;  /* 0x00000018000079c8 */ /* 0x001e0000080e0500 */
[----:B0-----:R-:W2:Y:S01]  /*f0e0*/  LDL.LU R2, [R1+0x1c] ;  /* 0x00001c0001027983 */ /* 0x001ea20000300800 */
[----:B------:R-:W-:Y:S01]  /*f0f0*/  LOP3.LUT R0, R0, 0x3, RZ, 0xc0, !PT ;  /* 0x0000000300007812 */ /* 0x000fe200078ec0ff */
[----:B------:R-:W-:-:S05]  /*f100*/  IMAD.MOV.U32 R6, RZ, RZ, RZ ;  /* 0x000000ffff067224 */ /* 0x000fca00078e00ff */
[----:B------:R-:W0:Y:S02]  /*f110*/  SHFL.IDX PT, R0, R0, RZ, 0x1f ;  /* 0x00001fff00007589 */ /* 0x000e2400000e0000 */
[----:B0-----:R-:W-:Y:S02]  /*f120*/  ISETP.NE.AND P0, PT, R0, RZ, PT ;  /* 0x000000ff0000720c */ /* 0x001fe40003f05270 */
[----:B--2---:R-:W-:-:S11]  /*f130*/  LOP3.LUT R2, R2, 0xfffffffd, RZ, 0xc0, !PT ;  /* 0xfffffffd02027812 */ /* 0x004fd600078ec0ff */
[----:B------:R-:W-:-:S05]  /*f140*/  @P0 LOP3.LUT R2, R2, 0x2, RZ, 0xfc, !PT ;  /* 0x0000000202020812 */ /* 0x000fca00078efcff */
[----:B------:R0:W-:Y:S01]  /*f150*/  STL [R1+0x1c], R2 ;  /* 0x00001c0201007387 */ /* 0x0001e20000100800 */
[----:B------:R-:W-:Y:S05]  /*f160*/  @!P0 BRA `(.L_x_224) ;  /* 0x0000000000248947 */ /* 0x000fea0003800000 */
[----:B------:R-:W1:Y:S08]  /*f170*/  S2UR UR5, SR_CgaCtaId ;  /* 0x00000000000579c3 */ /* 0x000e700000008800 */
[----:B------:R-:W-:Y:S06]  /*f180*/  BAR.SYNC.DEFER_BLOCKING 0x5, 0x180 ;  /* 0x0146000000007b1d */ /* 0x000fec0000010000 */
[----:B------:R-:W-:-:S02]  /*f190*/  UMOV UR4, 0x400 ;  /* 0x0000040000047882 */ /* 0x000fc40000000000 */
[----:B-1----:R-:W-:-:S09]  /*f1a0*/  ULEA UR4, UR5, UR4, 0x18 ;  /* 0x0000000405047291 */ /* 0x002fd2000f8ec03f */
[----:B------:R-:W1:Y:S04]  /*f1b0*/  LDS.128 R4, [UR4+0x368d0] ;  /* 0x0368d004ff047984 */ /* 0x000e680008000c00 */
[----:B-1----:R2:W-:Y:S04]  /*f1c0*/  STL.64 [R1], R4 ;  /* 0x0000000401007387 */ /* 0x0025e80000100a00 */
[----:B------:R2:W-:Y:S01]  /*f1d0*/  STL.64 [R1+0x8], R6 ;  /* 0x0000080601007387 */ /* 0x0005e20000100a00 */
[----:B------:R-:W-:Y:S06]  /*f1e0*/  BAR.ARV 0x4, 0x180 ;  /* 0x0106000000007b1d */ /* 0x000fec0000002000 */
[----:B------:R-:W-:Y:S05]  /*f1f0*/  BRA `(.L_x_225) ;  /* 0x0000000800b07947 */ /* 0x000fea0003800000 */
.L_x_224:
[----:B------:R-:W1:Y:S01]  /*f200*/  S2R R0, SR_TID.X ;  /* 0x0000000000007919 */ /* 0x000e620000002100 */
[----:B------:R-:W-:Y:S01]  /*f210*/  ULDC UR4, c[0x0][0xc3c] ;  /* 0x00030f0000047ab9 */ /* 0x000fe20000000800 */
[----:B------:R-:W-:Y:S01]  /*f220*/  ULDC.64 UR6, c[0x0][0x208] ;  /* 0x0000820000067ab9 */ /* 0x000fe20000000a00 */
[----:B------:R-:W-:Y:S01]  /*f230*/  IMAD.MOV.U32 R9, RZ, RZ, RZ ;  /* 0x000000ffff097224 */ /* 0x000fe200078e00ff */
[----:B------:R-:W-:Y:S01]  /*f240*/  ULDC UR5, c[0x0][0xc38] ;  /* 0x00030e0000057ab9 */ /* 0x000fe20000000800 */
[----:B-1----:R-:W-:-:S04]  /*f250*/  LOP3.LUT R0, R0, 0x1f, RZ, 0xc0, !PT ;  /* 0x0000001f00007812 */ /* 0x002fc800078ec0ff */
[----:B------:R-:W-:-:S04]  /*f260*/  ISETP.NE.AND P0, PT, R0, 0x1f, PT ;  /* 0x0000001f0000780c */ /* 0x000fc80003f05270 */
[----:B------:R-:W-:-:S13]  /*f270*/  ISETP.GE.OR P1, PT, R0, UR4, !P0 ;  /* 0x0000000400007c0c */ /* 0x000fda000c726670 */
[----:B0-----:R-:W0:Y:S08]  /*f280*/  @!P1 LDC.64 R2, c[0x0][0xc80] ;  /* 0x00032000ff029b82 */ /* 0x001e300000000a00 */
[----:B------:R-:W1:Y:S01]  /*f290*/  @!P1 LDC.64 R4, c[0x0][0xc78] ;  /* 0x00031e00ff049b82 */ /* 0x000e620000000a00 */
[----:B0-----:R-:W-:-:S05]  /*f2a0*/  @!P1 IMAD.WIDE.U32 R2, R0, 0x4, R2 ;  /* 0x0000000400029825 */ /* 0x001fca00078e0002 */
[----:B------:R1:W2:Y:S02]  /*f2b0*/  @!P1 LDG.E R6, desc[UR6][R2.64] ;  /* 0x0000000602069981 */ /* 0x0002a4000c1e1900 */
[----:B-1----:R-:W-:-:S05]  /*f2c0*/  @!P1 IMAD.WIDE.U32 R2, R0, 0x4, R4 ;  /* 0x0000000400029825 */ /* 0x002fca00078e0004 */
[----:B------:R-:W2:Y:S01]  /*f2d0*/  @!P1 LDG.E R9, desc[UR6][R2.64] ;  /* 0x0000000602099981 */ /* 0x000ea2000c1e1900 */
[C---:B------:R-:W-:Y:S01]  /*f2e0*/  ISETP.NE.AND P1, PT, R0.reuse, RZ, PT ;  /* 0x000000ff0000720c */ /* 0x040fe20003f25270 */
[----:B------:R-:W0:Y:S01]  /*f2f0*/  S2UR UR6, SR_CTAID.X ;  /* 0x00000000000679c3 */ /* 0x000e220000002500 */
[C---:B------:R-:W-:Y:S01]  /*f300*/  ISETP.GE.U32.AND P2, PT, R0.reuse, 0x2, PT ;  /* 0x000000020000780c */ /* 0x040fe20003f46070 */
[----:B------:R-:W-:Y:S01]  /*f310*/  UMOV UR4, URZ ;  /* 0x0000003f00047c82 */ /* 0x000fe20008000000 */
[C---:B------:R-:W-:Y:S02]  /*f320*/  ISETP.GE.U32.AND P3, PT, R0.reuse, 0x4, PT ;  /* 0x000000040000780c */ /* 0x040fe40003f66070 */
[C---:B------:R-:W-:Y:S02]  /*f330*/  ISETP.GE.U32.AND P4, PT, R0.reuse, 0x8, PT ;  /* 0x000000080000780c */ /* 0x040fe40003f86070 */
[----:B------:R-:W-:Y:S01]  /*f340*/  ISETP.GE.U32.AND P5, PT, R0, 0x10, PT ;  /* 0x000000100000780c */ /* 0x000fe20003fa6070 */
[----:B--2---:R-:W-:-:S05]  /*f350*/  IMAD R4, R6, R9, RZ ;  /* 0x0000000906047224 */ /* 0x004fca00078e02ff */
[----:B------:R-:W1:Y:S02]  /*f360*/  SHFL.UP PT, R5, R4, 0x1, RZ ;  /* 0x0420000004057989 */ /* 0x000e6400000e00ff */
[----:B-1----:R-:W-:-:S05]  /*f370*/  SEL R5, R5, RZ, P1 ;  /* 0x000000ff05057207 */ /* 0x002fca0000800000 */
[----:B------:R-:W-:-:S05]  /*f380*/  IMAD.IADD R5, R4, 0x1, R5 ;  /* 0x0000000104057824 */ /* 0x000fca00078e0205 */
        /* <DEDUP_REMOVED lines=12> */
[----:B------:R-:W1:Y:S02]  /*f450*/  SHFL.IDX PT, R4, R2, 0x1f, 0x1f ;  /* 0x03e01f0002047f89 */ /* 0x000e6400000e0000 */
[----:B-1----:R-:W-:-:S04]  /*f460*/  IMAD R7, R4, UR5, RZ ;  /* 0x0000000504077c24 */ /* 0x002fc8000f8e02ff */
[----:B------:R-:W-:Y:S01]  /*f470*/  IMAD.MOV.U32 R4, RZ, RZ, R7 ;  /* 0x000000ffff047224 */ /* 0x000fe200078e0007 */
[----:B0-----:R-:W-:-:S13]  /*f480*/  ISETP.GT.AND P6, PT, R7, UR6, PT ;  /* 0x0000000607007c0c */ /* 0x001fda000bfc4270 */
[----:B------:R-:W-:Y:S05]  /*f490*/  @P6 BRA `(.L_x_226) ;  /* 0x0000000000a86947 */ /* 0x000fea0003800000 */
[----:B------:R-:W-:Y:S01]  /*f4a0*/  IMAD.MOV.U32 R7, RZ, RZ, R4 ;  /* 0x000000ffff077224 */ /* 0x000fe200078e0004 */
[----:B------:R-:W-:Y:S01]  /*f4b0*/  UMOV UR4, URZ ;  /* 0x0000003f00047c82 */ /* 0x000fe20008000000 */
[----:B------:R-:W-:-:S05]  /*f4c0*/  ULDC UR5, c[0x0][0xc38] ;  /* 0x00030e0000057ab9 */ /* 0x000fca0000000800 */
.L_x_228:
[----:B------:R-:W0:Y:S01]  /*f4d0*/  LDC R2, c[0x0][0xc3c] ;  /* 0x00030f00ff027b82 */ /* 0x000e220000000800 */
[----:B------:R-:W-:Y:S01]  /*f4e0*/  ULDC UR7, c[0x0][0xc3c] ;  /* 0x00030f0000077ab9 */ /* 0x000fe20000000800 */
[----:B------:R-:W-:Y:S01]  /*f4f0*/  UIADD3 UR4, UR4, 0x1f, URZ ;  /* 0x0000001f04047890 */ /* 0x000fe2000fffe03f */
[----:B------:R-:W-:-:S05]  /*f500*/  IMAD.U32 R3, RZ, RZ, UR7 ;  /* 0x00000007ff037e24 */ /* 0x000fca000f8e00ff */
[----:B------:R1:W-:Y:S01]  /*f510*/  STL [R1+0xc], R3 ;  /* 0x00000c0301007387 */ /* 0x0003e20000100800 */
[----:B0-----:R-:W-:-:S13]  /*f520*/  ISETP.LE.AND P6, PT, R2, UR4, PT ;  /* 0x0000000402007c0c */ /* 0x001fda000bfc3270 */
[----:B-1----:R-:W-:Y:S05]  /*f530*/  @P6 BRA `(.L_x_227) ;  /* 0x0000000400a86947 */ /* 0x002fea0003800000 */
[----:B------:R-:W-:Y:S01]  /*f540*/  VIADD R9, R0, UR4 ;  /* 0x0000000400097c36 */ /* 0x000fe20008000000 */
[----:B------:R-:W-:Y:S01]  /*f550*/  ULDC.64 UR8, c[0x0][0x208] ;  /* 0x0000820000087ab9 */ /* 0x000fe20000000a00 */
[----:B------:R-:W-:-:S03]  /*f560*/  IMAD.MOV.U32 R6, RZ, RZ, RZ ;  /* 0x000000ffff067224 */ /* 0x000fc600078e00ff */
[----:B------:R-:W-:-:S13]  /*f570*/  ISETP.GE.OR P6, PT, R9, R2, !P0 ;  /* 0x000000020900720c */ /* 0x000fda00047c6670 */
[----:B------:R-:W0:Y:S08]  /*f580*/  @!P6 LDC.64 R2, c[0x0][0xc80] ;  /* 0x00032000ff02eb82 */ /* 0x000e300000000a00 */
[----:B------:R-:W1:Y:S01]  /*f590*/  @!P6 LDC.64 R4, c[0x0][0xc78] ;  /* 0x00031e00ff04eb82 */ /* 0x000e620000000a00 */
[----:B0-----:R-:W-:-:S05]  /*f5a0*/  @!P6 IMAD.WIDE R2, R9, 0x4, R2 ;  /* 0x000000040902e825 */ /* 0x001fca00078e0202 */
[----:B------:R1:W2:Y:S02]  /*f5b0*/  @!P6 LDG.E R6, desc[UR8][R2.64] ;  /* 0x000000080206e981 */ /* 0x0002a4000c1e1900 */
[----:B-1----:R-:W-:-:S04]  /*f5c0*/  @!P6 IMAD.WIDE R2, R9, 0x4, R4 ;  /* 0x000000040902e825 */ /* 0x002fc800078e0204 */
[----:B------:R-:W-:-:S06]  /*f5d0*/  IMAD.MOV.U32 R9, RZ, RZ, RZ ;  /* 0x000000ffff097224 */ /* 0x000fcc00078e00ff */
[----:B------:R-:W2:Y:S02]  /*f5e0*/  @!P6 LDG.E R9, desc[UR8][R2.64] ;  /* 0x000000080209e981 */ /* 0x000ea4000c1e1900 */
[----:B--2---:R-:W-:-:S05]  /*f5f0*/  IMAD R11, R6, R9, RZ ;  /* 0x00000009060b7224 */ /* 0x004fca00078e02ff */
[----:B------:R-:W0:Y:S02]  /*f600*/  SHFL.UP PT, R4, R11, 0x1, RZ ;  /* 0x042000000b047989 */ /* 0x000e2400000e00ff */
[----:B0-----:R-:W-:-:S05]  /*f610*/  SEL R4, R4, RZ, P1 ;  /* 0x000000ff04047207 */ /* 0x001fca0000800000 */
[----:B------:R-:W-:-:S05]  /*f620*/  IMAD.IADD R4, R11, 0x1, R4 ;  /* 0x000000010b047824 */ /* 0x000fca00078e0204 */
        /* <DEDUP_REMOVED lines=12> */
[----:B------:R-:W0:Y:S02]  /*f6f0*/  SHFL.IDX PT, R4, R2, 0x1f, 0x1f ;  /* 0x03e01f0002047f89 */ /* 0x000e2400000e0000 */
[----:B0-----:R-:W-:-:S04]  /*f700*/  IMAD R4, R4, UR5, RZ ;  /* 0x0000000504047c24 */ /* 0x001fc8000f8e02ff */
[----:B------:R-:W-:-:S05]  /*f710*/  IMAD.IADD R7, R4, 0x1, R7 ;  /* 0x0000000104077824 */ /* 0x000fca00078e0207 */
[----:B------:R-:W-:-:S13]  /*f720*/  ISETP.GT.AND P6, PT, R7, UR6, PT ;  /* 0x0000000607007c0c */ /* 0x000fda000bfc4270 */
[----:B------:R-:W-:Y:S05]  /*f730*/  @!P6 BRA `(.L_x_228) ;  /* 0xfffffffc0064e947 */ /* 0x000fea000383ffff */
.L_x_226:
[----:B------:R-:W-:Y:S02]  /*f740*/  IMAD.IADD R11, R7, 0x1, -R4 ;  /* 0x00000001070b7824 */ /* 0x000fe400078e0a04 */
[----:B------:R-:W-:Y:S02]  /*f750*/  IMAD.MOV.U32 R12, RZ, RZ, RZ ;  /* 0x000000ffff0c7224 */ /* 0x000fe400078e00ff */
[----:B------:R-:W-:-:S05]  /*f760*/  IMAD R3, R2, UR5, R11 ;  /* 0x0000000502037c24 */ /* 0x000fca000f8e020b */
[----:B------:R-:W-:-:S13]  /*f770*/  ISETP.GT.AND P0, PT, R3, UR6, PT ;  /* 0x0000000603007c0c */ /* 0x000fda000bf04270 */
[----:B------:R-:W-:-:S04]  /*f780*/  VOTE.ANY R10, PT, !P0 ;  /* 0x00000000000a7806 */ /* 0x000fc800040e0100 */
[----:B------:R-:W0:Y:S01]  /*f790*/  POPC R5, R10 ;  /* 0x0000000a00057309 */ /* 0x000e220000000000 */
[----:B------:R-:W-:Y:S01]  /*f7a0*/  ISETP.NE.AND P0, PT, R10, RZ, PT ;  /* 0x000000ff0a00720c */ /* 0x000fe20003f05270 */
[----:B0-----:R-:W0:Y:S04]  /*f7b0*/  SHFL.IDX PT, R6, R6, R5, 0x1f ;  /* 0x00001f0506067589 */ /* 0x001e2800000e0000 */
[----:B------:R-:W1:Y:S01]  /*f7c0*/  SHFL.IDX PT, R8, R9, R5, 0x1f ;  /* 0x00001f0509087589 */ /* 0x000e6200000e0000 */
[----:B0-----:R-:W-:-:S04]  /*f7d0*/  IABS R4, R6 ;  /* 0x0000000600047213 */ /* 0x001fc80000000000 */
[----:B------:R-:W0:Y:S01]  /*f7e0*/  I2F.RP R13, R4 ;  /* 0x00000004000d7306 */ /* 0x000e220000209400 */
[----:B-1----:R-:W-:-:S07]  /*f7f0*/  IABS R7, R8 ;  /* 0x0000000800077213 */ /* 0x002fce0000000000 */
[----:B------:R-:W-:Y:S08]  /*f800*/  I2F.RP R10, R7 ;  /* 0x00000007000a7306 */ /* 0x000ff00000209400 */
[----:B0-----:R-:W0:Y:S02]  /*f810*/  MUFU.RCP R13, R13 ;  /* 0x0000000d000d7308 */ /* 0x001e240000001000 */
[----:B0-----:R-:W-:-:S06]  /*f820*/  VIADD R3, R13, 0xffffffe ;  /* 0x0ffffffe0d037836 */ /* 0x001fcc0000000000 */
[----:B------:R-:W0:Y:S02]  /*f830*/  F2I.FTZ.U32.TRUNC.NTZ R3, R3 ;  /* 0x0000000300037305 */ /* 0x000e24000021f000 */
[----:B0-----:R-:W-:Y:S01]  /*f840*/  IMAD.MOV R15, RZ, RZ, -R3 ;  /* 0x000000ffff0f7224 */ /* 0x001fe200078e0a03 */
[----:B------:R-:W-:Y:S06]  /*f850*/  @!P0 BRA `(.L_x_229) ;  /* 0x0000000000088947 */ /* 0x000fec0003800000 */
[----:B------:R-:W-:-:S05]  /*f860*/  VIADD R9, R5, 0xffffffff ;  /* 0xffffffff05097836 */ /* 0x000fca0000000000 */
[----:B------:R0:W1:Y:S02]  /*f870*/  SHFL.IDX PT, R12, R2, R9, 0x1f ;  /* 0x00001f09020c7589 */ /* 0x00006400000e0000 */
.L_x_229:
[----:B-1----:R-:W-:Y:S01]  /*f880*/  IMAD R11, R12, UR5, R11 ;  /* 0x000000050c0b7c24 */ /* 0x002fe2000f8e020b */
[----:B------:R-:W1:Y:S01]  /*f890*/  MUFU.RCP R10, R10 ;  /* 0x0000000a000a7308 */ /* 0x000e620000001000 */
[----:B0-----:R-:W-:Y:S02]  /*f8a0*/  IMAD R9, R15, R4, RZ ;  /* 0x000000040f097224 */ /* 0x001fe400078e02ff */
[----:B------:R-:W-:Y:S01]  /*f8b0*/  IMAD.MOV.U32 R2, RZ, RZ, RZ ;  /* 0x000000ffff027224 */ /* 0x000fe200078e00ff */
[----:B------:R0:W-:Y:S03]  /*f8c0*/  STL [R1], R11 ;  /* 0x0000000b01007387 */ /* 0x0001e60000100800 */
[----:B------:R-:W-:Y:S01]  /*f8d0*/  IMAD.HI.U32 R2, R3, R9, R2 ;  /* 0x0000000903027227 */ /* 0x000fe200078e0002 */
[----:B------:R-:W-:Y:S02]  /*f8e0*/  IADD3 R9, -R11, UR6, RZ ;  /* 0x000000060b097c10 */ /* 0x000fe4000fffe1ff */
[----:B------:R-:W-:-:S02]  /*f8f0*/  IABS R3, R6 ;  /* 0x0000000600037213 */ /* 0x000fc40000000000 */
[----:B------:R-:W-:-:S03]  /*f900*/  IABS R13, R9 ;  /* 0x00000009000d7213 */ /* 0x000fc60000000000 */
[----:B------:R-:W-:Y:S02]  /*f910*/  IMAD.MOV R12, RZ, RZ, -R3 ;  /* 0x000000ffff0c7224 */ /* 0x000fe400078e0a03 */
[----:B0-----:R-:W-:-:S04]  /*f920*/  IMAD.HI.U32 R11, R2, R13, RZ ;  /* 0x0000000d020b7227 */ /* 0x001fc800078e00ff */
[----:B-1----:R-:W-:Y:S02]  /*f930*/  VIADD R3, R10, 0xffffffe ;  /* 0x0ffffffe0a037836 */ /* 0x002fe40000000000 */
[----:B------:R-:W-:-:S04]  /*f940*/  IMAD R13, R11, R12, R13 ;  /* 0x0000000c0b0d7224 */ /* 0x000fc800078e020d */
[----:B------:R-:W0:Y:S01]  /*f950*/  F2I.FTZ.U32.TRUNC.NTZ R3, R3 ;  /* 0x0000000300037305 */ /* 0x000e22000021f000 */
[----:B------:R-:W-:-:S13]  /*f960*/  ISETP.GT.U32.AND P1, PT, R4, R13, PT ;  /* 0x0000000d0400720c */ /* 0x000fda0003f24070 */
[----:B------:R-:W-:Y:S02]  /*f970*/  @!P1 IMAD.IADD R13, R13, 0x1, -R4 ;  /* 0x000000010d0d9824 */ /* 0x000fe400078e0a04 */
[----:B0-----:R-:W-:Y:S02]  /*f980*/  IMAD.MOV R2, RZ, RZ, -R3 ;  /* 0x000000ffff027224 */ /* 0x001fe400078e0a03 */
[----:B------:R-:W-:Y:S01]  /*f990*/  @!P1 VIADD R11, R11, 0x1 ;  /* 0x000000010b0b9836 */ /* 0x000fe20000000000 */
[----:B------:R-:W-:Y:S01]  /*f9a0*/  ISETP.GE.U32.AND P0, PT, R13, R4, PT ;  /* 0x000000040d00720c */ /* 0x000fe20003f06070 */
[----:B------:R-:W-:Y:S01]  /*f9b0*/  IMAD R13, R2, R7, RZ ;  /* 0x00000007020d7224 */ /* 0x000fe200078e02ff */
[----:B------:R-:W-:Y:S01]  /*f9c0*/  ISETP.NE.AND P1, PT, R6, RZ, PT ;  /* 0x000000ff0600720c */ /* 0x000fe20003f25270 */
[----:B------:R-:W-:-:S04]  /*f9d0*/  IMAD.MOV.U32 R2, RZ, RZ, RZ ;  /* 0x000000ffff027224 */ /* 0x000fc800078e00ff */
[----:B------:R-:W-:Y:S01]  /*f9e0*/  IMAD.HI.U32 R4, R3, R13, R2 ;  /* 0x0000000d03047227 */ /* 0x000fe200078e0002 */
[----:B------:R-:W-:-:S04]  /*f9f0*/  LOP3.LUT R2, R9, R6, RZ, 0x3c, !PT ;  /* 0x0000000609027212 */ /* 0x000fc800078e3cff */
[----:B------:R-:W-:Y:S01]  /*fa00*/  ISETP.GE.AND P2, PT, R2, RZ, PT ;  /* 0x000000ff0200720c */ /* 0x000fe20003f46270 */
[----:B------:R-:W-:Y:S01]  /*fa10*/  @P0 VIADD R11, R11, 0x1 ;  /* 0x000000010b0b0836 */ /* 0x000fe20000000000 */
[----:B------:R-:W-:-:S05]  /*fa20*/  IABS R2, R8 ;  /* 0x0000000800027213 */ /* 0x000fca0000000000 */
[----:B------:R-:W-:-:S06]  /*fa30*/  IMAD.MOV R2, RZ, RZ, -R2 ;  /* 0x000000ffff027224 */ /* 0x000fcc00078e0a02 */
[----:B------:R-:W-:Y:S01]  /*fa40*/  @!P2 IMAD.MOV R11, RZ, RZ, -R11 ;  /* 0x000000ffff0ba224 */ /* 0x000fe200078e0a0b */
[----:B------:R-:W-:-:S04]  /*fa50*/  @!P1 LOP3.LUT R11, RZ, R6, RZ, 0x33, !PT ;  /* 0x00000006ff0b9212 */ /* 0x000fc800078e33ff */
[-C--:B------:R-:W-:Y:S01]  /*fa60*/  IABS R3, R11.reuse ;  /* 0x0000000b00037213 */ /* 0x080fe20000000000 */
[----:B------:R-:W-:-:S04]  /*fa70*/  IMAD R6, R6, R11, RZ ;  /* 0x0000000b06067224 */ /* 0x000fc800078e02ff */
[----:B------:R-:W-:-:S04]  /*fa80*/  IMAD.HI.U32 R4, R4, R3, RZ ;  /* 0x0000000304047227 */ /* 0x000fc800078e00ff */
[----:B------:R-:W-:Y:S02]  /*fa90*/  IMAD R2, R4, R2, R3 ;  /* 0x0000000204027224 */ /* 0x000fe400078e0203 */
[----:B------:R-:W-:-:S03]  /*faa0*/  IMAD.IADD R6, R9, 0x1, -R6 ;  /* 0x0000000109067824 */ /* 0x000fc600078e0a06 */
[----:B------:R-:W-:Y:S02]  /*fab0*/  ISETP.GT.U32.AND P1, PT, R7, R2, PT ;  /* 0x000000020700720c */ /* 0x000fe40003f24070 */
[----:B------:R1:W-:Y:S11]  /*fac0*/  STL [R1+0x4], R6 ;  /* 0x0000040601007387 */ /* 0x0003f60000100800 */
[----:B------:R-:W-:-:S02]  /*fad0*/  @!P1 IMAD.IADD R2, R2, 0x1, -R7 ;  /* 0x0000000102029824 */ /* 0x000fc400078e0a07 */
[----:B------:R-:W-:Y:S01]  /*fae0*/  @!P1 VIADD R4, R4, 0x1 ;  /* 0x0000000104049836 */ /* 0x000fe20000000000 */
[----:B------:R-:W-:Y:S02]  /*faf0*/  ISETP.NE.AND P1, PT, R8, RZ, PT ;  /* 0x000000ff0800720c */ /* 0x000fe40003f25270 */
[----:B------:R-:W-:Y:S02]  /*fb00*/  ISETP.GE.U32.AND P0, PT, R2, R7, PT ;  /* 0x000000070200720c */ /* 0x000fe40003f06070 */
[----:B------:R-:W-:-:S04]  /*fb10*/  LOP3.LUT R2, R11, R8, RZ, 0x3c, !PT ;  /* 0x000000080b027212 */ /* 0x000fc800078e3cff */
[----:B------:R-:W-:-:S07]  /*fb20*/  ISETP.GE.AND P2, PT, R2, RZ, PT ;  /* 0x000000ff0200720c */ /* 0x000fce0003f46270 */
[----:B------:R-:W-:-:S06]  /*fb30*/  @P0 VIADD R4, R4, 0x1 ;  /* 0x0000000104040836 */ /* 0x000fcc0000000000 */
[----:B------:R-:W-:Y:S01]  /*fb40*/  @!P2 IMAD.MOV R4, RZ, RZ, -R4 ;  /* 0x000000ffff04a224 */ /* 0x000fe200078e0a04 */
[----:B------:R-:W-:-:S05]  /*fb50*/  @!P1 LOP3.LUT R4, RZ, R8, RZ, 0x33, !PT ;  /* 0x00000008ff049212 */ /* 0x000fca00078e33ff */
[--C-:B------:R-:W-:Y:S02]  /*fb60*/  IMAD.MOV R2, RZ, RZ, -R4.reuse ;  /* 0x000000ffff027224 */ /* 0x100fe400078e0a04 */
[C---:B------:R-:W-:Y:S02]  /*fb70*/  IMAD R4, R8.reuse, 0x1000000, R4 ;  /* 0x0100000008047824 */ /* 0x040fe400078e0204 */
[----:B------:R-:W-:Y:S02]  /*fb80*/  IMAD R11, R8, R2, R11 ;  /* 0x00000002080b7224 */ /* 0x000fe400078e020b */
[----:B------:R-:W-:Y:S02]  /*fb90*/  VIADD R2, R5, UR4 ;  /* 0x0000000405027c36 */ /* 0x000fe40008000000 */
[----:B------:R-:W-:-:S03]  /*fba0*/  IMAD R3, R11, 0x10000, R4 ;  /* 0x000100000b037824 */ /* 0x000fc600078e0204 */
[----:B------:R1:W-:Y:S04]  /*fbb0*/  STL [R1+0xc], R2 ;  /* 0x00000c0201007387 */ /* 0x0003e80000100800 */
[----:B------:R1:W-:Y:S01]  /*fbc0*/  STL [R1+0x8], R3 ;  /* 0x0000080301007387 */ /* 0x0003e20000100800 */
[----:B------:R-:W-:Y:S05]  /*fbd0*/  BRA `(.L_x_230) ;  /* 0x0000000000107947 */ /* 0x000fea0003800000 */
.L_x_227:
[----:B------:R-:W-:Y:S01]  /*fbe0*/  IMAD.U32 R2, RZ, RZ, UR6 ;  /* 0x00000006ff027e24 */ /* 0x000fe2000f8e00ff */
[----:B------:R0:W-:Y:S04]  /*fbf0*/  STL [R1+0x4], RZ ;  /* 0x000004ff01007387 */ /* 0x0001e80000100800 */
[----:B------:R0:W-:Y:S04]  /*fc00*/  STL [R1+0x8], RZ ;  /* 0x000008ff01007387 */ /* 0x0001e80000100800 */
[----:B------:R0:W-:Y:S02]  /*fc10*/  STL [R1], R2 ;  /* 0x0000000201007387 */ /* 0x0001e40000100800 */
.L_x_230:
[----:B------:R-:W2:Y:S04]  /*fc20*/  LDL R4, [R1] ;  /* 0x0000000001047983 */ /* 0x000ea80000100800 */
[----:B------:R-:W2:Y:S04]  /*fc30*/  LDL R5, [R1+0x4] ;  /* 0x0000040001057983 */ /* 0x000ea80000100800 */
[----:B-1----:R-:W2:Y:S04]  /*fc40*/  LDL R6, [R1+0x8] ;  /* 0x0000080001067983 */ /* 0x002ea80000100800 */
[----:B------:R-:W2:Y:S01]  /*fc50*/  LDL R7, [R1+0xc] ;  /* 0x00000c0001077983 */ /* 0x000ea20000100800 */
[----:B------:R-:W-:-:S13]  /*fc60*/  ISETP.NE.AND P0, PT, R0, RZ, PT ;  /* 0x000000ff0000720c */ /* 0x000fda0003f05270 */
[----:B------:R-:W1:Y:S01]  /*fc70*/  @!P0 S2R R3, SR_CgaCtaId ;  /* 0x0000000000038919 */ /* 0x000e620000008800 */
[----:B------:R-:W-:-:S04]  /*fc80*/  @!P0 MOV R0, 0x400 ;  /* 0x0000040000008802 */ /* 0x000fc80000000f00 */
[----:B-1----:R-:W-:-:S05]  /*fc90*/  @!P0 LEA R0, R3, R0, 0x18 ;  /* 0x0000000003008211 */ /* 0x002fca00078ec0ff */
[----:B--2---:R1:W-:Y:S01]  /*fca0*/  @!P0 STS.128 [R0+0x368d0], R4 ;  /* 0x0368d00400008388 */ /* 0x0043e20000000c00 */
[----:B------:R-:W-:Y:S06]  /*fcb0*/  BAR.ARV 0x5, 0x180 ;  /* 0x0146000000007b1d */ /* 0x000fec0000002000 */
.L_x_225:
[----:B-1----:R-:W3:Y:S01]  /*fcc0*/  LDL R0, [R1+0xc] ;  /* 0x00000c0001007983 */ /* 0x002ee20000100800 */
[----:B------:R-:W-:Y:S01]  /*fcd0*/  ULDC UR4, c[0x0][0xc3c] ;  /* 0x00030f0000047ab9 */ /* 0x000fe20000000800 */
[----:B------:R-:W-:Y:S02]  /*fce0*/  IMAD.MOV.U32 R19, RZ, RZ, RZ ;  /* 0x000000ffff137224 */ /* 0x000fe400078e00ff */
[----:B------:R1:W-:Y:S01]  /*fcf0*/  STL [R1+0x48], RZ ;  /* 0x000048ff01007387 */ /* 0x0003e20000100800 */
[----:B---3--:R-:W-:Y:S01]  /*fd00*/  ISETP.GE.AND P0, PT, R0, UR4, PT ;  /* 0x0000000400007c0c */ /* 0x008fe2000bf06270 */
[----:B------:R-:W-:-:S05]  /*fd10*/  IMAD.MOV.U32 R0, RZ, RZ, 0x1 ;  /* 0x00000001ff007424 */ /* 0x000fca00078e00ff */
[----:B------:R1:W-:Y:S07]  /*fd20*/  STL [R1+0x14], R0 ;  /* 0x0000140001007387 */ /* 0x0003ee0000100800 */
[----:B------:R-:W-:Y:S05]  /*fd30*/  @P0 BRA `(.L_x_231) ;  /* 0x0000005c003c0947 */ /* 0x000fea0003800000 */
[----:B--2---:R-:W2:Y:S01]  /*fd40*/  S2R R5, SR_TID.X ;  /* 0x0000000000057919 */ /* 0x004ea20000002100 */
[----:B------:R-:W3:Y:S01]  /*fd50*/  S2UR UR5, SR_CgaCtaId ;  /* 0x00000000000579c3 */ /* 0x000ee20000008800 */
[----:B------:R-:W-:Y:S01]  /*fd60*/  UMOV UR4, 0x400 ;  /* 0x0000040000047882 */ /* 0x000fe20000000000 */
[----:B------:R-:W-:Y:S01]  /*fd70*/  BSSY B8, `(.L_x_231) ;  /* 0x00005cb000087945 */ /* 0x000fe20003800000 */
[----:B------:R-:W-:Y:S01]  /*fd80*/  IMAD.MOV.U32 R19, RZ, RZ, RZ ;  /* 0x000000ffff137224 */ /* 0x000fe200078e00ff */
[----:B------:R-:W-:Y:S01]  /*fd90*/  ULDC UR38, c[0x0][0xc] ;  /* 0x0000030000267ab9 */ /* 0x000fe20000000800 */
[----:B------:R-:W-:Y:S01]  /*fda0*/  ULDC.64 UR36, c[0x0][0x198] ;  /* 0x0000660000247ab9 */ /* 0x000fe20000000a00 */
[----:B---3--:R-:W-:-:S06]  /*fdb0*/  ULEA UR4, UR5, UR4, 0x18 ;  /* 0x0000000405047291 */ /* 0x008fcc000f8ec03f */
[----:B------:R-:W-:Y:S01]  /*fdc0*/  IMAD.U32 R18, RZ, RZ, UR4 ;  /* 0x00000004ff127e24 */ /* 0x000fe2000f8e00ff */
[C---:B--2---:R-:W-:Y:S01]  /*fdd0*/  LOP3.LUT R4, R5.reuse, 0x7f, RZ, 0xc0, !PT ;  /* 0x0000007f05047812 */ /* 0x044fe200078ec0ff */
[----:B-1----:R-:W-:-:S05]  /*fde0*/  IMAD.SHL.U32 R0, R5, 0x8, RZ ;  /* 0x0000000805007824 */ /* 0x002fca00078e00ff */
[C---:B0-----:R-:W-:Y:S02]  /*fdf0*/  LOP3.LUT R2, R0.reuse, 0x1f8, RZ, 0xc0, !PT ;  /* 0x000001f800027812 */ /* 0x041fe400078ec0ff */
[----:B------:R-:W-:Y:S02]  /*fe00*/  LOP3.LUT R0, R0, 0x38, RZ, 0xc0, !PT ;  /* 0x0000003800007812 */ /* 0x000fe400078ec0ff */
[----:B------:R-:W-:Y:S01]  /*fe10*/  LOP3.LUT R3, R2, 0x38, R5, 0x78, !PT ;  /* 0x0000003802037812 */ /* 0x000fe200078e7805 */
[----:B------:R-:W-:Y:S01]  /*fe20*/  IMAD.SHL.U32 R2, R4, 0x8, RZ ;  /* 0x0000000804027824 */ /* 0x000fe200078e00ff */
[----:B------:R-:W-:-:S04]  /*fe30*/  SHF.R.U32.HI R4, RZ, 0x3, R4 ;  /* 0x00000003ff047819 */ /* 0x000fc80000011604 */
[----:B------:R-:W-:Y:S01]  /*fe40*/  LOP3.LUT R3, R3, 0x200, R2, 0xf8, !PT ;  /* 0x0000020003037812 */ /* 0x000fe200078ef802 */
[----:B------:R-:W-:-:S04]  /*fe50*/  IMAD.SHL.U32 R2, R5, 0x10, RZ ;  /* 0x0000001005027824 */ /* 0x000fc800078e00ff */
[----:B------:R-:W-:Y:S01]  /*fe60*/  IMAD R3, R3, 0x2, R18 ;  /* 0x0000000203037824 */ /* 0x000fe200078e0212 */
[----:B------:R-:W-:Y:S01]  /*fe70*/  LOP3.LUT R4, R4, 0x70, R2, 0xf8, !PT ;  /* 0x0000007004047812 */ /* 0x000fe200078ef802 */
[----:B------:R-:W-:-:S03]  /*fe80*/  IMAD.MOV.U32 R2, RZ, RZ, 0x1 ;  /* 0x00000001ff027424 */ /* 0x000fc600078e00ff */
[----:B------:R-:W-:Y:S04]  /*fe90*/  STL [R1+0x24], R3 ;  /* 0x0000240301007387 */ /* 0x000fe80000100800 */
[----:B------:R0:W-:Y:S04]  /*fea0*/  STL [R1+0x14], R2 ;  /* 0x0000140201007387 */ /* 0x0001e80000100800 */
[----:B------:R1:W-:Y:S01]  /*feb0*/  STL [R1+0x48], RZ ;  /* 0x000048ff01007387 */ /* 0x0003e20000100800 */
[C---:B0-----:R-:W-:Y:S02]  /*fec0*/  LOP3.LUT R2, R0.reuse, 0x40, RZ, 0xfc, !PT ;  /* 0x0000004000027812 */ /* 0x041fe400078efcff */
[----:B-1----:R-:W-:-:S07]  /*fed0*/  LOP3.LUT R0, R0, 0x80, RZ, 0xfc, !PT ;  /* 0x0000008000007812 */ /* 0x002fce00078efcff */
.L_x_337:
[----:B------:R-:W2:Y:S01]  /*fee0*/  LDL R0, [R1+0xc] ;  /* 0x00000c0001007983 */ /* 0x000ea20000100800 */
[----:B------:R-:W2:Y:S01]  /*fef0*/  LDC.64 R2, c[0x0][0xc88] ;  /* 0x00032200ff027b82 */ /* 0x000ea20000000a00 */
[----:B------:R-:W-:Y:S01]  /*ff00*/  ULDC.64 UR4, c[0x0][0x208] ;  /* 0x0000820000047ab9 */ /* 0x000fe20000000a00 */
[----:B--2---:R-:W-:-:S05]  /*ff10*/  IMAD.WIDE R2, R0, 0x4, R2 ;  /* 0x0000000400027825 */ /* 0x004fca00078e0202 */
[----:B------:R-:W2:Y:S01]  /*ff20*/  LDG.E R11, desc[UR4][R2.64] ;  /* 0x00000004020b7981 */ /* 0x000ea2000c1e1900 */
[----:B------:R-:W-:Y:S05]  /*ff30*/  YIELD ;  /* 0x0000000000007946 */ /* 0x000fea0003800000 */
[----:B------:R-:W-:Y:S01]  /*ff40*/  ULDC.64 UR4, c[0x0][0xa28] ;  /* 0x00028a0000047ab9 */ /* 0x000fe20000000a00 */
[----:B------:R-:W-:Y:S01]  /*ff50*/  IMAD.MOV.U32 R0, RZ, RZ, RZ ;  /* 0x000000ffff007224 */ /* 0x000fe200078e00ff */
[----:B------:R-:W-:Y:S01]  /*ff60*/  ISETP.NE.U32.AND P0, PT, RZ, UR4, PT ;  /* 0x00000004ff007c0c */ /* 0x000fe2000bf05070 */
[----:B------:R-:W-:Y:S01]  /*ff70*/  ULDC.64 UR10, c[0x0][0x208] ;  /* 0x00008200000a7ab9 */ /* 0x000fe20000000a00 */
[----:B01----:R-:W-:Y:S01]  /*ff80*/  IMAD.MOV.U32 R6, RZ, RZ, RZ ;  /* 0x000000ffff067224 */ /* 0x003fe200078e00ff */
[----:B------:R-:W-:Y:S01]  /*ff90*/  ULDC.64 UR6, c[0x0][0xa18] ;  /* 0x0002860000067ab9 */ /* 0x000fe20000000a00 */
[----:B------:R-:W-:Y:S01]  /*ffa0*/  ISETP.NE.AND.EX P0, PT, RZ, UR5, PT, P0 ;  /* 0x00000005ff007c0c */ /* 0x000fe2000bf05300 */
[----:B------:R-:W-:Y:S01]  /*ffb0*/  ULDC.64 UR8, c[0x0][0xa08] ;  /* 0x0002820000087ab9 */ /* 0x000fe20000000a00 */
[----:B--2---:R-:W-:Y:S01]  /*ffc0*/  SHF.R.S32.HI R4, RZ, 0x1f, R11 ;  /* 0x0000001fff047819 */ /* 0x004fe2000001140b */
[----:B------:R-:W-:-:S10]  /*ffd0*/  IMAD.SHL.U32 R17, R11, 0x4, RZ ;  /* 0x000000040b117824 */ /* 0x000fd400078e00ff */
[C---:B------:R-:W-:Y:S01]  /*ffe0*/  @P0 LEA R2, P1, R11.reuse, UR4, 0x2 ;  /* 0x000000040b020c11 */ /* 0x040fe2000f8210ff */
[----:B------:R-:W-:Y:S03]  /*fff0*/  STL [R1+0x2c], R11 ;  /* 0x00002c0b01007387 */ /* 0x000fe60000100800 */
[C-C-:B------:R-:W-:Y:S01]  /*10000*/  @P0 LEA.HI.X R3, R11.reuse, UR5, R4.reuse, 0x2, P1 ;  /* 0x000000050b030c11 */ /* 0x140fe200088f1404 */
[----:B------:R-:W-:Y:S01]  /*10010*/  ULDC.64 UR4, c[0x0][0xa00] ;  /* 0x0002800000047ab9 */ /* 0x000fe20000000a00 */
[----:B------:R-:W-:Y:S01]  /*10020*/  SHF.L.U64.HI R10, R11, 0x2, R4 ;  /* 0x000000020b0a7819 */ /* 0x000fe20000010204 */
[----:B------:R0:W-:Y:S01]  /*10030*/  STL [R1+0x3c], R4 ;  /* 0x00003c0401007387 */ /* 0x0001e20000100800 */
[----:B------:R-:W-:-:S03]  /*10040*/  ISETP.NE.U32.AND P1, PT, RZ, UR4, PT ;  /* 0x00000004ff007c0c */ /* 0x000fc6000bf25070 */
[----:B------:R1:W5:Y:S01]  /*10050*/  @P0 LDG.E R0, desc[UR10][R2.64] ;  /* 0x0000000a02000981 */ /* 0x000362000c1e1900 */
[----:B------:R-:W-:Y:S01]  /*10060*/  ISETP.NE.AND.EX P1, PT, RZ, UR5, PT, P1 ;  /* 0x00000005ff007c0c */ /* 0x000fe2000bf25310 */
[----:B------:R-:W-:Y:S01]  /*10070*/  IMAD.MOV.U32 R8, RZ, RZ, RZ ;  /* 0x000000ffff087224 */ /* 0x000fe200078e00ff */
[----:B------:R-:W-:Y:S01]  /*10080*/  ISETP.NE.U32.AND P2, PT, RZ, UR6, PT ;  /* 0x00000006ff007c0c */ /* 0x000fe2000bf45070 */
[----:B------:R-:W-:Y:S01]  /*10090*/  STL [R1+0x20], R10 ;  /* 0x0000200a01007387 */ /* 0x000fe20000100800 */
[----:B------:R-:W-:Y:S02]  /*100a0*/  ISETP.NE.U32.AND P0, PT, RZ, UR8, PT ;  /* 0x00000008ff007c0c */ /* 0x000fe4000bf05070 */
[C---:B0-----:R-:W-:Y:S02]  /*100b0*/  IADD3 R4, P4, R17.reuse, UR8, RZ ;  /* 0x0000000811047c10 */ /* 0x041fe4000ff9e0ff */
[----:B-1----:R-:W-:Y:S02]  /*100c0*/  IADD3 R2, P3, R17, UR4, RZ ;  /* 0x0000000411027c10 */ /* 0x002fe4000ff7e0ff */
[----:B------:R-:W-:-:S02]  /*100d0*/  ISETP.NE.AND.EX P2, PT, RZ, UR7, PT, P2 ;  /* 0x00000007ff007c0c */ /* 0x000fc4000bf45320 */
[C---:B------:R-:W-:Y:S02]  /*100e0*/  IADD3.X R3, R10.reuse, UR5, RZ, P3, !PT ;  /* 0x000000050a037c10 */ /* 0x040fe40009ffe4ff */
[----:B------:R-:W-:Y:S02]  /*100f0*/  ISETP.NE.AND.EX P0, PT, RZ, UR9, PT, P0 ;  /* 0x00000009ff007c0c */ /* 0x000fe4000bf05300 */
[----:B------:R-:W-:Y:S01]  /*10100*/  IADD3.X R5, R10, UR9, RZ, P4, !PT ;  /* 0x000000090a057c10 */ /* 0x000fe2000a7fe4ff */
[----:B------:R-:W2:Y:S01]  /*10110*/  @P1 LDG.E R6, desc[UR10][R2.64] ;  /* 0x0000000a02061981 */ /* 0x000ea2000c1e1900 */
[----:B------:R-:W-:Y:S02]  /*10120*/  ULDC UR4, c[0x0][0x288] ;  /* 0x0000a20000047ab9 */ /* 0x000fe40000000800 */
[----:B------:R-:W-:Y:S01]  /*10130*/  IMAD.U32 R9, RZ, RZ, UR4 ;  /* 0x00000004ff097e24 */ /* 0x000fe2000f8e00ff */
[----:B------:R-:W-:-:S06]  /*10140*/  ULDC.64 UR4, c[0x0][0x418] ;  /* 0x0001060000047ab9 */ /* 0x000fcc0000000a00 */
[----:B------:R-:W5:Y:S04]  /*10150*/  @P0 LDG.E R8, desc[UR10][R4.64] ;  /* 0x0000000a04080981 */ /* 0x000f68000c1e1900 */
[----:B--2---:R0:W-:Y:S02]  /*10160*/  STL [R1+0x30], R6 ;  /* 0x0000300601007387 */ /* 0x0041e40000100800 */
[----:B0-----:R-:W-:-:S04]  /*10170*/  @P2 IADD3 R6, P3, R17, UR6, RZ ;  /* 0x0000000611062c10 */ /* 0x001fc8000ff7e0ff */
[----:B------:R-:W-:-:S05]  /*10180*/  @P2 IADD3.X R7, R10, UR7, RZ, P3, !PT ;  /* 0x000000070a072c10 */ /* 0x000fca0009ffe4ff */
[----:B------:R0:W2:Y:S01]  /*10190*/  @P2 LDG.E R9, desc[UR10][R6.64] ;  /* 0x0000000a06092981 */ /* 0x0000a2000c1e1900 */
[----:B------:R-:W-:-:S03]  /*101a0*/  UISETP.NE.U32.AND UP0, UPT, UR4, URZ, UPT ;  /* 0x0000003f0400728c */ /* 0x000fc6000bf05070 */
[----:B------:R-:W-:Y:S01]  /*101b0*/  ULDC UR4, c[0x0][0x424] ;  /* 0x0001090000047ab9 */ /* 0x000fe20000000800 */
[----:B------:R-:W-:-:S03]  /*101c0*/  UISETP.NE.AND.EX UP0, UPT, UR5, URZ, UPT, UP0 ;  /* 0x0000003f0500728c */ /* 0x000fc6000bf05300 */
[----:B------:R-:W-:Y:S01]  /*101d0*/  ULDC UR5, c[0x0][0x2f0] ;  /* 0x0000bc0000057ab9 */ /* 0x000fe20000000800 */
[----:B------:R-:W-:-:S04]  /*101e0*/  USEL UR4, UR4, 0x1, UP0 ;  /* 0x0000000104047887 */ /* 0x000fc80008000000 */
[----:B------:R-:W-:-:S06]  /*101f0*/  UIMAD UR4, UR4, UR5, URZ ;  /* 0x00000005040472a4 */ /* 0x000fcc000f8e023f */
[----:B0-----:R-:W-:Y:S01]  /*10200*/  IMAD.U32 R6, RZ, RZ, UR4 ;  /* 0x00000004ff067e24 */ /* 0x001fe2000f8e00ff */
[----:B--2---:R0:W-:Y:S01]  /*10210*/  STL [R1+0x44], R9 ;  /* 0x0000440901007387 */ /* 0x0041e20000100800 */
[----:B------:R-:W-:Y:S05]  /*10220*/  @P2 BRA `(.L_x_232) ;  /* 0x0000000000182947 */ /* 0x000fea0003800000 */
[----:B------:R-:W-:Y:S05]  /*10230*/  @!P1 BRA `(.L_x_232) ;  /* 0x0000000000149947 */ /* 0x000fea0003800000 */
[----:B------:R-:W-:Y:S02]  /*10240*/  ULDC.64 UR4, c[0x0][0x208] ;  /* 0x0000820000047ab9 */ /* 0x000fe40000000a00 */
[----:B------:R-:W2:Y:S04]  /*10250*/  LDG.E R7, desc[UR4][R2.64] ;  /* 0x0000000402077981 */ /* 0x000ea8000c1e1900 */
[----:B------:R-:W2:Y:S02]  /*10260*/  LDG.E R2, desc[UR4][R2.64+0x4] ;  /* 0x0000040402027981 */ /* 0x000ea4000c1e1900 */
[----:B--2---:R-:W-:-:S05]  /*10270*/  IMAD.IADD R2, R2, 0x1, -R7 ;  /* 0x0000000102027824 */ /* 0x004fca00078e0a07 */
[----:B------:R1:W-:Y:S02]  /*10280*/  STL [R1+0x44], R2 ;  /* 0x0000440201007387 */ /* 0x0003e40000100800 */
.L_x_232:
[----:B------:R-:W0:Y:S01]  /*10290*/  LDL.LU R3, [R1+0x8] ;  /* 0x0000080001037983 */ /* 0x000e220000300800 */
[----:B------:R-:W-:Y:S02]  /*102a0*/  ULDC.64 UR4, c[0x0][0xa20] ;  /* 0x0002880000047ab9 */ /* 0x000fe40000000a00 */
[----:B------:R-:W-:-:S04]  /*102b0*/  ISETP.NE.U32.AND P1, PT, RZ, UR4, PT ;  /* 0x00000004ff007c0c */ /* 0x000fc8000bf25070 */
[----:B------:R-:W-:Y:S02]  /*102c0*/  ISETP.NE.AND.EX P1, PT, RZ, UR5, PT, P1 ;  /* 0x00000005ff007c0c */ /* 0x000fe4000bf25310 */
[C---:B0-----:R-:W-:Y:S02]  /*102d0*/  LOP3.LUT R9, R3.reuse, 0xff000000, RZ, 0xc0, !PT ;  /* 0xff00000003097812 */ /* 0x041fe400078ec0ff */
[C---:B-1----:R-:W-:Y:S02]  /*102e0*/  LOP3.LUT R2, R3.reuse, 0xff0000, RZ, 0xc0, !PT ;  /* 0x00ff000003027812 */ /* 0x042fe400078ec0ff */
[----:B------:R-:W-:Y:S02]  /*102f0*/  SHF.R.U32.HI R9, RZ, 0x8, R9 ;  /* 0x00000008ff097819 */ /* 0x000fe40000011609 */
[----:B------:R-:W-:Y:S01]  /*10300*/  LOP3.LUT R16, R3, 0xffff, RZ, 0xc0, !PT ;  /* 0x0000ffff03107812 */ /* 0x000fe200078ec0ff */
[----:B-----5:R-:W-:Y:S01]  /*10310*/  IMAD.IADD R3, R8, 0x1, R0 ;  /* 0x0000000108037824 */ /* 0x020fe200078e0200 */
[----:B------:R-:W-:Y:S01]  /*10320*/  LEA.HI R9, R2, R9, RZ, 0x10 ;  /* 0x0000000902097211 */ /* 0x000fe200078f80ff */
[----:B------:R-:W-:-:S05]  /*10330*/  IMAD.MOV.U32 R2, RZ, RZ, R11 ;  /* 0x000000ffff027224 */ /* 0x000fca00078e000b */
[----:B------:R0:W-:Y:S04]  /*10340*/  STL [R1+0x10], R2 ;  /* 0x0000100201007387 */ /* 0x0001e80000100800 */
[----:B------:R0:W-:Y:S01]  /*10350*/  STL [R1+0x18], R3 ;  /* 0x0000180301007387 */ /* 0x0001e20000100800 */
[----:B------:R-:W-:Y:S05]  /*10360*/  @!P1 BRA `(.L_x_233) ;  /* 0x0000000000149947 */ /* 0x000fea0003800000 */
[----:B------:R-:W-:Y:S01]  /*10370*/  IADD3 R6, P0, R17, UR4, RZ ;  /* 0x0000000411067c10 */ /* 0x000fe2000ff1e0ff */
[----:B------:R-:W-:-:S03]  /*10380*/  ULDC.64 UR6, c[0x0][0x208] ;  /* 0x0000820000067ab9 */ /* 0x000fc60000000a00 */
[----:B------:R-:W-:-:S05]  /*10390*/  IADD3.X R7, R10, UR5, RZ, P0, !PT ;  /* 0x000000050a077c10 */ /* 0x000fca00087fe4ff */
[----:B------:R1:W5:Y:S01]  /*103a0*/  LDG.E R6, desc[UR6][R6.64] ;  /* 0x0000000606067981 */ /* 0x000362000c1e1900 */
[----:B------:R-:W-:Y:S05]  /*103b0*/  BRA `(.L_x_234) ;  /* 0x0000000000147947 */ /* 0x000fea0003800000 */
.L_x_233:
[----:B------:R-:W-:Y:S05]  /*103c0*/  @!P0 BRA `(.L_x_234) ;  /* 0x0000000000108947 */ /* 0x000fea0003800000 */
[----:B------:R-:W-:Y:S02]  /*103d0*/  ULDC.64 UR4, c[0x0][0x208] ;  /* 0x0000820000047ab9 */ /* 0x000fe40000000a00 */
[----:B------:R-:W2:Y:S04]  /*103e0*/  LDG.E R6, desc[UR4][R4.64] ;  /* 0x0000000404067981 */ /* 0x000ea8000c1e1900 */
[----:B------:R-:W2:Y:S02]  /*103f0*/  LDG.E R4, desc[UR4][R4.64+0x4] ;  /* 0x0000040404047981 */ /* 0x000ea4000c1e1900 */
[----:B--2---:R-:W-:-:S07]  /*10400*/  IMAD.IADD R6, R4, 0x1, -R6 ;  /* 0x0000000104067824 */ /* 0x004fce00078e0a06 */
.L_x_234:
[----:B-----5:R-:W-:Y:S01]  /*10410*/  IMAD.IADD R6, R6, 0x1, -R0 ;  /* 0x0000000106067824 */ /* 0x020fe200078e0a00 */
[----:B------:R-:W-:Y:S01]  /*10420*/  LOP3.LUT R10, R9, 0xff, RZ, 0xc0, !PT ;  /* 0x000000ff090a7812 */ /* 0x000fe200078ec0ff */
[----:B0-----:R-:W-:Y:S01]  /*10430*/  IMAD.MOV.U32 R2, RZ, RZ, RZ ;  /* 0x000000ffff027224 */ /* 0x001fe200078e00ff */
[----:B------:R-:W-:Y:S01]  /*10440*/  BSSY B0, `(.L_x_235) ;  /* 0x000002b000007945 */ /* 0x000fe20003800000 */
[C---:B------:R-:W-:Y:S01]  /*10450*/  VIADD R3, R6.reuse, 0x6f ;  /* 0x0000006f06037836 */ /* 0x040fe20000000000 */
[----:B------:R-:W-:Y:S01]  /*10460*/  ISETP.GE.AND P0, PT, R6, 0x1, PT ;  /* 0x000000010600780c */ /* 0x000fe20003f06270 */
[----:B------:R-:W-:Y:S02]  /*10470*/  IMAD.MOV.U32 R4, RZ, RZ, RZ ;  /* 0x000000ffff047224 */ /* 0x000fe400078e00ff */
[----:B------:R-:W-:-:S03]  /*10480*/  IMAD.HI R2, R3, -0x6db6db6d, R2 ;  /* 0x9249249303027827 */ /* 0x000fc600078e0202 */
[----:B------:R0:W-:Y:S01]  /*10490*/  STL [R1+0x34], R4 ;  /* 0x0000340401007387 */ /* 0x0001e20000100800 */
[----:B------:R-:W-:Y:S01]  /*104a0*/  IMAD.MOV.U32 R11, RZ, RZ, R4 ;  /* 0x000000ffff0b7224 */ /* 0x000fe200078e0004 */
[----:B------:R-:W-:-:S04]  /*104b0*/  SHF.R.U32.HI R0, RZ, 0x1f, R2 ;  /* 0x0000001fff007819 */ /* 0x000fc80000011602 */
[----:B------:R-:W-:-:S05]  /*104c0*/  LEA.HI.SX32 R8, R2, R0, 0x1a ;  /* 0x0000000002087211 */ /* 0x000fca00078fd2ff */
[----:B------:R0:W-:Y:S04]  /*104d0*/  STL [R1+0x40], R8 ;  /* 0x0000400801007387 */ /* 0x0001e80000100800 */
[----:B------:R0:W-:Y:S01]  /*104e0*/  STL [R1+0x58], R10 ;  /* 0x0000580a01007387 */ /* 0x0001e20000100800 */
[----:B------:R-:W-:Y:S05]  /*104f0*/  @!P0 BRA `(.L_x_236) ;  /* 0x00000000007c8947 */ /* 0x000fea0003800000 */
[----:B------:R-:W-:-:S04]  /*10500*/  SHF.R.U32.HI R0, RZ, 0x10, R9 ;  /* 0x00000010ff007819 */ /* 0x000fc80000011609 */
[----:B------:R-:W-:-:S13]  /*10510*/  ISETP.NE.AND P0, PT, R0, RZ, PT ;  /* 0x000000ff0000720c */ /* 0x000fda0003f05270 */
[----:B------:R-:W0:Y:S02]  /*10520*/  @!P0 LDC R0, c[0x0][0x9f0] ;  /* 0x00027c00ff008b82 */ /* 0x000e240000000800 */
[----:B0-----:R-:W-:-:S04]  /*10530*/  IABS R4, R0 ;  /* 0x0000000000047213 */ /* 0x001fc80000000000 */
[----:B------:R-:W0:Y:S08]  /*10540*/  I2F.RP R2, R4 ;  /* 0x0000000400027306 */ /* 0x000e300000209400 */
[----:B0-----:R-:W0:Y:S02]  /*10550*/  MUFU.RCP R2, R2 ;  /* 0x0000000200027308 */ /* 0x001e240000001000 */
[----:B0-----:R-:W-:-:S06]  /*10560*/  VIADD R2, R2, 0xffffffe ;  /* 0x0ffffffe02027836 */ /* 0x001fcc0000000000 */
[----:B------:R-:W0:Y:S02]  /*10570*/  F2I.FTZ.U32.TRUNC.NTZ R3, R2 ;  /* 0x0000000200037305 */ /* 0x000e24000021f000 */
[----:B0-----:R-:W-:-:S04]  /*10580*/  IMAD.MOV R2, RZ, RZ, -R3 ;  /* 0x000000ffff027224 */ /* 0x001fc800078e0a03 */
[----:B------:R-:W-:Y:S02]  /*10590*/  IMAD R5, R2, R4, RZ ;  /* 0x0000000402057224 */ /* 0x000fe400078e02ff */
[----:B------:R-:W-:-:S04]  /*105a0*/  IMAD.MOV.U32 R2, RZ, RZ, RZ ;  /* 0x000000ffff027224 */ /* 0x000fc800078e00ff */
[----:B-1----:R-:W-:Y:S01]  /*105b0*/  IMAD.HI.U32 R7, R3, R5, R2 ;  /* 0x0000000503077227 */ /* 0x002fe200078e0002 */
[----:B------:R-:W-:Y:S02]  /*105c0*/  IABS R2, R0 ;  /* 0x0000000000027213 */ /* 0x000fe40000000000 */
[----:B------:R-:W-:-:S03]  /*105d0*/  IADD3 R5, R0, -0x1, R8 ;  /* 0xffffffff00057810 */ /* 0x000fc60007ffe008 */
[----:B------:R-:W-:Y:S01]  /*105e0*/  IMAD.MOV R2, RZ, RZ, -R2 ;  /* 0x000000ffff027224 */ /* 0x000fe200078e0a02 */
[----:B------:R-:W-:Y:S02]  /*105f0*/  IABS R3, R5 ;  /* 0x0000000500037213 */ /* 0x000fe40000000000 */
[----:B------:R-:W-:Y:S01]  /*10600*/  LOP3.LUT R5, R5, R0, RZ, 0x3c, !PT ;  /* 0x0000000005057212 */ /* 0x000fe200078e3cff */
[----:B------:R-:W-:Y:S02]  /*10610*/  IMAD.MOV.U32 R6, RZ, RZ, R2 ;  /* 0x000000ffff067224 */ /* 0x000fe400078e0002 */
[----:B------:R-:W-:Y:S01]  /*10620*/  IMAD.HI.U32 R2, R7, R3, RZ ;  /* 0x0000000307027227 */ /* 0x000fe200078e00ff */
[----:B------:R-:W-:-:S03]  /*10630*/  ISETP.GE.AND P2, PT, R5, RZ, PT ;  /* 0x000000ff0500720c */ /* 0x000fc60003f46270 */
[----:B------:R-:W-:-:S05]  /*10640*/  IMAD R3, R2, R6, R3 ;  /* 0x0000000602037224 */ /* 0x000fca00078e0203 */
[----:B------:R-:W-:-:S13]  /*10650*/  ISETP.GT.U32.AND P1, PT, R4, R3, PT ;  /* 0x000000030400720c */ /* 0x000fda0003f24070 */
[----:B------:R-:W-:Y:S02]  /*10660*/  @!P1 IMAD.IADD R3, R3, 0x1, -R4 ;  /* 0x0000000103039824 */ /* 0x000fe400078e0a04 */
[----:B------:R-:W-:Y:S01]  /*10670*/  @!P1 VIADD R2, R2, 0x1 ;  /* 0x0000000102029836 */ /* 0x000fe20000000000 */
[----:B------:R-:W-:Y:S02]  /*10680*/  ISETP.NE.AND P1, PT, R0, RZ, PT ;  /* 0x000000ff0000720c */ /* 0x000fe40003f25270 */
[----:B------:R-:W-:-:S13]  /*10690*/  ISETP.GE.U32.AND P0, PT, R3, R4, PT ;  /* 0x000000040300720c */ /* 0x000fda0003f06070 */
[----:B------:R-:W-:-:S04]  /*106a0*/  @P0 VIADD R2, R2, 0x1 ;  /* 0x0000000102020836 */ /* 0x000fc80000000000 */
[----:B------:R-:W-:Y:S01]  /*106b0*/  @!P2 IMAD.MOV R2, RZ, RZ, -R2 ;  /* 0x000000ffff02a224 */ /* 0x000fe200078e0a02 */
[----:B------:R-:W-:-:S05]  /*106c0*/  @!P1 LOP3.LUT R2, RZ, R0, RZ, 0x33, !PT ;  /* 0x00000000ff029212 */ /* 0x000fca00078e33ff */
[----:B------:R-:W-:-:S05]  /*106d0*/  IMAD.MOV.U32 R11, RZ, RZ, R2 ;  /* 0x000000ffff0b7224 */ /* 0x000fca00078e0002 */
[----:B------:R2:W-:Y:S02]  /*106e0*/  STL [R1+0x34], R11 ;  /* 0x0000340b01007387 */ /* 0x0005e40000100800 */
.L_x_236:
[----:B------:R-:W-:Y:S05]  /*106f0*/  BSYNC B0 ;  /* 0x0000000000007941 */ /* 0x000fea0003800000 */
.L_x_235:
[----:B------:R-:W-:Y:S01]  /*10700*/  IMAD.MOV.U32 R0, RZ, RZ, R11 ;  /* 0x000000ffff007224 */ /* 0x000fe200078e000b */
[----:B------:R-:W-:Y:S03]  /*10710*/  BSSY B7, `(.L_x_237) ;  /* 0x0000455000077945 */ /* 0x000fe60003800000 */
[----:B------:R-:W-:-:S05]  /*10720*/  IMAD R2, R10, R0, RZ ;  /* 0x000000000a027224 */ /* 0x000fca00078e02ff */
[----:B------:R-:W-:Y:S01]  /*10730*/  VIADDMNMX R0, R2, R0, R8, PT ;  /* 0x0000000002007246 */ /* 0x000fe20003800108 */
[----:B------:R3:W-:Y:S03]  /*10740*/  STL [R1+0x28], R2 ;  /* 0x0000280201007387 */ /* 0x0007e60000100800 */
[----:B------:R-:W-:Y:S01]  /*10750*/  ISETP.GT.AND P0, PT, R0, R2, PT ;  /* 0x000000020000720c */ /* 0x000fe20003f04270 */
[----:B------:R3:W-:-:S12]  /*10760*/  STL [R1+0x38], R0 ;  /* 0x0000380001007387 */ /* 0x0007d80000100800 */
[----:B---3--:R-:W-:Y:S05]  /*10770*/  @P0 BRA `(.L_x_238) ;  /* 0x00000000004c0947 */ /* 0x008fea0003800000 */
[----:B------:R-:W3:Y:S02]  /*10780*/  S2R R0, SR_TID.X ;  /* 0x0000000000007919 */ /* 0x000ee40000002100 */
[----:B---3--:R-:W-:-:S04]  /*10790*/  LOP3.LUT R0, R0, 0x7f, RZ, 0xc0, !PT ;  /* 0x0000007f00007812 */ /* 0x008fc800078ec0ff */
[----:B------:R-:W-:-:S13]  /*107a0*/  ISETP.NE.AND P0, PT, R0, RZ, PT ;  /* 0x000000ff0000720c */ /* 0x000fda0003f05270 */
[----:B------:R-:W-:Y:S05]  /*107b0*/  @P0 BRA `(.L_x_239) ;  /* 0x0000004400280947 */ /* 0x000fea0003800000 */
[----:B------:R-:W3:Y:S01]  /*107c0*/  S2R R5, SR_LANEID ;  /* 0x0000000000057919 */ /* 0x000ee20000000000 */
[----:B------:R-:W-:Y:S01]  /*107d0*/  VOTEU.ANY UR4, UPT, PT ;  /* 0x0000000000047886 */ /* 0x000fe200038e0100 */
[----:B------:R-:W4:Y:S01]  /*107e0*/  LDC.64 R2, c[0x0][0xc60] ;  /* 0x00031800ff027b82 */ /* 0x000f220000000a00 */
[----:B------:R-:W3:Y:S01]  /*107f0*/  FLO.U32 R0, UR4 ;  /* 0x0000000400007d00 */ /* 0x000ee200080e0000 */
[----:B------:R-:W-:Y:S01]  /*10800*/  ULDC.64 UR6, c[0x0][0x208] ;  /* 0x0000820000067ab9 */ /* 0x000fe20000000a00 */
[----:B---3--:R-:W-:-:S06]  /*10810*/  ISETP.EQ.U32.AND P0, PT, R0, R5, PT ;  /* 0x000000050000720c */ /* 0x008fcc0003f02070 */
[----:B------:R-:W4:Y:S07]  /*10820*/  POPC R5, UR4 ;  /* 0x0000000400057d09 */ /* 0x000f2e0008000000 */
[----:B----4-:R-:W3:Y:S01]  /*10830*/  @P0 ATOMG.E.ADD.STRONG.GPU PT, R3, desc[UR6][R2.64], R5 ;  /* 0x00000005020309a8 */ /* 0x010ee200081ee1c6 */
[----:B0-----:R-:W0:Y:S02]  /*10840*/  S2R R4, SR_LTMASK ;  /* 0x0000000000047919 */ /* 0x001e240000003900 */
[----:B0-----:R-:W-:-:S04]  /*10850*/  LOP3.LUT R4, R4, UR4, RZ, 0xc0, !PT ;  /* 0x0000000404047c12 */ /* 0x001fc8000f8ec0ff */
[----:B-1----:R-:W0:Y:S01]  /*10860*/  POPC R7, R4 ;  /* 0x0000000400077309 */ /* 0x002e220000000000 */
[----:B---3--:R-:W0:Y:S02]  /*10870*/  SHFL.IDX PT, R0, R3, R0, 0x1f ;  /* 0x00001f0003007589 */ /* 0x008e2400000e0000 */
[----:B0-----:R-:W-:-:S05]  /*10880*/  IADD3 R0, R0, UR38, R7 ;  /* 0x0000002600007c10 */ /* 0x001fca000fffe007 */
[----:B------:R3:W-:Y:S01]  /*10890*/  STL [R1], R0 ;  /* 0x0000000001007387 */ /* 0x0007e20000100800 */
[----:B------:R-:W-:Y:S05]  /*108a0*/  BRA `(.L_x_239) ;  /* 0x0000004000ec7947 */ /* 0x000fea0003800000 */
.L_x_238:
[----:B------:R-:W-:Y:S01]  /*108b0*/  VIADD R0, R18, 0x21400 ;  /* 0x0002140012007836 */ /* 0x000fe20000000000 */
[----:B------:R-:W-:Y:S04]  /*108c0*/  BSSY B6, `(.L_x_240) ;  /* 0x0000013000067945 */ /* 0x000fe80003800000 */
[----:B------:R-:W-:-:S13]  /*108d0*/  LOP3.LUT P0, RZ, R0, 0x3ff, RZ, 0xc0, !PT ;  /* 0x000003ff00ff7812 */ /* 0x000fda000780c0ff */
[----:B------:R-:W-:Y:S05]  /*108e0*/  @!P0 BRA `(.L_x_241) ;  /* 0x0000000000408947 */ /* 0x000fea0003800000 */
[----:B------:R-:W-:Y:S01]  /*108f0*/  MOV R2, 0x0 ;  /* 0x0000000000027802 */ /* 0x000fe20000000f00 */
[----:B------:R-:W-:Y:S01]  /*10900*/  ULDC.64 UR6, c[0x4][0xa8] ;  /* 0x01002a0000067ab9 */ /* 0x000fe20000000a00 */
[----:B------:R-:W-:Y:S01]  /*10910*/  ULDC.64 UR8, c[0x4][0xb0] ;  /* 0x01002c0000087ab9 */ /* 0x000fe20000000a00 */
[----:B------:R-:W-:Y:S01]  /*10920*/  ULDC.64 UR4, c[0x4][0x8] ;  /* 0x0100020000047ab9 */ /* 0x000fe20000000a00 */
[----:B0-----:R-:W-:Y:S02]  /*10930*/  IMAD.U32 R4, RZ, RZ, UR6 ;  /* 0x00000006ff047e24 */ /* 0x001fe4000f8e00ff */
[----:B------:R-:W0:Y:S01]  /*10940*/  LDC.64 R2, c[0x4][R2] ;  /* 0x0100000002027b82 */ /* 0x000e220000000a00 */
[----:B------:R-:W-:Y:S02]  /*10950*/  IMAD.U32 R5, RZ, RZ, UR7 ;  /* 0x00000007ff057e24 */ /* 0x000fe4000f8e00ff */
[----:B------:R-:W-:Y:S02]  /*10960*/  IMAD.U32 R6, RZ, RZ, UR8 ;  /* 0x00000008ff067e24 */ /* 0x000fe4000f8e00ff */
[----:B-1----:R-:W-:-:S02]  /*10970*/  IMAD.U32 R7, RZ, RZ, UR9 ;  /* 0x00000009ff077e24 */ /* 0x002fc4000f8e00ff */
[----:B------:R-:W-:Y:S02]  /*10980*/  IMAD.U32 R10, RZ, RZ, UR4 ;  /* 0x00000004ff0a7e24 */ /* 0x000fe4000f8e00ff */
[----:B--2---:R-:W-:Y:S02]  /*10990*/  IMAD.U32 R11, RZ, RZ, UR5 ;  /* 0x00000005ff0b7e24 */ /* 0x004fe4000f8e00ff */
[----:B------:R-:W-:Y:S02]  /*109a0*/  IMAD.MOV.U32 R8, RZ, RZ, 0x70 ;  /* 0x00000070ff087424 */ /* 0x000fe400078e00ff */
[----:B------:R-:W-:Y:S02]  /*109b0*/  IMAD.MOV.U32 R12, RZ, RZ, 0x1 ;  /* 0x00000001ff0c7424 */ /* 0x000fe400078e00ff */
[----:B------:R-:W-:-:S07]  /*109c0*/  IMAD.MOV.U32 R13, RZ, RZ, RZ ;  /* 0x000000ffff0d7224 */ /* 0x000fce00078e00ff */
[----:B------:R-:W-:-:S07]  /*109d0*/  LEPC R20, `(.L_x_241) ;  /* 0x000000001014794e */ /* 0x000fce0000000000 */
[----:B0-----:R-:W-:Y:S05]  /*109e0*/  CALL.ABS.NOINC R2 ;  /* 0x0000000002007343 */ /* 0x001fea0003c00000 */
.L_x_241:
[----:B------:R-:W-:Y:S05]  /*109f0*/  BSYNC B6 ;  /* 0x0000000000067941 */ /* 0x000fea0003800000 */
.L_x_240:
        /* <DEDUP_REMOVED lines=8> */
[----:B------:R3:W4:Y:S01]  /*10a80*/  LDC.64 R2, c[0x4][R0] ;  /* 0x0100000000027b82 */ /* 0x0007220000000a00 */
[----:B0-----:R-:W-:Y:S02]  /*10a90*/  IMAD.U32 R4, RZ, RZ, UR6 ;  /* 0x00000006ff047e24 */ /* 0x001fe4000f8e00ff */
[----:B------:R-:W-:Y:S02]  /*10aa0*/  IMAD.U32 R5, RZ, RZ, UR7 ;  /* 0x00000007ff057e24 */ /* 0x000fe4000f8e00ff */
[----:B------:R-:W-:Y:S02]  /*10ab0*/  IMAD.U32 R6, RZ, RZ, UR8 ;  /* 0x00000008ff067e24 */ /* 0x000fe4000f8e00ff */
[----:B-1----:R-:W-:-:S02]  /*10ac0*/  IMAD.U32 R7, RZ, RZ, UR9 ;  /* 0x00000009ff077e24 */ /* 0x002fc4000f8e00ff */
[----:B------:R-:W-:Y:S02]  /*10ad0*/  IMAD.U32 R10, RZ, RZ, UR4 ;  /* 0x00000004ff0a7e24 */ /* 0x000fe4000f8e00ff */
[----:B--2---:R-:W-:Y:S02]  /*10ae0*/  IMAD.U32 R11, RZ, RZ, UR5 ;  /* 0x00000005ff0b7e24 */ /* 0x004fe4000f8e00ff */
[----:B------:R-:W-:Y:S02]  /*10af0*/  IMAD.MOV.U32 R8, RZ, RZ, 0x70 ;  /* 0x00000070ff087424 */ /* 0x000fe400078e00ff */
[----:B------:R-:W-:Y:S02]  /*10b00*/  IMAD.MOV.U32 R12, RZ, RZ, 0x1 ;  /* 0x00000001ff0c7424 */ /* 0x000fe400078e00ff */
[----:B---3--:R-:W-:-:S07]  /*10b10*/  IMAD.MOV.U32 R13, RZ, RZ, RZ ;  /* 0x000000ffff0d7224 */ /* 0x008fce00078e00ff */
[----:B------:R-:W-:-:S07]  /*10b20*/  LEPC R20, `(.L_x_244) ;  /* 0x000000001014794e */ /* 0x000fce0000000000 */
[----:B----4-:R-:W-:Y:S05]  /*10b30*/  CALL.ABS.NOINC R2 ;  /* 0x0000000002007343 */ /* 0x010fea0003c00000 */
.L_x_244:
[----:B------:R-:W-:Y:S01]  /*10b40*/  MOV R2, 0x0 ;  /* 0x0000000000027802 */ /* 0x000fe20000000f00 */
[----:B------:R-:W-:Y:S01]  /*10b50*/  ULDC.64 UR6, c[0x4][0xa8] ;  /* 0x01002a0000067ab9 */ /* 0x000fe20000000a00 */
[----:B------:R-:W-:Y:S01]  /*10b60*/  ULDC.64 UR8, c[0x4][0xb0] ;  /* 0x01002c0000087ab9 */ /* 0x000fe20000000a00 */
[----:B------:R-:W-:Y:S01]  /*10b70*/  ULDC.64 UR4, c[0x4][0x18] ;  /* 0x0100060000047ab9 */ /* 0x000fe20000000a00 */
[----:B------:R-:W-:Y:S02]  /*10b80*/  IMAD.U32 R4, RZ, RZ, UR6 ;  /* 0x00000006ff047e24 */ /* 0x000fe4000f8e00ff */
[----:B------:R-:W0:Y:S01]  /*10b90*/  LDC.64 R2, c[0x4][R2] ;  /* 0x0100000002027b82 */ /* 0x000e220000000a00 */
[----:B------:R-:W-:Y:S02]  /*10ba0*/  IMAD.U32 R5, RZ, RZ, UR7 ;  /* 0x00000007ff057e24 */ /* 0x000fe4000f8e00ff */
[----:B------:R-:W-:Y:S02]  /*10bb0*/  IMAD.U32 R6, RZ, RZ, UR8 ;  /* 0x00000008ff067e24 */ /* 0x000fe4000f8e00ff */
[----:B------:R-:W-:-:S02]  /*10bc0*/  IMAD.U32 R7, RZ, RZ, UR9 ;  /* 0x00000009ff077e24 */ /* 0x000fc4000f8e00ff */
[----:B------:R-:W-:Y:S02]  /*10bd0*/  IMAD.U32 R10, RZ, RZ, UR4 ;  /* 0x00000004ff0a7e24 */ /* 0x000fe4000f8e00ff */
[----:B------:R-:W-:Y:S02]  /*10be0*/  IMAD.U32 R11, RZ, RZ, UR5 ;  /* 0x00000005ff0b7e24 */ /* 0x000fe4000f8e00ff */
[----:B------:R-:W-:Y:S02]  /*10bf0*/  IMAD.MOV.U32 R8, RZ, RZ, 0x70 ;  /* 0x00000070ff087424 */ /* 0x000fe400078e00ff */
[----:B------:R-:W-:Y:S02]  /*10c00*/  IMAD.MOV.U32 R12, RZ, RZ, 0x1 ;  /* 0x00000001ff0c7424 */ /* 0x000fe400078e00ff */
[----:B------:R-:W-:-:S07]  /*10c10*/  IMAD.MOV.U32 R13, RZ, RZ, RZ ;  /* 0x000000ffff0d7224 */ /* 0x000fce00078e00ff */
[----:B------:R-:W-:-:S07]  /*10c20*/  LEPC R20, `(.L_x_243) ;  /* 0x000000001014794e */ /* 0x000fce0000000000 */
[----:B0-----:R-:W-:Y:S05]  /*10c30*/  CALL.ABS.NOINC R2 ;  /* 0x0000000002007343 */ /* 0x001fea0003c00000 */
.L_x_243:
[----:B------:R-:W-:Y:S05]  /*10c40*/  BSYNC B6 ;  /* 0x0000000000067941 */ /* 0x000fea0003800000 */
.L_x_242:
[----:B0-----:R-:W3:Y:S01]  /*10c50*/  LDL.LU R4, [R1+0x20] ;  /* 0x0000200001047983 */ /* 0x001ee20000300800 */
[----:B------:R-:W-:-:S03]  /*10c60*/  ULDC.64 UR4, c[0x0][0x9f8] ;  /* 0x00027e0000047ab9 */ /* 0x000fc60000000a00 */
[----:B-1----:R-:W4:Y:S01]  /*10c70*/  LDL R7, [R1+0x10] ;  /* 0x0000100001077983 */ /* 0x002f220000100800 */
[----:B------:R-:W-:Y:S01]  /*10c80*/  ISETP.NE.U32.AND P0, PT, RZ, UR4, PT ;  /* 0x00000004ff007c0c */ /* 0x000fe2000bf05070 */
[----:B------:R-:W-:Y:S02]  /*10c90*/  ULDC.64 UR6, c[0x0][0x208] ;  /* 0x0000820000067ab9 */ /* 0x000fe40000000a00 */
[----:B------:R-:W5:Y:S01]  /*10ca0*/  LDL R0, [R1+0x38] ;  /* 0x0000380001007983 */ /* 0x000f620000100800 */
[----:B------:R-:W-:-:S13]  /*10cb0*/  ISETP.NE.AND.EX P0, PT, RZ, UR5, PT, P0 ;  /* 0x00000005ff007c0c */ /* 0x000fda000bf05300 */
[----:B------:R-:W-:-:S04]  /*10cc0*/  @P0 IADD3 R2, P1, R17, UR4, RZ ;  /* 0x0000000411020c10 */ /* 0x000fc8000ff3e0ff */
[----:B---3--:R-:W-:Y:S01]  /*10cd0*/  @P0 IADD3.X R3, R4, UR5, RZ, P1, !PT ;  /* 0x0000000504030c10 */ /* 0x008fe20008ffe4ff */
[----:B------:R-:W-:-:S04]  /*10ce0*/  ULDC.64 UR4, c[0x0][0xa08] ;  /* 0x0002820000047ab9 */ /* 0x000fc80000000a00 */
[----:B----4-:R0:W3:Y:S02]  /*10cf0*/  @P0 LDG.E R7, desc[UR6][R2.64] ;  /* 0x0000000602070981 */ /* 0x0100e4000c1e1900 */
[----:B0-----:R-:W0:Y:S01]  /*10d00*/  LDC.64 R2, c[0x0][0x418] ;  /* 0x00010600ff027b82 */ /* 0x001e220000000a00 */
[----:B-----5:R-:W-:Y:S01]  /*10d10*/  VIADD R0, R0, 0xffffffff ;  /* 0xffffffff00007836 */ /* 0x020fe20000000000 */
[----:B---3--:R-:W-:Y:S01]  /*10d20*/  SHF.R.S32.HI R8, RZ, 0x1f, R7 ;  /* 0x0000001fff087819 */ /* 0x008fe20000011407 */
[----:B------:R1:W-:Y:S04]  /*10d30*/  @P0 STL [R1+0x10], R7 ;  /* 0x0000100701000387 */ /* 0x0003e80000100800 */
[----:B------:R1:W-:Y:S01]  /*10d40*/  STL [R1+0x20], R8 ;  /* 0x0000200801007387 */ /* 0x0003e20000100800 */
[----:B0-----:R-:W-:Y:S01]  /*10d50*/  LOP3.LUT P0, RZ, R2, UR4, RZ, 0xfc, !PT ;  /* 0x0000000402ff7c12 */ /* 0x001fe2000f80fcff */
[----:B------:R-:W-:-:S03]  /*10d60*/  UMOV UR4, 0xffffffff ;  /* 0xffffffff00047882 */ /* 0x000fc60000000000 */
[----:B------:R-:W-:-:S04]  /*10d70*/  LOP3.LUT P0, RZ, R3, UR5, RZ, 0xfc, P0 ;  /* 0x0000000503ff7c12 */ /* 0x000fc8000800fcff */
[----:B------:R-:W-:Y:S01]  /*10d80*/  SEL R17, R7, RZ, !P0 ;  /* 0x000000ff07117207 */ /* 0x000fe20004000000 */
[----:B-1----:R-:W-:Y:S08]  /*10d90*/  BRA.DIV UR4, `(.L_x_245) ;  /* 0x0000005204847947 */ /* 0x002ff0000b800000 */
[----:B------:R-:W0:Y:S02]  /*10da0*/  S2R R4, SR_TID.X ;  /* 0x0000000000047919 */ /* 0x000e240000002100 */
[----:B0-----:R-:W-:-:S04]  /*10db0*/  SHF.R.U32.HI R4, RZ, 0x5, R4 ;  /* 0x00000005ff047819 */ /* 0x001fc80000011604 */
[----:B------:R-:W-:-:S05]  /*10dc0*/  LOP3.LUT R4, R4, 0x3, RZ, 0xc0, !PT ;  /* 0x0000000304047812 */ /* 0x000fca00078ec0ff */
[----:B------:R0:W1:Y:S02]  /*10dd0*/  SHFL.IDX PT, R14, R4, RZ, 0x1f ;  /* 0x00001fff040e7589 */ /* 0x00006400000e0000 */
.L_x_353:
[----:B0-----:R-:W3:Y:S01]  /*10de0*/  LDL.LU R4, [R1+0x1c] ;  /* 0x00001c0001047983 */ /* 0x001ee20000300800 */
[----:B------:R-:W-:Y:S02]  /*10df0*/  PLOP3.LUT P1, PT, PT, PT, PT, 0x8, 0x0 ;  /* 0x000000000000781c */ /* 0x000fe40003f2e170 */
[----:B-1----:R-:W-:Y:S01]  /*10e00*/  ISETP.NE.AND P0, PT, R14, RZ, PT ;  /* 0x000000ff0e00720c */ /* 0x002fe20003f05270 */
[----:B------:R0:W-:Y:S01]  /*10e10*/  STL [R1+0x8], R0 ;  /* 0x0000080001007387 */ /* 0x0001e20000100800 */
[----:B---3--:R-:W-:-:S09]  /*10e20*/  LOP3.LUT R4, R4, 0xfffffffe, RZ, 0xc0, !PT ;  /* 0xfffffffe04047812 */ /* 0x008fd200078ec0ff */
[----:B------:R-:W-:-:S05]  /*10e30*/  @P1 LOP3.LUT R4, R4, 0x1, RZ, 0xfc, !PT ;  /* 0x0000000104041812 */ /* 0x000fca00078efcff */
[----:B------:R0:W-:Y:S01]  /*10e40*/  STL [R1+0x1c], R4 ;  /* 0x00001c0401007387 */ /* 0x0001e20000100800 */
[----:B------:R-:W-:Y:S05]  /*10e50*/  @P0 BRA `(.L_x_246) ;  /* 0x00000004003c0947 */ /* 0x000fea0003800000 */
[----:B------:R-:W-:-:S03]  /*10e60*/  UMOV UR4, 0xffffffff ;  /* 0xffffffff00047882 */ /* 0x000fc60000000000 */
[----:B------:R-:W-:Y:S05]  /*10e70*/  BRA.DIV UR4, `(.L_x_247) ;  /* 0x0000005204807947 */ /* 0x000fea000b800000 */
[----:B------:R-:W-:-:S13]  /*10e80*/  ELECT P6, URZ, PT ;  /* 0x00000000003f782f */ /* 0x000fda00038c0000 */
.L_x_356:
[----:B------:R-:W-:Y:S05]  /*10e90*/  @!P6 BRA `(.L_x_246) ;  /* 0x00000004002ce947 */ /* 0x000fea0003800000 */
[----:B------:R-:W-:-:S04]  /*10ea0*/  ISETP.NE.U32.AND P0, PT, R2, RZ, PT ;  /* 0x000000ff0200720c */ /* 0x000fc80003f05070 */
[----:B------:R-:W-:-:S13]  /*10eb0*/  ISETP.NE.AND.EX P0, PT, R3, RZ, PT, P0 ;  /* 0x000000ff0300720c */ /* 0x000fda0003f05300 */
[----:B------:R-:W-:Y:S05]  /*10ec0*/  @!P0 BRA `(.L_x_248) ;  /* 0x0000000000548947 */ /* 0x000fea0003800000 */
[----:B------:R-:W1:Y:S01]  /*10ed0*/  LDC R6, c[0x0][0x43c] ;  /* 0x00010f00ff067b82 */ /* 0x000e620000000800 */
[----:B------:R-:W-:Y:S01]  /*10ee0*/  IMAD.MOV.U32 R9, RZ, RZ, R0 ;  /* 0x000000ffff097224 */ /* 0x000fe200078e0000 */
[----:B------:R-:W-:Y:S01]  /*10ef0*/  ULDC.64 UR4, c[0x0][0x428] ;  /* 0x00010a0000047ab9 */ /* 0x000fe20000000a00 */
[----:B------:R-:W-:Y:S02]  /*10f00*/  ULDC.64 UR6, c[0x0][0x208] ;  /* 0x0000820000067ab9 */ /* 0x000fe40000000a00 */
[----:B0-----:R-:W-:Y:S01]  /*10f10*/  IMAD.MOV.U32 R0, RZ, RZ, R9 ;  /* 0x000000ffff007224 */ /* 0x001fe200078e0009 */
[----:B-1----:R-:W-:-:S13]  /*10f20*/  ISETP.NE.AND P0, PT, R6, 0x1, PT ;  /* 0x000000010600780c */ /* 0x002fda0003f05270 */
[----:B------:R-:W0:Y:S02]  /*10f30*/  @P0 LDC.64 R4, c[0x0][0x440] ;  /* 0x00011000ff040b82 */ /* 0x000e240000000a00 */
[----:B0-----:R-:W-:-:S05]  /*10f40*/  @P0 IMAD.HI.U32 R4, R9, R4, RZ ;  /* 0x0000000409040227 */ /* 0x001fca00078e00ff */
[----:B------:R-:W-:-:S04]  /*10f50*/  @P0 SHF.R.U32.HI R0, RZ, R5, R4 ;  /* 0x00000005ff000219 */ /* 0x000fc80000011604 */
[--C-:B------:R-:W-:Y:S01]  /*10f60*/  SHF.R.S32.HI R5, RZ, 0x1f, R0.reuse ;  /* 0x0000001fff057819 */ /* 0x100fe20000011400 */
[----:B------:R-:W-:-:S04]  /*10f70*/  IMAD.MOV R4, RZ, RZ, -R0 ;  /* 0x000000ffff047224 */ /* 0x000fc800078e0a00 */
[----:B------:R-:W-:Y:S02]  /*10f80*/  IMAD R9, R6, R4, R9 ;  /* 0x0000000406097224 */ /* 0x000fe400078e0209 */
[----:B------:R-:W-:Y:S02]  /*10f90*/  IMAD R6, R8, UR4, RZ ;  /* 0x0000000408067c24 */ /* 0x000fe4000f8e02ff */
[----:B------:R-:W-:Y:S01]  /*10fa0*/  IMAD.MOV.U32 R4, RZ, RZ, R0 ;  /* 0x000000ffff047224 */ /* 0x000fe200078e0000 */
[----:B------:R1:W-:Y:S01]  /*10fb0*/  STL [R1+0x8], R9 ;  /* 0x0000080901007387 */ /* 0x0003e20000100800 */
[C---:B------:R-:W-:Y:S02]  /*10fc0*/  IMAD R0, R7.reuse, UR5, R6 ;  /* 0x0000000507007c24 */ /* 0x040fe4000f8e0206 */
[----:B------:R-:W-:-:S04]  /*10fd0*/  IMAD.WIDE.U32 R4, R7, UR4, R4 ;  /* 0x0000000407047c25 */ /* 0x000fc8000f8e0004 */
[----:B------:R-:W-:Y:S01]  /*10fe0*/  IMAD.IADD R0, R5, 0x1, R0 ;  /* 0x0000000105007824 */ /* 0x000fe200078e0200 */
[----:B------:R-:W-:-:S04]  /*10ff0*/  LEA R2, P0, R4, R2, 0x2 ;  /* 0x0000000204027211 */ /* 0x000fc800078010ff */
[----:B------:R-:W-:-:S05]  /*11000*/  LEA.HI.X R3, R4, R3, R0, 0x2, P0 ;  /* 0x0000000304037211 */ /* 0x000fca00000f1400 */
[----:B------:R1:W5:Y:S04]  /*11010*/  LDG.E R17, desc[UR6][R2.64] ;  /* 0x0000000602117981 */ /* 0x000368000c1e1900 */
.L_x_248:
[----:B-1----:R-:W3:Y:S01]  /*11020*/  LDL R2, [R1+0x14] ;  /* 0x0000140001027983 */ /* 0x002ee20000100800 */
[----:B0-----:R-:W-:Y:S01]  /*11030*/  IMAD R0, R19, 0x8, R18 ;  /* 0x0000000813007824 */ /* 0x001fe200078e0212 */
[----:B---3--:R-:W-:-:S04]  /*11040*/  SHF.L.U32 R2, R2, 0x1f, RZ ;  /* 0x0000001f02027819 */ /* 0x008fc800000006ff */
[----:B------:R-:W0:Y:S02]  /*11050*/  SYNCS.PHASECHK.TRANS64.TRYWAIT P0, [R0+URZ+0x36840], R2 ;  /* 0x03684002000075a7 */ /* 0x000e24000800017f */
[----:B0-----:R-:W-:Y:S05]  /*11060*/  @!P0 BRA `(.L_x_249) ;  /* 0x0000005000248947 */ /* 0x001fea0003800000 */
.L_x_357:
[----:B------:R-:W1:Y:S02]  /*11070*/  S2R R3, SR_TID.X ;  /* 0x0000000000037919 */ /* 0x000e640000002100 */
[----:B-1----:R-:W-:-:S04]  /*11080*/  LOP3.LUT R3, R3, 0x7f, RZ, 0xc0, !PT ;  /* 0x0000007f03037812 */ /* 0x002fc800078ec0ff */
[----:B------:R-:W-:-:S13]  /*11090*/  ISETP.NE.AND P0, PT, R3, RZ, PT ;  /* 0x000000ff0300720c */ /* 0x000fda0003f05270 */
[----:B------:R-:W-:Y:S05]  /*110a0*/  @P0 BRA `(.L_x_250) ;  /* 0x00000000001c0947 */ /* 0x000fea0003800000 */
[----:B------:R-:W1:Y:S01]  /*110b0*/  S2R R3, SR_TID.X ;  /* 0x0000000000037919 */ /* 0x000e620000002100 */
[----:B0-----:R-:W-:-:S04]  /*110c0*/  IMAD.MOV.U32 R2, RZ, RZ, 0xa800 ;  /* 0x0000a800ff027424 */ /* 0x001fc800078e00ff */
[----:B------:R3:W-:Y:S01]  /*110d0*/  SYNCS.ARRIVE.TRANS64 RZ, [R0+URZ+0x36830], R2 ;  /* 0x0368300200ff79a7 */ /* 0x0007e2000800003f */
[----:B-1----:R-:W-:-:S04]  /*110e0*/  LOP3.LUT R3, R3, 0x1f, RZ, 0xc0, !PT ;  /* 0x0000001f03037812 */ /* 0x002fc800078ec0ff */
[----:B------:R-:W-:-:S13]  /*110f0*/  ISETP.NE.AND P0, PT, R3, RZ, PT ;  /* 0x000000ff0300720c */ /* 0x000fda0003f05270 */
[----:B---3--:R-:W-:Y:S05]  /*11100*/  @!P0 BRA `(.L_x_250) ;  /* 0x0000000000048947 */ /* 0x008fea0003800000 */
[----:B------:R-:W-:Y:S01]  /*11110*/  BPT.TRAP 0x1 ;  /* 0x000000040000795c */ /* 0x000fe20000300000 */
.L_x_250:
[----:B------:R-:W3:Y:S04]  /*11120*/  LDL R4, [R1+0x8] ;  /* 0x0000080001047983 */ /* 0x000ee80000100800 */
[----:B------:R-:W4:Y:S04]  /*11130*/  LDL R3, [R1+0x18] ;  /* 0x0000180001037983 */ /* 0x000f280000100800 */
[----:B0-----:R-:W2:Y:S01]  /*11140*/  LDL.LU R2, [R1+0x1c] ;  /* 0x00001c0001027983 */ /* 0x001ea20000300800 */
[----:B------:R-:W-:Y:S01]  /*11150*/  R2UR UR9, R0 ;  /* 0x00000000000972ca */ /* 0x000fe200000e0000 */
[----:B------:R-:W-:Y:S01]  /*11160*/  IMAD R0, R19, 0xa800, R18 ;  /* 0x0000a80013007824 */ /* 0x000fe200078e0212 */
[----:B------:R-:W-:Y:S01]  /*11170*/  UIADD3 UR4, UP0, UR36, 0x370, URZ ;  /* 0x0000037024047890 */ /* 0x000fe2000ff1e03f */
[----:B------:R-:W-:Y:S01]  /*11180*/  R2UR UR12, R16 ;  /* 0x00000000100c72ca */ /* 0x000fe200000e0000 */
[----:B------:R-:W-:Y:S01]  /*11190*/  UMOV UR10, URZ ;  /* 0x0000003f000a7c82 */ /* 0x000fe20008000000 */
[----:B-----5:R-:W-:Y:S01]  /*111a0*/  R2UR UR13, R17 ;  /* 0x00000000110d72ca */ /* 0x020fe200000e0000 */
[----:B------:R-:W-:Y:S01]  /*111b0*/  UMOV UR6, 0x0 ;  /* 0x0000000000067882 */ /* 0x000fe20000000000 */
[----:B------:R-:W-:Y:S01]  /*111c0*/  R2UR UR8, R0 ;  /* 0x00000000000872ca */ /* 0x000fe200000e0000 */
[----:B------:R-:W-:Y:S01]  /*111d0*/  UMOV UR7, 0x14f00000 ;  /* 0x14f0000000077882 */ /* 0x000fe20000000000 */
[----:B------:R-:W-:Y:S01]  /*111e0*/  PLOP3.LUT P0, PT, PT, PT, PT, 0x80, 0x0 ;  /* 0x000000000000781c */ /* 0x000fe20003f0f070 */
[----:B------:R-:W-:-:S03]  /*111f0*/  UMOV UR16, 0x40 ;  /* 0x0000004000107882 */ /* 0x000fc60000000000 */
[----:B------:R-:W-:-:S07]  /*11200*/  UIADD3 UR9, UR9, 0x36830, URZ ;  /* 0x0003683009097890 */ /* 0x000fce000fffe03f */
[----:B------:R-:W-:Y:S02]  /*11210*/  UIADD3 UR14, UR8, 0x21400, URZ ;  /* 0x00021400080e7890 */ /* 0x000fe4000fffe03f */
[----:B------:R-:W-:Y:S02]  /*11220*/  UIADD3 UR15, UR8, 0x24c00, URZ ;  /* 0x00024c00080f7890 */ /* 0x000fe4000fffe03f */
[----:B------:R-:W-:-:S03]  /*11230*/  UIADD3 UR17, UR8, 0x28400, URZ ;  /* 0x0002840008117890 */ /* 0x000fc6000fffe03f */
[----:B------:R-:W-:Y:S01]  /*11240*/  UMOV UR8, UR14 ;  /* 0x0000000e00087c82 */ /* 0x000fe20008000000 */
[----:B------:R-:W-:Y:S01]  /*11250*/  UMOV UR14, 0x80 ;  /* 0x00000080000e7882 */ /* 0x000fe20000000000 */
[----:B---3--:R-:W-:Y:S02]  /*11260*/  R2UR UR11, R4 ;  /* 0x00000000040b72ca */ /* 0x008fe400000e0000 */
[----:B----4-:R-:W-:Y:S02]  /*11270*/  R2UR UR5, R3 ;  /* 0x00000000030572ca */ /* 0x010fe400000e0000 */
[----:B--2---:R-:W-:-:S04]  /*11280*/  LOP3.LUT R2, R2, 0xfffffffe, RZ, 0xc0, !PT ;  /* 0xfffffffe02027812 */ /* 0x004fc800078ec0ff */
[----:B------:R-:W-:-:S07]  /*11290*/  @P0 LOP3.LUT R2, R2, 0x1, RZ, 0xfc, !PT ;  /* 0x0000000102020812 */ /* 0x000fce00078efcff */
[----:B------:R-:W-:Y:S01]  /*112a0*/  UIMAD UR11, UR11, 0x70, UR5 ;  /* 0x000000700b0b78a4 */ /* 0x000fe2000f8e0205 */
[----:B------:R1:W-:Y:S01]  /*112b0*/  STL [R1+0x1c], R2 ;  /* 0x00001c0201007387 */ /* 0x0003e20000100800 */
[----:B------:R-:W-:-:S09]  /*112c0*/  UIADD3.X UR5, URZ, UR37, URZ, UP0, !UPT ;  /* 0x000000253f057290 */ /* 0x000fd200087fe43f */
[----:B------:R0:W-:Y:S02]  /*112d0*/  UTMALDG.4D [UR8], [UR4], desc[UR6] ;  /* 0x00000608040075b4 */ /* 0x0001e40008019000 */
[----:B0-----:R-:W-:Y:S01]  /*112e0*/  UMOV UR8, UR15 ;  /* 0x0000000f00087c82 */ /* 0x001fe20008000000 */
[----:B------:R-:W-:Y:S02]  /*112f0*/  UMOV UR10, UR16 ;  /* 0x00000010000a7c82 */ /* 0x000fe40008000000 */
[----:B------:R0:W-:Y:S02]  /*11300*/  UTMALDG.4D [UR8], [UR4], desc[UR6] ;  /* 0x00000608040075b4 */ /* 0x0001e40008019000 */
[----:B0-----:R-:W-:Y:S01]  /*11310*/  UMOV UR8, UR17 ;  /* 0x0000001100087c82 */ /* 0x001fe20008000000 */
[----:B------:R-:W-:Y:S02]  /*11320*/  UMOV UR10, UR14 ;  /* 0x0000000e000a7c82 */ /* 0x000fe40008000000 */
[----:B------:R1:W-:Y:S02]  /*11330*/  UTMALDG.4D [UR8], [UR4], desc[UR6] ;  /* 0x00000608040075b4 */ /* 0x0003e40008019000 */
[----:B-1----:R-:W-:Y:S01]  /*11340*/  NOP ;  /* 0x0000000000007918 */ /* 0x002fe20000000000 */
.L_x_246:
[----:B------:R-:W3:Y:S04]  /*11350*/  LDL.LU R3, [R1+0x30] ;  /* 0x0000300001037983 */ /* 0x000ee80000300800 */
[----:B------:R-:W4:Y:S04]  /*11360*/  LDL.LU R5, [R1+0x2c] ;  /* 0x00002c0001057983 */ /* 0x000f280000300800 */
[----:B0-----:R-:W5:Y:S01]  /*11370*/  LDL.LU R4, [R1+0x3c] ;  /* 0x00003c0001047983 */ /* 0x001f620000300800 */
[----:B------:R-:W-:Y:S05]  /*11380*/  WARPSYNC.ALL ;  /* 0x0000000000007948 */ /* 0x000fea0003800000 */
[----:B------:R-:W-:Y:S01]  /*11390*/  ULDC.64 UR6, c[0x0][0xa00] ;  /* 0x0002800000067ab9 */ /* 0x000fe20000000a00 */
[----:B------:R-:W-:Y:S01]  /*113a0*/  ULDC.64 UR4, c[0x0][0x298] ;  /* 0x0000a60000047ab9 */ /* 0x000fe20000000a00 */
[----:B------:R-:W-:Y:S01]  /*113b0*/  BAR.SYNC.DEFER_BLOCKING 0x8, 0x180 ;  /* 0x0206000000007b1d */ /* 0x000fe20000010000 */
[----:B------:R-:W-:Y:S01]  /*113c0*/  ISETP.NE.U32.AND P0, PT, RZ, UR6, PT ;  /* 0x00000006ff007c0c */ /* 0x000fe2000bf05070 */
[----:B------:R-:W-:-:S03]  /*113d0*/  VIADD R2, R18, 0x15400 ;  /* 0x0001540012027836 */ /* 0x000fc60000000000 */
[----:B------:R-:W-:Y:S01]  /*113e0*/  ISETP.NE.AND.EX P0, PT, RZ, UR7, PT, P0 ;  /* 0x00000007ff007c0c */ /* 0x000fe2000bf05300 */
[----:B------:R-:W-:Y:S01]  /*113f0*/  BSSY B6, `(.L_x_251) ;  /* 0x000001e000067945 */ /* 0x000fe20003800000 */
[----:B------:R-:W-:Y:S02]  /*11400*/  LOP3.LUT P1, RZ, R2, 0x3ff, RZ, 0xc0, !PT ;  /* 0x000003ff02ff7812 */ /* 0x000fe4000782c0ff */
[----:B---3--:R-:W-:Y:S02]  /*11410*/  SHF.R.S32.HI R0, RZ, 0x1f, R3 ;  /* 0x0000001fff007819 */ /* 0x008fe40000011403 */
[----:B----4-:R-:W-:-:S03]  /*11420*/  SEL R5, R5, RZ, !P0 ;  /* 0x000000ff05057207 */ /* 0x010fc60004000000 */
[----:B------:R-:W-:Y:S01]  /*11430*/  IMAD R0, R0, UR4, RZ ;  /* 0x0000000400007c24 */ /* 0x000fe2000f8e02ff */
[----:B-----5:R-:W-:-:S03]  /*11440*/  SEL R4, R4, RZ, !P0 ;  /* 0x000000ff04047207 */ /* 0x020fc60004000000 */
[C---:B------:R-:W-:Y:S02]  /*11450*/  IMAD R0, R3.reuse, UR5, R0 ;  /* 0x0000000503007c24 */ /* 0x040fe4000f8e0200 */
[----:B------:R-:W-:-:S04]  /*11460*/  IMAD.WIDE.U32 R2, R3, UR4, RZ ;  /* 0x0000000403027c25 */ /* 0x000fc8000f8e00ff */
[----:B------:R-:W-:Y:S01]  /*11470*/  IMAD.IADD R0, R3, 0x1, R0 ;  /* 0x0000000103007824 */ /* 0x000fe200078e0200 */
[----:B------:R0:W-:Y:S04]  /*11480*/  STL.64 [R1+0x50], R2 ;  /* 0x0000500201007387 */ /* 0x0001e80000100a00 */
[----:B------:R0:W-:Y:S04]  /*11490*/  STL [R1+0x2c], R5 ;  /* 0x00002c0501007387 */ /* 0x0001e80000100800 */
[----:B------:R0:W-:Y:S04]  /*114a0*/  STL [R1+0x3c], R4 ;  /* 0x00003c0401007387 */ /* 0x0001e80000100800 */
[----:B------:R0:W-:Y:S01]  /*114b0*/  STL [R1+0x30], R0 ;  /* 0x0000300001007387 */ /* 0x0001e20000100800 */
[----:B------:R-:W-:Y:S05]  /*114c0*/  @!P1 BRA `(.L_x_252) ;  /* 0x0000000000409947 */ /* 0x000fea0003800000 */
[----:B0-----:R-:W-:Y:S01]  /*114d0*/  MOV R2, 0x0 ;  /* 0x0000000000027802 */ /* 0x001fe20000000f00 */
        /* <DEDUP_REMOVED lines=9> */
[----:B--2---:R-:W-:Y:S02]  /*11570*/  IMAD.U32 R11, RZ, RZ, UR5 ;  /* 0x00000005ff0b7e24 */ /* 0x004fe4000f8e00ff */
[----:B------:R-:W-:Y:S02]  /*11580*/  IMAD.MOV.U32 R8, RZ, RZ, 0x70 ;  /* 0x00000070ff087424 */ /* 0x000fe400078e00ff */
[----:B------:R-:W-:Y:S02]  /*11590*/  IMAD.MOV.U32 R12, RZ, RZ, 0x1 ;  /* 0x00000001ff0c7424 */ /* 0x000fe400078e00ff */
[----:B------:R-:W-:-:S07]  /*115a0*/  IMAD.MOV.U32 R13, RZ, RZ, RZ ;  /* 0x000000ffff0d7224 */ /* 0x000fce00078e00ff */
[----:B------:R-:W-:-:S07]  /*115b0*/  LEPC R20, `(.L_x_252) ;  /* 0x000000001014794e */ /* 0x000fce0000000000 */
[----:B0-----:R-:W-:Y:S05]  /*115c0*/  CALL.ABS.NOINC R2 ;  /* 0x0000000002007343 */ /* 0x001fea0003c00000 */
.L_x_252:
[----:B------:R-:W-:Y:S05]  /*115d0*/  BSYNC B6 ;  /* 0x0000000000067941 */ /* 0x000fea0003800000 */
.L_x_251:
[----:B0-----:R-:W3:Y:S01]  /*115e0*/  LDL.LU R0, [R1+0x3c] ;  /* 0x00003c0001007983 */ /* 0x001ee20000300800 */
[----:B------:R-:W0:Y:S01]  /*115f0*/  LDC R8, c[0x0][0x448] ;  /* 0x00011200ff087b82 */ /* 0x000e220000000800 */
[----:B------:R-:W-:Y:S01]  /*11600*/  ULDC.64 UR4, c[0x0][0x2d8] ;  /* 0x0000b60000047ab9 */ /* 0x000fe20000000a00 */
[----:B------:R-:W-:Y:S01]  /*11610*/  ULDC.64 UR6, c[0x0][0x280] ;  /* 0x0000a00000067ab9 */ /* 0x000fe20000000a00 */
[----:B------:R-:W4:Y:S04]  /*11620*/  LDL.LU R4, [R1+0x30] ;  /* 0x0000300001047983 */ /* 0x000f280000300800 */
[----:B------:R-:W4:Y:S04]  /*11630*/  LDL.LU.64 R2, [R1+0x50] ;  /* 0x0000500001027983 */ /* 0x000f280000300a00 */
[----:B------:R-:W3:Y:S04]  /*11640*/  LDL.LU R6, [R1+0x2c] ;  /* 0x00002c0001067983 */ /* 0x000ee80000300800 */
[----:B------:R-:W3:Y:S01]  /*11650*/  LDL.LU R5, [R1+0x4] ;  /* 0x0000040001057983 */ /* 0x000ee20000300800 */
[----:B0-----:R-:W-:Y:S01]  /*11660*/  ISETP.NE.AND P0, PT, R8, 0x1, PT ;  /* 0x000000010800780c */ /* 0x001fe20003f05270 */
[----:B------:R-:W2:-:S12]  /*11670*/  S2R R9, SR_TID.X ;  /* 0x0000000000097919 */ /* 0x000e980000002100 */
[----:B------:R-:W0:Y:S01]  /*11680*/  @P0 LDC R7, c[0x0][0x450] ;  /* 0x00011400ff070b82 */ /* 0x000e220000000800 */
[----:B--2---:R-:W-:-:S05]  /*11690*/  IMAD.SHL.U32 R11, R9, 0x8, RZ ;  /* 0x00000008090b7824 */ /* 0x004fca00078e00ff */
[----:B------:R-:W-:-:S04]  /*116a0*/  LOP3.LUT R11, R11, 0x38, RZ, 0xc0, !PT ;  /* 0x000000380b0b7812 */ /* 0x000fc800078ec0ff */
[----:B------:R-:W-:Y:S01]  /*116b0*/  LOP3.LUT R10, R11, 0x40, RZ, 0xfc, !PT ;  /* 0x000000400b0a7812 */ /* 0x000fe200078efcff */
[----:B----4-:R-:W-:Y:S02]  /*116c0*/  IMAD.MOV.U32 R3, RZ, RZ, R4 ;  /* 0x000000ffff037224 */ /* 0x010fe400078e0004 */
[----:B------:R-:W1:Y:S01]  /*116d0*/  S2R R4, SR_TID.X ;  /* 0x0000000000047919 */ /* 0x000e620000002100 */
[----:B------:R-:W-:-:S04]  /*116e0*/  IMAD.WIDE.U32 R2, R16, UR4, R2 ;  /* 0x0000000410027c25 */ /* 0x000fc8000f8e0002 */
[----:B------:R-:W-:Y:S01]  /*116f0*/  IMAD R3, R16, UR5, R3 ;  /* 0x0000000510037c24 */ /* 0x000fe2000f8e0203 */
[----:B------:R-:W-:Y:S02]  /*11700*/  ULDC.64 UR4, c[0x0][0x2e0] ;  /* 0x0000b80000047ab9 */ /* 0x000fe40000000a00 */
[----:B---3--:R-:W-:Y:S02]  /*11710*/  IMAD R0, R0, UR4, RZ ;  /* 0x0000000400007c24 */ /* 0x008fe4000f8e02ff */
[----:B------:R-:W-:-:S04]  /*11720*/  IMAD.WIDE.U32 R2, R6, UR4, R2 ;  /* 0x0000000406027c25 */ /* 0x000fc8000f8e0002 */
[----:B------:R-:W-:Y:S01]  /*11730*/  IMAD R0, R6, UR5, R0 ;  /* 0x0000000506007c24 */ /* 0x000fe2000f8e0200 */
[----:B------:R-:W-:Y:S01]  /*11740*/  ULDC.64 UR4, c[0x0][0x2d0] ;  /* 0x0000b40000047ab9 */ /* 0x000fe20000000a00 */
[C---:B-1----:R-:W-:Y:S01]  /*11750*/  LOP3.LUT R6, R4.reuse, 0x7f, RZ, 0xc0, !PT ;  /* 0x0000007f04067812 */ /* 0x042fe200078ec0ff */
[----:B------:R-:W-:-:S03]  /*11760*/  IMAD.SHL.U32 R4, R4, 0x10, RZ ;  /* 0x0000001004047824 */ /* 0x000fc600078e00ff */
[----:B------:R-:W-:-:S04]  /*11770*/  SHF.R.U32.HI R6, RZ, 0x3, R6 ;  /* 0x00000003ff067819 */ /* 0x000fc80000011606 */
[----:B------:R-:W-:Y:S02]  /*11780*/  LOP3.LUT R4, R6, 0x70, R4, 0xf8, !PT ;  /* 0x0000007006047812 */ /* 0x000fe400078ef804 */
[----:B------:R-:W1:Y:S01]  /*11790*/  @P0 LDC R6, c[0x0][0x44c] ;  /* 0x00011300ff060b82 */ /* 0x000e620000000800 */
[----:B------:R-:W-:Y:S02]  /*117a0*/  IMAD.SHL.U32 R5, R5, 0x80, RZ ;  /* 0x0000008005057824 */ /* 0x000fe400078e00ff */
[----:B------:R-:W-:-:S03]  /*117b0*/  IMAD.IADD R3, R3, 0x1, R0 ;  /* 0x0000000103037824 */ /* 0x000fc600078e0200 */
[----:B------:R-:W-:-:S05]  /*117c0*/  LOP3.LUT R0, R4, R5, RZ, 0xfc, !PT ;  /* 0x0000000504007212 */ /* 0x000fca00078efcff */
[----:B------:R-:W-:Y:S02]  /*117d0*/  IMAD.MOV.U32 R4, RZ, RZ, R0 ;  /* 0x000000ffff047224 */ /* 0x000fe400078e0000 */
[----:B-1----:R-:W-:-:S05]  /*117e0*/  @P0 IMAD.HI.U32 R6, R0, R6, RZ ;  /* 0x0000000600060227 */ /* 0x002fca00078e00ff */
[----:B0-----:R-:W-:-:S05]  /*117f0*/  @P0 SHF.R.U32.HI R4, RZ, R7, R6 ;  /* 0x00000007ff040219 */ /* 0x001fca0000011606 */
[----:B------:R-:W-:-:S04]  /*11800*/  IMAD.MOV R6, RZ, RZ, -R4 ;  /* 0x000000ffff067224 */ /* 0x000fc800078e0a04 */
[----:B------:R-:W-:Y:S01]  /*11810*/  IMAD R0, R8, R6, R0 ;  /* 0x0000000608007224 */ /* 0x000fe200078e0200 */
[----:B------:R-:W-:Y:S01]  /*11820*/  SHF.R.S32.HI R6, RZ, 0x1f, R4 ;  /* 0x0000001fff067819 */ /* 0x000fe20000011404 */
[----:B------:R-:W-:-:S04]  /*11830*/  IMAD.WIDE.U32 R2, R4, UR4, R2 ;  /* 0x0000000404027c25 */ /* 0x000fc8000f8e0002 */
[----:B------:R-:W-:-:S04]  /*11840*/  IMAD R6, R6, UR4, RZ ;  /* 0x0000000406067c24 */ /* 0x000fc8000f8e02ff */
[----:B------:R-:W-:Y:S01]  /*11850*/  IMAD R4, R4, UR5, R6 ;  /* 0x0000000504047c24 */ /* 0x000fe2000f8e0206 */
[----:B------:R-:W-:-:S03]  /*11860*/  ULDC.64 UR4, c[0x0][0x2c8] ;  /* 0x0000b20000047ab9 */ /* 0x000fc60000000a00 */
[----:B------:R-:W-:Y:S01]  /*11870*/  IMAD.IADD R3, R3, 0x1, R4 ;  /* 0x0000000103037824 */ /* 0x000fe200078e0204 */
[----:B------:R-:W-:Y:S01]  /*11880*/  SHF.R.S32.HI R4, RZ, 0x1f, R0 ;  /* 0x0000001fff047819 */ /* 0x000fe20000011400 */
[----:B------:R-:W-:-:S04]  /*11890*/  IMAD.WIDE.U32 R2, R0, UR4, R2 ;  /* 0x0000000400027c25 */ /* 0x000fc8000f8e0002 */
[----:B------:R-:W-:Y:S01]  /*118a0*/  IMAD R4, R4, UR4, RZ ;  /* 0x0000000404047c24 */ /* 0x000fe2000f8e02ff */
[----:B------:R-:W-:Y:S02]  /*118b0*/  ULDC UR4, c[0x0][0x2b8] ;  /* 0x0000ae0000047ab9 */ /* 0x000fe40000000800 */
[----:B------:R-:W-:Y:S02]  /*118c0*/  ISETP.GE.AND P1, PT, R10, UR4, PT ;  /* 0x000000040a007c0c */ /* 0x000fe4000bf26270 */
[----:B------:R0:W5:Y:S01]  /*118d0*/  LDL R10, [R1+0x24] ;  /* 0x00002400010a7983 */ /* 0x0001620000100800 */
[----:B------:R-:W-:Y:S01]  /*118e0*/  IMAD R0, R0, UR5, R4 ;  /* 0x0000000500007c24 */ /* 0x000fe2000f8e0204 */
[----:B------:R-:W-:Y:S02]  /*118f0*/  LOP3.LUT R9, R11, 0x80, RZ, 0xfc, !PT ;  /* 0x000000800b097812 */ /* 0x000fe400078efcff */
[----:B------:R-:W-:Y:S01]  /*11900*/  LEA R4, P3, R2, UR6, 0x1 ;  /* 0x0000000602047c11 */ /* 0x000fe2000f8608ff */
[----:B------:R-:W-:Y:S01]  /*11910*/  IMAD.IADD R0, R3, 0x1, R0 ;  /* 0x0000000103007824 */ /* 0x000fe200078e0200 */
[----:B------:R-:W-:-:S02]  /*11920*/  ISETP.GE.AND P2, PT, R11, UR4, PT ;  /* 0x000000040b007c0c */ /* 0x000fc4000bf46270 */
[----:B------:R-:W-:Y:S01]  /*11930*/  ISETP.GE.AND P0, PT, R9, UR4, PT ;  /* 0x0000000409007c0c */ /* 0x000fe2000bf06270 */
[----:B------:R-:W-:Y:S01]  /*11940*/  UMOV UR4, 0xffffffff ;  /* 0xffffffff00047882 */ /* 0x000fe20000000000 */
[----:B------:R-:W-:Y:S02]  /*11950*/  LEA.HI.X R3, R2, UR7, R0, 0x1, P3 ;  /* 0x0000000702037c11 */ /* 0x000fe400098f0c00 */
[----:B0-----:R-:W-:Y:S09]  /*11960*/  BRA.DIV UR4, `(.L_x_253) ;  /* 0x0000004604f87947 */ /* 0x001ff2000b800000 */
[----:B------:R-:W2:Y:S01]  /*11970*/  LDL.LU R7, [R1+0x44] ;  /* 0x0000440001077983 */ /* 0x000ea20000300800 */
[----:B------:R-:W0:Y:S02]  /*11980*/  S2R R6, SR_TID.X ;  /* 0x0000000000067919 */ /* 0x000e240000002100 */
[----:B0-----:R-:W-:-:S04]  /*11990*/  LOP3.LUT R6, R6, 0x7f, RZ, 0xc0, !PT ;  /* 0x0000007f06067812 */ /* 0x001fc800078ec0ff */
[----:B------:R-:W-:-:S05]  /*119a0*/  SHF.R.U32.HI R6, RZ, 0x3, R6 ;  /* 0x00000003ff067819 */ /* 0x000fca0000011606 */
[----:B------:R-:W-:Y:S02]  /*119b0*/  IMAD.IADD R0, R6, 0x1, R5 ;  /* 0x0000000106007824 */ /* 0x000fe400078e0205 */
[----:B------:R-:W0:Y:S02]  /*119c0*/  S2R R6, SR_TID.X ;  /* 0x0000000000067919 */ /* 0x000e240000002100 */
[----:B------:R-:W-:Y:S01]  /*119d0*/  VIADD R5, R0, 0x10 ;  /* 0x0000001000057836 */ /* 0x000fe20000000000 */
[----:B------:R-:W-:Y:S01]  /*119e0*/  SHFL.IDX PT, R9, R3, 0x1, 0x181f ;  /* 0x00381f0003097f89 */ /* 0x000fe200000e0000 */
[----:B0-----:R-:W-:-:S03]  /*119f0*/  IMAD.SHL.U32 R11, R6, 0x8, RZ ;  /* 0x00000008060b7824 */ /* 0x001fc600078e00ff */
[----:B------:R-:W-:Y:S02]  /*11a00*/  SHFL.IDX PT, R6, R3, RZ, 0x181f ;  /* 0x00181fff03067589 */ /* 0x000fe400000e0000 */
[----:B------:R-:W-:Y:S01]  /*11a10*/  LOP3.LUT R11, R11, 0x38, RZ, 0xc0, !PT ;  /* 0x000000380b0b7812 */ /* 0x000fe200078ec0ff */
[----:B------:R-:W-:Y:S01]  /*11a20*/  ULDC.64 UR4, c[0x0][0x208] ;  /* 0x0000820000047ab9 */ /* 0x000fe20000000a00 */
[----:B--2---:R-:W-:Y:S02]  /*11a30*/  IMAD R2, R7, R8, RZ ;  /* 0x0000000807027224 */ /* 0x004fe400078e02ff */
[----:B------:R-:W0:Y:S03]  /*11a40*/  SHFL.IDX PT, R7, R4, RZ, 0x181f ;  /* 0x00181fff04077589 */ /* 0x000e2600000e0000 */
[-C--:B------:R-:W-:Y:S02]  /*11a50*/  ISETP.GE.AND P4, PT, R0, R2.reuse, PT ;  /* 0x000000020000720c */ /* 0x080fe40003f86270 */
[----:B------:R-:W-:-:S02]  /*11a60*/  ISETP.GE.AND P3, PT, R5, R2, PT ;  /* 0x000000020500720c */ /* 0x000fc40003f66270 */
[----:B------:R-:W1:Y:S09]  /*11a70*/  SHFL.IDX PT, R5, R4, 0x1, 0x181f ;  /* 0x00381f0004057f89 */ /* 0x000e7200000e0000 */
[----:B0-----:R-:W-:-:S05]  /*11a80*/  @!P4 LEA R7, P5, R11, R7, 0x1 ;  /* 0x000000070b07c211 */ /* 0x001fca00078a08ff */
[----:B------:R-:W-:-:S05]  /*11a90*/  @!P4 IMAD.X R6, RZ, RZ, R6, P5 ;  /* 0x000000ffff06c224 */ /* 0x000fca00028e0606 */
[----:B------:R-:W-:-:S04]  /*11aa0*/  @!P4 LOP3.LUT R7, R7, R6, RZ, 0x3c, !PT ;  /* 0x000000060707c212 */ /* 0x000fc800078e3cff */
[----:B------:R-:W-:Y:S02]  /*11ab0*/  @!P4 LOP3.LUT R6, R7, R6, RZ, 0x3c, !PT ;  /* 0x000000060706c212 */ /* 0x000fe400078e3cff */
[----:B-1----:R-:W-:Y:S02]  /*11ac0*/  @!P3 LEA R8, P5, R11, R5, 0x1 ;  /* 0x000000050b08b211 */ /* 0x002fe400078a08ff */
[----:B------:R-:W-:-:S03]  /*11ad0*/  @!P4 LOP3.LUT R7, R7, R6, RZ, 0x3c, !PT ;  /* 0x000000060707c212 */ /* 0x000fc600078e3cff */
[----:B------:R-:W-:Y:S02]  /*11ae0*/  @!P3 IMAD.X R5, RZ, RZ, R9, P5 ;  /* 0x000000ffff05b224 */ /* 0x000fe400028e0609 */
[----:B-----5:R-:W-:Y:S04]  /*11af0*/  @!P4 LDGSTS.E.BYPASS.LTC128B.128 [R10+0x15400], desc[UR4][R6.64], !P2 ;  /* 0x15400000060acfae */ /* 0x020fe8000d101d44 */
[----:B------:R-:W-:Y:S04]  /*11b00*/  @!P4 LDGSTS.E.BYPASS.LTC128B.128 [R10+0x19400], desc[UR4][R6.64+0x80], !P1 ;  /* 0x19400080060acfae */ /* 0x000fe8000c901d44 */
[----:B------:R0:W-:Y:S02]  /*11b10*/  @!P4 LDGSTS.E.BYPASS.LTC128B.128 [R10+0x1d400], desc[UR4][R6.64+0x100], !P0 ;  /* 0x1d400100060acfae */ /* 0x0001e4000c101d44 */
[----:B0-----:R-:W-:-:S02]  /*11b20*/  @!P3 IMAD.MOV.U32 R6, RZ, RZ, R8 ;  /* 0x000000ffff06b224 */ /* 0x001fc400078e0008 */
[----:B------:R-:W-:Y:S02]  /*11b30*/  @!P3 IMAD.MOV.U32 R7, RZ, RZ, R5 ;  /* 0x000000ffff07b224 */ /* 0x000fe400078e0005 */
[----:B------:R-:W-:-:S03]  /*11b40*/  VIADD R5, R0, 0x20 ;  /* 0x0000002000057836 */ /* 0x000fc60000000000 */
[----:B------:R-:W-:Y:S04]  /*11b50*/  @!P3 LDGSTS.E.BYPASS.LTC128B.128 [R10+0x15c00], desc[UR4][R6.64], !P2 ;  /* 0x15c00000060abfae */ /* 0x000fe8000d101d44 */
[----:B------:R-:W-:Y:S04]  /*11b60*/  @!P3 LDGSTS.E.BYPASS.LTC128B.128 [R10+0x19c00], desc[UR4][R6.64+0x80], !P1 ;  /* 0x19c00080060abfae */ /* 0x000fe8000c901d44 */
[----:B------:R0:W-:Y:S01]  /*11b70*/  @!P3 LDGSTS.E.BYPASS.LTC128B.128 [R10+0x1dc00], desc[UR4][R6.64+0x100], !P0 ;  /* 0x1dc00100060abfae */ /* 0x0001e2000c101d44 */
[----:B------:R-:W-:-:S03]  /*11b80*/  ISETP.GE.AND P3, PT, R5, R2, PT ;  /* 0x000000020500720c */ /* 0x000fc60003f66270 */
[----:B------:R-:W1:Y:S04]  /*11b90*/  SHFL.IDX PT, R5, R4, 0x2, 0x181f ;  /* 0x00581f0004057f89 */ /* 0x000e6800000e0000 */
[----:B------:R-:W0:Y:S06]  /*11ba0*/  SHFL.IDX PT, R8, R3, 0x2, 0x181f ;  /* 0x00581f0003087f89 */ /* 0x000e2c00000e0000 */
[----:B-1----:R-:W-:-:S05]  /*11bb0*/  @!P3 LEA R5, P4, R11, R5, 0x1 ;  /* 0x000000050b05b211 */ /* 0x002fca00078808ff */
[----:B0-----:R-:W-:-:S04]  /*11bc0*/  @!P3 IMAD.X R6, RZ, RZ, R8, P4 ;  /* 0x000000ffff06b224 */ /* 0x001fc800020e0608 */
[----:B------:R-:W-:Y:S02]  /*11bd0*/  @!P3 IMAD.MOV.U32 R7, RZ, RZ, R6 ;  /* 0x000000ffff07b224 */ /* 0x000fe400078e0006 */
[----:B------:R-:W-:Y:S02]  /*11be0*/  @!P3 IMAD.MOV.U32 R6, RZ, RZ, R5 ;  /* 0x000000ffff06b224 */ /* 0x000fe400078e0005 */
[----:B------:R-:W-:-:S03]  /*11bf0*/  VIADD R5, R0, 0x30 ;  /* 0x0000003000057836 */ /* 0x000fc60000000000 */
[----:B------:R-:W-:Y:S04]  /*11c00*/  @!P3 LDGSTS.E.BYPASS.LTC128B.128 [R10+0x16400], desc[UR4][R6.64], !P2 ;  /* 0x16400000060abfae */ /* 0x000fe8000d101d44 */
[----:B------:R-:W-:Y:S04]  /*11c10*/  @!P3 LDGSTS.E.BYPASS.LTC128B.128 [R10+0x1a400], desc[UR4][R6.64+0x80], !P1 ;  /* 0x1a400080060abfae */ /* 0x000fe8000c901d44 */
[----:B------:R0:W-:Y:S01]  /*11c20*/  @!P3 LDGSTS.E.BYPASS.LTC128B.128 [R10+0x1e400], desc[UR4][R6.64+0x100], !P0 ;  /* 0x1e400100060abfae */ /* 0x0001e2000c101d44 */
[----:B------:R-:W-:-:S03]  /*11c30*/  ISETP.GE.AND P3, PT, R5, R2, PT ;  /* 0x000000020500720c */ /* 0x000fc60003f66270 */
[----:B------:R-:W1:Y:S04]  /*11c40*/  SHFL.IDX PT, R5, R4, 0x3, 0x181f ;  /* 0x00781f0004057f89 */ /* 0x000e6800000e0000 */
[----:B0-----:R-:W0:Y:S06]  /*11c50*/  SHFL.IDX PT, R6, R3, 0x3, 0x181f ;  /* 0x00781f0003067f89 */ /* 0x001e2c00000e0000 */
        /* <DEDUP_REMOVED lines=27> */
[----:B------:R-:W-:Y:S02]  /*11e10*/  @!P3 LDGSTS.E.BYPASS.LTC128B.128 [R10+0x17c00], desc[UR4][R6.64], !P2 ;  /* 0x17c00000060abfae */ /* 0x000fe4000d101d44 */
[----:B------:R-:W-:Y:S02]  /*11e20*/  ISETP.GE.AND P4, PT, R5, R2, PT ;  /* 0x000000020500720c */ /* 0x000fe40003f86270 */
[----:B------:R-:W0:Y:S04]  /*11e30*/  SHFL.IDX PT, R5, R4, 0x6, 0x181f ;  /* 0x00d81f0004057f89 */ /* 0x000e2800000e0000 */
[----:B------:R-:W-:Y:S04]  /*11e40*/  @!P3 LDGSTS.E.BYPASS.LTC128B.128 [R10+0x1bc00], desc[UR4][R6.64+0x80], !P1 ;  /* 0x1bc00080060abfae */ /* 0x000fe8000c901d44 */
[----:B------:R1:W-:Y:S04]  /*11e50*/  @!P3 LDGSTS.E.BYPASS.LTC128B.128 [R10+0x1fc00], desc[UR4][R6.64+0x100], !P0 ;  /* 0x1fc00100060abfae */ /* 0x0003e8000c101d44 */
[----:B-1----:R-:W1:Y:S01]  /*11e60*/  SHFL.IDX PT, R6, R3, 0x6, 0x181f ;  /* 0x00d81f0003067f89 */ /* 0x002e6200000e0000 */
[----:B0-----:R-:W-:-:S05]  /*11e70*/  @!P4 LEA R5, P3, R11, R5, 0x1 ;  /* 0x000000050b05c211 */ /* 0x001fca00078608ff */
[----:B-1----:R-:W-:-:S04]  /*11e80*/  @!P4 IMAD.X R6, RZ, RZ, R6, P3 ;  /* 0x000000ffff06c224 */ /* 0x002fc800018e0606 */
[----:B------:R-:W-:Y:S02]  /*11e90*/  @!P4 IMAD.MOV.U32 R7, RZ, RZ, R6 ;  /* 0x000000ffff07c224 */ /* 0x000fe400078e0006 */
[----:B------:R-:W-:Y:S02]  /*11ea0*/  @!P4 IMAD.MOV.U32 R6, RZ, RZ, R5 ;  /* 0x000000ffff06c224 */ /* 0x000fe400078e0005 */
[----:B------:R0:W1:Y:S04]  /*11eb0*/  SHFL.IDX PT, R5, R3, 0x7, 0x181f ;  /* 0x00f81f0003057f89 */ /* 0x00006800000e0000 */
[----:B------:R0:W-:Y:S04]  /*11ec0*/  @!P4 LDGSTS.E.BYPASS.LTC128B.128 [R10+0x18400], desc[UR4][R6.64], !P2 ;  /* 0x18400000060acfae */ /* 0x0001e8000d101d44 */
[----:B------:R0:W-:Y:S04]  /*11ed0*/  @!P4 LDGSTS.E.BYPASS.LTC128B.128 [R10+0x1c400], desc[UR4][R6.64+0x80], !P1 ;  /* 0x1c400080060acfae */ /* 0x0001e8000c901d44 */
[----:B------:R0:W-:Y:S04]  /*11ee0*/  @!P4 LDGSTS.E.BYPASS.LTC128B.128 [R10+0x20400], desc[UR4][R6.64+0x100], !P0 ;  /* 0x20400100060acfae */ /* 0x0001e8000c101d44 */
[----:B------:R0:W2:Y:S02]  /*11ef0*/  SHFL.IDX PT, R3, R4, 0x7, 0x181f ;  /* 0x00f81f0004037f89 */ /* 0x0000a400000e0000 */
.L_x_374:
[----:B------:R-:W-:Y:S01]  /*11f00*/  VIADD R0, R0, 0x70 ;  /* 0x0000007000007836 */ /* 0x000fe20000000000 */
[----:B------:R-:W-:Y:S04]  /*11f10*/  BSSY B0, `(.L_x_254) ;  /* 0x000000f000007945 */ /* 0x000fe80003800000 */
[----:B------:R-:W-:-:S13]  /*11f20*/  ISETP.GE.AND P3, PT, R0, R2, PT ;  /* 0x000000020000720c */ /* 0x000fda0003f66270 */
[----:B------:R-:W-:Y:S05]  /*11f30*/  @P3 BRA `(.L_x_255) ;  /* 0x0000000000303947 */ /* 0x000fea0003800000 */
[----:B0-----:R-:W0:Y:S01]  /*11f40*/  S2R R4, SR_TID.X ;  /* 0x0000000000047919 */ /* 0x001e220000002100 */
[----:B------:R-:W-:Y:S01]  /*11f50*/  ULDC.64 UR4, c[0x0][0x208] ;  /* 0x0000820000047ab9 */ /* 0x000fe20000000a00 */
[----:B0-----:R-:W-:-:S05]  /*11f60*/  IMAD.SHL.U32 R4, R4, 0x8, RZ ;  /* 0x0000000804047824 */ /* 0x001fca00078e00ff */
[----:B------:R-:W-:-:S04]  /*11f70*/  LOP3.LUT R4, R4, 0x38, RZ, 0xc0, !PT ;  /* 0x0000003804047812 */ /* 0x000fc800078ec0ff */
[----:B--2---:R-:W-:-:S05]  /*11f80*/  LEA R2, P3, R4, R3, 0x1 ;  /* 0x0000000304027211 */ /* 0x004fca00078608ff */
[----:B-1----:R-:W-:-:S05]  /*11f90*/  IMAD.X R3, RZ, RZ, R5, P3 ;  /* 0x000000ffff037224 */ /* 0x002fca00018e0605 */
[----:B------:R-:W-:Y:S01]  /*11fa0*/  @!PT LDS RZ, [RZ] ;  /* 0x00000000fffff984 */ /* 0x000fe20000000800 */
[----:B------:R-:W-:Y:S01]  /*11fb0*/  @!PT LDS RZ, [RZ] ;  /* 0x00000000fffff984 */ /* 0x000fe20000000800 */
[----:B------:R-:W-:Y:S01]  /*11fc0*/  @!PT LDS RZ, [RZ] ;  /* 0x00000000fffff984 */ /* 0x000fe20000000800 */
[----:B------:R3:W-:Y:S04]  /*11fd0*/  LDGSTS.E.BYPASS.LTC128B.128 [R10+0x18c00], desc[UR4][R2.64], !P2 ;  /* 0x18c00000020a7fae */ /* 0x0007e8000d101d44 */
[----:B------:R3:W-:Y:S04]  /*11fe0*/  LDGSTS.E.BYPASS.LTC128B.128 [R10+0x1cc00], desc[UR4][R2.64+0x80], !P1 ;  /* 0x1cc00080020a7fae */ /* 0x0007e8000c901d44 */
[----:B------:R3:W-:Y:S02]  /*11ff0*/  LDGSTS.E.BYPASS.LTC128B.128 [R10+0x20c00], desc[UR4][R2.64+0x100], !P0 ;  /* 0x20c00100020a7fae */ /* 0x0007e4000c101d44 */
.L_x_255:
[----:B------:R-:W-:Y:S05]  /*12000*/  BSYNC B0 ;  /* 0x0000000000007941 */ /* 0x000fea0003800000 */
.L_x_254:
[----:B------:R-:W-:Y:S01]  /*12010*/  NOP ;  /* 0x0000000000007918 */ /* 0x000fe20000000000 */
[----:B------:R-:W-:Y:S01]  /*12020*/  PLOP3.LUT P0, PT, PT, PT, PT, 0x80, 0x0 ;  /* 0x000000000000781c */ /* 0x000fe20003f0f070 */
[----:B0-----:R-:W-:-:S12]  /*12030*/  VIADD R6, R18, 0x36800 ;  /* 0x0003680012067836 */ /* 0x001fd80000000000 */
.L_x_256:
[----:B------:R-:W-:Y:S02]  /*12040*/  PLOP3.LUT P1, PT, P1, P0, PT, 0xa2, 0x0 ;  /* 0x000000000000781c */ /* 0x000fe40000f21472 */
[----:B------:R-:W-:-:S08]  /*12050*/  @P0 R2UR P1, UR4, R18 ;  /* 0x00000000120402ca */ /* 0x000fd00000020000 */
[----:B------:R-:W-:-:S05]  /*12060*/  @P0 PLOP3.LUT P0, PT, P1, PT, PT, 0x80, 0x0 ;  /* 0x000000000000081c */ /* 0x000fca0000f0f070 */
[----:B------:R-:W-:Y:S01]  /*12070*/  @!P1 SYNCS.ARRIVE.TRANS64.RED.A0T1 RZ, [UR4+0x36800], RZ ;  /* 0x036800ffffff99a7 */ /* 0x000fe20008200404 */
[----:B------:R-:W-:Y:S07]  /*12080*/  @!P1 ARRIVES.LDGSTSBAR.64.TRANSCNT [UR4+0x36800] ;  /* 0x03680000ff0099b0 */ /* 0x000fee0008000a84 */
[----:B------:R-:W-:Y:S05]  /*12090*/  @P0 BRA.U.ANY `(.L_x_256) ;  /* 0xfffffffd00e80947 */ /* 0x000fea000393ffff */
[----:B---3--:R-:W3:Y:S02]  /*120a0*/  LDL.LU R2, [R1+0x48] ;  /* 0x0000480001027983 */ /* 0x008ee40000300800 */
[----:B---3--:R-:W-:-:S05]  /*120b0*/  VIADD R2, R2, 0x1 ;  /* 0x0000000102027836 */ /* 0x008fca0000000000 */
[----:B------:R0:W-:Y:S01]  /*120c0*/  STL [R1+0x48], R2 ;  /* 0x0000480201007387 */ /* 0x0001e20000100800 */
[----:B------:R-:W-:-:S04]  /*120d0*/  LEA.HI R0, R2, R2, RZ, 0x1 ;  /* 0x0000000202007211 */ /* 0x000fc800078f08ff */
[----:B------:R-:W-:-:S05]  /*120e0*/  LOP3.LUT R0, R0, 0xfffffffe, RZ, 0xc0, !PT ;  /* 0xfffffffe00007812 */ /* 0x000fca00078ec0ff */
[----:B------:R-:W-:-:S05]  /*120f0*/  IMAD.IADD R0, R2, 0x1, -R0 ;  /* 0x0000000102007824 */ /* 0x000fca00078e0a00 */
[----:B------:R-:W-:Y:S01]  /*12100*/  SHF.L.U32 R0, R0, 0x1f, RZ ;  /* 0x0000001f00007819 */ /* 0x000fe200000006ff */
[----:B------:R-:W-:Y:S01]  /*12110*/  NOP ;  /* 0x0000000000007918 */ /* 0x000fe20000000000 */
[----:B------:R0:W-:Y:S01]  /*12120*/  SYNCS.ARRIVE.TRANS64.A1T0 RZ, [R18+URZ+0x36800], RZ ;  /* 0x036800ff12ff79a7 */ /* 0x0001e2000810003f */
[----:B------:R-:W-:Y:S01]  /*12130*/  BSSY B0, `(.L_x_257) ;  /* 0x0000003000007945 */ /* 0x000fe20003800000 */
[----:B------:R-:W3:Y:S03]  /*12140*/  SYNCS.PHASECHK.TRANS64.TRYWAIT P0, [R18+URZ+0x36820], R0 ;  /* 0x03682000120075a7 */ /* 0x000ee6000800017f */
[----:B0--3--:R-:W-:Y:S05]  /*12150*/  @!P0 BRA `(.L_x_258) ;  /* 0x0000004c00048947 */ /* 0x009fea0003800000 */
.L_x_375:
[----:B------:R-:W-:Y:S05]  /*12160*/  BSYNC B0 ;  /* 0x0000000000007941 */ /* 0x000fea0003800000 */
.L_x_257:
[----:B------:R-:W0:Y:S04]  /*12170*/  LDL R2, [R1+0x38] ;  /* 0x0000380001027983 */ /* 0x000e280000100800 */
[----:B--2---:R-:W2:Y:S01]  /*12180*/  LDL R3, [R1+0x28] ;  /* 0x0000280001037983 */ /* 0x004ea20000100800 */
[----:B------:R-:W-:Y:S01]  /*12190*/  BSSY B0, `(.L_x_259) ;  /* 0x0000246000007945 */ /* 0x000fe20003800000 */
[----:B0-----:R-:W-:-:S05]  /*121a0*/  VIADD R0, R2, 0xfffffffe ;  /* 0xfffffffe02007836 */ /* 0x001fca0000000000 */
[----:B--2---:R-:W-:-:S13]  /*121b0*/  ISETP.GE.AND P0, PT, R0, R3, PT ;  /* 0x000000030000720c */ /* 0x004fda0003f06270 */
[----:B------:R-:W-:Y:S05]  /*121c0*/  @!P0 BRA `(.L_x_260) ;  /* 0x0000002400088947 */ /* 0x000fea0003800000 */
[----:B------:R-:W2:Y:S04]  /*121d0*/  LDL.LU R2, [R1+0x58] ;  /* 0x0000580001027983 */ /* 0x000ea80000300800 */
[----:B-1----:R-:W3:Y:S04]  /*121e0*/  LDL.LU R5, [R1+0x34] ;  /* 0x0000340001057983 */ /* 0x002ee80000300800 */
[----:B------:R-:W4:Y:S01]  /*121f0*/  LDL.LU R4, [R1+0x40] ;  /* 0x0000400001047983 */ /* 0x000f220000300800 */
[----:B------:R-:W-:Y:S01]  /*12200*/  LOP3.LUT R12, RZ, R3, RZ, 0x33, !PT ;  /* 0x00000003ff0c7212 */ /* 0x000fe200078e33ff */
[----:B------:R-:W-:Y:S01]  /*12210*/  BSSY B2, `(.L_x_261) ;  /* 0x00000c6000027945 */ /* 0x000fe20003800000 */
[----:B--2---:R-:W-:-:S04]  /*12220*/  VIADD R2, R2, 0x1 ;  /* 0x0000000102027836 */ /* 0x004fc80000000000 */
[----:B---3--:R-:W-:-:S05]  /*12230*/  IMAD R2, R2, R5, RZ ;  /* 0x0000000502027224 */ /* 0x008fca00078e02ff */
[----:B----4-:R-:W-:-:S05]  /*12240*/  VIMNMX R4, R4, R2, PT ;  /* 0x0000000204047248 */ /* 0x010fca0003fe0100 */
[----:B------:R-:W-:-:S05]  /*12250*/  IMAD.MOV R2, RZ, RZ, -R4 ;  /* 0x000000ffff027224 */ /* 0x000fca00078e0a04 */
[----:B------:R-:W-:-:S05]  /*12260*/  VIADDMNMX R12, R2, 0x1, R12, !PT ;  /* 0x00000001020c7846 */ /* 0x000fca000780010c */
[----:B------:R-:W-:-:S05]  /*12270*/  IMAD.IADD R2, R4, 0x1, R12 ;  /* 0x0000000104027824 */ /* 0x000fca00078e020c */
[----:B------:R-:W-:-:S04]  /*12280*/  LOP3.LUT R2, R2, 0x1, RZ, 0xc0, !PT ;  /* 0x0000000102027812 */ /* 0x000fc800078ec0ff */
[----:B------:R-:W-:-:S13]  /*12290*/  ISETP.NE.U32.AND P0, PT, R2, 0x1, PT ;  /* 0x000000010200780c */ /* 0x000fda0003f05070 */
[----:B------:R-:W-:Y:S05]  /*122a0*/  @P0 BRA `(.L_x_262) ;  /* 0x0000000800f00947 */ /* 0x000fea0003800000 */
[----:B------:R-:W2:Y:S04]  /*122b0*/  LDL R5, [R1+0x1c] ;  /* 0x00001c0001057983 */ /* 0x000ea80000100800 */
[----:B------:R-:W3:Y:S01]  /*122c0*/  LDL R3, [R1+0x14] ;  /* 0x0000140001037983 */ /* 0x000ee20000100800 */
[----:B------:R-:W-:Y:S01]  /*122d0*/  VIADD R9, R19, 0x1 ;  /* 0x0000000113097836 */ /* 0x000fe20000000000 */
[----:B------:R-:W-:Y:S04]  /*122e0*/  BSSY B1, `(.L_x_263) ;  /* 0x00000b4000017945 */ /* 0x000fe80003800000 */
[----:B------:R-:W-:-:S04]  /*122f0*/  ISETP.NE.AND P0, PT, R9, 0x2, PT ;  /* 0x000000020900780c */ /* 0x000fc80003f05270 */
[----:B------:R-:W-:Y:S02]  /*12300*/  SEL R13, RZ, 0x1, P0 ;  /* 0x00000001ff0d7807 */ /* 0x000fe40000000000 */
[----:B------:R-:W-:Y:S02]  /*12310*/  SEL R9, R9, RZ, P0 ;  /* 0x000000ff09097207 */ /* 0x000fe40000000000 */
[----:B--2---:R-:W-:Y:S02]  /*12320*/  LOP3.LUT P1, RZ, R5, 0x1, RZ, 0xc0, !PT ;  /* 0x0000000105ff7812 */ /* 0x004fe4000782c0ff */
[----:B---3--:R-:W-:-:S11]  /*12330*/  LOP3.LUT R13, R3, R13, RZ, 0x3c, !PT ;  /* 0x0000000d030d7212 */ /* 0x008fd600078e3cff */
[----:B------:R-:W-:Y:S05]  /*12340*/  @!P1 BRA `(.L_x_264) ;  /* 0x0000000800b49947 */ /* 0x000fea0003800000 */
[----:B------:R-:W-:Y:S01]  /*12350*/  ULDC.64 UR4, c[0x0][0x418] ;  /* 0x0001060000047ab9 */ /* 0x000fe20000000a00 */
[----:B------:R-:W-:Y:S01]  /*12360*/  IMAD.MOV.U32 R5, RZ, RZ, R17 ;  /* 0x000000ffff057224 */ /* 0x000fe200078e0011 */
[----:B------:R-:W-:-:S04]  /*12370*/  ISETP.NE.U32.AND P0, PT, RZ, UR4, PT ;  /* 0x00000004ff007c0c */ /* 0x000fc8000bf05070 */
[----:B------:R-:W-:-:S13]  /*12380*/  ISETP.NE.AND.EX P0, PT, RZ, UR5, PT, P0 ;  /* 0x00000005ff007c0c */ /* 0x000fda000bf05300 */
[----:B------:R-:W-:Y:S05]  /*12390*/  @!P0 BRA `(.L_x_265) ;  /* 0x0000000000508947 */ /* 0x000fea0003800000 */
[----:B------:R-:W2:Y:S01]  /*123a0*/  LDL R10, [R1+0x20] ;  /* 0x00002000010a7983 */ /* 0x000ea20000100800 */
[----:B------:R-:W0:Y:S01]  /*123b0*/  LDC R7, c[0x0][0x43c] ;  /* 0x00010f00ff077b82 */ /* 0x000e220000000800 */
[----:B------:R-:W-:Y:S02]  /*123c0*/  ULDC.64 UR6, c[0x0][0x428] ;  /* 0x00010a0000067ab9 */ /* 0x000fe40000000a00 */
[----:B------:R-:W3:Y:S01]  /*123d0*/  LDL R8, [R1+0x10] ;  /* 0x0000100001087983 */ /* 0x000ee20000100800 */
        /* <DEDUP_REMOVED lines=8> */
[----:B------:R-:W-:Y:S01]  /*12460*/  SHF.R.S32.HI R3, RZ, 0x1f, R2 ;  /* 0x0000001fff037819 */ /* 0x000fe20000011402 */
[----:B--2---:R-:W-:-:S04]  /*12470*/  IMAD R5, R10, UR6, RZ ;  /* 0x000000060a057c24 */ /* 0x004fc8000f8e02ff */
[C---:B---3--:R-:W-:Y:S02]  /*12480*/  IMAD R5, R8.reuse, UR7, R5 ;  /* 0x0000000708057c24 */ /* 0x048fe4000f8e0205 */
[----:B------:R-:W-:-:S04]  /*12490*/  IMAD.WIDE.U32 R2, R8, UR6, R2 ;  /* 0x0000000608027c25 */ /* 0x000fc8000f8e0002 */
[----:B------:R-:W-:Y:S01]  /*124a0*/  IMAD.IADD R3, R5, 0x1, R3 ;  /* 0x0000000105037824 */ /* 0x000fe200078e0203 */
[----:B------:R-:W-:-:S04]  /*124b0*/  LEA R10, P0, R2, UR4, 0x2 ;  /* 0x00000004020a7c11 */ /* 0x000fc8000f8010ff */
[----:B------:R-:W-:-:S05]  /*124c0*/  LEA.HI.X R11, R2, UR5, R3, 0x2, P0 ;  /* 0x00000005020b7c11 */ /* 0x000fca00080f1403 */
[----:B------:R0:W5:Y:S04]  /*124d0*/  LDG.E R5, desc[UR8][R10.64] ;  /* 0x000000080a057981 */ /* 0x000168000c1e1900 */
.L_x_265:
[----:B------:R-:W-:Y:S01]  /*124e0*/  IMAD R3, R9, 0x8, R18 ;  /* 0x0000000809037824 */ /* 0x000fe200078e0212 */
[----:B------:R-:W-:Y:S01]  /*124f0*/  SHF.L.U32 R2, R13, 0x1f, RZ ;  /* 0x0000001f0d027819 */ /* 0x000fe200000006ff */
[----:B------:R-:W-:Y:S03]  /*12500*/  BSSY B3, `(.L_x_266) ;  /* 0x0000003000037945 */ /* 0x000fe60003800000 */
[----:B------:R-:W1:Y:S02]  /*12510*/  SYNCS.PHASECHK.TRANS64.TRYWAIT P0, [R3+URZ+0x36840], R2 ;  /* 0x03684002030075a7 */ /* 0x000e64000800017f */
[----:B-1----:R-:W-:Y:S05]  /*12520*/  @!P0 BRA `(.L_x_267) ;  /* 0x0000004800248947 */ /* 0x002fea0003800000 */
.L_x_376:
[----:B------:R-:W-:Y:S05]  /*12530*/  BSYNC B3 ;  /* 0x0000000000037941 */ /* 0x000fea0003800000 */
.L_x_266:
[----:B------:R-:W2:Y:S01]  /*12540*/  S2R R7, SR_TID.X ;  /* 0x0000000000077919 */ /* 0x000ea20000002100 */
[----:B------:R-:W-:Y:S01]  /*12550*/  BSSY B3, `(.L_x_268) ;  /* 0x000000b000037945 */ /* 0x000fe20003800000 */
[----:B--2---:R-:W-:-:S04]  /*12560*/  LOP3.LUT R7, R7, 0x7f, RZ, 0xc0, !PT ;  /* 0x0000007f07077812 */ /* 0x004fc800078ec0ff */
[----:B------:R-:W-:-:S13]  /*12570*/  ISETP.NE.AND P1, PT, R7, RZ, PT ;  /* 0x000000ff0700720c */ /* 0x000fda0003f25270 */
[----:B------:R-:W-:Y:S05]  /*12580*/  @P1 BRA `(.L_x_269) ;  /* 0x00000000001c1947 */ /* 0x000fea0003800000 */
[----:B------:R-:W2:Y:S01]  /*12590*/  S2R R7, SR_TID.X ;  /* 0x0000000000077919 */ /* 0x000ea20000002100 */
[----:B-1----:R-:W-:-:S04]  /*125a0*/  IMAD.MOV.U32 R2, RZ, RZ, 0xa800 ;  /* 0x0000a800ff027424 */ /* 0x002fc800078e00ff */
[----:B------:R3:W-:Y:S01]  /*125b0*/  SYNCS.ARRIVE.TRANS64 RZ, [R3+URZ+0x36830], R2 ;  /* 0x0368300203ff79a7 */ /* 0x0007e2000800003f */
[----:B--2---:R-:W-:-:S04]  /*125c0*/  LOP3.LUT R7, R7, 0x1f, RZ, 0xc0, !PT ;  /* 0x0000001f07077812 */ /* 0x004fc800078ec0ff */
[----:B------:R-:W-:-:S13]  /*125d0*/  ISETP.NE.AND P0, PT, R7, RZ, PT ;  /* 0x000000ff0700720c */ /* 0x000fda0003f05270 */
[----:B---3--:R-:W-:Y:S05]  /*125e0*/  @!P0 BRA `(.L_x_269) ;  /* 0x0000000000048947 */ /* 0x008fea0003800000 */
[----:B------:R-:W-:Y:S01]  /*125f0*/  BPT.TRAP 0x1 ;  /* 0x000000040000795c */ /* 0x000fe20000300000 */
.L_x_269:
[----:B------:R-:W-:Y:S05]  /*12600*/  BSYNC B3 ;  /* 0x0000000000037941 */ /* 0x000fea0003800000 */
.L_x_268:
[----:B-1----:R-:W2:Y:S01]  /*12610*/  LDL R2, [R1+0x18] ;  /* 0x0000180001027983 */ /* 0x002ea20000100800 */
[----:B------:R-:W-:Y:S01]  /*12620*/  IMAD.MOV.U32 R14, RZ, RZ, RZ ;  /* 0x000000ffff0e7224 */ /* 0x000fe200078e00ff */
[----:B------:R-:W-:Y:S01]  /*12630*/  UIADD3 UR4, UP0, UR36, 0x370, URZ ;  /* 0x0000037024047890 */ /* 0x000fe2000ff1e03f */
[----:B------:R-:W-:Y:S01]  /*12640*/  IMAD R8, R9, 0xa800, R18 ;  /* 0x0000a80009087824 */ /* 0x000fe200078e0212 */
[----:B------:R-:W-:Y:S01]  /*12650*/  PLOP3.LUT P0, PT, PT, PT, PT, 0x80, 0x0 ;  /* 0x000000000000781c */ /* 0x000fe20003f0f070 */
[----:B------:R-:W-:Y:S01]  /*12660*/  VIADD R3, R3, 0x36830 ;  /* 0x0003683003037836 */ /* 0x000fe20000000000 */
[----:B------:R-:W-:Y:S01]  /*12670*/  R2UR UR10, R14 ;  /* 0x000000000e0a72ca */ /* 0x000fe200000e0000 */
[----:B------:R-:W-:Y:S01]  /*12680*/  VIADD R7, R8, 0x21400 ;  /* 0x0002140008077836 */ /* 0x000fe20000000000 */
[----:B------:R-:W-:Y:S01]  /*12690*/  UIADD3.X UR5, URZ, UR37, URZ, UP0, !UPT ;  /* 0x000000253f057290 */ /* 0x000fe200087fe43f */
[----:B------:R-:W-:Y:S01]  /*126a0*/  UMOV UR6, 0x0 ;  /* 0x0000000000067882 */ /* 0x000fe20000000000 */
[----:B------:R-:W-:Y:S01]  /*126b0*/  UMOV UR7, 0x14f00000 ;  /* 0x14f0000000077882 */ /* 0x000fe20000000000 */
[----:B--2---:R-:W-:-:S10]  /*126c0*/  IMAD R2, R0, 0x70, R2 ;  /* 0x0000007000027824 */ /* 0x004fd400078e0202 */
.L_x_270:
[----:B------:R-:W-:-:S13]  /*126d0*/  @P0 ELECT P2, URZ, PT ;  /* 0x00000000003f082f */ /* 0x000fda0003840000 */
[----:B-----5:R-:W-:Y:S02]  /*126e0*/  @P2 R2UR UR13, R5 ;  /* 0x00000000050d22ca */ /* 0x020fe400000e0000 */
[----:B------:R-:W-:Y:S02]  /*126f0*/  @P2 R2UR UR12, R16 ;  /* 0x00000000100c22ca */ /* 0x000fe400000e0000 */
[----:B------:R-:W-:Y:S02]  /*12700*/  @P2 R2UR UR11, R2 ;  /* 0x00000000020b22ca */ /* 0x000fe400000e0000 */
[----:B------:R-:W-:Y:S02]  /*12710*/  @P2 R2UR UR9, R3 ;  /* 0x00000000030922ca */ /* 0x000fe400000e0000 */
[----:B------:R-:W-:Y:S02]  /*12720*/  @P2 R2UR UR8, R7 ;  /* 0x00000000070822ca */ /* 0x000fe400000e0000 */
[----:B------:R-:W-:-:S02]  /*12730*/  @P2 PLOP3.LUT P0, PT, P2, PT, PT, 0x8, 0x0 ;  /* 0x000000000000281c */ /* 0x000fc4000170e170 */
[----:B------:R-:W-:-:S09]  /*12740*/  PLOP3.LUT P2, PT, PT, PT, PT, 0x8, 0x0 ;  /* 0x000000000000781c */ /* 0x000fd20003f4e170 */
[----:B------:R1:W-:Y:S02]  /*12750*/  UTMALDG.4D [UR8], [UR4], desc[UR6] ;  /* 0x00000608040075b4 */ /* 0x0003e40008019000 */
[----:B-1----:R-:W-:Y:S05]  /*12760*/  @P0 BRA.U.ANY `(.L_x_270) ;  /* 0xfffffffd00d80947 */ /* 0x002fea000393ffff */
[----:B------:R-:W-:Y:S01]  /*12770*/  IMAD.MOV.U32 R20, RZ, RZ, 0x40 ;  /* 0x00000040ff147424 */ /* 0x000fe200078e00ff */
[----:B------:R-:W-:Y:S01]  /*12780*/  PLOP3.LUT P0, PT, PT, PT, PT, 0x80, 0x0 ;  /* 0x000000000000781c */ /* 0x000fe20003f0f070 */
[----:B------:R-:W-:Y:S01]  /*12790*/  VIADD R7, R8, 0x24c00 ;  /* 0x00024c0008077836 */ /* 0x000fe20000000000 */
[----:B------:R-:W-:Y:S01]  /*127a0*/  UMOV UR6, 0x0 ;  /* 0x0000000000067882 */ /* 0x000fe20000000000 */
[----:B------:R-:W-:Y:S01]  /*127b0*/  UMOV UR7, 0x14f00000 ;  /* 0x14f0000000077882 */ /* 0x000fe20000000000 */
[----:B------:R-:W-:-:S15]  /*127c0*/  R2UR UR10, R20 ;  /* 0x00000000140a72ca */ /* 0x000fde00000e0000 */
.L_x_271:
[----:B------:R-:W-:-:S13]  /*127d0*/  @P0 ELECT P2, URZ, PT ;  /* 0x00000000003f082f */ /* 0x000fda0003840000 */
[----:B------:R-:W-:Y:S02]  /*127e0*/  @P2 R2UR UR13, R5 ;  /* 0x00000000050d22ca */ /* 0x000fe400000e0000 */
        /* <DEDUP_REMOVED lines=14> */
.L_x_272:
        /* <DEDUP_REMOVED lines=10> */
[----:B------:R-:W2:Y:S01]  /*12970*/  LDL.LU R7, [R1+0x14] ;  /* 0x0000140001077983 */ /* 0x000ea20000300800 */
[----:B------:R-:W-:Y:S01]  /*12980*/  IMAD R3, R19, 0x8, R6 ;  /* 0x0000000813037824 */ /* 0x000fe200078e0206 */
[----:B------:R-:W-:Y:S01]  /*12990*/  BSSY B3, `(.L_x_273) ;  /* 0x0000004000037945 */ /* 0x000fe20003800000 */
[----:B--2---:R-:W-:-:S04]  /*129a0*/  SHF.L.U32 R2, R7, 0x1f, RZ ;  /* 0x0000001f07027819 */ /* 0x004fc800000006ff */
[----:B------:R-:W1:Y:S02]  /*129b0*/  SYNCS.PHASECHK.TRANS64.TRYWAIT P0, [R3+URZ+0x60], R2 ;  /* 0x00006002030075a7 */ /* 0x000e64000800017f */
[----:B-1----:R-:W-:Y:S05]  /*129c0*/  @!P0 BRA `(.L_x_274) ;  /* 0x0000004400108947 */ /* 0x002fea0003800000 */
.L_x_377:
[----:B------:R-:W-:Y:S05]  /*129d0*/  BSYNC B3 ;  /* 0x0000000000037941 */ /* 0x000fea0003800000 */
.L_x_273:
[----:B------:R-:W-:Y:S01]  /*129e0*/  BSSY B3, `(.L_x_275) ;  /* 0x000000c000037945 */ /* 0x000fe20003800000 */
[----:B0-----:R-:W-:Y:S02]  /*129f0*/  IMAD.MOV.U32 R10, RZ, RZ, 0x0 ;  /* 0x00000000ff0a7424 */ /* 0x001fe400078e00ff */
[----:B------:R-:W-:Y:S01]  /*12a00*/  IMAD.MOV.U32 R11, RZ, RZ, 0x14f00000 ;  /* 0x14f00000ff0b7424 */ /* 0x000fe200078e00ff */
[----:B------:R-:W-:Y:S06]  /*12a10*/  @P1 BRA `(.L_x_276) ;  /* 0x0000000000201947 */ /* 0x000fec0003800000 */
[----:B------:R-:W0:Y:S01]  /*12a20*/  S2R R7, SR_TID.X ;  /* 0x0000000000077919 */ /* 0x000e220000002100 */
[----:B-1----:R-:W-:Y:S02]  /*12a30*/  IMAD R2, R19, 0x8, R18 ;  /* 0x0000000813027824 */ /* 0x002fe400078e0212 */
[----:B------:R-:W-:-:S04]  /*12a40*/  IMAD.MOV.U32 R3, RZ, RZ, 0xa800 ;  /* 0x0000a800ff037424 */ /* 0x000fc800078e00ff */
[----:B------:R2:W-:Y:S01]  /*12a50*/  SYNCS.ARRIVE.TRANS64 RZ, [R2+URZ+0x36850], R3 ;  /* 0x0368500302ff79a7 */ /* 0x0005e2000800003f */
[----:B0-----:R-:W-:-:S04]  /*12a60*/  LOP3.LUT R7, R7, 0x1f, RZ, 0xc0, !PT ;  /* 0x0000001f07077812 */ /* 0x001fc800078ec0ff */
[----:B------:R-:W-:-:S13]  /*12a70*/  ISETP.NE.AND P0, PT, R7, RZ, PT ;  /* 0x000000ff0700720c */ /* 0x000fda0003f05270 */
[----:B--2---:R-:W-:Y:S05]  /*12a80*/  @!P0 BRA `(.L_x_276) ;  /* 0x0000000000048947 */ /* 0x004fea0003800000 */
[----:B------:R-:W-:Y:S01]  /*12a90*/  BPT.TRAP 0x1 ;  /* 0x000000040000795c */ /* 0x000fe20000300000 */
.L_x_276:
[----:B------:R-:W-:Y:S05]  /*12aa0*/  BSYNC B3 ;  /* 0x0000000000037941 */ /* 0x000fea0003800000 */
.L_x_275:
[----:B------:R-:W2:Y:S04]  /*12ab0*/  LDL R8, [R1+0x18] ;  /* 0x0000180001087983 */ /* 0x000ea80000100800 */
[----:B------:R-:W2:Y:S01]  /*12ac0*/  LDL.LU R7, [R1+0x8] ;  /* 0x0000080001077983 */ /* 0x000ea20000300800 */
[----:B------:R-:W-:Y:S01]  /*12ad0*/  R2UR UR10, R14 ;  /* 0x000000000e0a72ca */ /* 0x000fe200000e0000 */
[C-C-:B-1----:R-:W-:Y:S01]  /*12ae0*/  IMAD R3, R19.reuse, 0x8, R18.reuse ;  /* 0x0000000813037824 */ /* 0x142fe200078e0212 */
[----:B------:R-:W-:Y:S01]  /*12af0*/  R2UR UR6, R10 ;  /* 0x000000000a0672ca */ /* 0x000fe200000e0000 */
[----:B------:R-:W-:Y:S01]  /*12b00*/  IMAD R2, R19, 0xa800, R18 ;  /* 0x0000a80013027824 */ /* 0x000fe200078e0212 */
[----:B------:R-:W-:Y:S01]  /*12b10*/  R2UR UR7, R11 ;  /* 0x000000000b0772ca */ /* 0x000fe200000e0000 */
[----:B------:R-:W-:Y:S01]  /*12b20*/  UIADD3 UR4, UP0, UR36, 0x470, URZ ;  /* 0x0000047024047890 */ /* 0x000fe2000ff1e03f */
[----:B------:R-:W-:Y:S01]  /*12b30*/  PLOP3.LUT P0, PT, PT, PT, PT, 0x80, 0x0 ;  /* 0x000000000000781c */ /* 0x000fe20003f0f070 */
[----:B------:R-:W-:-:S02]  /*12b40*/  VIADD R3, R3, 0x36850 ;  /* 0x0003685003037836 */ /* 0x000fc40000000000 */
[----:B------:R-:W-:Y:S01]  /*12b50*/  UIADD3.X UR5, URZ, UR37, URZ, UP0, !UPT ;  /* 0x000000253f057290 */ /* 0x000fe200087fe43f */
[----:B--2---:R-:W-:Y:S02]  /*12b60*/  IMAD R7, R7, 0x70, R8 ;  /* 0x0000007007077824 */ /* 0x004fe400078e0208 */
[----:B------:R-:W-:-:S09]  /*12b70*/  VIADD R8, R2, 0x400 ;  /* 0x0000040002087836 */ /* 0x000fd20000000000 */
.L_x_277:
        /* <DEDUP_REMOVED lines=9> */
[----:B0-----:R-:W-:Y:S05]  /*12c10*/  @P0 BRA.U.ANY `(.L_x_277) ;  /* 0xfffffffd00d80947 */ /* 0x001fea000393ffff */
[----:B------:R-:W-:Y:S01]  /*12c20*/  R2UR UR10, R20 ;  /* 0x00000000140a72ca */ /* 0x000fe200000e0000 */
[----:B------:R-:W-:Y:S01]  /*12c30*/  VIADD R8, R2, 0x3c00 ;  /* 0x00003c0002087836 */ /* 0x000fe20000000000 */
[----:B------:R-:W-:Y:S02]  /*12c40*/  R2UR UR6, R10 ;  /* 0x000000000a0672ca */ /* 0x000fe400000e0000 */
[----:B------:R-:W-:Y:S02]  /*12c50*/  R2UR UR7, R11 ;  /* 0x000000000b0772ca */ /* 0x000fe400000e0000 */
[----:B------:R-:W-:-:S13]  /*12c60*/  PLOP3.LUT P0, PT, PT, PT, PT, 0x80, 0x0 ;  /* 0x000000000000781c */ /* 0x000fda0003f0f070 */
.L_x_278:
        /* <DEDUP_REMOVED lines=15> */
.L_x_279:
        /* <DEDUP_REMOVED lines=10> */
[----:B------:R0:W-:Y:S01]  /*12e00*/  STL [R1+0x8], R0 ;  /* 0x0000080001007387 */ /* 0x0001e20000100800 */
[----:B------:R-:W-:-:S07]  /*12e10*/  IMAD.MOV.U32 R17, RZ, RZ, R5 ;  /* 0x000000ffff117224 */ /* 0x000fce00078e0005 */
.L_x_264:
[----:B------:R-:W-:Y:S05]  /*12e20*/  BSYNC B1 ;  /* 0x0000000000017941 */ /* 0x000fea0003800000 */
.L_x_263:
[----:B0-----:R-:W2:Y:S01]  /*12e30*/  LDL.LU R0, [R1+0x38] ;  /* 0x0000380001007983 */ /* 0x001ea20000300800 */
[----:B------:R-:W-:-:S03]  /*12e40*/  IMAD.MOV.U32 R19, RZ, RZ, R9 ;  /* 0x000000ffff137224 */ /* 0x000fc600078e0009 */
[----:B------:R0:W-:Y:S02]  /*12e50*/  STL [R1+0x14], R13 ;  /* 0x0000140d01007387 */ /* 0x0001e40000100800 */
[----:B0-2---:R-:W-:-:S07]  /*12e60*/  VIADD R0, R0, 0xfffffffd ;  /* 0xfffffffd00007836 */ /* 0x005fce0000000000 */
.L_x_262:
[----:B------:R-:W-:Y:S05]  /*12e70*/  BSYNC B2 ;  /* 0x0000000000027941 */ /* 0x000fea0003800000 */
.L_x_261:
[----:B------:R-:W-:Y:S01]  /*12e80*/  VIADD R12, R12, 0xfffffffe ;  /* 0xfffffffe0c0c7836 */ /* 0x000fe20000000000 */
[----:B------:R-:W-:-:S04]  /*12e90*/  LOP3.LUT R4, RZ, R4, RZ, 0x33, !PT ;  /* 0x00000004ff047212 */ /* 0x000fc800078e33ff */
[----:B------:R-:W-:-:S13]  /*12ea0*/  ISETP.NE.AND P0, PT, R12, R4, PT ;  /* 0x000000040c00720c */ /* 0x000fda0003f05270 */
[----:B------:R-:W-:Y:S05]  /*12eb0*/  @!P0 BRA `(.L_x_260) ;  /* 0x0000001400cc8947 */ /* 0x000fea0003800000 */
[----:B------:R-:W-:-:S07]  /*12ec0*/  IMAD.MOV.U32 R9, RZ, RZ, R17 ;  /* 0x000000ffff097224 */ /* 0x000fce00078e0011 */
.L_x_314:
[----:B------:R-:W2:Y:S04]  /*12ed0*/  LDL R3, [R1+0x1c] ;  /* 0x00001c0001037983 */ /* 0x000ea80000100800 */
[----:B------:R-:W3:Y:S01]  /*12ee0*/  LDL R2, [R1+0x14] ;  /* 0x0000140001027983 */ /* 0x000ee20000100800 */
[----:B------:R-:W-:Y:S01]  /*12ef0*/  VIADD R4, R19, 0x1 ;  /* 0x0000000113047836 */ /* 0x000fe20000000000 */
[----:B------:R-:W-:Y:S05]  /*12f00*/  YIELD ;  /* 0x0000000000007946 */ /* 0x000fea0003800000 */
[----:B------:R-:W-:Y:S01]  /*12f10*/  ISETP.NE.AND P0, PT, R4, 0x2, PT ;  /* 0x000000020400780c */ /* 0x000fe20003f05270 */
[----:B------:R-:W-:Y:S03]  /*12f20*/  BSSY B1, `(.L_x_280) ;  /* 0x00000b1000017945 */ /* 0x000fe60003800000 */
[----:B------:R-:W-:-:S02]  /*12f30*/  SEL R5, RZ, 0x1, P0 ;  /* 0x00000001ff057807 */ /* 0x000fc40000000000 */
[----:B------:R-:W-:Y:S02]  /*12f40*/  SEL R4, R4, RZ, P0 ;  /* 0x000000ff04047207 */ /* 0x000fe40000000000 */
[----:B--2---:R-:W-:Y:S02]  /*12f50*/  LOP3.LUT P1, RZ, R3, 0x1, RZ, 0xc0, !PT ;  /* 0x0000000103ff7812 */ /* 0x004fe4000782c0ff */
[----:B---3--:R-:W-:-:S11]  /*12f60*/  LOP3.LUT R5, R2, R5, RZ, 0x3c, !PT ;  /* 0x0000000502057212 */ /* 0x008fd600078e3cff */
[----:B01----:R-:W-:Y:S05]  /*12f70*/  @!P1 BRA `(.L_x_281) ;  /* 0x0000000800ac9947 */ /* 0x003fea0003800000 */
        /* <DEDUP_REMOVED lines=14> */
[----:B------:R-:W-:-:S04]  /*13060*/  @P0 SHF.R.U32.HI R2, RZ, R3, R7 ;  /* 0x00000003ff020219 */ /* 0x000fc80000011607 */
[--C-:B------:R-:W-:Y:S01]  /*13070*/  SHF.R.S32.HI R3, RZ, 0x1f, R2.reuse ;  /* 0x0000001fff037819 */ /* 0x100fe20000011402 */
[----:B------:R-:W-:-:S04]  /*13080*/  IMAD.MOV R7, RZ, RZ, -R2 ;  /* 0x000000ffff077224 */ /* 0x000fc800078e0a02 */
[----:B------:R-:W-:Y:S02]  /*13090*/  IMAD R7, R8, R7, R0 ;  /* 0x0000000708077224 */ /* 0x000fe400078e0200 */
[----:B--2---:R-:W-:-:S04]  /*130a0*/  IMAD R8, R11, UR6, RZ ;  /* 0x000000060b087c24 */ /* 0x004fc8000f8e02ff */
[C---:B---3--:R-:W-:Y:S02]  /*130b0*/  IMAD R8, R10.reuse, UR7, R8 ;  /* 0x000000070a087c24 */ /* 0x048fe4000f8e0208 */
[----:B------:R-:W-:-:S04]  /*130c0*/  IMAD.WIDE.U32 R2, R10, UR6, R2 ;  /* 0x000000060a027c25 */ /* 0x000fc8000f8e0002 */
[----:B------:R-:W-:Y:S01]  /*130d0*/  IMAD.IADD R3, R8, 0x1, R3 ;  /* 0x0000000108037824 */ /* 0x000fe200078e0203 */
[----:B------:R-:W-:-:S04]  /*130e0*/  LEA R8, P0, R2, UR4, 0x2 ;  /* 0x0000000402087c11 */ /* 0x000fc8000f8010ff */
[----:B------:R-:W-:-:S06]  /*130f0*/  LEA.HI.X R9, R2, UR5, R3, 0x2, P0 ;  /* 0x0000000502097c11 */ /* 0x000fcc00080f1403 */
[----:B------:R0:W5:Y:S03]  /*13100*/  LDG.E R9, desc[UR8][R8.64] ;  /* 0x0000000808097981 */ /* 0x000166000c1e1900 */
.L_x_282:
[----:B------:R-:W-:Y:S01]  /*13110*/  IMAD R3, R4, 0x8, R18 ;  /* 0x0000000804037824 */ /* 0x000fe200078e0212 */
[----:B------:R-:W-:Y:S01]  /*13120*/  SHF.L.U32 R2, R5, 0x1f, RZ ;  /* 0x0000001f05027819 */ /* 0x000fe200000006ff */
[----:B------:R-:W-:Y:S03]  /*13130*/  BSSY B2, `(.L_x_283) ;  /* 0x0000003000027945 */ /* 0x000fe60003800000 */
[----:B------:R-:W1:Y:S02]  /*13140*/  SYNCS.PHASECHK.TRANS64.TRYWAIT P0, [R3+URZ+0x36840], R2 ;  /* 0x03684002030075a7 */ /* 0x000e64000800017f */
[----:B-1----:R-:W-:Y:S05]  /*13150*/  @!P0 BRA `(.L_x_284) ;  /* 0x0000003c00408947 */ /* 0x002fea0003800000 */
.L_x_378:
[----:B------:R-:W-:Y:S05]  /*13160*/  BSYNC B2 ;  /* 0x0000000000027941 */ /* 0x000fea0003800000 */
.L_x_283:
[----:B0-----:R-:W0:Y:S01]  /*13170*/  S2R R8, SR_TID.X ;  /* 0x0000000000087919 */ /* 0x001e220000002100 */
[----:B------:R-:W-:Y:S01]  /*13180*/  BSSY B2, `(.L_x_285) ;  /* 0x000000b000027945 */ /* 0x000fe20003800000 */
[----:B0-----:R-:W-:-:S04]  /*13190*/  LOP3.LUT R8, R8, 0x7f, RZ, 0xc0, !PT ;  /* 0x0000007f08087812 */ /* 0x001fc800078ec0ff */
[----:B------:R-:W-:-:S13]  /*131a0*/  ISETP.NE.AND P1, PT, R8, RZ, PT ;  /* 0x000000ff0800720c */ /* 0x000fda0003f25270 */
[----:B------:R-:W-:Y:S05]  /*131b0*/  @P1 BRA `(.L_x_286) ;  /* 0x00000000001c1947 */ /* 0x000fea0003800000 */
[----:B------:R-:W0:Y:S01]  /*131c0*/  S2R R8, SR_TID.X ;  /* 0x0000000000087919 */ /* 0x000e220000002100 */
[----:B-1----:R-:W-:-:S04]  /*131d0*/  IMAD.MOV.U32 R2, RZ, RZ, 0xa800 ;  /* 0x0000a800ff027424 */ /* 0x002fc800078e00ff */
[----:B------:R2:W-:Y:S01]  /*131e0*/  SYNCS.ARRIVE.TRANS64 RZ, [R3+URZ+0x36830], R2 ;  /* 0x0368300203ff79a7 */ /* 0x0005e2000800003f */
[----:B0-----:R-:W-:-:S04]  /*131f0*/  LOP3.LUT R8, R8, 0x1f, RZ, 0xc0, !PT ;  /* 0x0000001f08087812 */ /* 0x001fc800078ec0ff */
[----:B------:R-:W-:-:S13]  /*13200*/  ISETP.NE.AND P0, PT, R8, RZ, PT ;  /* 0x000000ff0800720c */ /* 0x000fda0003f05270 */
[----:B--2---:R-:W-:Y:S05]  /*13210*/  @!P0 BRA `(.L_x_286) ;  /* 0x0000000000048947 */ /* 0x004fea0003800000 */
[----:B------:R-:W-:Y:S01]  /*13220*/  BPT.TRAP 0x1 ;  /* 0x000000040000795c */ /* 0x000fe20000300000 */
.L_x_286:
[----:B------:R-:W-:Y:S05]  /*13230*/  BSYNC B2 ;  /* 0x0000000000027941 */ /* 0x000fea0003800000 */
.L_x_285:
        /* <DEDUP_REMOVED lines=12> */
.L_x_287:
        /* <DEDUP_REMOVED lines=10> */
[----:B------:R-:W-:Y:S01]  /*133a0*/  IMAD.MOV.U32 R14, RZ, RZ, 0x40 ;  /* 0x00000040ff0e7424 */ /* 0x000fe200078e00ff */
[----:B------:R-:W-:Y:S01]  /*133b0*/  PLOP3.LUT P0, PT, PT, PT, PT, 0x80, 0x0 ;  /* 0x000000000000781c */ /* 0x000fe20003f0f070 */
[----:B------:R-:W-:Y:S01]  /*133c0*/  VIADD R10, R8, 0x24c00 ;  /* 0x00024c00080a7836 */ /* 0x000fe20000000000 */
[----:B------:R-:W-:Y:S01]  /*133d0*/  UMOV UR6, 0x0 ;  /* 0x0000000000067882 */ /* 0x000fe20000000000 */
[----:B------:R-:W-:Y:S01]  /*133e0*/  UMOV UR7, 0x14f00000 ;  /* 0x14f0000000077882 */ /* 0x000fe20000000000 */
[----:B------:R-:W-:-:S15]  /*133f0*/  R2UR UR10, R14 ;  /* 0x000000000e0a72ca */ /* 0x000fde00000e0000 */
.L_x_288:
        /* <DEDUP_REMOVED lines=16> */
.L_x_289:
        /* <DEDUP_REMOVED lines=10> */
[----:B------:R-:W2:Y:S01]  /*135a0*/  LDL.LU R10, [R1+0x14] ;  /* 0x00001400010a7983 */ /* 0x000ea20000300800 */
[----:B------:R-:W-:Y:S01]  /*135b0*/  IMAD R2, R19, 0x8, R6 ;  /* 0x0000000813027824 */ /* 0x000fe200078e0206 */
[----:B------:R-:W-:Y:S01]  /*135c0*/  BSSY B2, `(.L_x_290) ;  /* 0x0000004000027945 */ /* 0x000fe20003800000 */
[----:B--2---:R-:W-:-:S04]  /*135d0*/  SHF.L.U32 R3, R10, 0x1f, RZ ;  /* 0x0000001f0a037819 */ /* 0x004fc800000006ff */
[----:B------:R-:W0:Y:S02]  /*135e0*/  SYNCS.PHASECHK.TRANS64.TRYWAIT P0, [R2+URZ+0x60], R3 ;  /* 0x00006003020075a7 */ /* 0x000e24000800017f */
[----:B0-----:R-:W-:Y:S05]  /*135f0*/  @!P0 BRA `(.L_x_291) ;  /* 0x00000038002c8947 */ /* 0x001fea0003800000 */
.L_x_379:
[----:B------:R-:W-:Y:S05]  /*13600*/  BSYNC B2 ;  /* 0x0000000000027941 */ /* 0x000fea0003800000 */
.L_x_290:
[----:B------:R-:W-:Y:S01]  /*13610*/  BSSY B2, `(.L_x_292) ;  /* 0x000000b000027945 */ /* 0x000fe20003800000 */
[----:B------:R-:W-:Y:S02]  /*13620*/  IMAD.MOV.U32 R10, RZ, RZ, 0x0 ;  /* 0x00000000ff0a7424 */ /* 0x000fe400078e00ff */
[----:B------:R-:W-:Y:S01]  /*13630*/  IMAD.MOV.U32 R11, RZ, RZ, 0x14f00000 ;  /* 0x14f00000ff0b7424 */ /* 0x000fe200078e00ff */
[----:B------:R-:W-:Y:S06]  /*13640*/  @P1 BRA `(.L_x_293) ;  /* 0x00000000001c1947 */ /* 0x000fec0003800000 */
[----:B------:R-:W1:Y:S01]  /*13650*/  S2R R8, SR_TID.X ;  /* 0x0000000000087919 */ /* 0x000e620000002100 */
[----:B0-----:R-:W-:-:S04]  /*13660*/  IMAD.MOV.U32 R3, RZ, RZ, 0xa800 ;  /* 0x0000a800ff037424 */ /* 0x001fc800078e00ff */
[----:B------:R2:W-:Y:S01]  /*13670*/  SYNCS.ARRIVE.TRANS64 RZ, [R2+URZ+0x50], R3 ;  /* 0x0000500302ff79a7 */ /* 0x0005e2000800003f */
[----:B-1----:R-:W-:-:S04]  /*13680*/  LOP3.LUT R8, R8, 0x1f, RZ, 0xc0, !PT ;  /* 0x0000001f08087812 */ /* 0x002fc800078ec0ff */
[----:B------:R-:W-:-:S13]  /*13690*/  ISETP.NE.AND P0, PT, R8, RZ, PT ;  /* 0x000000ff0800720c */ /* 0x000fda0003f05270 */
[----:B--2---:R-:W-:Y:S05]  /*136a0*/  @!P0 BRA `(.L_x_293) ;  /* 0x0000000000048947 */ /* 0x004fea0003800000 */
[----:B------:R-:W-:Y:S01]  /*136b0*/  BPT.TRAP 0x1 ;  /* 0x000000040000795c */ /* 0x000fe20000300000 */
.L_x_293:
[----:B------:R-:W-:Y:S05]  /*136c0*/  BSYNC B2 ;  /* 0x0000000000027941 */ /* 0x000fea0003800000 */
.L_x_292:
[----:B------:R-:W2:Y:S04]  /*136d0*/  LDL R8, [R1+0x18] ;  /* 0x0000180001087983 */ /* 0x000ea80000100800 */
[----:B0-----:R-:W2:Y:S01]  /*136e0*/  LDL.LU R3, [R1+0x8] ;  /* 0x0000080001037983 */ /* 0x001ea20000300800 */
[----:B------:R-:W-:Y:S01]  /*136f0*/  R2UR UR10, R12 ;  /* 0x000000000c0a72ca */ /* 0x000fe200000e0000 */
[----:B------:R-:W-:Y:S01]  /*13700*/  IMAD R19, R19, 0xa800, R18 ;  /* 0x0000a80013137824 */ /* 0x000fe200078e0212 */
[----:B------:R-:W-:Y:S01]  /*13710*/  R2UR UR6, R10 ;  /* 0x000000000a0672ca */ /* 0x000fe200000e0000 */
[----:B------:R-:W-:Y:S01]  /*13720*/  UIADD3 UR4, UP0, UR36, 0x470, URZ ;  /* 0x0000047024047890 */ /* 0x000fe2000ff1e03f */
[----:B------:R-:W-:Y:S01]  /*13730*/  R2UR UR7, R11 ;  /* 0x000000000b0772ca */ /* 0x000fe200000e0000 */
[----:B------:R-:W-:Y:S01]  /*13740*/  VIADD R2, R2, 0x50 ;  /* 0x0000005002027836 */ /* 0x000fe20000000000 */
[----:B------:R-:W-:Y:S01]  /*13750*/  PLOP3.LUT P0, PT, PT, PT, PT, 0x80, 0x0 ;  /* 0x000000000000781c */ /* 0x000fe20003f0f070 */
[----:B------:R-:W-:Y:S01]  /*13760*/  UIADD3.X UR5, URZ, UR37, URZ, UP0, !UPT ;  /* 0x000000253f057290 */ /* 0x000fe200087fe43f */
[----:B--2---:R-:W-:-:S02]  /*13770*/  IMAD R3, R3, 0x70, R8 ;  /* 0x0000007003037824 */ /* 0x004fc400078e0208 */
[----:B------:R-:W-:-:S09]  /*13780*/  VIADD R8, R19, 0x400 ;  /* 0x0000040013087836 */ /* 0x000fd20000000000 */
.L_x_294:
        /* <DEDUP_REMOVED lines=15> */
.L_x_295:
        /* <DEDUP_REMOVED lines=15> */
.L_x_296:
        /* <DEDUP_REMOVED lines=12> */
.L_x_281:
[----:B------:R-:W-:Y:S05]  /*13a30*/  BSYNC B1 ;  /* 0x0000000000017941 */ /* 0x000fea0003800000 */
.L_x_280:
[----:B------:R-:W2:Y:S01]  /*13a40*/  LDL R2, [R1+0x1c] ;  /* 0x00001c0001027983 */ /* 0x000ea20000100800 */
[----:B------:R-:W-:Y:S01]  /*13a50*/  VIADD R19, R4, 0x1 ;  /* 0x0000000104137836 */ /* 0x000fe20000000000 */
[----:B------:R-:W-:Y:S01]  /*13a60*/  BSSY B1, `(.L_x_297) ;  /* 0x00000b4000017945 */ /* 0x000fe20003800000 */
[----:B0-----:R-:W-:-:S03]  /*13a70*/  VIADD R7, R0, 0xffffffff ;  /* 0xffffffff00077836 */ /* 0x001fc60000000000 */
[----:B------:R-:W-:-:S04]  /*13a80*/  ISETP.NE.AND P0, PT, R19, 0x2, PT ;  /* 0x000000021300780c */ /* 0x000fc80003f05270 */
[----:B------:R-:W-:Y:S02]  /*13a90*/  SEL R19, R19, RZ, P0 ;  /* 0x000000ff13137207 */ /* 0x000fe40000000000 */
[----:B--2---:R-:W-:Y:S02]  /*13aa0*/  LOP3.LUT P1, RZ, R2, 0x1, RZ, 0xc0, !PT ;  /* 0x0000000102ff7812 */ /* 0x004fe4000782c0ff */
[----:B------:R-:W-:-:S04]  /*13ab0*/  SEL R2, RZ, 0x1, P0 ;  /* 0x00000001ff027807 */ /* 0x000fc80000000000 */
[----:B------:R-:W-:-:S05]  /*13ac0*/  LOP3.LUT R12, R5, R2, RZ, 0x3c, !PT ;  /* 0x00000002050c7212 */ /* 0x000fca00078e3cff */
[----:B------:R0:W-:Y:S02]  /*13ad0*/  STL [R1+0x14], R12 ;  /* 0x0000140c01007387 */ /* 0x0001e40000100800 */
[----:B------:R-:W-:Y:S05]  /*13ae0*/  @!P1 BRA `(.L_x_298) ;  /* 0x0000000800ac9947 */ /* 0x000fea0003800000 */
[----:B------:R-:W-:Y:S01]  /*13af0*/  ULDC.64 UR4, c[0x0][0x418] ;  /* 0x0001060000047ab9 */ /* 0x000fe20000000a00 */
[----:B------:R-:W-:Y:S01]  /*13b00*/  IMAD.MOV.U32 R8, RZ, RZ, R7 ;  /* 0x000000ffff087224 */ /* 0x000fe200078e0007 */
[----:B------:R-:W-:-:S04]  /*13b10*/  ISETP.NE.U32.AND P0, PT, RZ, UR4, PT ;  /* 0x00000004ff007c0c */ /* 0x000fc8000bf05070 */
[----:B------:R-:W-:-:S13]  /*13b20*/  ISETP.NE.AND.EX P0, PT, RZ, UR5, PT, P0 ;  /* 0x00000005ff007c0c */ /* 0x000fda000bf05300 */
[----:B------:R-:W-:Y:S05]  /*13b30*/  @!P0 BRA `(.L_x_299) ;  /* 0x0000000000508947 */ /* 0x000fea0003800000 */
[----:B------:R-:W2:Y:S01]  /*13b40*/  LDL R11, [R1+0x20] ;  /* 0x00002000010b7983 */ /* 0x000ea20000100800 */
[----:B------:R-:W1:Y:S01]  /*13b50*/  LDC R9, c[0x0][0x43c] ;  /* 0x00010f00ff097b82 */ /* 0x000e620000000800 */
[----:B------:R-:W-:Y:S02]  /*13b60*/  ULDC.64 UR6, c[0x0][0x428] ;  /* 0x00010a0000067ab9 */ /* 0x000fe40000000a00 */
[----:B------:R-:W3:Y:S01]  /*13b70*/  LDL R10, [R1+0x10] ;  /* 0x00001000010a7983 */ /* 0x000ee20000100800 */
[----:B------:R-:W-:Y:S01]  /*13b80*/  ULDC.64 UR8, c[0x0][0x208] ;  /* 0x0000820000087ab9 */ /* 0x000fe20000000a00 */
[----:B-1----:R-:W-:-:S13]  /*13b90*/  ISETP.NE.AND P0, PT, R9, 0x1, PT ;  /* 0x000000010900780c */ /* 0x002fda0003f05270 */
[----:B------:R-:W1:Y:S02]  /*13ba0*/  @P0 LDC.64 R2, c[0x0][0x440] ;  /* 0x00011000ff020b82 */ /* 0x000e640000000a00 */
[----:B-1----:R-:W-:-:S04]  /*13bb0*/  @P0 IMAD.HI.U32 R8, R7, R2, RZ ;  /* 0x0000000207080227 */ /* 0x002fc800078e00ff */
        /* <DEDUP_REMOVED lines=10> */
[----:B------:R-:W-:-:S05]  /*13c60*/  LEA.HI.X R11, R2, UR5, R3, 0x2, P0 ;  /* 0x00000005020b7c11 */ /* 0x000fca00080f1403 */
[----:B------:R1:W5:Y:S04]  /*13c70*/  LDG.E R9, desc[UR8][R10.64] ;  /* 0x000000080a097981 */ /* 0x000368000c1e1900 */
.L_x_299:
[----:B------:R-:W-:Y:S01]  /*13c80*/  IMAD R2, R19, 0x8, R18 ;  /* 0x0000000813027824 */ /* 0x000fe200078e0212 */
[----:B------:R-:W-:Y:S01]  /*13c90*/  SHF.L.U32 R3, R12, 0x1f, RZ ;  /* 0x0000001f0c037819 */ /* 0x000fe200000006ff */
[----:B------:R-:W-:Y:S03]  /*13ca0*/  BSSY B2, `(.L_x_300) ;  /* 0x0000003000027945 */ /* 0x000fe60003800000 */
[----:B------:R-:W2:Y:S02]  /*13cb0*/  SYNCS.PHASECHK.TRANS64.TRYWAIT P0, [R2+URZ+0x36840], R3 ;  /* 0x03684003020075a7 */ /* 0x000ea4000800017f */
[----:B--2---:R-:W-:Y:S05]  /*13cc0*/  @!P0 BRA `(.L_x_301) ;  /* 0x00000030008c8947 */ /* 0x004fea0003800000 */
.L_x_380:
[----:B------:R-:W-:Y:S05]  /*13cd0*/  BSYNC B2 ;  /* 0x0000000000027941 */ /* 0x000fea0003800000 */
.L_x_300:
[----:B-1----:R-:W1:Y:S01]  /*13ce0*/  S2R R10, SR_TID.X ;  /* 0x00000000000a7919 */ /* 0x002e620000002100 */
[----:B------:R-:W-:Y:S01]  /*13cf0*/  BSSY B2, `(.L_x_302) ;  /* 0x000000b000027945 */ /* 0x000fe20003800000 */
[----:B-1----:R-:W-:-:S04]  /*13d00*/  LOP3.LUT R10, R10, 0x7f, RZ, 0xc0, !PT ;  /* 0x0000007f0a0a7812 */ /* 0x002fc800078ec0ff */
[----:B------:R-:W-:-:S13]  /*13d10*/  ISETP.NE.AND P1, PT, R10, RZ, PT ;  /* 0x000000ff0a00720c */ /* 0x000fda0003f25270 */
[----:B------:R-:W-:Y:S05]  /*13d20*/  @P1 BRA `(.L_x_303) ;  /* 0x00000000001c1947 */ /* 0x000fea0003800000 */
[----:B------:R-:W1:Y:S01]  /*13d30*/  S2R R10, SR_TID.X ;  /* 0x00000000000a7919 */ /* 0x000e620000002100 */
[----:B--2---:R-:W-:-:S04]  /*13d40*/  IMAD.MOV.U32 R3, RZ, RZ, 0xa800 ;  /* 0x0000a800ff037424 */ /* 0x004fc800078e00ff */
[----:B------:R3:W-:Y:S01]  /*13d50*/  SYNCS.ARRIVE.TRANS64 RZ, [R2+URZ+0x36830], R3 ;  /* 0x0368300302ff79a7 */ /* 0x0007e2000800003f */
[----:B-1----:R-:W-:-:S04]  /*13d60*/  LOP3.LUT R10, R10, 0x1f, RZ, 0xc0, !PT ;  /* 0x0000001f0a0a7812 */ /* 0x002fc800078ec0ff */
[----:B------:R-:W-:-:S13]  /*13d70*/  ISETP.NE.AND P0, PT, R10, RZ, PT ;  /* 0x000000ff0a00720c */ /* 0x000fda0003f05270 */
[----:B---3--:R-:W-:Y:S05]  /*13d80*/  @!P0 BRA `(.L_x_303) ;  /* 0x0000000000048947 */ /* 0x008fea0003800000 */
[----:B------:R-:W-:Y:S01]  /*13d90*/  BPT.TRAP 0x1 ;  /* 0x000000040000795c */ /* 0x000fe20000300000 */
.L_x_303:
[----:B------:R-:W-:Y:S05]  /*13da0*/  BSYNC B2 ;  /* 0x0000000000027941 */ /* 0x000fea0003800000 */
.L_x_302:
[----:B--2---:R-:W2:Y:S01]  /*13db0*/  LDL R2, [R1+0x18] ;  /* 0x0000180001027983 */ /* 0x004ea20000100800 */
[----:B0-----:R-:W-:Y:S01]  /*13dc0*/  IMAD.MOV.U32 R12, RZ, RZ, RZ ;  /* 0x000000ffff0c7224 */ /* 0x001fe200078e00ff */
[----:B------:R-:W-:Y:S01]  /*13dd0*/  UIADD3 UR4, UP0, UR36, 0x370, URZ ;  /* 0x0000037024047890 */ /* 0x000fe2000ff1e03f */
[C---:B------:R-:W-:Y:S01]  /*13de0*/  IMAD R3, R19.reuse, 0x8, R6 ;  /* 0x0000000813037824 */ /* 0x040fe200078e0206 */
[----:B------:R-:W-:Y:S01]  /*13df0*/  PLOP3.LUT P0, PT, PT, PT, PT, 0x80, 0x0 ;  /* 0x000000000000781c */ /* 0x000fe20003f0f070 */
[----:B------:R-:W-:Y:S01]  /*13e00*/  IMAD R10, R19, 0xa800, R18 ;  /* 0x0000a800130a7824 */ /* 0x000fe200078e0212 */
[----:B------:R-:W-:Y:S01]  /*13e10*/  R2UR UR10, R12 ;  /* 0x000000000c0a72ca */ /* 0x000fe200000e0000 */
[----:B------:R-:W-:Y:S01]  /*13e20*/  VIADD R3, R3, 0x30 ;  /* 0x0000003003037836 */ /* 0x000fe20000000000 */
[----:B------:R-:W-:Y:S01]  /*13e30*/  UIADD3.X UR5, URZ, UR37, URZ, UP0, !UPT ;  /* 0x000000253f057290 */ /* 0x000fe200087fe43f */
[----:B------:R-:W-:Y:S01]  /*13e40*/  VIADD R11, R10, 0x21400 ;  /* 0x000214000a0b7836 */ /* 0x000fe20000000000 */
[----:B------:R-:W-:Y:S01]  /*13e50*/  UMOV UR6, 0x0 ;  /* 0x0000000000067882 */ /* 0x000fe20000000000 */
[----:B------:R-:W-:Y:S01]  /*13e60*/  UMOV UR7, 0x14f00000 ;  /* 0x14f0000000077882 */ /* 0x000fe20000000000 */
[----:B--2---:R-:W-:-:S09]  /*13e70*/  IMAD R2, R8, 0x70, R2 ;  /* 0x0000007008027824 */ /* 0x004fd200078e0202 */
.L_x_304:
        /* <DEDUP_REMOVED lines=16> */
.L_x_305:
        /* <DEDUP_REMOVED lines=16> */
.L_x_306:
        /* <DEDUP_REMOVED lines=10> */
[----:B------:R-:W-:Y:S01]  /*14120*/  SHF.L.U32 R5, R5, 0x1f, RZ ;  /* 0x0000001f05057819 */ /* 0x000fe200000006ff */
[----:B------:R-:W-:Y:S01]  /*14130*/  IMAD R2, R4, 0x8, R6 ;  /* 0x0000000804027824 */ /* 0x000fe200078e0206 */
[----:B------:R-:W-:Y:S03]  /*14140*/  BSSY B2, `(.L_x_307) ;  /* 0x0000003000027945 */ /* 0x000fe60003800000 */
[----:B------:R-:W0:Y:S02]  /*14150*/  SYNCS.PHASECHK.TRANS64.TRYWAIT P0, [R2+URZ+0x60], R5 ;  /* 0x00006005020075a7 */ /* 0x000e24000800017f */
[----:B0-----:R-:W-:Y:S05]  /*14160*/  @!P0 BRA `(.L_x_308) ;  /* 0x0000002c00788947 */ /* 0x001fea0003800000 */
.L_x_381:
[----:B------:R-:W-:Y:S05]  /*14170*/  BSYNC B2 ;  /* 0x0000000000027941 */ /* 0x000fea0003800000 */
.L_x_307:
[----:B------:R-:W-:Y:S01]  /*14180*/  BSSY B2, `(.L_x_309) ;  /* 0x000000b000027945 */ /* 0x000fe20003800000 */
[----:B------:R-:W-:Y:S02]  /*14190*/  IMAD.MOV.U32 R10, RZ, RZ, 0x0 ;  /* 0x00000000ff0a7424 */ /* 0x000fe400078e00ff */
[----:B------:R-:W-:Y:S01]  /*141a0*/  IMAD.MOV.U32 R11, RZ, RZ, 0x14f00000 ;  /* 0x14f00000ff0b7424 */ /* 0x000fe200078e00ff */
[----:B------:R-:W-:Y:S06]  /*141b0*/  @P1 BRA `(.L_x_310) ;  /* 0x00000000001c1947 */ /* 0x000fec0003800000 */
[----:B------:R-:W1:Y:S02]  /*141c0*/  S2R R3, SR_TID.X ;  /* 0x0000000000037919 */ /* 0x000e640000002100 */
[----:B-1----:R-:W-:Y:S01]  /*141d0*/  LOP3.LUT R15, R3, 0x1f, RZ, 0xc0, !PT ;  /* 0x0000001f030f7812 */ /* 0x002fe200078ec0ff */
[----:B------:R-:W-:-:S03]  /*141e0*/  IMAD.MOV.U32 R3, RZ, RZ, 0xa800 ;  /* 0x0000a800ff037424 */ /* 0x000fc600078e00ff */
[----:B------:R-:W-:Y:S01]  /*141f0*/  ISETP.NE.AND P0, PT, R15, RZ, PT ;  /* 0x000000ff0f00720c */ /* 0x000fe20003f05270 */
[----:B------:R1:W-:-:S12]  /*14200*/  SYNCS.ARRIVE.TRANS64 RZ, [R2+URZ+0x50], R3 ;  /* 0x0000500302ff79a7 */ /* 0x0003d8000800003f */
[----:B-1----:R-:W-:Y:S05]  /*14210*/  @!P0 BRA `(.L_x_310) ;  /* 0x0000000000048947 */ /* 0x002fea0003800000 */
[----:B------:R-:W-:Y:S01]  /*14220*/  BPT.TRAP 0x1 ;  /* 0x000000040000795c */ /* 0x000fe20000300000 */
.L_x_310:
[----:B------:R-:W-:Y:S05]  /*14230*/  BSYNC B2 ;  /* 0x0000000000027941 */ /* 0x000fea0003800000 */
.L_x_309:
[----:B0-----:R-:W2:Y:S04]  /*14240*/  LDL R5, [R1+0x18] ;  /* 0x0000180001057983 */ /* 0x001ea80000100800 */
[----:B------:R-:W2:Y:S01]  /*14250*/  LDL.LU R3, [R1+0x8] ;  /* 0x0000080001037983 */ /* 0x000ea20000300800 */
        /* <DEDUP_REMOVED lines=10> */
.L_x_311:
        /* <DEDUP_REMOVED lines=15> */
.L_x_312:
        /* <DEDUP_REMOVED lines=15> */
.L_x_313:
        /* <DEDUP_REMOVED lines=12> */
.L_x_298:
[----:B------:R-:W-:Y:S05]  /*145a0*/  BSYNC B1 ;  /* 0x0000000000017941 */ /* 0x000fea0003800000 */
.L_x_297:
[----:B------:R-:W2:Y:S01]  /*145b0*/  LDL R2, [R1+0x28] ;  /* 0x0000280001027983 */ /* 0x000ea20000100800 */
[----:B------:R-:W-:Y:S01]  /*145c0*/  VIADD R0, R0, 0xfffffffe ;  /* 0xfffffffe00007836 */ /* 0x000fe20000000000 */
[----:B--2---:R-:W-:-:S13]  /*145d0*/  ISETP.GT.AND P0, PT, R7, R2, PT ;  /* 0x000000020700720c */ /* 0x004fda0003f04270 */
[----:B------:R-:W-:Y:S05]  /*145e0*/  @P0 BRA `(.L_x_314) ;  /* 0xffffffe800380947 */ /* 0x000fea000383ffff */
.L_x_260:
[----:B------:R-:W-:Y:S05]  /*145f0*/  BSYNC B0 ;  /* 0x0000000000007941 */ /* 0x000fea0003800000 */
.L_x_259:
[----:B------:R-:W2:Y:S01]  /*14600*/  S2R R2, SR_TID.X ;  /* 0x0000000000027919 */ /* 0x000ea20000002100 */
[----:B------:R-:W-:Y:S01]  /*14610*/  BSSY B0, `(.L_x_315) ;  /* 0x0000012000007945 */ /* 0x000fe20003800000 */
[----:B--2---:R-:W-:-:S04]  /*14620*/  LOP3.LUT R3, R2, 0x7f, RZ, 0xc0, !PT ;  /* 0x0000007f02037812 */ /* 0x004fc800078ec0ff */
[----:B------:R-:W-:-:S13]  /*14630*/  ISETP.NE.AND P0, PT, R3, RZ, PT ;  /* 0x000000ff0300720c */ /* 0x000fda0003f05270 */
[----:B------:R-:W-:Y:S05]  /*14640*/  @P0 BRA `(.L_x_316) ;  /* 0x0000000000380947 */ /* 0x000fea0003800000 */
[----:B------:R-:W2:Y:S01]  /*14650*/  S2R R2, SR_LANEID ;  /* 0x0000000000027919 */ /* 0x000ea20000000000 */
[----:B------:R-:W-:Y:S01]  /*14660*/  VOTEU.ANY UR4, UPT, PT ;  /* 0x0000000000047886 */ /* 0x000fe200038e0100 */
[----:B-1----:R-:W1:Y:S01]  /*14670*/  LDC.64 R4, c[0x0][0xc60] ;  /* 0x00031800ff047b82 */ /* 0x002e620000000a00 */
[----:B------:R-:W2:Y:S01]  /*14680*/  FLO.U32 R0, UR4 ;  /* 0x0000000400007d00 */ /* 0x000ea200080e0000 */
[----:B------:R-:W-:Y:S01]  /*14690*/  ULDC.64 UR6, c[0x0][0x208] ;  /* 0x0000820000067ab9 */ /* 0x000fe20000000a00 */
[----:B--2---:R-:W-:-:S06]  /*146a0*/  ISETP.EQ.U32.AND P0, PT, R0, R2, PT ;  /* 0x000000020000720c */ /* 0x004fcc0003f02070 */
[----:B------:R-:W1:Y:S07]  /*146b0*/  POPC R2, UR4 ;  /* 0x0000000400027d09 */ /* 0x000e6e0008000000 */
[----:B-1----:R-:W2:Y:S04]  /*146c0*/  @P0 ATOMG.E.ADD.STRONG.GPU PT, R2, desc[UR6][R4.64], R2 ;  /* 0x00000002040209a8 */ /* 0x002ea800081ee1c6 */
[----:B--2---:R1:W2:Y:S02]  /*146d0*/  SHFL.IDX PT, R2, R2, R0, 0x1f ;  /* 0x00001f0002027589 */ /* 0x0042a400000e0000 */
[----:B-1----:R-:W1:Y:S02]  /*146e0*/  S2R R0, SR_LTMASK ;  /* 0x0000000000007919 */ /* 0x002e640000003900 */
[----:B-1----:R-:W-:-:S06]  /*146f0*/  LOP3.LUT R0, R0, UR4, RZ, 0xc0, !PT ;  /* 0x0000000400007c12 */ /* 0x002fcc000f8ec0ff */
[----:B------:R-:W2:Y:S02]  /*14700*/  POPC R0, R0 ;  /* 0x0000000000007309 */ /* 0x000ea40000000000 */
[----:B--2---:R-:W-:-:S05]  /*14710*/  IADD3 R0, R2, UR38, R0 ;  /* 0x0000002602007c10 */ /* 0x004fca000fffe000 */
[----:B------:R2:W-:Y:S02]  /*14720*/  STL [R1], R0 ;  /* 0x0000000001007387 */ /* 0x0005e40000100800 */
.L_x_316:
[----:B------:R-:W-:Y:S05]  /*14730*/  BSYNC B0 ;  /* 0x0000000000007941 */ /* 0x000fea0003800000 */
.L_x_315:
[----:B--2---:R-:W2:Y:S01]  /*14740*/  LDL R0, [R1+0x1c] ;  /* 0x00001c0001007983 */ /* 0x004ea20000100800 */
[----:B------:R-:W-:Y:S01]  /*14750*/  BSSY B0, `(.L_x_317) ;  /* 0x0000049000007945 */ /* 0x000fe20003800000 */
[----:B--2---:R-:W-:-:S13]  /*14760*/  LOP3.LUT P0, RZ, R0, 0x1, RZ, 0xc0, !PT ;  /* 0x0000000100ff7812 */ /* 0x004fda000780c0ff */
[----:B------:R-:W-:Y:S05]  /*14770*/  @!P0 BRA `(.L_x_318) ;  /* 0x0000000400188947 */ /* 0x000fea0003800000 */
[----:B------:R-:W2:Y:S01]  /*14780*/  LDL R2, [R1+0x14] ;  /* 0x0000140001027983 */ /* 0x000ea20000100800 */
[----:B------:R-:W-:Y:S01]  /*14790*/  IMAD R0, R19, 0x8, R18 ;  /* 0x0000000813007824 */ /* 0x000fe200078e0212 */
[----:B------:R-:W-:Y:S01]  /*147a0*/  BSSY B1, `(.L_x_319) ;  /* 0x0000005000017945 */ /* 0x000fe20003800000 */
[----:B------:R-:W-:Y:S02]  /*147b0*/  ISETP.NE.AND P1, PT, R3, RZ, PT ;  /* 0x000000ff0300720c */ /* 0x000fe40003f25270 */
[----:B--2---:R-:W-:-:S04]  /*147c0*/  SHF.L.U32 R2, R2, 0x1f, RZ ;  /* 0x0000001f02027819 */ /* 0x004fc800000006ff */
[----:B------:R-:W2:Y:S02]  /*147d0*/  SYNCS.PHASECHK.TRANS64.TRYWAIT P0, [R0+URZ+0x36860], R2 ;  /* 0x03686002000075a7 */ /* 0x000ea4000800017f */
[----:B--2---:R-:W-:Y:S05]  /*147e0*/  @!P0 BRA `(.L_x_320) ;  /* 0x0000002400ec8947 */ /* 0x004fea0003800000 */
.L_x_382:
[----:B------:R-:W-:Y:S05]  /*147f0*/  BSYNC B1 ;  /* 0x0000000000017941 */ /* 0x000fea0003800000 */
.L_x_319:
[----:B------:R-:W-:Y:S04]  /*14800*/  BSSY B1, `(.L_x_321) ;  /* 0x0000009000017945 */ /* 0x000fe80003800000 */
[----:B------:R-:W-:Y:S05]  /*14810*/  @P1 BRA `(.L_x_322) ;  /* 0x00000000001c1947 */ /* 0x000fea0003800000 */
[----:B------:R-:W3:Y:S01]  /*14820*/  S2R R3, SR_TID.X ;  /* 0x0000000000037919 */ /* 0x000ee20000002100 */
[----:B--2---:R-:W-:-:S04]  /*14830*/  IMAD.MOV.U32 R2, RZ, RZ, 0xa800 ;  /* 0x0000a800ff027424 */ /* 0x004fc800078e00ff */
[----:B------:R4:W-:Y:S01]  /*14840*/  SYNCS.ARRIVE.TRANS64 RZ, [R0+URZ+0x36850], R2 ;  /* 0x0368500200ff79a7 */ /* 0x0009e2000800003f */
[----:B---3--:R-:W-:-:S04]  /*14850*/  LOP3.LUT R3, R3, 0x1f, RZ, 0xc0, !PT ;  /* 0x0000001f03037812 */ /* 0x008fc800078ec0ff */
[----:B------:R-:W-:-:S13]  /*14860*/  ISETP.NE.AND P0, PT, R3, RZ, PT ;  /* 0x000000ff0300720c */ /* 0x000fda0003f05270 */
[----:B----4-:R-:W-:Y:S05]  /*14870*/  @!P0 BRA `(.L_x_322) ;  /* 0x0000000000048947 */ /* 0x010fea0003800000 */
[----:B------:R-:W-:Y:S01]  /*14880*/  BPT.TRAP 0x1 ;  /* 0x000000040000795c */ /* 0x000fe20000300000 */
.L_x_322:
[----:B------:R-:W-:Y:S05]  /*14890*/  BSYNC B1 ;  /* 0x0000000000017941 */ /* 0x000fea0003800000 */
.L_x_321:
[----:B------:R-:W3:Y:S04]  /*148a0*/  LDL.LU R3, [R1+0x18] ;  /* 0x0000180001037983 */ /* 0x000ee80000300800 */
[----:B--2---:R-:W3:Y:S01]  /*148b0*/  LDL.LU R2, [R1+0x8] ;  /* 0x0000080001027983 */ /* 0x004ee20000300800 */
[----:B------:R-:W-:Y:S01]  /*148c0*/  UIADD3 UR4, UP0, UR36, 0x470, URZ ;  /* 0x0000047024047890 */ /* 0x000fe2000ff1e03f */
[----:B------:R-:W-:Y:S01]  /*148d0*/  PLOP3.LUT P0, PT, PT, PT, PT, 0x80, 0x0 ;  /* 0x000000000000781c */ /* 0x000fe20003f0f070 */
[----:B------:R-:W-:Y:S01]  /*148e0*/  VIADD R0, R0, 0x36850 ;  /* 0x0003685000007836 */ /* 0x000fe20000000000 */
[----:B------:R-:W-:Y:S01]  /*148f0*/  UMOV UR6, 0x0 ;  /* 0x0000000000067882 */ /* 0x000fe20000000000 */
[----:B------:R-:W-:Y:S01]  /*14900*/  UIADD3.X UR5, URZ, UR37, URZ, UP0, !UPT ;  /* 0x000000253f057290 */ /* 0x000fe200087fe43f */
[----:B------:R-:W-:Y:S01]  /*14910*/  UMOV UR7, 0x14f00000 ;  /* 0x14f0000000077882 */ /* 0x000fe20000000000 */
[----:B------:R-:W-:Y:S01]  /*14920*/  UMOV UR10, URZ ;  /* 0x0000003f000a7c82 */ /* 0x000fe20008000000 */
[----:B---3--:R-:W-:-:S02]  /*14930*/  IMAD R3, R2, 0x70, R3 ;  /* 0x0000007002037824 */ /* 0x008fc400078e0203 */
[----:B------:R-:W-:-:S04]  /*14940*/  IMAD R2, R19, 0xa800, R18 ;  /* 0x0000a80013027824 */ /* 0x000fc800078e0212 */
[----:B------:R-:W-:-:S07]  /*14950*/  VIADD R4, R2, 0x400 ;  /* 0x0000040002047836 */ /* 0x000fce0000000000 */
.L_x_323:
        /* <DEDUP_REMOVED lines=9> */
[----:B--2---:R-:W-:Y:S05]  /*149f0*/  @P0 BRA.U.ANY `(.L_x_323) ;  /* 0xfffffffd00d80947 */ /* 0x004fea000393ffff */
[----:B------:R-:W-:Y:S01]  /*14a00*/  PLOP3.LUT P0, PT, PT, PT, PT, 0x80, 0x0 ;  /* 0x000000000000781c */ /* 0x000fe20003f0f070 */
[----:B------:R-:W-:Y:S01]  /*14a10*/  VIADD R4, R2, 0x3c00 ;  /* 0x00003c0002047836 */ /* 0x000fe20000000000 */
[----:B------:R-:W-:Y:S01]  /*14a20*/  UMOV UR6, 0x0 ;  /* 0x0000000000067882 */ /* 0x000fe20000000000 */
[----:B------:R-:W-:Y:S01]  /*14a30*/  UMOV UR7, 0x14f00000 ;  /* 0x14f0000000077882 */ /* 0x000fe20000000000 */
[----:B------:R-:W-:-:S09]  /*14a40*/  UMOV UR10, 0x40 ;  /* 0x00000040000a7882 */ /* 0x000fd20000000000 */
.L_x_324:
        /* <DEDUP_REMOVED lines=15> */
.L_x_325:
        /* <DEDUP_REMOVED lines=10> */
.L_x_318:
[----:B------:R-:W-:Y:S05]  /*14be0*/  BSYNC B0 ;  /* 0x0000000000007941 */ /* 0x000fea0003800000 */
.L_x_317:
[----:B------:R-:W2:Y:S01]  /*14bf0*/  LDL.LU R4, [R1+0x14] ;  /* 0x0000140001047983 */ /* 0x000ea20000300800 */
[----:B------:R-:W-:-:S05]  /*14c00*/  VIADD R19, R19, 0x1 ;  /* 0x0000000113137836 */ /* 0x000fca0000000000 */
[----:B------:R-:W-:-:S04]  /*14c10*/  ISETP.NE.AND P0, PT, R19, 0x2, PT ;  /* 0x000000021300780c */ /* 0x000fc80003f05270 */
[----:B------:R-:W-:Y:S02]  /*14c20*/  SEL R0, RZ, 0x1, P0 ;  /* 0x00000001ff007807 */ /* 0x000fe40000000000 */
[----:B------:R-:W-:Y:S02]  /*14c30*/  SEL R19, R19, RZ, P0 ;  /* 0x000000ff13137207 */ /* 0x000fe40000000000 */
[----:B--2---:R-:W-:-:S05]  /*14c40*/  LOP3.LUT R4, R4, R0, RZ, 0x3c, !PT ;  /* 0x0000000004047212 */ /* 0x004fca00078e3cff */
[----:B------:R2:W-:Y:S02]  /*14c50*/  STL [R1+0x14], R4 ;  /* 0x0000140401007387 */ /* 0x0005e40000100800 */
.L_x_239:
[----:B------:R-:W-:Y:S05]  /*14c60*/  BSYNC B7 ;  /* 0x0000000000077941 */ /* 0x000fea0003800000 */
.L_x_237:
[----:B---3--:R-:W3:Y:S02]  /*14c70*/  LDL R0, [R1+0x1c] ;  /* 0x00001c0001007983 */ /* 0x008ee40000100800 */
[----:B---3--:R-:W-:-:S13]  /*14c80*/  LOP3.LUT P0, RZ, R0, 0x2, RZ, 0xc0, !PT ;  /* 0x0000000200ff7812 */ /* 0x008fda000780c0ff */
[----:B------:R-:W-:Y:S05]  /*14c90*/  @!P0 BRA `(.L_x_326) ;  /* 0x00000000002c8947 */ /* 0x000fea0003800000 */
[----:B------:R-:W-:Y:S05]  /*14ca0*/  WARPSYNC.ALL ;  /* 0x0000000000007948 */ /* 0x000fea0003800000 */
[----:B------:R-:W3:Y:S08]  /*14cb0*/  S2UR UR5, SR_CgaCtaId ;  /* 0x00000000000579c3 */ /* 0x000ef00000008800 */
[----:B------:R-:W-:Y:S06]  /*14cc0*/  BAR.SYNC.DEFER_BLOCKING 0x5, 0x180 ;  /* 0x0146000000007b1d */ /* 0x000fec0000010000 */
[----:B------:R-:W-:-:S02]  /*14cd0*/  UMOV UR4, 0x400 ;  /* 0x0000040000047882 */ /* 0x000fc40000000000 */
[----:B---3--:R-:W-:-:S06]  /*14ce0*/  ULEA UR4, UR5, UR4, 0x18 ;  /* 0x0000000405047291 */ /* 0x008fcc000f8ec03f */
[----:B------:R-:W-:-:S05]  /*14cf0*/  IMAD.U32 R18, RZ, RZ, UR4 ;  /* 0x00000004ff127e24 */ /* 0x000fca000f8e00ff */
[----:B012---:R-:W0:Y:S04]  /*14d00*/  LDS.128 R4, [R18+0x368d0] ;  /* 0x0368d00012047984 */ /* 0x007e280000000c00 */
[----:B0-----:R1:W-:Y:S04]  /*14d10*/  STL.64 [R1], R4 ;  /* 0x0000000401007387 */ /* 0x0013e80000100a00 */
[----:B------:R1:W-:Y:S01]  /*14d20*/  STL.64 [R1+0x8], R6 ;  /* 0x0000080601007387 */ /* 0x0003e20000100a00 */
[----:B------:R-:W-:Y:S06]  /*14d30*/  BAR.ARV 0x4, 0x180 ;  /* 0x0106000000007b1d */ /* 0x000fec0000002000 */
[----:B------:R-:W-:Y:S05]  /*14d40*/  BRA `(.L_x_327) ;  /* 0x0000000c00247947 */ /* 0x000fea0003800000 */
.L_x_326:
[----:B------:R-:W3:Y:S01]  /*14d50*/  S2R R0, SR_TID.X ;  /* 0x0000000000007919 */ /* 0x000ee20000002100 */
[----:B------:R-:W-:Y:S01]  /*14d60*/  UMOV UR4, 0xffffffff ;  /* 0xffffffff00047882 */ /* 0x000fe20000000000 */
[----:B---3--:R-:W-:-:S04]  /*14d70*/  LOP3.LUT R16, R0, 0x1f, RZ, 0xc0, !PT ;  /* 0x0000001f00107812 */ /* 0x008fc800078ec0ff */
[----:B------:R-:W-:Y:S01]  /*14d80*/  ISETP.NE.AND P0, PT, R16, 0x1f, PT ;  /* 0x0000001f1000780c */ /* 0x000fe20003f05270 */
[----:B------:R-:W-:-:S12]  /*14d90*/  BRA.DIV UR4, `(.L_x_328) ;  /* 0x0000002204947947 */ /* 0x000fd8000b800000 */
[----:B------:R-:W3:Y:S01]  /*14da0*/  LDL.LU R3, [R1] ;  /* 0x0000000001037983 */ /* 0x000ee20000300800 */
[----:B------:R-:W-:-:S03]  /*14db0*/  ULDC UR4, c[0x0][0xc3c] ;  /* 0x00030f0000047ab9 */ /* 0x000fc60000000800 */
[----:B0-2---:R-:W2:Y:S01]  /*14dc0*/  LDL R4, [R1+0xc] ;  /* 0x00000c0001047983 */ /* 0x005ea20000100800 */
[----:B------:R-:W-:Y:S01]  /*14dd0*/  ULDC.64 UR6, c[0x0][0x208] ;  /* 0x0000820000067ab9 */ /* 0x000fe20000000a00 */
[----:B---3--:R-:W-:Y:S02]  /*14de0*/  IMAD.MOV.U32 R10, RZ, RZ, R3 ;  /* 0x000000ffff0a7224 */ /* 0x008fe400078e0003 */
[----:B--2---:R-:W-:-:S05]  /*14df0*/  IMAD.IADD R0, R4, 0x1, R16 ;  /* 0x0000000104007824 */ /* 0x004fca00078e0210 */
[----:B------:R-:W-:-:S13]  /*14e00*/  ISETP.GE.OR P1, PT, R0, UR4, !P0 ;  /* 0x0000000400007c0c */ /* 0x000fda000c726670 */
[----:B------:R-:W0:Y:S08]  /*14e10*/  @!P1 LDC.64 R2, c[0x0][0xc80] ;  /* 0x00032000ff029b82 */ /* 0x000e300000000a00 */
[----:B-1----:R-:W1:Y:S01]  /*14e20*/  @!P1 LDC.64 R4, c[0x0][0xc78] ;  /* 0x00031e00ff049b82 */ /* 0x002e620000000a00 */
[----:B0-----:R-:W-:-:S05]  /*14e30*/  @!P1 IMAD.WIDE R2, R0, 0x4, R2 ;  /* 0x0000000400029825 */ /* 0x001fca00078e0202 */
[----:B------:R1:W2:Y:S02]  /*14e40*/  @!P1 LDG.E R6, desc[UR6][R2.64] ;  /* 0x0000000602069981 */ /* 0x0002a4000c1e1900 */
[----:B-1----:R-:W-:-:S06]  /*14e50*/  @!P1 IMAD.WIDE R2, R0, 0x4, R4 ;  /* 0x0000000400029825 */ /* 0x002fcc00078e0204 */
[----:B------:R-:W3:Y:S01]  /*14e60*/  @!P1 LDG.E R2, desc[UR6][R2.64] ;  /* 0x0000000602029981 */ /* 0x000ee2000c1e1900 */
[----:B------:R-:W-:Y:S01]  /*14e70*/  IMAD.MOV.U32 R5, RZ, RZ, RZ ;  /* 0x000000ffff057224 */ /* 0x000fe200078e00ff */
[C---:B------:R-:W-:Y:S02]  /*14e80*/  ISETP.GE.U32.AND P2, PT, R16.reuse, 0x2, PT ;  /* 0x000000021000780c */ /* 0x040fe40003f46070 */
[C---:B------:R-:W-:Y:S01]  /*14e90*/  ISETP.GE.U32.AND P3, PT, R16.reuse, 0x4, PT ;  /* 0x000000041000780c */ /* 0x040fe20003f66070 */
[----:B------:R-:W-:Y:S01]  /*14ea0*/  SHFL.IDX PT, R0, R10, RZ, 0x1f ;  /* 0x00001fff0a007589 */ /* 0x000fe200000e0000 */
[C---:B------:R-:W-:Y:S02]  /*14eb0*/  ISETP.GE.U32.AND P4, PT, R16.reuse, 0x8, PT ;  /* 0x000000081000780c */ /* 0x040fe40003f86070 */
[----:B------:R-:W-:Y:S01]  /*14ec0*/  ISETP.GE.U32.AND P5, PT, R16, 0x10, PT ;  /* 0x000000101000780c */ /* 0x000fe20003fa6070 */
[----:B------:R-:W-:Y:S01]  /*14ed0*/  SHFL.IDX PT, R8, R10, 0x1, 0x1f ;  /* 0x00201f000a087f89 */ /* 0x000fe200000e0000 */
[----:B--2---:R-:W-:Y:S01]  /*14ee0*/  @!P1 IMAD.MOV.U32 R5, RZ, RZ, R6 ;  /* 0x000000ffff059224 */ /* 0x004fe200078e0006 */
[----:B------:R-:W-:-:S02]  /*14ef0*/  CS2R R6, SRZ ;  /* 0x0000000000067805 */ /* 0x000fc4000001ff00 */
[----:B---3--:R-:W-:Y:S01]  /*14f00*/  @!P1 IMAD.MOV.U32 R7, RZ, RZ, R2 ;  /* 0x000000ffff079224 */ /* 0x008fe200078e0002 */
[----:B------:R-:W-:-:S03]  /*14f10*/  ISETP.NE.AND P1, PT, R16, RZ, PT ;  /* 0x000000ff1000720c */ /* 0x000fc60003f25270 */
[----:B------:R-:W-:-:S05]  /*14f20*/  IMAD R2, R7, R5, RZ ;  /* 0x0000000507027224 */ /* 0x000fca00078e02ff */
        /* <DEDUP_REMOVED lines=15> */
[----:B------:R0:W1:Y:S02]  /*15020*/  SHFL.IDX PT, R9, R2, 0x1f, 0x1f ;  /* 0x03e01f0002097f89 */ /* 0x00006400000e0000 */
.L_x_392:
[----:B------:R-:W-:Y:S02]  /*15030*/  ULDC UR4, c[0x0][0xc38] ;  /* 0x00030e0000047ab9 */ /* 0x000fe40000000800 */
[----:B------:R-:W-:-:S04]  /*15040*/  IMAD.U32 R3, RZ, RZ, UR4 ;  /* 0x00000004ff037e24 */ /* 0x000fc8000f8e00ff */
[----:B-1----:R-:W-:-:S04]  /*15050*/  IMAD R9, R9, R3, RZ ;  /* 0x0000000309097224 */ /* 0x002fc800078e02ff */
[----:B------:R-:W-:-:S05]  /*15060*/  IMAD.IADD R4, R8, 0x1, R9 ;  /* 0x0000000108047824 */ /* 0x000fca00078e0209 */
[----:B------:R-:W-:-:S13]  /*15070*/  ISETP.GT.AND P6, PT, R4, R0, PT ;  /* 0x000000000400720c */ /* 0x000fda0003fc4270 */
[----:B------:R-:W-:Y:S05]  /*15080*/  @P6 BRA `(.L_x_329) ;  /* 0x0000000000b06947 */ /* 0x000fea0003800000 */
.L_x_332:
[----:B------:R-:W2:Y:S01]  /*15090*/  LDL.LU R3, [R1+0xc] ;  /* 0x00000c0001037983 */ /* 0x000ea20000300800 */
[----:B0-----:R-:W0:Y:S01]  /*150a0*/  LDC R2, c[0x0][0xc3c] ;  /* 0x00030f00ff027b82 */ /* 0x001e220000000800 */
[----:B--2---:R-:W-:-:S05]  /*150b0*/  VIADD R3, R3, 0x1f ;  /* 0x0000001f03037836 */ /* 0x004fca0000000000 */
[----:B0-----:R-:W-:-:S13]  /*150c0*/  ISETP.GE.AND P6, PT, R3, R2, PT ;  /* 0x000000020300720c */ /* 0x001fda0003fc6270 */
[----:B------:R-:W-:Y:S05]  /*150d0*/  @P6 BRA `(.L_x_330) ;  /* 0x0000000400d86947 */ /* 0x000fea0003800000 */
[----:B------:R-:W0:Y:S01]  /*150e0*/  S2R R5, SR_TID.X ;  /* 0x0000000000057919 */ /* 0x000e220000002100 */
[----:B------:R-:W-:Y:S01]  /*150f0*/  ULDC.64 UR4, c[0x0][0x208] ;  /* 0x0000820000047ab9 */ /* 0x000fe20000000a00 */
[----:B------:R1:W-:Y:S01]  /*15100*/  STL [R1+0xc], R3 ;  /* 0x00000c0301007387 */ /* 0x0003e20000100800 */
[----:B0-----:R-:W-:-:S05]  /*15110*/  LOP3.LUT R5, R5, 0x1f, RZ, 0xc0, !PT ;  /* 0x0000001f05057812 */ /* 0x001fca00078ec0ff */
[----:B------:R-:W-:Y:S02]  /*15120*/  IMAD.IADD R7, R3, 0x1, R5 ;  /* 0x0000000103077824 */ /* 0x000fe400078e0205 */
[----:B------:R-:W-:-:S03]  /*15130*/  IMAD.MOV.U32 R5, RZ, RZ, RZ ;  /* 0x000000ffff057224 */ /* 0x000fc600078e00ff */
[----:B------:R-:W-:-:S13]  /*15140*/  ISETP.GE.OR P6, PT, R7, R2, !P0 ;  /* 0x000000020700720c */ /* 0x000fda00047c6670 */
[----:B-1----:R-:W0:Y:S02]  /*15150*/  @!P6 LDC.64 R2, c[0x0][0xc80] ;  /* 0x00032000ff02eb82 */ /* 0x002e240000000a00 */
[----:B0-----:R-:W-:-:S05]  /*15160*/  @!P6 IMAD.WIDE R2, R7, 0x4, R2 ;  /* 0x000000040702e825 */ /* 0x001fca00078e0202 */
[----:B------:R0:W2:Y:S02]  /*15170*/  @!P6 LDG.E R5, desc[UR4][R2.64] ;  /* 0x000000040205e981 */ /* 0x0000a4000c1e1900 */
[----:B0-----:R-:W0:Y:S02]  /*15180*/  @!P6 LDC.64 R2, c[0x0][0xc78] ;  /* 0x00031e00ff02eb82 */ /* 0x001e240000000a00 */
[----:B0-----:R-:W-:-:S04]  /*15190*/  @!P6 IMAD.WIDE R2, R7, 0x4, R2 ;  /* 0x000000040702e825 */ /* 0x001fc800078e0202 */
[----:B------:R-:W-:-:S06]  /*151a0*/  IMAD.MOV.U32 R7, RZ, RZ, RZ ;  /* 0x000000ffff077224 */ /* 0x000fcc00078e00ff */
[----:B------:R-:W2:Y:S01]  /*151b0*/  @!P6 LDG.E R7, desc[UR4][R2.64] ;  /* 0x000000040207e981 */ /* 0x000ea2000c1e1900 */
[----:B------:R-:W-:Y:S01]  /*151c0*/  UMOV UR4, 0xffffffff ;  /* 0xffffffff00047882 */ /* 0x000fe20000000000 */
[----:B--2---:R-:W-:Y:S02]  /*151d0*/  IMAD R2, R7, R5, RZ ;  /* 0x0000000507027224 */ /* 0x004fe400078e02ff */
[----:B------:R-:W-:Y:S05]  /*151e0*/  BRA.DIV UR4, `(.L_x_331) ;  /* 0x0000002204e07947 */ /* 0x000fea000b800000 */
        /* <DEDUP_REMOVED lines=16> */
.L_x_400:
[----:B------:R-:W-:Y:S02]  /*152f0*/  ULDC UR4, c[0x0][0xc38] ;  /* 0x00030e0000047ab9 */ /* 0x000fe40000000800 */
[----:B------:R-:W-:-:S04]  /*15300*/  IMAD.U32 R3, RZ, RZ, UR4 ;  /* 0x00000004ff037e24 */ /* 0x000fc8000f8e00ff */
[----:B-1----:R-:W-:-:S04]  /*15310*/  IMAD R9, R9, R3, RZ ;  /* 0x0000000309097224 */ /* 0x002fc800078e02ff */
[----:B------:R-:W-:-:S05]  /*15320*/  IMAD.IADD R4, R9, 0x1, R4 ;  /* 0x0000000109047824 */ /* 0x000fca00078e0204 */
[----:B------:R-:W-:-:S13]  /*15330*/  ISETP.GT.AND P6, PT, R4, R0, PT ;  /* 0x000000000400720c */ /* 0x000fda0003fc4270 */
[----:B------:R-:W-:Y:S05]  /*15340*/  @!P6 BRA `(.L_x_332) ;  /* 0xfffffffc0050e947 */ /* 0x000fea000383ffff */
.L_x_329:
[----:B------:R-:W-:Y:S01]  /*15350*/  IMAD.IADD R9, R4, 0x1, -R9 ;  /* 0x0000000104097824 */ /* 0x000fe200078e0a09 */
[----:B------:R-:W-:-:S03]  /*15360*/  UMOV UR4, 0xffffffff ;  /* 0xffffffff00047882 */ /* 0x000fc60000000000 */
[----:B------:R-:W-:-:S05]  /*15370*/  IMAD R4, R2, R3, R9 ;  /* 0x0000000302047224 */ /* 0x000fca00078e0209 */
[----:B------:R-:W-:Y:S01]  /*15380*/  ISETP.GT.AND P6, PT, R4, R0, PT ;  /* 0x000000000400720c */ /* 0x000fe20003fc4270 */
[----:B------:R-:W-:-:S12]  /*15390*/  BRA.DIV UR4, `(.L_x_333) ;  /* 0x00000026044c7947 */ /* 0x000fd8000b800000 */
[----:B------:R-:W-:-:S04]  /*153a0*/  VOTE.ANY R8, PT, !P6 ;  /* 0x0000000000087806 */ /* 0x000fc800070e0100 */
[----:B------:R-:W1:Y:S02]  /*153b0*/  POPC R4, R8 ;  /* 0x0000000800047309 */ /* 0x000e640000000000 */
[----:B-1----:R1:W2:Y:S04]  /*153c0*/  SHFL.IDX PT, R5, R5, R4, 0x1f ;  /* 0x00001f0405057589 */ /* 0x0022a800000e0000 */
[----:B------:R1:W3:Y:S02]  /*153d0*/  SHFL.IDX PT, R7, R7, R4, 0x1f ;  /* 0x00001f0407077589 */ /* 0x0002e400000e0000 */
.L_x_405:
[----:B------:R-:W-:-:S13]  /*153e0*/  ISETP.NE.AND P0, PT, R8, RZ, PT ;  /* 0x000000ff0800720c */ /* 0x000fda0003f05270 */
[----:B------:R-:W-:Y:S05]  /*153f0*/  @!P0 BRA `(.L_x_334) ;  /* 0x0000000000148947 */ /* 0x000fea0003800000 */
[----:B------:R-:W-:Y:S01]  /*15400*/  UMOV UR4, 0xffffffff ;  /* 0xffffffff00047882 */ /* 0x000fe20000000000 */
[----:B------:R-:W-:Y:S02]  /*15410*/  VIADD R12, R4, 0xffffffff ;  /* 0xffffffff040c7836 */ /* 0x000fe40000000000 */
[----:B------:R-:W-:Y:S05]  /*15420*/  BRA.DIV UR4, `(.L_x_335) ;  /* 0x0000002604847947 */ /* 0x000fea000b800000 */
[----:B0-----:R0:W4:Y:S02]  /*15430*/  SHFL.IDX PT, R2, R2, R12, 0x1f ;  /* 0x00001f0c02027589 */ /* 0x00112400000e0000 */
.L_x_408:
[----:B----4-:R-:W-:-:S07]  /*15440*/  IMAD.MOV.U32 R6, RZ, RZ, R2 ;  /* 0x000000ffff067224 */ /* 0x010fce00078e0002 */
.L_x_334:
[----:B------:R-:W4:Y:S01]  /*15450*/  LDL.LU R10, [R1+0xc] ;  /* 0x00000c00010a7983 */ /* 0x000f220000300800 */
[----:B------:R-:W-:Y:S01]  /*15460*/  IMAD R9, R6, R3, R9 ;  /* 0x0000000306097224 */ /* 0x000fe200078e0209 */
[----:B--2---:R-:W-:-:S03]  /*15470*/  IABS R6, R5 ;  /* 0x0000000500067213 */ /* 0x004fc60000000000 */
[----:B------:R-:W-:Y:S01]  /*15480*/  IMAD.IADD R0, R0, 0x1, -R9 ;  /* 0x0000000100007824 */ /* 0x000fe200078e0a09 */
[----:B0-----:R-:W0:Y:S01]  /*15490*/  I2F.RP R2, R6 ;  /* 0x0000000600027306 */ /* 0x001e220000209400 */
[----:B------:R2:W-:Y:S02]  /*154a0*/  STL [R1], R9 ;  /* 0x0000000901007387 */ /* 0x0005e40000100800 */
[----:B--2---:R-:W-:-:S05]  /*154b0*/  IABS R9, R5 ;  /* 0x0000000500097213 */ /* 0x004fca0000000000 */
[----:B0-----:R-:W0:Y:S01]  /*154c0*/  MUFU.RCP R2, R2 ;  /* 0x0000000200027308 */ /* 0x001e220000001000 */
[----:B------:R-:W-:Y:S02]  /*154d0*/  IMAD.MOV R9, RZ, RZ, -R9 ;  /* 0x000000ffff097224 */ /* 0x000fe400078e0a09 */
[----:B0-----:R-:W-:-:S05]  /*154e0*/  VIADD R2, R2, 0xffffffe ;  /* 0x0ffffffe02027836 */ /* 0x001fca0000000000 */
[----:B------:R-:W0:Y:S02]  /*154f0*/  F2I.FTZ.U32.TRUNC.NTZ R3, R2 ;  /* 0x0000000200037305 */ /* 0x000e24000021f000 */
[----:B0-----:R-:W-:-:S04]  /*15500*/  IMAD.MOV R2, RZ, RZ, -R3 ;  /* 0x000000ffff027224 */ /* 0x001fc800078e0a03 */
[----:B------:R-:W-:Y:S02]  /*15510*/  IMAD R8, R2, R6, RZ ;  /* 0x0000000602087224 */ /* 0x000fe400078e02ff */
[----:B------:R-:W-:-:S04]  /*15520*/  IMAD.MOV.U32 R2, RZ, RZ, RZ ;  /* 0x000000ffff027224 */ /* 0x000fc800078e00ff */
[----:B------:R-:W-:Y:S01]  /*15530*/  IMAD.HI.U32 R2, R3, R8, R2 ;  /* 0x0000000803027227 */ /* 0x000fe200078e0002 */
[----:B------:R-:W-:-:S05]  /*15540*/  IABS R3, R0 ;  /* 0x0000000000037213 */ /* 0x000fca0000000000 */
[----:B------:R-:W-:-:S04]  /*15550*/  IMAD.HI.U32 R8, R2, R3, RZ ;  /* 0x0000000302087227 */ /* 0x000fc800078e00ff */
[----:B------:R-:W-:-:S05]  /*15560*/  IMAD R3, R8, R9, R3 ;  /* 0x0000000908037224 */ /* 0x000fca00078e0203 */
[----:B------:R-:W-:-:S13]  /*15570*/  ISETP.GT.U32.AND P1, PT, R6, R3, PT ;  /* 0x000000030600720c */ /* 0x000fda0003f24070 */
[----:B------:R-:W-:Y:S02]  /*15580*/  @!P1 IMAD.IADD R3, R3, 0x1, -R6 ;  /* 0x0000000103039824 */ /* 0x000fe400078e0a06 */
[----:B------:R-:W-:Y:S01]  /*15590*/  @!P1 VIADD R8, R8, 0x1 ;  /* 0x0000000108089836 */ /* 0x000fe20000000000 */
[----:B------:R-:W-:Y:S02]  /*155a0*/  ISETP.NE.AND P1, PT, R5, RZ, PT ;  /* 0x000000ff0500720c */ /* 0x000fe40003f25270 */
[----:B------:R-:W-:Y:S02]  /*155b0*/  ISETP.GE.U32.AND P0, PT, R3, R6, PT ;  /* 0x000000060300720c */ /* 0x000fe40003f06070 */
[----:B---3--:R-:W-:-:S04]  /*155c0*/  IABS R6, R7 ;  /* 0x0000000700067213 */ /* 0x008fc80000000000 */
[----:B------:R-:W0:Y:S07]  /*155d0*/  I2F.RP R2, R6 ;  /* 0x0000000600027306 */ /* 0x000e2e0000209400 */
[----:B------:R-:W-:Y:S01]  /*155e0*/  @P0 VIADD R8, R8, 0x1 ;  /* 0x0000000108080836 */ /* 0x000fe20000000000 */
[----:B0-----:R-:W0:Y:S02]  /*155f0*/  MUFU.RCP R2, R2 ;  /* 0x0000000200027308 */ /* 0x001e240000001000 */
[----:B0-----:R-:W-:-:S06]  /*15600*/  VIADD R2, R2, 0xffffffe ;  /* 0x0ffffffe02027836 */ /* 0x001fcc0000000000 */
[----:B------:R-:W0:Y:S02]  /*15610*/  F2I.FTZ.U32.TRUNC.NTZ R3, R2 ;  /* 0x0000000200037305 */ /* 0x000e24000021f000 */
[----:B0-----:R-:W-:-:S04]  /*15620*/  IMAD.MOV R2, RZ, RZ, -R3 ;  /* 0x000000ffff027224 */ /* 0x001fc800078e0a03 */
[----:B------:R-:W-:Y:S02]  /*15630*/  IMAD R9, R2, R6, RZ ;  /* 0x0000000602097224 */ /* 0x000fe400078e02ff */
[----:B------:R-:W-:-:S04]  /*15640*/  IMAD.MOV.U32 R2, RZ, RZ, RZ ;  /* 0x000000ffff027224 */ /* 0x000fc800078e00ff */
[----:B------:R-:W-:Y:S01]  /*15650*/  IMAD.HI.U32 R2, R3, R9, R2 ;  /* 0x0000000903027227 */ /* 0x000fe200078e0002 */
[----:B------:R-:W-:Y:S02]  /*15660*/  LOP3.LUT R3, R0, R5, RZ, 0x3c, !PT ;  /* 0x0000000500037212 */ /* 0x000fe400078e3cff */
[----:B------:R-:W-:Y:S02]  /*15670*/  IABS R9, R7 ;  /* 0x0000000700097213 */ /* 0x000fe40000000000 */
[----:B------:R-:W-:-:S03]  /*15680*/  ISETP.GE.AND P2, PT, R3, RZ, PT ;  /* 0x000000ff0300720c */ /* 0x000fc60003f46270 */
[----:B------:R-:W-:-:S10]  /*15690*/  IMAD.MOV R9, RZ, RZ, -R9 ;  /* 0x000000ffff097224 */ /* 0x000fd400078e0a09 */
[----:B------:R-:W-:Y:S01]  /*156a0*/  @!P2 IMAD.MOV R8, RZ, RZ, -R8 ;  /* 0x000000ffff08a224 */ /* 0x000fe200078e0a08 */
[----:B------:R-:W-:-:S04]  /*156b0*/  @!P1 LOP3.LUT R8, RZ, R5, RZ, 0x33, !PT ;  /* 0x00000005ff089212 */ /* 0x000fc800078e33ff */
[-C--:B------:R-:W-:Y:S01]  /*156c0*/  IABS R3, R8.reuse ;  /* 0x0000000800037213 */ /* 0x080fe20000000000 */
[----:B------:R-:W-:-:S04]  /*156d0*/  IMAD R5, R5, R8, RZ ;  /* 0x0000000805057224 */ /* 0x000fc800078e02ff */
[----:B------:R-:W-:-:S04]  /*156e0*/  IMAD.HI.U32 R2, R2, R3, RZ ;  /* 0x0000000302027227 */ /* 0x000fc800078e00ff */
[----:B------:R-:W-:-:S05]  /*156f0*/  IMAD R3, R2, R9, R3 ;  /* 0x0000000902037224 */ /* 0x000fca00078e0203 */
[----:B------:R-:W-:-:S13]  /*15700*/  ISETP.GT.U32.AND P1, PT, R6, R3, PT ;  /* 0x000000030600720c */ /* 0x000fda0003f24070 */
[----:B------:R-:W-:Y:S02]  /*15710*/  @!P1 IMAD.IADD R3, R3, 0x1, -R6 ;  /* 0x0000000103039824 */ /* 0x000fe400078e0a06 */
        /* <DEDUP_REMOVED lines=11> */
[----:B----4-:R-:W-:Y:S02]  /*157d0*/  IMAD.IADD R10, R4, 0x1, R10 ;  /* 0x00000001040a7824 */ /* 0x010fe400078e020a */
[----:B-1----:R-:W-:Y:S02]  /*157e0*/  IMAD.IADD R4, R0, 0x1, -R5 ;  /* 0x0000000100047824 */ /* 0x002fe400078e0a05 */
[----:B------:R-:W-:-:S05]  /*157f0*/  IMAD R0, R3, 0x10000, R2 ;  /* 0x0001000003007824 */ /* 0x000fca00078e0202 */
[----:B------:R0:W-:Y:S04]  /*15800*/  STL [R1+0x8], R0 ;  /* 0x0000080001007387 */ /* 0x0001e80000100800 */
[----:B------:R0:W-:Y:S04]  /*15810*/  STL [R1+0xc], R10 ;  /* 0x00000c0a01007387 */ /* 0x0001e80000100800 */
[----:B------:R0:W-:Y:S01]  /*15820*/  STL [R1+0x4], R4 ;  /* 0x0000040401007387 */ /* 0x0001e20000100800 */
[----:B------:R-:W-:Y:S05]  /*15830*/  BRA `(.L_x_336) ;  /* 0x0000000000287947 */ /* 0x000fea0003800000 */
.L_x_330:
[----:B------:R-:W-:Y:S01]  /*15840*/  UMOV UR4, URZ ;  /* 0x0000003f00047c82 */ /* 0x000fe20008000000 */
[----:B------:R-:W-:Y:S01]  /*15850*/  ULDC UR6, c[0x0][0xc3c] ;  /* 0x00030f0000067ab9 */ /* 0x000fe20000000800 */
[----:B------:R-:W-:Y:S01]  /*15860*/  UMOV UR5, URZ ;  /* 0x0000003f00057c82 */ /* 0x000fe20008000000 */
[----:B------:R0:W-:Y:S01]  /*15870*/  STL [R1], R0 ;  /* 0x0000000001007387 */ /* 0x0001e20000100800 */
[----:B------:R-:W-:Y:S02]  /*15880*/  IMAD.U32 R3, RZ, RZ, UR4 ;  /* 0x00000004ff037e24 */ /* 0x000fe4000f8e00ff */
[----:B------:R-:W-:-:S03]  /*15890*/  IMAD.U32 R2, RZ, RZ, UR5 ;  /* 0x00000005ff027e24 */ /* 0x000fc6000f8e00ff */
[----:B------:R1:W-:Y:S01]  /*158a0*/  STL [R1+0x4], R3 ;  /* 0x0000040301007387 */ /* 0x0003e20000100800 */
[----:B0-----:R-:W-:-:S05]  /*158b0*/  IMAD.U32 R0, RZ, RZ, UR6 ;  /* 0x00000006ff007e24 */ /* 0x001fca000f8e00ff */
[----:B------:R1:W-:Y:S04]  /*158c0*/  STL [R1+0xc], R0 ;  /* 0x00000c0001007387 */ /* 0x0003e80000100800 */
[----:B------:R1:W-:Y:S02]  /*158d0*/  STL [R1+0x8], R2 ;  /* 0x0000080201007387 */ /* 0x0003e40000100800 */
.L_x_336:
[----:B-1----:R-:W2:Y:S04]  /*158e0*/  LDL R3, [R1+0x8] ;  /* 0x0000080001037983 */ /* 0x002ea80000100800 */
[----:B------:R-:W3:Y:S04]  /*158f0*/  LDL R2, [R1+0xc] ;  /* 0x00000c0001027983 */ /* 0x000ee80000100800 */
[----:B0-----:R-:W4:Y:S04]  /*15900*/  LDL R4, [R1] ;  /* 0x0000000001047983 */ /* 0x001f280000100800 */
[----:B------:R-:W4:Y:S01]  /*15910*/  LDL R5, [R1+0x4] ;  /* 0x0000040001057983 */ /* 0x000f220000100800 */
[----:B------:R-:W-:Y:S05]  /*15920*/  WARPSYNC.ALL ;  /* 0x0000000000007948 */ /* 0x000fea0003800000 */
[----:B------:R-:W0:Y:S02]  /*15930*/  S2R R0, SR_TID.X ;  /* 0x0000000000007919 */ /* 0x000e240000002100 */
[----:B0-----:R-:W-:Y:S01]  /*15940*/  LOP3.LUT R0, R0, 0x1f, RZ, 0xc0, !PT ;  /* 0x0000001f00007812 */ /* 0x001fe200078ec0ff */
[----:B------:R-:W-:Y:S03]  /*15950*/  BAR.SYNC.DEFER_BLOCKING 0x4, 0x180 ;  /* 0x0106000000007b1d */ /* 0x000fe60000010000 */
[----:B------:R-:W-:-:S13]  /*15960*/  ISETP.NE.AND P0, PT, R0, RZ, PT ;  /* 0x000000ff0000720c */ /* 0x000fda0003f05270 */
[----:B------:R-:W-:Y:S01]  /*15970*/  @!P0 MOV R0, 0x400 ;  /* 0x0000040000008802 */ /* 0x000fe20000000f00 */
[----:B--2---:R-:W-:Y:S02]  /*15980*/  IMAD.MOV.U32 R6, RZ, RZ, R3 ;  /* 0x000000ffff067224 */ /* 0x004fe400078e0003 */
[----:B------:R-:W0:Y:S01]  /*15990*/  @!P0 S2R R3, SR_CgaCtaId ;  /* 0x0000000000038919 */ /* 0x000e220000008800 */
[----:B---3--:R-:W-:Y:S01]  /*159a0*/  IMAD.MOV.U32 R7, RZ, RZ, R2 ;  /* 0x000000ffff077224 */ /* 0x008fe200078e0002 */
[----:B0-----:R-:W-:-:S05]  /*159b0*/  @!P0 LEA R18, R3, R0, 0x18 ;  /* 0x0000000003128211 */ /* 0x001fca00078ec0ff */
[----:B----4-:R0:W-:Y:S01]  /*159c0*/  @!P0 STS.128 [R18+0x368d0], R4 ;  /* 0x0368d00412008388 */ /* 0x0101e20000000c00 */
[----:B------:R-:W-:Y:S06]  /*159d0*/  BAR.ARV 0x5, 0x180 ;  /* 0x0146000000007b1d */ /* 0x000fec0000002000 */
.L_x_327:
[----:B------:R-:W2:Y:S01]  /*159e0*/  LDL R0, [R1+0xc] ;  /* 0x00000c0001007983 */ /* 0x000ea20000100800 */
[----:B------:R-:W-:Y:S02]  /*159f0*/  ULDC UR4, c[0x0][0xc3c] ;  /* 0x00030f0000047ab9 */ /* 0x000fe40000000800 */
[----:B--2---:R-:W-:-:S13]  /*15a00*/  ISETP.GE.AND P0, PT, R0, UR4, PT ;  /* 0x0000000400007c0c */ /* 0x004fda000bf06270 */
[----:B------:R-:W-:Y:S05]  /*15a10*/  @!P0 BRA `(.L_x_337) ;  /* 0xffffffa400308947 */ /* 0x000fea000383ffff */
[----:B------:R-:W-:Y:S05]  /*15a20*/  BSYNC B8 ;  /* 0x0000000000087941 */ /* 0x000fea0003800000 */
.L_x_231:
[----:B-1----:R-:W3:Y:S01]  /*15a30*/  LDL.LU R0, [R1+0x48] ;  /* 0x0000480001007983 */ /* 0x002ee20000300800 */
[----:B------:R-:W-:Y:S01]  /*15a40*/  BSSY B0, `(.L_x_338) ;  /* 0x000000b000007945 */ /* 0x000fe20003800000 */
[----:B0-2---:R-:W0:Y:S01]  /*15a50*/  S2R R5, SR_CgaCtaId ;  /* 0x0000000000057919 */ /* 0x005e220000008800 */
[----:B---3--:R-:W-:-:S05]  /*15a60*/  VIADD R0, R0, 0x1 ;  /* 0x0000000100007836 */ /* 0x008fca0000000000 */
[----:B------:R-:W-:-:S04]  /*15a70*/  LEA.HI R2, R0, R0, RZ, 0x1 ;  /* 0x0000000000027211 */ /* 0x000fc800078f08ff */
[----:B------:R-:W-:-:S05]  /*15a80*/  LOP3.LUT R3, R2, 0xfffffffe, RZ, 0xc0, !PT ;  /* 0xfffffffe02037812 */ /* 0x000fca00078ec0ff */
[----:B------:R-:W-:Y:S01]  /*15a90*/  IMAD.IADD R3, R0, 0x1, -R3 ;  /* 0x0000000100037824 */ /* 0x000fe200078e0a03 */
[----:B------:R-:W-:-:S04]  /*15aa0*/  MOV R0, 0x400 ;  /* 0x0000040000007802 */ /* 0x000fc80000000f00 */
[----:B0-----:R-:W-:Y:S02]  /*15ab0*/  LEA R0, R5, R0, 0x18 ;  /* 0x0000000005007211 */ /* 0x001fe400078ec0ff */
[----:B------:R-:W-:-:S04]  /*15ac0*/  SHF.L.U32 R3, R3, 0x1f, RZ ;  /* 0x0000001f03037819 */ /* 0x000fc800000006ff */
[----:B------:R-:W0:Y:S02]  /*15ad0*/  SYNCS.PHASECHK.TRANS64.TRYWAIT P0, [R0+URZ+0x36820], R3 ;  /* 0x03682003000075a7 */ /* 0x000e24000800017f */
[----:B0-----:R-:W-:Y:S05]  /*15ae0*/  @!P0 BRA `(.L_x_339) ;  /* 0x0000001c00fc8947 */ /* 0x001fea0003800000 */
.L_x_409:
[----:B------:R-:W-:Y:S05]  /*15af0*/  BSYNC B0 ;  /* 0x0000000000007941 */ /* 0x000fea0003800000 */
.L_x_338:
[----:B------:R-:W-:-:S03]  /*15b00*/  UMOV UR4, 0xffffffff ;  /* 0xffffffff00047882 */ /* 0x000fc60000000000 */
[----:B------:R-:W-:Y:S05]  /*15b10*/  BRA.DIV UR4, `(.L_x_340) ;  /* 0x0000002204047947 */ /* 0x000fea000b800000 */
[----:B------:R-:W1:Y:S02]  /*15b20*/  S2R R2, SR_TID.X ;  /* 0x0000000000027919 */ /* 0x000e640000002100 */
[----:B-1----:R-:W-:-:S04]  /*15b30*/  SHF.R.U32.HI R2, RZ, 0x5, R2 ;  /* 0x00000005ff027819 */ /* 0x002fc80000011602 */
[----:B------:R-:W-:-:S05]  /*15b40*/  LOP3.LUT R2, R2, 0x3, RZ, 0xc0, !PT ;  /* 0x0000000302027812 */ /* 0x000fca00078ec0ff */
[----:B------:R1:W2:Y:S02]  /*15b50*/  SHFL.IDX PT, R14, R2, RZ, 0x1f ;  /* 0x00001fff020e7589 */ /* 0x0002a400000e0000 */
.L_x_412:
[----:B--2---:R-:W-:Y:S01]  /*15b60*/  ISETP.NE.AND P0, PT, R14, RZ, PT ;  /* 0x000000ff0e00720c */ /* 0x004fe20003f05270 */
[----:B------:R-:W-:-:S12]  /*15b70*/  BSSY B0, `(.L_x_341) ;  /* 0x0000027000007945 */ /* 0x000fd80003800000 */
[----:B------:R-:W-:Y:S05]  /*15b80*/  @P0 BRA `(.L_x_342) ;  /* 0x0000000000940947 */ /* 0x000fea0003800000 */
[----:B------:R-:W-:-:S03]  /*15b90*/  UMOV UR4, 0xffffffff ;  /* 0xffffffff00047882 */ /* 0x000fc60000000000 */
[----:B------:R-:W-:Y:S05]  /*15ba0*/  BRA.DIV UR4, `(.L_x_343) ;  /* 0x0000002204147947 */ /* 0x000fea000b800000 */
[----:B------:R-:W-:-:S13]  /*15bb0*/  ELECT P6, URZ, PT ;  /* 0x00000000003f782f */ /* 0x000fda00038c0000 */
.L_x_415:
[----:B------:R-:W-:Y:S05]  /*15bc0*/  @!P6 BRA `(.L_x_342) ;  /* 0x000000000084e947 */ /* 0x000fea0003800000 */
[----:B-1----:R-:W2:Y:S02]  /*15bd0*/  LDL R2, [R1+0x64] ;  /* 0x0000640001027983 */ /* 0x002ea40000100800 */
[----:B--2---:R-:W-:-:S13]  /*15be0*/  R2UR UR4, R2 ;  /* 0x00000000020472ca */ /* 0x004fda00000e0000 */
[----:B------:R-:W-:-:S06]  /*15bf0*/  ULOP3.LUT UR4, UR4, 0x2, URZ, 0xfc, !UPT ;  /* 0x0000000204047892 */ /* 0x000fcc000f8efc3f */
[----:B------:R-:W-:-:S05]  /*15c00*/  IMAD.U32 R2, RZ, RZ, UR4 ;  /* 0x00000004ff027e24 */ /* 0x000fca000f8e00ff */
[----:B------:R-:W-:-:S13]  /*15c10*/  ISETP.NE.AND P2, PT, R2, 0x3, PT ;  /* 0x000000030200780c */ /* 0x000fda0003f45270 */
[----:B------:R-:W-:Y:S05]  /*15c20*/  @!P2 BRA `(.L_x_344) ;  /* 0x000000000004a947 */ /* 0x000fea0003800000 */
[----:B------:R-:W-:Y:S01]  /*15c30*/  BPT.TRAP 0x1 ;  /* 0x000000040000795c */ /* 0x000fe20000300000 */
.L_x_344:
[----:B------:R-:W2:Y:S01]  /*15c40*/  LDL.LU R7, [R1+0x14] ;  /* 0x0000140001077983 */ /* 0x000ea20000300800 */
[----:B------:R-:W-:Y:S02]  /*15c50*/  VIADD R2, R0, 0x36840 ;  /* 0x0003684000027836 */ /* 0x000fe40000000000 */
[C---:B0-----:R-:W-:Y:S02]  /*15c60*/  VIADD R3, R19.reuse, 0x1 ;  /* 0x0000000113037836 */ /* 0x041fe40000000000 */
[----:B------:R-:W-:-:S03]  /*15c70*/  IMAD R6, R19, 0x8, R2 ;  /* 0x0000000813067824 */ /* 0x000fc600078e0202 */
[----:B------:R-:W-:-:S04]  /*15c80*/  ISETP.NE.AND P1, PT, R3, 0x2, PT ;  /* 0x000000020300780c */ /* 0x000fc80003f25270 */
[----:B------:R-:W-:Y:S02]  /*15c90*/  SEL R4, RZ, 0x1, P1 ;  /* 0x00000001ff047807 */ /* 0x000fe40000800000 */
[----:B------:R-:W-:Y:S02]  /*15ca0*/  SEL R3, R3, RZ, P1 ;  /* 0x000000ff03037207 */ /* 0x000fe40000800000 */
[C---:B--2---:R-:W-:Y:S02]  /*15cb0*/  SHF.L.U32 R5, R7.reuse, 0x1f, RZ ;  /* 0x0000001f07057819 */ /* 0x044fe400000006ff */
[----:B------:R-:W-:Y:S01]  /*15cc0*/  LOP3.LUT R4, R7, R4, RZ, 0x3c, !PT ;  /* 0x0000000407047212 */ /* 0x000fe200078e3cff */
[----:B------:R-:W-:Y:S01]  /*15cd0*/  IMAD R7, R3, 0x8, R2 ;  /* 0x0000000803077824 */ /* 0x000fe200078e0202 */
[----:B------:R-:W0:Y:S02]  /*15ce0*/  SYNCS.PHASECHK.TRANS64.TRYWAIT P0, [R6+URZ], R5 ;  /* 0x00000005060075a7 */ /* 0x000e24000800017f */
[----:B------:R-:W-:Y:S01]  /*15cf0*/  SHF.L.U32 R2, R4, 0x1f, RZ ;  /* 0x0000001f04027819 */ /* 0x000fe200000006ff */
[----:B0-----:R-:W-:Y:S06]  /*15d00*/  @!P0 BRA `(.L_x_345) ;  /* 0x0000001c00dc8947 */ /* 0x001fec0003800000 */
.L_x_416:
[----:B------:R-:W1:Y:S02]  /*15d10*/  SYNCS.PHASECHK.TRANS64.TRYWAIT P0, [R7+URZ], R2 ;  /* 0x00000002070075a7 */ /* 0x000e64000800017f */
[----:B-1----:R-:W-:Y:S05]  /*15d20*/  @!P0 BRA `(.L_x_346) ;  /* 0x0000001c00e88947 */ /* 0x002fea0003800000 */
.L_x_417:
[----:B------:R-:W-:Y:S05]  /*15d30*/  @!P2 BRA `(.L_x_347) ;  /* 0x000000000004a947 */ /* 0x000fea0003800000 */
[----:B------:R-:W-:Y:S01]  /*15d40*/  BPT.TRAP 0x1 ;  /* 0x000000040000795c */ /* 0x000fe20000300000 */
.L_x_347:
[----:B------:R-:W-:-:S04]  /*15d50*/  VIADD R0, R0, 0x36860 ;  /* 0x0003686000007836 */ /* 0x000fc80000000000 */
[----:B------:R-:W-:-:S04]  /*15d60*/  IMAD R4, R19, 0x8, R0 ;  /* 0x0000000813047824 */ /* 0x000fc800078e0200 */
[----:B------:R-:W2:Y:S02]  /*15d70*/  SYNCS.PHASECHK.TRANS64.TRYWAIT P0, [R4+URZ], R5 ;  /* 0x00000005040075a7 */ /* 0x000ea4000800017f */
[----:B--2---:R-:W-:Y:S05]  /*15d80*/  @!P0 BRA `(.L_x_348) ;  /* 0x0000001c00e48947 */ /* 0x004fea0003800000 */
.L_x_418:
[----:B------:R-:W-:-:S07]  /*15d90*/  IMAD R3, R3, 0x8, R0 ;  /* 0x0000000803037824 */ /* 0x000fce00078e0200 */
.L_x_349:
[----:B---3--:R3:W4:Y:S02]  /*15da0*/  SYNCS.PHASECHK.TRANS64.TRYWAIT P0, [R3+URZ], R2 ;  /* 0x00000002030075a7 */ /* 0x008724000800017f */
[----:B----4-:R-:W-:Y:S05]  /*15db0*/  @!P0 NANOSLEEP.SYNCS 0x989680 ;  /* 0x009896800000895d */ /* 0x010fea0003900000 */
[----:B------:R-:W4:Y:S02]  /*15dc0*/  @!P0 SYNCS.PHASECHK.TRANS64 P0, [R3+URZ], R2 ;  /* 0x00000002030085a7 */ /* 0x000f24000800007f */
[----:B----4-:R-:W-:Y:S05]  /*15dd0*/  @!P0 BRA `(.L_x_349) ;  /* 0xfffffffc00f08947 */ /* 0x010fea000383ffff */
.L_x_342:
[----:B------:R-:W-:Y:S05]  /*15de0*/  BSYNC B0 ;  /* 0x0000000000007941 */ /* 0x000fea0003800000 */
.L_x_341:
[----:B------:R-:W-:Y:S05]  /*15df0*/  EXIT ;  /* 0x000000000000794d */ /* 0x000fea0003800000 */
.L_x_182:
[----:B0-----:R0:W1:Y:S02]  /*15e00*/  SYNCS.PHASECHK.TRANS64.TRYWAIT P1, [R4+URZ+0x36800], R3 ;  /* 0x03680003040075a7 */ /* 0x001064000802017f */
[----:B-1----:R-:W-:Y:S05]  /*15e10*/  @!P1 NANOSLEEP.SYNCS 0x989680 ;  /* 0x009896800000995d */ /* 0x002fea0003900000 */
[----:B------:R-:W1:Y:S02]  /*15e20*/  @!P1 SYNCS.PHASECHK.TRANS64 P1, [R4+URZ+0x36800], R3 ;  /* 0x03680003040095a7 */ /* 0x000e64000802007f */
[----:B-1----:R-:W-:Y:S05]  /*15e30*/  @!P1 BRA `(.L_x_182) ;  /* 0xfffffffc00f09947 */ /* 0x002fea000383ffff */
[----:B------:R-:W-:Y:S05]  /*15e40*/  BRA `(.L_x_350) ;  /* 0xfffffec0002c7947 */ /* 0x000fea000383ffff */
.L_x_186:
[----:B-1----:R1:W2:Y:S02]  /*15e50*/  SYNCS.PHASECHK.TRANS64.TRYWAIT P2, [R0+URZ+0x36830], R3 ;  /* 0x03683003000075a7 */ /* 0x0022a4000804017f */
[----:B--2---:R-:W-:Y:S05]  /*15e60*/  @!P2 NANOSLEEP.SYNCS 0x989680 ;  /* 0x009896800000a95d */ /* 0x004fea0003900000 */
[----:B------:R-:W2:Y:S02]  /*15e70*/  @!P2 SYNCS.PHASECHK.TRANS64 P2, [R0+URZ+0x36830], R3 ;  /* 0x036830030000a5a7 */ /* 0x000ea4000804007f */
[----:B--2---:R-:W-:Y:S05]  /*15e80*/  @!P2 BRA `(.L_x_186) ;  /* 0xfffffffc00f0a947 */ /* 0x004fea000383ffff */
[----:B------:R-:W-:Y:S05]  /*15e90*/  BRA `(.L_x_185) ;  /* 0xfffffec000507947 */ /* 0x000fea000383ffff */
.L_x_191:
[----:B-1----:R-:W-:-:S04]  /*15ea0*/  IMAD.U32 R3, RZ, RZ, UR60 ;  /* 0x0000003cff037e24 */ /* 0x002fc8000f8e00ff */
[----:B------:R1:W2:Y:S03]  /*15eb0*/  SYNCS.PHASECHK.TRANS64.TRYWAIT P2, [R3+URZ+0x36830], R2 ;  /* 0x03683002030075a7 */ /* 0x0002a6000804017f */
[----:B--2---:R-:W-:Y:S05]  /*15ec0*/  @!P2 NANOSLEEP.SYNCS 0x989680 ;  /* 0x009896800000a95d */ /* 0x004fea0003900000 */
[----:B------:R-:W2:Y:S02]  /*15ed0*/  @!P2 SYNCS.PHASECHK.TRANS64 P2, [R3+URZ+0x36830], R2 ;  /* 0x036830020300a5a7 */ /* 0x000ea4000804007f */
[----:B--2---:R-:W-:Y:S05]  /*15ee0*/  @!P2 BRA `(.L_x_191) ;  /* 0xfffffffc00eca947 */ /* 0x004fea000383ffff */
[----:B------:R-:W-:Y:S05]  /*15ef0*/  BRA `(.L_x_190) ;  /* 0xffffff0400307947 */ /* 0x000fea000383ffff */
.L_x_195:
[----:B-1----:R-:W-:-:S04]  /*15f00*/  IMAD.U32 R2, RZ, RZ, UR10 ;  /* 0x0000000aff027e24 */ /* 0x002fc8000f8e00ff */
[----:B------:R1:W2:Y:S03]  /*15f10*/  SYNCS.PHASECHK.TRANS64.TRYWAIT P2, [R2+URZ+0x36850], R0 ;  /* 0x03685000020075a7 */ /* 0x0002a6000804017f */
[----:B--2---:R-:W-:Y:S05]  /*15f20*/  @!P2 NANOSLEEP.SYNCS 0x989680 ;  /* 0x009896800000a95d */ /* 0x004fea0003900000 */
[----:B------:R-:W2:Y:S02]  /*15f30*/  @!P2 SYNCS.PHASECHK.TRANS64 P2, [R2+URZ+0x36850], R0 ;  /* 0x036850000200a5a7 */ /* 0x000ea4000804007f */
[----:B--2---:R-:W-:Y:S05]  /*15f40*/  @!P2 BRA `(.L_x_195) ;  /* 0xfffffffc00eca947 */ /* 0x004fea000383ffff */
[----:B------:R-:W-:Y:S05]  /*15f50*/  BRA `(.L_x_194) ;  /* 0xffffff2c00087947 */ /* 0x000fea000383ffff */
.L_x_200:
[----:B-1----:R1:W2:Y:S02]  /*15f60*/  SYNCS.PHASECHK.TRANS64.TRYWAIT P0, [R13+URZ+0x36850], R0 ;  /* 0x036850000d0075a7 */ /* 0x0022a4000800017f */
[----:B--2---:R-:W-:Y:S05]  /*15f70*/  @!P0 NANOSLEEP.SYNCS 0x989680 ;  /* 0x009896800000895d */ /* 0x004fea0003900000 */
[----:B------:R-:W2:Y:S02]  /*15f80*/  @!P0 SYNCS.PHASECHK.TRANS64 P0, [R13+URZ+0x36850], R0 ;  /* 0x036850000d0085a7 */ /* 0x000ea4000800007f */
[----:B--2---:R-:W-:Y:S05]  /*15f90*/  @!P0 BRA `(.L_x_200) ;  /* 0xfffffffc00f08947 */ /* 0x004fea000383ffff */
[----:B------:R-:W-:Y:S05]  /*15fa0*/  BRA `(.L_x_199) ;  /* 0xffffff4400b87947 */ /* 0x000fea000383ffff */
.L_x_245:
[----:B------:R-:W0:Y:S01]  /*15fb0*/  S2R R4, SR_TID.X ;  /* 0x0000000000047919 */ /* 0x000e220000002100 */
[----:B------:R-:W-:Y:S01]  /*15fc0*/  BSSY B0, `(.L_x_351) ;  /* 0x000000a000007945 */ /* 0x000fe20003800000 */
[----:B------:R-:W-:Y:S02]  /*15fd0*/  IMAD.MOV.U32 R12, RZ, RZ, RZ ;  /* 0x000000ffff0c7224 */ /* 0x000fe400078e00ff */
[----:B--2---:R-:W-:Y:S02]  /*15fe0*/  IMAD.MOV.U32 R11, RZ, RZ, 0x1f ;  /* 0x0000001fff0b7424 */ /* 0x004fe400078e00ff */
[----:B------:R-:W-:Y:S01]  /*15ff0*/  IMAD.MOV.U32 R15, RZ, RZ, -0x1 ;  /* 0xffffffffff0f7424 */ /* 0x000fe200078e00ff */
[----:B0-----:R-:W-:-:S04]  /*16000*/  SHF.R.U32.HI R4, RZ, 0x5, R4 ;  /* 0x00000005ff047819 */ /* 0x001fc80000011604 */
[----:B------:R-:W-:-:S05]  /*16010*/  LOP3.LUT R4, R4, 0x3, RZ, 0xc0, !PT ;  /* 0x0000000304047812 */ /* 0x000fca00078ec0ff */
[----:B------:R-:W-:-:S07]  /*16020*/  IMAD.MOV.U32 R13, RZ, RZ, R4 ;  /* 0x000000ffff0d7224 */ /* 0x000fce00078e0004 */
[----:B------:R-:W-:Y:S05]  /*16030*/  WARPSYNC.COLLECTIVE R15, `(.L_x_352) ;  /* 0x000000000f087348 */ /* 0x000fea0003c00000 */
[----:B------:R0:W1:Y:S02]  /*16040*/  SHFL.IDX P6, R14, R13, R12, R11 ;  /* 0x0000000c0d0e7389 */ /* 0x00006400000c000b */
[----:B01----:R-:W-:Y:S01]  /*16050*/  ENDCOLLECTIVE ;  /* 0x000000000000791b */ /* 0x003fe20003800000 */
.L_x_352:
[----:B------:R-:W-:Y:S05]  /*16060*/  BSYNC B0 ;  /* 0x0000000000007941 */ /* 0x000fea0003800000 */
.L_x_351:
[----:B------:R-:W-:Y:S05]  /*16070*/  BRA `(.L_x_353) ;  /* 0xffffffac00587947 */ /* 0x000fea000383ffff */
.L_x_247:
[----:B------:R-:W-:Y:S01]  /*16080*/  BSSY B0, `(.L_x_354) ;  /* 0x0000006000007945 */ /* 0x000fe20003800000 */
[----:B------:R-:W-:-:S07]  /*16090*/  IMAD.MOV.U32 R15, RZ, RZ, -0x1 ;  /* 0xffffffffff0f7424 */ /* 0x000fce00078e00ff */
[----:B0-2---:R-:W-:Y:S05]  /*160a0*/  WARPSYNC.COLLECTIVE R15, `(.L_x_355) ;  /* 0x000000000f0c7348 */ /* 0x005fea0003c00000 */
[----:B------:R-:W-:Y:S02]  /*160b0*/  ELECT P6, UR62, PT ;  /* 0x00000000003e782f */ /* 0x000fe400038c0000 */
[----:B------:R-:W-:Y:S01]  /*160c0*/  MOV R14, UR62 ;  /* 0x0000003e000e7c02 */ /* 0x000fe20008000f00 */
[----:B0-2---:R-:W-:Y:S10]  /*160d0*/  ENDCOLLECTIVE ;  /* 0x000000000000791b */ /* 0x005ff40003800000 */
.L_x_355:
[----:B------:R-:W-:Y:S05]  /*160e0*/  BSYNC B0 ;  /* 0x0000000000007941 */ /* 0x000fea0003800000 */
.L_x_354:
[----:B------:R-:W-:Y:S05]  /*160f0*/  BRA `(.L_x_356) ;  /* 0xffffffac00647947 */ /* 0x000fea000383ffff */
.L_x_249:
[----:B0-----:R0:W1:Y:S02]  /*16100*/  SYNCS.PHASECHK.TRANS64.TRYWAIT P0, [R0+URZ+0x36840], R2 ;  /* 0x03684002000075a7 */ /* 0x001064000800017f */
[----:B-1----:R-:W-:Y:S05]  /*16110*/  @!P0 NANOSLEEP.SYNCS 0x989680 ;  /* 0x009896800000895d */ /* 0x002fea0003900000 */
[----:B------:R-:W1:Y:S02]  /*16120*/  @!P0 SYNCS.PHASECHK.TRANS64 P0, [R0+URZ+0x36840], R2 ;  /* 0x03684002000085a7 */ /* 0x000e64000800007f */
[----:B-1----:R-:W-:Y:S05]  /*16130*/  @!P0 BRA `(.L_x_249) ;  /* 0xfffffffc00f08947 */ /* 0x002fea000383ffff */
[----:B------:R-:W-:Y:S05]  /*16140*/  BRA `(.L_x_357) ;  /* 0xffffffac00c87947 */ /* 0x000fea000383ffff */
.L_x_253:
[----:B------:R0:W5:Y:S01]  /*16150*/  LDL.LU R9, [R1+0x44] ;  /* 0x0000440001097983 */ /* 0x0001620000300800 */
[----:B------:R-:W-:Y:S02]  /*16160*/  IMAD.MOV.U32 R13, RZ, RZ, R3 ;  /* 0x000000ffff0d7224 */ /* 0x000fe400078e0003 */
[----:B------:R-:W-:Y:S01]  /*16170*/  IMAD.MOV.U32 R12, RZ, RZ, RZ ;  /* 0x000000ffff0c7224 */ /* 0x000fe200078e00ff */
[----:B------:R-:W1:Y:S01]  /*16180*/  S2R R0, SR_TID.X ;  /* 0x0000000000007919 */ /* 0x000e620000002100 */
[----:B------:R-:W-:Y:S02]  /*16190*/  IMAD.MOV.U32 R11, RZ, RZ, 0x181f ;  /* 0x0000181fff0b7424 */ /* 0x000fe400078e00ff */
[----:B------:R-:W-:-:S07]  /*161a0*/  IMAD.MOV.U32 R15, RZ, RZ, -0x1 ;  /* 0xffffffffff0f7424 */ /* 0x000fce00078e00ff */
[----:B01---5:R-:W-:Y:S05]  /*161b0*/  WARPSYNC.COLLECTIVE R15, `(.L_x_358) ;  /* 0x000000000f087348 */ /* 0x023fea0003c00000 */
[----:B------:R2:W3:Y:S02]  /*161c0*/  SHFL.IDX P6, R14, R13, R12, R11 ;  /* 0x0000000c0d0e7389 */ /* 0x0004e400000c000b */
[----:B0123-5:R-:W-:Y:S01]  /*161d0*/  ENDCOLLECTIVE ;  /* 0x000000000000791b */ /* 0x02ffe20003800000 */
.L_x_358:
[----:B------:R-:W-:Y:S02]  /*161e0*/  IMAD.MOV.U32 R13, RZ, RZ, R4 ;  /* 0x000000ffff0d7224 */ /* 0x000fe400078e0004 */
[----:B------:R-:W-:-:S07]  /*161f0*/  IMAD.MOV.U32 R6, RZ, RZ, R14 ;  /* 0x000000ffff067224 */ /* 0x000fce00078e000e */
[----:B------:R-:W-:Y:S05]  /*16200*/  WARPSYNC.COLLECTIVE R15, `(.L_x_359) ;  /* 0x000000000f087348 */ /* 0x000fea0003c00000 */
[----:B------:R0:W1:Y:S02]  /*16210*/  SHFL.IDX P6, R14, R13, R12, R11 ;  /* 0x0000000c0d0e7389 */ /* 0x00006400000c000b */
[----:B01----:R-:W-:Y:S01]  /*16220*/  ENDCOLLECTIVE ;  /* 0x000000000000791b */ /* 0x003fe20003800000 */
.L_x_359:
[----:B------:R-:W-:Y:S01]  /*16230*/  ULDC.64 UR4, c[0x0][0x208] ;  /* 0x0000820000047ab9 */ /* 0x000fe20000000a00 */
[----:B------:R-:W-:Y:S02]  /*16240*/  IMAD.MOV.U32 R13, RZ, RZ, R3 ;  /* 0x000000ffff0d7224 */ /* 0x000fe400078e0003 */
[----:B------:R-:W-:Y:S02]  /*16250*/  IMAD.MOV.U32 R12, RZ, RZ, 0x1 ;  /* 0x00000001ff0c7424 */ /* 0x000fe400078e00ff */
[----:B------:R-:W-:Y:S02]  /*16260*/  IMAD.MOV.U32 R7, RZ, RZ, R14 ;  /* 0x000000ffff077224 */ /* 0x000fe400078e000e */
[----:B------:R-:W-:Y:S02]  /*16270*/  IMAD R2, R9, R8, RZ ;  /* 0x0000000809027224 */ /* 0x000fe400078e02ff */
[----:B------:R-:W0:Y:S01]  /*16280*/  S2R R9, SR_TID.X ;  /* 0x0000000000097919 */ /* 0x000e220000002100 */
[----:B------:R-:W-:-:S05]  /*16290*/  IMAD.SHL.U32 R8, R0, 0x8, RZ ;  /* 0x0000000800087824 */ /* 0x000fca00078e00ff */
[----:B------:R-:W-:Y:S02]  /*162a0*/  LOP3.LUT R8, R8, 0x38, RZ, 0xc0, !PT ;  /* 0x0000003808087812 */ /* 0x000fe400078ec0ff */
[----:B0-----:R-:W-:-:S04]  /*162b0*/  LOP3.LUT R9, R9, 0x7f, RZ, 0xc0, !PT ;  /* 0x0000007f09097812 */ /* 0x001fc800078ec0ff */
[----:B------:R-:W-:-:S05]  /*162c0*/  SHF.R.U32.HI R9, RZ, 0x3, R9 ;  /* 0x00000003ff097819 */ /* 0x000fca0000011609 */
[----:B------:R-:W-:-:S04]  /*162d0*/  IMAD.IADD R0, R9, 0x1, R5 ;  /* 0x0000000109007824 */ /* 0x000fc800078e0205 */
[C---:B------:R-:W-:Y:S01]  /*162e0*/  VIADD R5, R0.reuse, 0x10 ;  /* 0x0000001000057836 */ /* 0x040fe20000000000 */
[----:B------:R-:W-:-:S13]  /*162f0*/  ISETP.GE.AND P3, PT, R0, R2, PT ;  /* 0x000000020000720c */ /* 0x000fda0003f66270 */
[----:B------:R-:W-:-:S05]  /*16300*/  @!P3 LEA R7, P5, R8, R7, 0x1 ;  /* 0x000000070807b211 */ /* 0x000fca00078a08ff */
[----:B------:R-:W-:-:S05]  /*16310*/  @!P3 IMAD.X R6, RZ, RZ, R6, P5 ;  /* 0x000000ffff06b224 */ /* 0x000fca00028e0606 */
[----:B------:R-:W-:-:S04]  /*16320*/  @!P3 LOP3.LUT R7, R7, R6, RZ, 0x3c, !PT ;  /* 0x000000060707b212 */ /* 0x000fc800078e3cff */
[----:B------:R-:W-:-:S04]  /*16330*/  @!P3 LOP3.LUT R6, R7, R6, RZ, 0x3c, !PT ;  /* 0x000000060706b212 */ /* 0x000fc800078e3cff */
[----:B------:R-:W-:-:S05]  /*16340*/  @!P3 LOP3.LUT R7, R7, R6, RZ, 0x3c, !PT ;  /* 0x000000060707b212 */ /* 0x000fca00078e3cff */
        /* <DEDUP_REMOVED lines=10> */
.L_x_360:
[----:B------:R-:W-:Y:S02]  /*163f0*/  IMAD.MOV.U32 R13, RZ, RZ, R4 ;  /* 0x000000ffff0d7224 */ /* 0x000fe400078e0004 */
[----:B------:R-:W-:-:S07]  /*16400*/  IMAD.MOV.U32 R9, RZ, RZ, R14 ;  /* 0x000000ffff097224 */ /* 0x000fce00078e000e */
[----:B------:R-:W-:Y:S05]  /*16410*/  WARPSYNC.COLLECTIVE R15, `(.L_x_361) ;  /* 0x000000000f087348 */ /* 0x000fea0003c00000 */
[----:B------:R0:W1:Y:S02]  /*16420*/  SHFL.IDX P6, R14, R13, R12, R11 ;  /* 0x0000000c0d0e7389 */ /* 0x00006400000c000b */
[----:B01----:R-:W-:Y:S01]  /*16430*/  ENDCOLLECTIVE ;  /* 0x000000000000791b */ /* 0x003fe20003800000 */
.L_x_361:
[----:B------:R-:W-:Y:S01]  /*16440*/  ULDC.64 UR4, c[0x0][0x208] ;  /* 0x0000820000047ab9 */ /* 0x000fe20000000a00 */
[----:B------:R-:W-:Y:S02]  /*16450*/  IMAD.MOV.U32 R13, RZ, RZ, R3 ;  /* 0x000000ffff0d7224 */ /* 0x000fe400078e0003 */
[----:B------:R-:W-:Y:S02]  /*16460*/  IMAD.MOV.U32 R12, RZ, RZ, 0x2 ;  /* 0x00000002ff0c7424 */ /* 0x000fe400078e00ff */
[----:B------:R-:W-:-:S05]  /*16470*/  IMAD.MOV.U32 R5, RZ, RZ, R14 ;  /* 0x000000ffff057224 */ /* 0x000fca00078e000e */
[----:B------:R-:W-:-:S05]  /*16480*/  @!P3 LEA R8, P5, R8, R5, 0x1 ;  /* 0x000000050808b211 */ /* 0x000fca00078a08ff */
[----:B------:R-:W-:Y:S02]  /*16490*/  @!P3 IMAD.X R5, RZ, RZ, R9, P5 ;  /* 0x000000ffff05b224 */ /* 0x000fe400028e0609 */
[----:B------:R-:W-:Y:S01]  /*164a0*/  @!P3 IMAD.MOV.U32 R6, RZ, RZ, R8 ;  /* 0x000000ffff06b224 */ /* 0x000fe200078e0008 */
[----:B------:R-:W0:Y:S01]  /*164b0*/  S2R R9, SR_TID.X ;  /* 0x0000000000097919 */ /* 0x000e220000002100 */
[----:B------:R-:W-:Y:S02]  /*164c0*/  @!P3 IMAD.MOV.U32 R7, RZ, RZ, R5 ;  /* 0x000000ffff07b224 */ /* 0x000fe400078e0005 */
[----:B------:R-:W-:-:S03]  /*164d0*/  VIADD R5, R0, 0x20 ;  /* 0x0000002000057836 */ /* 0x000fc60000000000 */
[----:B------:R-:W-:Y:S01]  /*164e0*/  @!PT LDS RZ, [RZ] ;  /* 0x00000000fffff984 */ /* 0x000fe20000000800 */
[----:B------:R-:W-:Y:S01]  /*164f0*/  @!PT LDS RZ, [RZ] ;  /* 0x00000000fffff984 */ /* 0x000fe20000000800 */
[----:B------:R-:W-:Y:S01]  /*16500*/  @!PT LDS RZ, [RZ] ;  /* 0x00000000fffff984 */ /* 0x000fe20000000800 */
[----:B------:R1:W-:Y:S04]  /*16510*/  @!P3 LDGSTS.E.BYPASS.LTC128B.128 [R10+0x15c00], desc[UR4][R6.64], !P2 ;  /* 0x15c00000060abfae */ /* 0x0003e8000d101d44 */
[----:B------:R1:W-:Y:S04]  /*16520*/  @!P3 LDGSTS.E.BYPASS.LTC128B.128 [R10+0x19c00], desc[UR4][R6.64+0x80], !P1 ;  /* 0x19c00080060abfae */ /* 0x0003e8000c901d44 */
[----:B------:R1:W-:Y:S01]  /*16530*/  @!P3 LDGSTS.E.BYPASS.LTC128B.128 [R10+0x1dc00], desc[UR4][R6.64+0x100], !P0 ;  /* 0x1dc00100060abfae */ /* 0x0003e2000c101d44 */
[----:B------:R-:W-:-:S13]  /*16540*/  ISETP.GE.AND P3, PT, R5, R2, PT ;  /* 0x000000020500720c */ /* 0x000fda0003f66270 */
[----:B01----:R-:W-:Y:S05]  /*16550*/  WARPSYNC.COLLECTIVE R15, `(.L_x_362) ;  /* 0x000000000f087348 */ /* 0x003fea0003c00000 */
[----:B------:R2:W3:Y:S02]  /*16560*/  SHFL.IDX P6, R14, R13, R12, R11 ;  /* 0x0000000c0d0e7389 */ /* 0x0004e400000c000b */
[----:B0123--:R-:W-:Y:S01]  /*16570*/  ENDCOLLECTIVE ;  /* 0x000000000000791b */ /* 0x00ffe20003800000 */
.L_x_362:
[----:B------:R-:W-:Y:S02]  /*16580*/  IMAD.MOV.U32 R13, RZ, RZ, R4 ;  /* 0x000000ffff0d7224 */ /* 0x000fe400078e0004 */
[----:B------:R-:W-:-:S05]  /*16590*/  IMAD.SHL.U32 R9, R9, 0x8, RZ ;  /* 0x0000000809097824 */ /* 0x000fca00078e00ff */
[----:B------:R-:W-:Y:S01]  /*165a0*/  LOP3.LUT R9, R9, 0x38, RZ, 0xc0, !PT ;  /* 0x0000003809097812 */ /* 0x000fe200078ec0ff */
[----:B------:R-:W-:-:S07]  /*165b0*/  IMAD.MOV.U32 R8, RZ, RZ, R14 ;  /* 0x000000ffff087224 */ /* 0x000fce00078e000e */
[----:B------:R-:W-:Y:S05]  /*165c0*/  WARPSYNC.COLLECTIVE R15, `(.L_x_363) ;  /* 0x000000000f087348 */ /* 0x000fea0003c00000 */
[----:B------:R0:W1:Y:S02]  /*165d0*/  SHFL.IDX P6, R14, R13, R12, R11 ;  /* 0x0000000c0d0e7389 */ /* 0x00006400000c000b */
[----:B01----:R-:W-:Y:S01]  /*165e0*/  ENDCOLLECTIVE ;  /* 0x000000000000791b */ /* 0x003fe20003800000 */
.L_x_363:
[----:B------:R-:W-:Y:S01]  /*165f0*/  ULDC.64 UR4, c[0x0][0x208] ;  /* 0x0000820000047ab9 */ /* 0x000fe20000000a00 */
[----:B------:R-:W-:Y:S02]  /*16600*/  IMAD.MOV.U32 R13, RZ, RZ, R3 ;  /* 0x000000ffff0d7224 */ /* 0x000fe400078e0003 */
[----:B------:R-:W-:Y:S02]  /*16610*/  IMAD.MOV.U32 R12, RZ, RZ, 0x3 ;  /* 0x00000003ff0c7424 */ /* 0x000fe400078e00ff */
[----:B------:R-:W-:-:S05]  /*16620*/  IMAD.MOV.U32 R5, RZ, RZ, R14 ;  /* 0x000000ffff057224 */ /* 0x000fca00078e000e */
[----:B------:R-:W-:-:S05]  /*16630*/  @!P3 LEA R5, P4, R9, R5, 0x1 ;  /* 0x000000050905b211 */ /* 0x000fca00078808ff */
[----:B------:R-:W-:-:S04]  /*16640*/  @!P3 IMAD.X R6, RZ, RZ, R8, P4 ;  /* 0x000000ffff06b224 */ /* 0x000fc800020e0608 */
[----:B------:R-:W-:Y:S02]  /*16650*/  @!P3 IMAD.MOV.U32 R7, RZ, RZ, R6 ;  /* 0x000000ffff07b224 */ /* 0x000fe400078e0006 */
        /* <DEDUP_REMOVED lines=12> */
.L_x_364:
[----:B------:R-:W-:Y:S02]  /*16720*/  IMAD.MOV.U32 R13, RZ, RZ, R4 ;  /* 0x000000ffff0d7224 */ /* 0x000fe400078e0004 */
[----:B------:R-:W-:-:S07]  /*16730*/  IMAD.MOV.U32 R6, RZ, RZ, R14 ;  /* 0x000000ffff067224 */ /* 0x000fce00078e000e */
[----:B------:R-:W-:Y:S05]  /*16740*/  WARPSYNC.COLLECTIVE R15, `(.L_x_365) ;  /* 0x000000000f087348 */ /* 0x000fea0003c00000 */
[----:B------:R0:W1:Y:S02]  /*16750*/  SHFL.IDX P6, R14, R13, R12, R11 ;  /* 0x0000000c0d0e7389 */ /* 0x00006400000c000b */
[----:B01----:R-:W-:Y:S01]  /*16760*/  ENDCOLLECTIVE ;  /* 0x000000000000791b */ /* 0x003fe20003800000 */
.L_x_365:
        /* <DEDUP_REMOVED lines=19> */
.L_x_366:
[----:B------:R-:W-:Y:S02]  /*168a0*/  IMAD.MOV.U32 R13, RZ, RZ, R4 ;  /* 0x000000ffff0d7224 */ /* 0x000fe400078e0004 */
[----:B------:R-:W-:-:S07]  /*168b0*/  IMAD.MOV.U32 R6, RZ, RZ, R14 ;  /* 0x000000ffff067224 */ /* 0x000fce00078e000e */
[----:B------:R-:W-:Y:S05]  /*168c0*/  WARPSYNC.COLLECTIVE R15, `(.L_x_367) ;  /* 0x000000000f087348 */ /* 0x000fea0003c00000 */
[----:B------:R0:W1:Y:S02]  /*168d0*/  SHFL.IDX P6, R14, R13, R12, R11 ;  /* 0x0000000c0d0e7389 */ /* 0x00006400000c000b */
[----:B01----:R-:W-:Y:S01]  /*168e0*/  ENDCOLLECTIVE ;  /* 0x000000000000791b */ /* 0x003fe20003800000 */
.L_x_367:
        /* <DEDUP_REMOVED lines=19> */
.L_x_368:
[----:B------:R-:W-:Y:S02]  /*16a20*/  IMAD.MOV.U32 R13, RZ, RZ, R4 ;  /* 0x000000ffff0d7224 */ /* 0x000fe400078e0004 */
[----:B------:R-:W-:-:S07]  /*16a30*/  IMAD.MOV.U32 R6, RZ, RZ, R14 ;  /* 0x000000ffff067224 */ /* 0x000fce00078e000e */
[----:B------:R-:W-:Y:S05]  /*16a40*/  WARPSYNC.COLLECTIVE R15, `(.L_x_369) ;  /* 0x000000000f087348 */ /* 0x000fea0003c00000 */
[----:B------:R0:W1:Y:S02]  /*16a50*/  SHFL.IDX P6, R14, R13, R12, R11 ;  /* 0x0000000c0d0e7389 */ /* 0x00006400000c000b */
[----:B01----:R-:W-:Y:S01]  /*16a60*/  ENDCOLLECTIVE ;  /* 0x000000000000791b */ /* 0x003fe20003800000 */
.L_x_369:
[----:B------:R-:W-:Y:S01]  /*16a70*/  ULDC.64 UR4, c[0x0][0x208] ;  /* 0x0000820000047ab9 */ /* 0x000fe20000000a00 */
[----:B------:R-:W-:Y:S02]  /*16a80*/  IMAD.MOV.U32 R13, RZ, RZ, R3 ;  /* 0x000000ffff0d7224 */ /* 0x000fe400078e0003 */
[----:B------:R-:W-:Y:S02]  /*16a90*/  IMAD.MOV.U32 R12, RZ, RZ, 0x6 ;  /* 0x00000006ff0c7424 */ /* 0x000fe400078e00ff */
[----:B------:R-:W-:-:S05]  /*16aa0*/  IMAD.MOV.U32 R5, RZ, RZ, R14 ;  /* 0x000000ffff057224 */ /* 0x000fca00078e000e */
[----:B------:R-:W-:-:S05]  /*16ab0*/  @!P3 LEA R5, P4, R9, R5, 0x1 ;  /* 0x000000050905b211 */ /* 0x000fca00078808ff */
[----:B------:R-:W-:-:S04]  /*16ac0*/  @!P3 IMAD.X R6, RZ, RZ, R6, P4 ;  /* 0x000000ffff06b224 */ /* 0x000fc800020e0606 */
[----:B------:R-:W-:Y:S02]  /*16ad0*/  @!P3 IMAD.MOV.U32 R7, RZ, RZ, R6 ;  /* 0x000000ffff07b224 */ /* 0x000fe400078e0006 */
[----:B------:R-:W-:-:S05]  /*16ae0*/  @!P3 IMAD.MOV.U32 R6, RZ, RZ, R5 ;  /* 0x000000ffff06b224 */ /* 0x000fca00078e0005 */
        /* <DEDUP_REMOVED lines=9> */
.L_x_370:
[----:B------:R-:W-:-:S05]  /*16b80*/  VIADD R7, R0, 0x60 ;  /* 0x0000006000077836 */ /* 0x000fca0000000000 */
[----:B------:R-:W-:Y:S01]  /*16b90*/  ISETP.GE.AND P4, PT, R7, R2, PT ;  /* 0x000000020700720c */ /* 0x000fe20003f86270 */
[----:B------:R-:W-:Y:S02]  /*16ba0*/  IMAD.MOV.U32 R13, RZ, RZ, R4 ;  /* 0x000000ffff0d7224 */ /* 0x000fe400078e0004 */
[----:B------:R-:W-:-:S10]  /*16bb0*/  IMAD.MOV.U32 R6, RZ, RZ, R14 ;  /* 0x000000ffff067224 */ /* 0x000fd400078e000e */
[----:B------:R-:W-:Y:S05]  /*16bc0*/  WARPSYNC.COLLECTIVE R15, `(.L_x_371) ;  /* 0x000000000f087348 */ /* 0x000fea0003c00000 */
[----:B------:R0:W1:Y:S02]  /*16bd0*/  SHFL.IDX P6, R14, R13, R12, R11 ;  /* 0x0000000c0d0e7389 */ /* 0x00006400000c000b */
[----:B01----:R-:W-:Y:S01]  /*16be0*/  ENDCOLLECTIVE ;  /* 0x000000000000791b */ /* 0x003fe20003800000 */
.L_x_371:
        /* <DEDUP_REMOVED lines=17> */
.L_x_372:
[----:B------:R-:W-:Y:S02]  /*16d00*/  IMAD.MOV.U32 R13, RZ, RZ, R4 ;  /* 0x000000ffff0d7224 */ /* 0x000fe400078e0004 */
[----:B------:R-:W-:-:S07]  /*16d10*/  IMAD.MOV.U32 R5, RZ, RZ, R14 ;  /* 0x000000ffff057224 */ /* 0x000fce00078e000e */
[----:B------:R-:W-:Y:S05]  /*16d20*/  WARPSYNC.COLLECTIVE R15, `(.L_x_373) ;  /* 0x000000000f087348 */ /* 0x000fea0003c00000 */
[----:B------:R0:W1:Y:S02]  /*16d30*/  SHFL.IDX P6, R14, R13, R12, R11 ;  /* 0x0000000c0d0e7389 */ /* 0x00006400000c000b */
[----:B01----:R-:W-:Y:S01]  /*16d40*/  ENDCOLLECTIVE ;  /* 0x000000000000791b */ /* 0x003fe20003800000 */
.L_x_373:
[----:B------:R-:W-:Y:S01]  /*16d50*/  IMAD.MOV.U32 R3, RZ, RZ, R14 ;  /* 0x000000ffff037224 */ /* 0x000fe200078e000e */
[----:B------:R-:W-:Y:S06]  /*16d60*/  BRA `(.L_x_374) ;  /* 0xffffffb000647947 */ /* 0x000fec000383ffff */
.L_x_258:
[----:B0-----:R0:W3:Y:S02]  /*16d70*/  SYNCS.PHASECHK.TRANS64.TRYWAIT P0, [R18+URZ+0x36820], R0 ;  /* 0x03682000120075a7 */ /* 0x0010e4000800017f */
[----:B---3--:R-:W-:Y:S05]  /*16d80*/  @!P0 NANOSLEEP.SYNCS 0x989680 ;  /* 0x009896800000895d */ /* 0x008fea0003900000 */
[----:B------:R-:W3:Y:S02]  /*16d90*/  @!P0 SYNCS.PHASECHK.TRANS64 P0, [R18+URZ+0x36820], R0 ;  /* 0x03682000120085a7 */ /* 0x000ee4000800007f */
[----:B---3--:R-:W-:Y:S05]  /*16da0*/  @!P0 BRA `(.L_x_258) ;  /* 0xfffffffc00f08947 */ /* 0x008fea000383ffff */
[----:B------:R-:W-:Y:S05]  /*16db0*/  BRA `(.L_x_375) ;  /* 0xffffffb000e87947 */ /* 0x000fea000383ffff */
.L_x_267:
[----:B-1----:R1:W2:Y:S02]  /*16dc0*/  SYNCS.PHASECHK.TRANS64.TRYWAIT P0, [R3+URZ+0x36840], R2 ;  /* 0x03684002030075a7 */ /* 0x0022a4000800017f */
[----:B--2---:R-:W-:Y:S05]  /*16dd0*/  @!P0 NANOSLEEP.SYNCS 0x989680 ;  /* 0x009896800000895d */ /* 0x004fea0003900000 */
[----:B------:R-:W2:Y:S02]  /*16de0*/  @!P0 SYNCS.PHASECHK.TRANS64 P0, [R3+URZ+0x36840], R2 ;  /* 0x03684002030085a7 */ /* 0x000ea4000800007f */
[----:B--2---:R-:W-:Y:S05]  /*16df0*/  @!P0 BRA `(.L_x_267) ;  /* 0xfffffffc00f08947 */ /* 0x004fea000383ffff */
[----:B------:R-:W-:Y:S05]  /*16e00*/  BRA `(.L_x_376) ;  /* 0xffffffb400c87947 */ /* 0x000fea000383ffff */
.L_x_274:
[----:B-1----:R1:W2:Y:S02]  /*16e10*/  SYNCS.PHASECHK.TRANS64.TRYWAIT P0, [R3+URZ+0x60], R2 ;  /* 0x00006002030075a7 */ /* 0x0022a4000800017f */
[----:B--2---:R-:W-:Y:S05]  /*16e20*/  @!P0 NANOSLEEP.SYNCS 0x989680 ;  /* 0x009896800000895d */ /* 0x004fea0003900000 */
[----:B------:R-:W2:Y:S02]  /*16e30*/  @!P0 SYNCS.PHASECHK.TRANS64 P0, [R3+URZ+0x60], R2 ;  /* 0x00006002030085a7 */ /* 0x000ea4000800007f */
[----:B--2---:R-:W-:Y:S05]  /*16e40*/  @!P0 BRA `(.L_x_274) ;  /* 0xfffffffc00f08947 */ /* 0x004fea000383ffff */
[----:B------:R-:W-:Y:S05]  /*16e50*/  BRA `(.L_x_377) ;  /* 0xffffffb800dc7947 */ /* 0x000fea000383ffff */
.L_x_284:
[----:B-1----:R1:W2:Y:S02]  /*16e60*/  SYNCS.PHASECHK.TRANS64.TRYWAIT P0, [R3+URZ+0x36840], R2 ;  /* 0x03684002030075a7 */ /* 0x0022a4000800017f */
[----:B--2---:R-:W-:Y:S05]  /*16e70*/  @!P0 NANOSLEEP.SYNCS 0x989680 ;  /* 0x009896800000895d */ /* 0x004fea0003900000 */
[----:B------:R-:W2:Y:S02]  /*16e80*/  @!P0 SYNCS.PHASECHK.TRANS64 P0, [R3+URZ+0x36840], R2 ;  /* 0x03684002030085a7 */ /* 0x000ea4000800007f */
[----:B--2---:R-:W-:Y:S05]  /*16e90*/  @!P0 BRA `(.L_x_284) ;  /* 0xfffffffc00f08947 */ /* 0x004fea000383ffff */
[----:B------:R-:W-:Y:S05]  /*16ea0*/  BRA `(.L_x_378) ;  /* 0xffffffc000ac7947 */ /* 0x000fea000383ffff */
.L_x_291:
[----:B0-----:R0:W1:Y:S02]  /*16eb0*/  SYNCS.PHASECHK.TRANS64.TRYWAIT P0, [R2+URZ+0x60], R3 ;  /* 0x00006003020075a7 */ /* 0x001064000800017f */
[----:B-1----:R-:W-:Y:S05]  /*16ec0*/  @!P0 NANOSLEEP.SYNCS 0x989680 ;  /* 0x009896800000895d */ /* 0x002fea0003900000 */
[----:B------:R-:W1:Y:S02]  /*16ed0*/  @!P0 SYNCS.PHASECHK.TRANS64 P0, [R2+URZ+0x60], R3 ;  /* 0x00006003020085a7 */ /* 0x000e64000800007f */
[----:B-1----:R-:W-:Y:S05]  /*16ee0*/  @!P0 BRA `(.L_x_291) ;  /* 0xfffffffc00f08947 */ /* 0x002fea000383ffff */
[----:B------:R-:W-:Y:S05]  /*16ef0*/  BRA `(.L_x_379) ;  /* 0xffffffc400c07947 */ /* 0x000fea000383ffff */
.L_x_301:
[----:B--2---:R2:W3:Y:S02]  /*16f00*/  SYNCS.PHASECHK.TRANS64.TRYWAIT P0, [R2+URZ+0x36840], R3 ;  /* 0x03684003020075a7 */ /* 0x0044e4000800017f */
[----:B---3--:R-:W-:Y:S05]  /*16f10*/  @!P0 NANOSLEEP.SYNCS 0x989680 ;  /* 0x009896800000895d */ /* 0x008fea0003900000 */
[----:B------:R-:W3:Y:S02]  /*16f20*/  @!P0 SYNCS.PHASECHK.TRANS64 P0, [R2+URZ+0x36840], R3 ;  /* 0x03684003020085a7 */ /* 0x000ee4000800007f */
[----:B---3--:R-:W-:Y:S05]  /*16f30*/  @!P0 BRA `(.L_x_301) ;  /* 0xfffffffc00f08947 */ /* 0x008fea000383ffff */
[----:B------:R-:W-:Y:S05]  /*16f40*/  BRA `(.L_x_380) ;  /* 0xffffffcc00607947 */ /* 0x000fea000383ffff */
.L_x_308:
[----:B0-----:R0:W1:Y:S02]  /*16f50*/  SYNCS.PHASECHK.TRANS64.TRYWAIT P0, [R2+URZ+0x60], R5 ;  /* 0x00006005020075a7 */ /* 0x001064000800017f */
[----:B-1----:R-:W-:Y:S05]  /*16f60*/  @!P0 NANOSLEEP.SYNCS 0x989680 ;  /* 0x009896800000895d */ /* 0x002fea0003900000 */
[----:B------:R-:W1:Y:S02]  /*16f70*/  @!P0 SYNCS.PHASECHK.TRANS64 P0, [R2+URZ+0x60], R5 ;  /* 0x00006005020085a7 */ /* 0x000e64000800007f */
[----:B-1----:R-:W-:Y:S05]  /*16f80*/  @!P0 BRA `(.L_x_308) ;  /* 0xfffffffc00f08947 */ /* 0x002fea000383ffff */
[----:B------:R-:W-:Y:S05]  /*16f90*/  BRA `(.L_x_381) ;  /* 0xffffffd000747947 */ /* 0x000fea000383ffff */
.L_x_320:
[----:B--2---:R2:W3:Y:S02]  /*16fa0*/  SYNCS.PHASECHK.TRANS64.TRYWAIT P0, [R0+URZ+0x36860], R2 ;  /* 0x03686002000075a7 */ /* 0x0044e4000800017f */
[----:B---3--:R-:W-:Y:S05]  /*16fb0*/  @!P0 NANOSLEEP.SYNCS 0x989680 ;  /* 0x009896800000895d */ /* 0x008fea0003900000 */
[----:B------:R-:W3:Y:S02]  /*16fc0*/  @!P0 SYNCS.PHASECHK.TRANS64 P0, [R0+URZ+0x36860], R2 ;  /* 0x03686002000085a7 */ /* 0x000ee4000800007f */
[----:B---3--:R-:W-:Y:S05]  /*16fd0*/  @!P0 BRA `(.L_x_320) ;  /* 0xfffffffc00f08947 */ /* 0x008fea000383ffff */
[----:B------:R-:W-:Y:S05]  /*16fe0*/  BRA `(.L_x_382) ;  /* 0xffffffd800007947 */ /* 0x000fea000383ffff */
.L_x_328:
[----:B------:R-:W3:Y:S01]  /*16ff0*/  LDL R3, [R1] ;  /* 0x0000000001037983 */ /* 0x000ee20000100800 */
[----:B------:R-:W-:Y:S01]  /*17000*/  BSSY B0, `(.L_x_383) ;  /* 0x0000008000007945 */ /* 0x000fe20003800000 */
[----:B0-----:R-:W-:Y:S02]  /*17010*/  IMAD.MOV.U32 R12, RZ, RZ, RZ ;  /* 0x000000ffff0c7224 */ /* 0x001fe400078e00ff */
[----:B--2---:R-:W-:Y:S02]  /*17020*/  IMAD.MOV.U32 R11, RZ, RZ, 0x1f ;  /* 0x0000001fff0b7424 */ /* 0x004fe400078e00ff */
[----:B------:R-:W-:Y:S02]  /*17030*/  IMAD.MOV.U32 R15, RZ, RZ, -0x1 ;  /* 0xffffffffff0f7424 */ /* 0x000fe400078e00ff */
[----:B---3--:R-:W-:-:S07]  /*17040*/  IMAD.MOV.U32 R13, RZ, RZ, R3 ;  /* 0x000000ffff0d7224 */ /* 0x008fce00078e0003 */
[----:B-1----:R-:W-:Y:S05]  /*17050*/  WARPSYNC.COLLECTIVE R15, `(.L_x_384) ;  /* 0x000000000f087348 */ /* 0x002fea0003c00000 */
[----:B------:R0:W2:Y:S02]  /*17060*/  SHFL.IDX P6, R14, R13, R12, R11 ;  /* 0x0000000c0d0e7389 */ /* 0x0000a400000c000b */
[----:B012---:R-:W-:Y:S01]  /*17070*/  ENDCOLLECTIVE ;  /* 0x000000000000791b */ /* 0x007fe20003800000 */
.L_x_384:
[----:B------:R-:W-:Y:S05]  /*17080*/  BSYNC B0 ;  /* 0x0000000000007941 */ /* 0x000fea0003800000 */
.L_x_383:
[----:B------:R0:W5:Y:S01]  /*17090*/  LDL R2, [R1+0xc] ;  /* 0x00000c0001027983 */ /* 0x0001620000100800 */
[----:B------:R-:W-:Y:S02]  /*170a0*/  IMAD.MOV.U32 R13, RZ, RZ, R3 ;  /* 0x000000ffff0d7224 */ /* 0x000fe400078e0003 */
[----:B------:R-:W-:Y:S02]  /*170b0*/  IMAD.MOV.U32 R12, RZ, RZ, 0x1 ;  /* 0x00000001ff0c7424 */ /* 0x000fe400078e00ff */
[----:B------:R-:W-:Y:S02]  /*170c0*/  IMAD.MOV.U32 R11, RZ, RZ, 0x1f ;  /* 0x0000001fff0b7424 */ /* 0x000fe400078e00ff */
[----:B------:R-:W-:Y:S02]  /*170d0*/  IMAD.MOV.U32 R15, RZ, RZ, -0x1 ;  /* 0xffffffffff0f7424 */ /* 0x000fe400078e00ff */
[----:B0-----:R-:W-:-:S07]  /*170e0*/  IMAD.MOV.U32 R0, RZ, RZ, R14 ;  /* 0x000000ffff007224 */ /* 0x001fce00078e000e */
[----:B-----5:R-:W-:Y:S05]  /*170f0*/  WARPSYNC.COLLECTIVE R15, `(.L_x_385) ;  /* 0x000000000f087348 */ /* 0x020fea0003c00000 */
[----:B------:R0:W1:Y:S02]  /*17100*/  SHFL.IDX P6, R14, R13, R12, R11 ;  /* 0x0000000c0d0e7389 */ /* 0x00006400000c000b */
[----:B01---5:R-:W-:Y:S01]  /*17110*/  ENDCOLLECTIVE ;  /* 0x000000000000791b */ /* 0x023fe20003800000 */
.L_x_385:
[----:B------:R-:W-:Y:S01]  /*17120*/  ULDC UR4, c[0x0][0xc3c] ;  /* 0x00030f0000047ab9 */ /* 0x000fe20000000800 */
[----:B------:R-:W-:Y:S01]  /*17130*/  ULDC.64 UR6, c[0x0][0x208] ;  /* 0x0000820000067ab9 */ /* 0x000fe20000000a00 */
[----:B------:R-:W-:Y:S02]  /*17140*/  IMAD.IADD R7, R2, 0x1, R16 ;  /* 0x0000000102077824 */ /* 0x000fe400078e0210 */
[----:B------:R-:W-:Y:S02]  /*17150*/  IMAD.MOV.U32 R11, RZ, RZ, RZ ;  /* 0x000000ffff0b7224 */ /* 0x000fe400078e00ff */
[----:B------:R-:W-:Y:S01]  /*17160*/  IMAD.MOV.U32 R8, RZ, RZ, R14 ;  /* 0x000000ffff087224 */ /* 0x000fe200078e000e */
[----:B------:R-:W-:-:S13]  /*17170*/  ISETP.GE.OR P1, PT, R7, UR4, !P0 ;  /* 0x0000000407007c0c */ /* 0x000fda000c726670 */
[----:B------:R-:W0:Y:S08]  /*17180*/  @!P1 LDC.64 R2, c[0x0][0xc80] ;  /* 0x00032000ff029b82 */ /* 0x000e300000000a00 */
[----:B------:R-:W1:Y:S01]  /*17190*/  @!P1 LDC.64 R4, c[0x0][0xc78] ;  /* 0x00031e00ff049b82 */ /* 0x000e620000000a00 */
[----:B0-----:R-:W-:-:S05]  /*171a0*/  @!P1 IMAD.WIDE R2, R7, 0x4, R2 ;  /* 0x0000000407029825 */ /* 0x001fca00078e0202 */
[----:B------:R1:W2:Y:S02]  /*171b0*/  @!P1 LDG.E R6, desc[UR6][R2.64] ;  /* 0x0000000602069981 */ /* 0x0002a4000c1e1900 */
[----:B-1----:R-:W-:-:S06]  /*171c0*/  @!P1 IMAD.WIDE R2, R7, 0x4, R4 ;  /* 0x0000000407029825 */ /* 0x002fcc00078e0204 */
[----:B------:R-:W3:Y:S01]  /*171d0*/  @!P1 LDG.E R2, desc[UR6][R2.64] ;  /* 0x0000000602029981 */ /* 0x000ee2000c1e1900 */
[----:B------:R-:W-:Y:S01]  /*171e0*/  IMAD.MOV.U32 R5, RZ, RZ, RZ ;  /* 0x000000ffff057224 */ /* 0x000fe200078e00ff */
[C---:B------:R-:W-:Y:S02]  /*171f0*/  ISETP.GE.U32.AND P2, PT, R16.reuse, 0x2, PT ;  /* 0x000000021000780c */ /* 0x040fe40003f46070 */
[C---:B------:R-:W-:Y:S02]  /*17200*/  ISETP.GE.U32.AND P3, PT, R16.reuse, 0x4, PT ;  /* 0x000000041000780c */ /* 0x040fe40003f66070 */
[C---:B------:R-:W-:Y:S02]  /*17210*/  ISETP.GE.U32.AND P4, PT, R16.reuse, 0x8, PT ;  /* 0x000000081000780c */ /* 0x040fe40003f86070 */
[----:B------:R-:W-:Y:S01]  /*17220*/  ISETP.GE.U32.AND P5, PT, R16, 0x10, PT ;  /* 0x000000101000780c */ /* 0x000fe20003fa6070 */
[----:B--2---:R-:W-:Y:S01]  /*17230*/  @!P1 IMAD.MOV.U32 R5, RZ, RZ, R6 ;  /* 0x000000ffff059224 */ /* 0x004fe200078e0006 */
[----:B------:R-:W-:-:S02]  /*17240*/  CS2R R6, SRZ ;  /* 0x0000000000067805 */ /* 0x000fc4000001ff00 */
[----:B---3--:R-:W-:Y:S01]  /*17250*/  @!P1 IMAD.MOV.U32 R7, RZ, RZ, R2 ;  /* 0x000000ffff079224 */ /* 0x008fe200078e0002 */
[----:B------:R-:W-:-:S03]  /*17260*/  ISETP.NE.AND P1, PT, R16, RZ, PT ;  /* 0x000000ff1000720c */ /* 0x000fc60003f25270 */
[----:B------:R-:W-:-:S04]  /*17270*/  IMAD R2, R7, R5, RZ ;  /* 0x0000000507027224 */ /* 0x000fc800078e02ff */
[----:B------:R-:W-:-:S07]  /*17280*/  IMAD.MOV.U32 R13, RZ, RZ, R2 ;  /* 0x000000ffff0d7224 */ /* 0x000fce00078e0002 */
[----:B------:R-:W-:Y:S05]  /*17290*/  WARPSYNC.COLLECTIVE R15, `(.L_x_386) ;  /* 0x000000000f087348 */ /* 0x000fea0003c00000 */
[----:B------:R0:W1:Y:S02]  /*172a0*/  SHFL.UP P6, R14, R13, R12, R11 ;  /* 0x0400000c0d0e7389 */ /* 0x00006400000c000b */
[----:B01----:R-:W-:Y:S01]  /*172b0*/  ENDCOLLECTIVE ;  /* 0x000000000000791b */ /* 0x003fe20003800000 */
.L_x_386:
[----:B------:R-:W-:Y:S02]  /*172c0*/  IMAD.MOV.U32 R12, RZ, RZ, 0x2 ;  /* 0x00000002ff0c7424 */ /* 0x000fe400078e00ff */
[----:B------:R-:W-:-:S05]  /*172d0*/  IMAD.MOV.U32 R3, RZ, RZ, R14 ;  /* 0x000000ffff037224 */ /* 0x000fca00078e000e */
[----:B------:R-:W-:-:S05]  /*172e0*/  SEL R3, R3, RZ, P1 ;  /* 0x000000ff03037207 */ /* 0x000fca0000800000 */
[----:B------:R-:W-:-:S04]  /*172f0*/  IMAD.IADD R2, R2, 0x1, R3 ;  /* 0x0000000102027824 */ /* 0x000fc800078e0203 */
[----:B------:R-:W-:-:S07]  /*17300*/  IMAD.MOV.U32 R13, RZ, RZ, R2 ;  /* 0x000000ffff0d7224 */ /* 0x000fce00078e0002 */
[----:B------:R-:W-:Y:S05]  /*17310*/  WARPSYNC.COLLECTIVE R15, `(.L_x_387) ;  /* 0x000000000f087348 */ /* 0x000fea0003c00000 */
[----:B------:R0:W1:Y:S02]  /*17320*/  SHFL.UP P6, R14, R13, R12, R11 ;  /* 0x0400000c0d0e7389 */ /* 0x00006400000c000b */
[----:B01----:R-:W-:Y:S01]  /*17330*/  ENDCOLLECTIVE ;  /* 0x000000000000791b */ /* 0x003fe20003800000 */
.L_x_387:
        /* <DEDUP_REMOVED lines=8> */
.L_x_388:
        /* <DEDUP_REMOVED lines=8> */
.L_x_389:
        /* <DEDUP_REMOVED lines=8> */
.L_x_390:
[----:B------:R-:W-:Y:S02]  /*174c0*/  IMAD.MOV.U32 R12, RZ, RZ, 0x1f ;  /* 0x0000001fff0c7424 */ /* 0x000fe400078e00ff */
[----:B------:R-:W-:Y:S02]  /*174d0*/  IMAD.MOV.U32 R11, RZ, RZ, 0x1f ;  /* 0x0000001fff0b7424 */ /* 0x000fe400078e00ff */
[----:B------:R-:W-:-:S05]  /*174e0*/  IMAD.MOV.U32 R3, RZ, RZ, R14 ;  /* 0x000000ffff037224 */ /* 0x000fca00078e000e */
[----:B------:R-:W-:-:S05]  /*174f0*/  SEL R3, R3, RZ, P5 ;  /* 0x000000ff03037207 */ /* 0x000fca0002800000 */
[----:B------:R-:W-:-:S04]  /*17500*/  IMAD.IADD R2, R2, 0x1, R3 ;  /* 0x0000000102027824 */ /* 0x000fc800078e0203 */
[----:B------:R-:W-:-:S07]  /*17510*/  IMAD.MOV.U32 R13, RZ, RZ, R2 ;  /* 0x000000ffff0d7224 */ /* 0x000fce00078e0002 */
[----:B------:R-:W-:Y:S05]  /*17520*/  WARPSYNC.COLLECTIVE R15, `(.L_x_391) ;  /* 0x000000000f087348 */ /* 0x000fea0003c00000 */
[----:B------:R0:W1:Y:S02]  /*17530*/  SHFL.IDX P6, R14, R13, R12, R11 ;  /* 0x0000000c0d0e7389 */ /* 0x00006400000c000b */
[----:B01----:R-:W-:Y:S01]  /*17540*/  ENDCOLLECTIVE ;  /* 0x000000000000791b */ /* 0x003fe20003800000 */
.L_x_391:
[----:B------:R-:W-:Y:S01]  /*17550*/  IMAD.MOV.U32 R9, RZ, RZ, R14 ;  /* 0x000000ffff097224 */ /* 0x000fe200078e000e */
[----:B------:R-:W-:Y:S06]  /*17560*/  BRA `(.L_x_392) ;  /* 0xffffffd800b07947 */ /* 0x000fec000383ffff */
.L_x_331:
[----:B------:R-:W-:Y:S01]  /*17570*/  BSSY B0, `(.L_x_393) ;  /* 0x0000008000007945 */ /* 0x000fe20003800000 */
[----:B------:R-:W-:Y:S02]  /*17580*/  IMAD.MOV.U32 R13, RZ, RZ, R2 ;  /* 0x000000ffff0d7224 */ /* 0x000fe400078e0002 */
[----:B------:R-:W-:Y:S02]  /*17590*/  IMAD.MOV.U32 R12, RZ, RZ, 0x1 ;  /* 0x00000001ff0c7424 */ /* 0x000fe400078e00ff */
[----:B------:R-:W-:Y:S02]  /*175a0*/  IMAD.MOV.U32 R11, RZ, RZ, RZ ;  /* 0x000000ffff0b7224 */ /* 0x000fe400078e00ff */
[----:B------:R-:W-:-:S07]  /*175b0*/  IMAD.MOV.U32 R15, RZ, RZ, -0x1 ;  /* 0xffffffffff0f7424 */ /* 0x000fce00078e00ff */
[----:B------:R-:W-:Y:S05]  /*175c0*/  WARPSYNC.COLLECTIVE R15, `(.L_x_394) ;  /* 0x000000000f087348 */ /* 0x000fea0003c00000 */
[----:B------:R0:W1:Y:S02]  /*175d0*/  SHFL.UP P6, R14, R13, R12, R11 ;  /* 0x0400000c0d0e7389 */ /* 0x00006400000c000b */
[----:B01----:R-:W-:Y:S01]  /*175e0*/  ENDCOLLECTIVE ;  /* 0x000000000000791b */ /* 0x003fe20003800000 */
.L_x_394:
[----:B------:R-:W-:Y:S05]  /*175f0*/  BSYNC B0 ;  /* 0x0000000000007941 */ /* 0x000fea0003800000 */
.L_x_393:
[----:B------:R-:W-:Y:S02]  /*17600*/  IMAD.MOV.U32 R3, RZ, RZ, R14 ;  /* 0x000000ffff037224 */ /* 0x000fe400078e000e */
[----:B------:R-:W-:Y:S02]  /*17610*/  IMAD.MOV.U32 R12, RZ, RZ, 0x2 ;  /* 0x00000002ff0c7424 */ /* 0x000fe400078e00ff */
[----:B------:R-:W-:Y:S01]  /*17620*/  IMAD.MOV.U32 R11, RZ, RZ, RZ ;  /* 0x000000ffff0b7224 */ /* 0x000fe200078e00ff */
[----:B------:R-:W-:Y:S01]  /*17630*/  SEL R3, R3, RZ, P1 ;  /* 0x000000ff03037207 */ /* 0x000fe20000800000 */
[----:B------:R-:W-:-:S04]  /*17640*/  IMAD.MOV.U32 R15, RZ, RZ, -0x1 ;  /* 0xffffffffff0f7424 */ /* 0x000fc800078e00ff */
[----:B------:R-:W-:-:S04]  /*17650*/  IMAD.IADD R2, R2, 0x1, R3 ;  /* 0x0000000102027824 */ /* 0x000fc800078e0203 */
[----:B------:R-:W-:-:S07]  /*17660*/  IMAD.MOV.U32 R13, RZ, RZ, R2 ;  /* 0x000000ffff0d7224 */ /* 0x000fce00078e0002 */
[----:B------:R-:W-:Y:S05]  /*17670*/  WARPSYNC.COLLECTIVE R15, `(.L_x_395) ;  /* 0x000000000f087348 */ /* 0x000fea0003c00000 */
[----:B------:R0:W1:Y:S02]  /*17680*/  SHFL.UP P6, R14, R13, R12, R11 ;  /* 0x0400000c0d0e7389 */ /* 0x00006400000c000b */
[----:B01----:R-:W-:Y:S01]  /*17690*/  ENDCOLLECTIVE ;  /* 0x000000000000791b */ /* 0x003fe20003800000 */
.L_x_395:
        /* <DEDUP_REMOVED lines=8> */
.L_x_396:
        /* <DEDUP_REMOVED lines=8> */
.L_x_397:
        /* <DEDUP_REMOVED lines=8> */
.L_x_398:
        /* <DEDUP_REMOVED lines=9> */
.L_x_399:
[----:B------:R-:W-:Y:S01]  /*178b0*/  IMAD.MOV.U32 R9, RZ, RZ, R14 ;  /* 0x000000ffff097224 */ /* 0x000fe200078e000e */
[----:B------:R-:W-:Y:S06]  /*178c0*/  BRA `(.L_x_400) ;  /* 0xffffffd800887947 */ /* 0x000fec000383ffff */
.L_x_333:
[----:B------:R-:W-:Y:S01]  /*178d0*/  BSSY B0, `(.L_x_401) ;  /* 0x0000006000007945 */ /* 0x000fe20003800000 */
[----:B------:R-:W-:Y:S01]  /*178e0*/  PLOP3.LUT P6, PT, P6, PT, PT, 0x8, 0x0 ;  /* 0x000000000000781c */ /* 0x000fe200037ce170 */
[----:B------:R-:W-:-:S12]  /*178f0*/  IMAD.MOV.U32 R15, RZ, RZ, -0x1 ;  /* 0xffffffffff0f7424 */ /* 0x000fd800078e00ff */
[----:B0-----:R-:W-:Y:S05]  /*17900*/  WARPSYNC.COLLECTIVE R15, `(.L_x_402) ;  /* 0x000000000f087348 */ /* 0x001fea0003c00000 */
[----:B------:R-:W-:Y:S01]  /*17910*/  VOTE.ANY R14, PT, P6 ;  /* 0x00000000000e7806 */ /* 0x000fe200030e0100 */
[----:B0-----:R-:W-:Y:S06]  /*17920*/  ENDCOLLECTIVE ;  /* 0x000000000000791b */ /* 0x001fec0003800000 */
.L_x_402:
[----:B------:R-:W-:Y:S05]  /*17930*/  BSYNC B0 ;  /* 0x0000000000007941 */ /* 0x000fea0003800000 */
.L_x_401:
[----:B------:R-:W-:Y:S02]  /*17940*/  IMAD.MOV.U32 R8, RZ, RZ, R14 ;  /* 0x000000ffff087224 */ /* 0x000fe400078e000e */
[----:B------:R-:W-:Y:S02]  /*17950*/  IMAD.MOV.U32 R13, RZ, RZ, R5 ;  /* 0x000000ffff0d7224 */ /* 0x000fe400078e0005 */
[----:B------:R-:W0:Y:S01]  /*17960*/  POPC R4, R8 ;  /* 0x0000000800047309 */ /* 0x000e220000000000 */
[----:B------:R-:W-:Y:S02]  /*17970*/  IMAD.MOV.U32 R11, RZ, RZ, 0x1f ;  /* 0x0000001fff0b7424 */ /* 0x000fe400078e00ff */
[----:B------:R-:W-:Y:S02]  /*17980*/  IMAD.MOV.U32 R15, RZ, RZ, -0x1 ;  /* 0xffffffffff0f7424 */ /* 0x000fe400078e00ff */
[----:B0-----:R-:W-:-:S07]  /*17990*/  IMAD.MOV.U32 R12, RZ, RZ, R4 ;  /* 0x000000ffff0c7224 */ /* 0x001fce00078e0004 */
[----:B------:R-:W-:Y:S05]  /*179a0*/  WARPSYNC.COLLECTIVE R15, `(.L_x_403) ;  /* 0x000000000f087348 */ /* 0x000fea0003c00000 */
[----:B------:R0:W1:Y:S02]  /*179b0*/  SHFL.IDX P6, R14, R13, R12, R11 ;  /* 0x0000000c0d0e7389 */ /* 0x00006400000c000b */
[----:B01----:R-:W-:Y:S01]  /*179c0*/  ENDCOLLECTIVE ;  /* 0x000000000000791b */ /* 0x003fe20003800000 */
.L_x_403:
[----:B------:R-:W-:Y:S02]  /*179d0*/  IMAD.MOV.U32 R13, RZ, RZ, R7 ;  /* 0x000000ffff0d7224 */ /* 0x000fe400078e0007 */
[----:B------:R-:W-:-:S07]  /*179e0*/  IMAD.MOV.U32 R5, RZ, RZ, R14 ;  /* 0x000000ffff057224 */ /* 0x000fce00078e000e */
[----:B------:R-:W-:Y:S05]  /*179f0*/  WARPSYNC.COLLECTIVE R15, `(.L_x_404) ;  /* 0x000000000f087348 */ /* 0x000fea0003c00000 */
[----:B------:R0:W1:Y:S02]  /*17a00*/  SHFL.IDX P6, R14, R13, R12, R11 ;  /* 0x0000000c0d0e7389 */ /* 0x00006400000c000b */
[----:B01----:R-:W-:Y:S01]  /*17a10*/  ENDCOLLECTIVE ;  /* 0x000000000000791b */ /* 0x003fe20003800000 */
.L_x_404:
[----:B------:R-:W-:Y:S01]  /*17a20*/  IMAD.MOV.U32 R7, RZ, RZ, R14 ;  /* 0x000000ffff077224 */ /* 0x000fe200078e000e */
[----:B------:R-:W-:Y:S06]  /*17a30*/  BRA `(.L_x_405) ;  /* 0xffffffd800687947 */ /* 0x000fec000383ffff */
.L_x_335:
[----:B------:R-:W-:Y:S01]  /*17a40*/  BSSY B0, `(.L_x_406) ;  /* 0x0000007000007945 */ /* 0x000fe20003800000 */
[----:B------:R-:W-:Y:S02]  /*17a50*/  IMAD.MOV.U32 R13, RZ, RZ, R2 ;  /* 0x000000ffff0d7224 */ /* 0x000fe400078e0002 */
[----:B------:R-:W-:Y:S02]  /*17a60*/  IMAD.MOV.U32 R11, RZ, RZ, 0x1f ;  /* 0x0000001fff0b7424 */ /* 0x000fe400078e00ff */
[----:B------:R-:W-:-:S07]  /*17a70*/  IMAD.MOV.U32 R15, RZ, RZ, -0x1 ;  /* 0xffffffffff0f7424 */ /* 0x000fce00078e00ff */
[----:B0123--:R-:W-:Y:S05]  /*17a80*/  WARPSYNC.COLLECTIVE R15, `(.L_x_407) ;  /* 0x000000000f087348 */ /* 0x00ffea0003c00000 */
[----:B------:R4:W0:Y:S02]  /*17a90*/  SHFL.IDX P6, R14, R13, R12, R11 ;  /* 0x0000000c0d0e7389 */ /* 0x00082400000c000b */
[----:B01234-:R-:W-:Y:S01]  /*17aa0*/  ENDCOLLECTIVE ;  /* 0x000000000000791b */ /* 0x01ffe20003800000 */
.L_x_407:
[----:B------:R-:W-:Y:S05]  /*17ab0*/  BSYNC B0 ;  /* 0x0000000000007941 */ /* 0x000fea0003800000 */
.L_x_406:
[----:B------:R-:W-:Y:S01]  /*17ac0*/  IMAD.MOV.U32 R2, RZ, RZ, R14 ;  /* 0x000000ffff027224 */ /* 0x000fe200078e000e */
[----:B------:R-:W-:Y:S06]  /*17ad0*/  BRA `(.L_x_408) ;  /* 0xffffffd800587947 */ /* 0x000fec000383ffff */
.L_x_339:
[----:B0-----:R0:W1:Y:S02]  /*17ae0*/  SYNCS.PHASECHK.TRANS64.TRYWAIT P0, [R0+URZ+0x36820], R3 ;  /* 0x03682003000075a7 */ /* 0x001064000800017f */
[----:B-1----:R-:W-:Y:S05]  /*17af0*/  @!P0 NANOSLEEP.SYNCS 0x989680 ;  /* 0x009896800000895d */ /* 0x002fea0003900000 */
[----:B------:R-:W1:Y:S02]  /*17b00*/  @!P0 SYNCS.PHASECHK.TRANS64 P0, [R0+URZ+0x36820], R3 ;  /* 0x03682003000085a7 */ /* 0x000e64000800007f */
[----:B-1----:R-:W-:Y:S05]  /*17b10*/  @!P0 BRA `(.L_x_339) ;  /* 0xfffffffc00f08947 */ /* 0x002fea000383ffff */
[----:B------:R-:W-:Y:S05]  /*17b20*/  BRA `(.L_x_409) ;  /* 0xffffffdc00f07947 */ /* 0x000fea000383ffff */
.L_x_340:
        /* <DEDUP_REMOVED lines=11> */
.L_x_411:
[----:B------:R-:W-:Y:S05]  /*17be0*/  BSYNC B0 ;  /* 0x0000000000007941 */ /* 0x000fea0003800000 */
.L_x_410:
[----:B------:R-:W-:Y:S05]  /*17bf0*/  BRA `(.L_x_412) ;  /* 0xffffffdc00d87947 */ /* 0x000fea000383ffff */
.L_x_343:
[----:B------:R-:W-:Y:S01]  /*17c00*/  BSSY B1, `(.L_x_413) ;  /* 0x0000006000017945 */ /* 0x000fe20003800000 */
[----:B------:R-:W-:-:S07]  /*17c10*/  IMAD.MOV.U32 R15, RZ, RZ, -0x1 ;  /* 0xffffffffff0f7424 */ /* 0x000fce00078e00ff */
[----:B01----:R-:W-:Y:S05]  /*17c20*/  WARPSYNC.COLLECTIVE R15, `(.L_x_414) ;  /* 0x000000000f0c7348 */ /* 0x003fea0003c00000 */
[----:B------:R-:W-:Y:S02]  /*17c30*/  ELECT P6, UR62, PT ;  /* 0x00000000003e782f */ /* 0x000fe400038c0000 */
[----:B------:R-:W-:Y:S01]  /*17c40*/  MOV R14, UR62 ;  /* 0x0000003e000e7c02 */ /* 0x000fe20008000f00 */
[----:B01----:R-:W-:Y:S10]  /*17c50*/  ENDCOLLECTIVE ;  /* 0x000000000000791b */ /* 0x003ff40003800000 */
.L_x_414:
[----:B------:R-:W-:Y:S05]  /*17c60*/  BSYNC B1 ;  /* 0x0000000000017941 */ /* 0x000fea0003800000 */
.L_x_413:
[----:B------:R-:W-:Y:S05]  /*17c70*/  BRA `(.L_x_415) ;  /* 0xffffffdc00d07947 */ /* 0x000fea000383ffff */
.L_x_345:
[----:B0-----:R0:W1:Y:S02]  /*17c80*/  SYNCS.PHASECHK.TRANS64.TRYWAIT P0, [R6+URZ], R5 ;  /* 0x00000005060075a7 */ /* 0x001064000800017f */
[----:B-1----:R-:W-:Y:S05]  /*17c90*/  @!P0 NANOSLEEP.SYNCS 0x989680 ;  /* 0x009896800000895d */ /* 0x002fea0003900000 */
[----:B------:R-:W1:Y:S02]  /*17ca0*/  @!P0 SYNCS.PHASECHK.TRANS64 P0, [R6+URZ], R5 ;  /* 0x00000005060085a7 */ /* 0x000e64000800007f */
[----:B-1----:R-:W-:Y:S05]  /*17cb0*/  @!P0 BRA `(.L_x_345) ;  /* 0xfffffffc00f08947 */ /* 0x002fea000383ffff */
[----:B------:R-:W-:Y:S05]  /*17cc0*/  BRA `(.L_x_416) ;  /* 0xffffffe000107947 */ /* 0x000fea000383ffff */
.L_x_346:
[----:B-1----:R1:W2:Y:S02]  /*17cd0*/  SYNCS.PHASECHK.TRANS64.TRYWAIT P0, [R7+URZ], R2 ;  /* 0x00000002070075a7 */ /* 0x0022a4000800017f */
[----:B--2---:R-:W-:Y:S05]  /*17ce0*/  @!P0 NANOSLEEP.SYNCS 0x989680 ;  /* 0x009896800000895d */ /* 0x004fea0003900000 */
[----:B------:R-:W2:Y:S02]  /*17cf0*/  @!P0 SYNCS.PHASECHK.TRANS64 P0, [R7+URZ], R2 ;  /* 0x00000002070085a7 */ /* 0x000ea4000800007f */
[----:B--2---:R-:W-:Y:S05]  /*17d00*/  @!P0 BRA `(.L_x_346) ;  /* 0xfffffffc00f08947 */ /* 0x004fea000383ffff */
[----:B------:R-:W-:Y:S05]  /*17d10*/  BRA `(.L_x_417) ;  /* 0xffffffe000047947 */ /* 0x000fea000383ffff */
.L_x_348:
[----:B--2---:R2:W3:Y:S02]  /*17d20*/  SYNCS.PHASECHK.TRANS64.TRYWAIT P0, [R4+URZ], R5 ;  /* 0x00000005040075a7 */ /* 0x0044e4000800017f */
[----:B---3--:R-:W-:Y:S05]  /*17d30*/  @!P0 NANOSLEEP.SYNCS 0x989680 ;  /* 0x009896800000895d */ /* 0x008fea0003900000 */
[----:B------:R-:W3:Y:S02]  /*17d40*/  @!P0 SYNCS.PHASECHK.TRANS64 P0, [R4+URZ], R5 ;  /* 0x00000005040085a7 */ /* 0x000ee4000800007f */
[----:B---3--:R-:W-:Y:S05]  /*17d50*/  @!P0 BRA `(.L_x_348) ;  /* 0xfffffffc00f08947 */ /* 0x008fea000383ffff */
[----:B------:R-:W-:Y:S05]  /*17d60*/  BRA `(.L_x_418) ;  /* 0xffffffe000087947 */ /* 0x000fea000383ffff */
.L_x_419:
        /* <DEDUP_REMOVED lines=9> */
.L_x_3023:


//--------------------- .text._ZN7cutlass13device_kernelIN5flash11enable_sm90INS1_16FlashAttnFwdSm90INS1_25CollectiveMainloopFwdSm90ILi2EN4cute5tupleIJNS5_1CILi1EEES8_S8_EEENS6_IJNS7_ILi128EEENS7_ILi112EEENS7_ILi192EEEEEELi192ENS_10bfloat16_tEfNS_4arch4Sm90ELb0ELb0ELb0ELb1ELb0ELb1ELb0ELb1ELb1ELb1ELb1ELb0EEENS1_21CollectiveEpilogueFwdINS6_IJSA_SC_SB_EEES9_SE_SG_Li256ELb1ELb1ELb1ELb0EEENS1_36VarlenDynamicPersistentTileSchedulerILi128ELi112ELi256ELi128ELb1ELb1ELb1ELb0ELb1ELb1EEEEEEEEEvNT_6ParamsE --------------------------
	.section	.text._ZN7cutlass13device_kernelIN5flash11enable_sm90INS1_16FlashAttnFwdSm90INS1_25CollectiveMainloopFwdSm90ILi2EN4cute5tupleIJNS5_1CILi1EEES8_S8_EEENS6_IJNS7_ILi128EEENS7_ILi112EEENS7_ILi192EEEEEELi192ENS_10bfloat16_tEfNS_4arch4Sm90ELb0ELb0ELb0ELb1ELb0ELb1ELb0ELb1ELb1ELb1ELb1ELb0EEENS1_21CollectiveEpilogueFwdINS6_IJSA_SC_SB_EEES9_SE_SG_Li256ELb1ELb1ELb1ELb0EEENS1_36VarlenDynamicPersistentTileSchedulerILi128ELi112ELi256ELi128ELb1ELb1ELb1ELb0ELb1ELb1EEEEEEEEEvNT_6ParamsE,"ax",@progbits
	.align	128
.text._ZN7cutlass13device_kernelIN5flash11enable_sm90INS1_16FlashAttnFwdSm90INS1_25CollectiveMainloopFwdSm90ILi2EN4cute5tupleIJNS5_1CILi1EEES8_S8_EEENS6_IJNS7_ILi128EEENS7_ILi112EEENS7_ILi192EEEEEELi192ENS_10bfloat16_tEfNS_4arch4Sm90ELb0ELb0ELb0ELb1ELb0ELb1ELb0ELb1ELb1ELb1ELb1ELb0EEENS1_21CollectiveEpilogueFwdINS6_IJSA_SC_SB_EEES9_SE_SG_Li256ELb1ELb1ELb1ELb0EEENS1_36VarlenDynamicPersistentTileSchedulerILi128ELi112ELi256ELi128ELb1ELb1ELb1ELb0ELb1ELb1EEEEEEEEEvNT_6ParamsE:
        .type           _ZN7cutlass13device_kernelIN5flash11enable_sm90INS1_16FlashAttnFwdSm90INS1_25CollectiveMainloopFwdSm90ILi2EN4cute5tupleIJNS5_1CILi1EEES8_S8_EEENS6_IJNS7_ILi128EEENS7_ILi112EEENS7_ILi192EEEEEELi192ENS_10bfloat16_tEfNS_4arch4Sm90ELb0ELb0ELb0ELb1ELb0ELb1ELb0ELb1ELb1ELb1ELb1ELb0EEENS1_21CollectiveEpilogueFwdINS6_IJSA_SC_SB_EEES9_SE_SG_Li256ELb1ELb1ELb1ELb0EEENS1_36VarlenDynamicPersistentTileSchedulerILi128ELi112ELi256ELi128ELb1ELb1ELb1ELb0ELb1ELb1EEEEEEEEEvNT_6ParamsE,@function
        .size           _ZN7cutlass13device_kernelIN5flash11enable_sm90INS1_16FlashAttnFwdSm90INS1_25CollectiveMainloopFwdSm90ILi2EN4cute5tupleIJNS5_1CILi1EEES8_S8_EEENS6_IJNS7_ILi128EEENS7_ILi112EEENS7_ILi192EEEEEELi192ENS_10bfloat16_tEfNS_4arch4Sm90ELb0ELb0ELb0ELb1ELb0ELb1ELb0ELb1ELb1ELb1ELb1ELb0EEENS1_21CollectiveEpilogueFwdINS6_IJSA_SC_SB_EEES9_SE_SG_Li256ELb1ELb1ELb1ELb0EEENS1_36VarlenDynamicPersistentTileSchedulerILi128ELi112ELi256ELi128ELb1ELb1ELb1ELb0ELb1ELb1EEEEEEEEEvNT_6ParamsE,(.L_x_3024 - _ZN7cutlass13device_kernelIN5flash11enable_sm90INS1_16FlashAttnFwdSm90INS1_25CollectiveMainloopFwdSm90ILi2EN4cute5tupleIJNS5_1CILi1EEES8_S8_EEENS6_IJNS7_ILi128EEENS7_ILi112EEENS7_ILi192EEEEEELi192ENS_10bfloat16_tEfNS_4arch4Sm90ELb0ELb0ELb0ELb1ELb0ELb1ELb0ELb1ELb1ELb1ELb1ELb0EEENS1_21CollectiveEpilogueFwdINS6_IJSA_SC_SB_EEES9_SE_SG_Li256ELb1ELb1ELb1ELb0EEENS1_36VarlenDynamicPersistentTileSchedulerILi128ELi112ELi256ELi128ELb1ELb1ELb1ELb0ELb1ELb1EEEEEEEEEvNT_6ParamsE)
        .other          _ZN7cutlass13device_kernelIN5flash11enable_sm90INS1_16FlashAttnFwdSm90INS1_25CollectiveMainloopFwdSm90ILi2EN4cute5tupleIJNS5_1CILi1EEES8_S8_EEENS6_IJNS7_ILi128EEENS7_ILi112EEENS7_ILi192EEEEEELi192ENS_10bfloat16_tEfNS_4arch4Sm90ELb0ELb0ELb0ELb1ELb0ELb1ELb0ELb1ELb1ELb1ELb1ELb0EEENS1_21CollectiveEpilogueFwdINS6_IJSA_SC_SB_EEES9_SE_SG_Li256ELb1ELb1ELb1ELb0EEENS1_36VarlenDynamicPersistentTileSchedulerILi128ELi112ELi256ELi128ELb1ELb1ELb1ELb0ELb1ELb1EEEEEEEEEvNT_6ParamsE,@"STO_CUDA_ENTRY STV_DEFAULT"
_ZN7cutlass13device_kernelIN5flash11enable_sm90INS1_16FlashAttnFwdSm90INS1_25CollectiveMainloopFwdSm90ILi2EN4cute5tupleIJNS5_1CILi1EEES8_S8_EEENS6_IJNS7_ILi128EEENS7_ILi112EEENS7_ILi192EEEEEELi192ENS_10bfloat16_tEfNS_4arch4Sm90ELb0ELb0ELb0ELb1ELb0ELb1ELb0ELb1ELb1ELb1ELb1ELb0EEENS1_21CollectiveEpilogueFwdINS6_IJSA_SC_SB_EEES9_SE_SG_Li256ELb1ELb1ELb1ELb0EEENS1_36VarlenDynamicPersistentTileSchedulerILi128ELi112ELi256ELi128ELb1ELb1ELb1ELb0ELb1ELb1EEEEEEEEEvNT_6ParamsE:
[----:B------:R-:W0:Y:S02]  /*0000*/  LDC R1, c[0x0][0x28] ;  /* 0x00000a00ff017b82 */ /* 0x000e240000000800 */
[----:B0-----:R-:W-:Y:S01]  /*0010*/  VIADD R1, R1, 0xffffff80 ;  /* 0xffffff8001017836 */ /* 0x001fe20000000000 */
[----:B------:R-:W0:Y:S01]  /*0020*/  S2R R6, SR_TID.X ;  /* 0x0000000000067919 */ /* 0x000e220000002100 */
[----:B------:R-:W-:Y:S01]  /*0030*/  ELECT P0, URZ, PT ;  /* 0x00000000003f782f */ /* 0x000fe20003800000 */
[----:B------:R-:W-:Y:S01]  /*0040*/  BSSY B0, `(.L_x_420) ;  /* 0x0000013000007945 */ /* 0x000fe20003800000 */
[----:B0-----:R-:W-:-:S05]  /*0050*/  SHF.R.U32.HI R0, RZ, 0x5, R6 ;  /* 0x00000005ff007819 */ /* 0x001fca0000011606 */
[----:B------:R-:W0:Y:S02]  /*0060*/  SHFL.IDX PT, R2, R0, RZ, 0x1f ;  /* 0x00001fff00027589 */ /* 0x000e2400000e0000 */
[----:B0-----:R-:W-:-:S13]  /*0070*/  ISETP.EQ.AND P0, PT, R2, RZ, P0 ;  /* 0x000000ff0200720c */ /* 0x001fda0000702270 */
[----:B------:R-:W-:Y:S05]  /*0080*/  @!P0 BRA `(.L_x_421) ;  /* 0x0000000000388947 */ /* 0x000fea0003800000 */
[----:B------:R-:W-:Y:S02]  /*0090*/  ULDC.64 UR4, c[0x0][0x198] ;  /* 0x0000660000047ab9 */ /* 0x000fe40000000a00 */
[----:B------:R-:W-:Y:S02]  /*00a0*/  UIADD3 UR6, UP0, UR4, 0x370, URZ ;  /* 0x0000037004067890 */ /* 0x000fe4000ff1e03f */
[----:B------:R-:W-:Y:S02]  /*00b0*/  UIADD3 UR8, UP1, UR4, 0x470, URZ ;  /* 0x0000047004087890 */ /* 0x000fe4000ff3e03f */
[----:B------:R-:W-:Y:S02]  /*00c0*/  UIADD3 UR10, UP2, UR4, 0x570, URZ ;  /* 0x00000570040a7890 */ /* 0x000fe4000ff5e03f */
[----:B------:R-:W-:Y:S02]  /*00d0*/  UIADD3 UR4, UP3, UR4, 0x670, URZ ;  /* 0x0000067004047890 */ /* 0x000fe4000ff7e03f */
[----:B------:R-:W-:-:S02]  /*00e0*/  UIADD3.X UR7, URZ, UR5, URZ, UP0, !UPT ;  /* 0x000000053f077290 */ /* 0x000fc400087fe43f */
[----:B------:R-:W-:Y:S02]  /*00f0*/  UIADD3.X UR9, URZ, UR5, URZ, UP1, !UPT ;  /* 0x000000053f097290 */ /* 0x000fe40008ffe43f */
[----:B------:R-:W-:Y:S02]  /*0100*/  UIADD3.X UR11, URZ, UR5, URZ, UP2, !UPT ;  /* 0x000000053f0b7290 */ /* 0x000fe400097fe43f */
[----:B------:R-:W-:-:S03]  /*0110*/  UIADD3.X UR5, URZ, UR5, URZ, UP3, !UPT ;  /* 0x000000053f057290 */ /* 0x000fc60009ffe43f */
[----:B------:R0:W-:Y:S02]  /*0120*/  UTMACCTL.PF [UR6] ;  /* 0x00000000060079b9 */ /* 0x0001e40008040000 */
[----:B------:R0:W-:Y:S02]  /*0130*/  UTMACCTL.PF [UR8] ;  /* 0x00000000080079b9 */ /* 0x0001e40008040000 */
[----:B------:R0:W-:Y:S02]  /*0140*/  UTMACCTL.PF [UR10] ;  /* 0x000000000a0079b9 */ /* 0x0001e40008040000 */
[----:B------:R0:W-:Y:S02]  /*0150*/  UTMACCTL.PF [UR4] ;  /* 0x00000000040079b9 */ /* 0x0001e40008040000 */
[----:B0-----:R-:W-:Y:S01]  /*0160*/  NOP ;  /* 0x0000000000007918 */ /* 0x001fe20000000000 */
.L_x_421:
[----:B------:R-:W-:Y:S05]  /*0170*/  BSYNC B0 ;  /* 0x0000000000007941 */ /* 0x000fea0003800000 */
.L_x_420:
[----:B------:R-:W-:Y:S01]  /*0180*/  VOTEU.ANY UP0, P0 ;  /* 0x00000000003f7886 */ /* 0x000fe20000000100 */
[----:B------:R-:W0:Y:S01]  /*0190*/  SHFL.IDX PT, R2, R0, RZ, 0x1f ;  /* 0x00001fff00027589 */ /* 0x000e2200000e0000 */
[----:B------:R-:W-:Y:S01]  /*01a0*/  UMOV UR4, 0x80 ;  /* 0x0000008000047882 */ /* 0x000fe20000000000 */
[----:B------:R-:W-:Y:S01]  /*01b0*/  UMOV UR7, 0x100 ;  /* 0x0000010000077882 */ /* 0x000fe20000000000 */
[----:B------:R-:W-:Y:S01]  /*01c0*/  VOTEU.ANY UP1, P0 ;  /* 0x00000000003f7886 */ /* 0x000fe20000020100 */
[----:B------:R-:W1:Y:S01]  /*01d0*/  @UP0 S2UR UR8, SR_CgaCtaId ;  /* 0x00000000000809c3 */ /* 0x000e620000008800 */
[----:B------:R-:W-:Y:S01]  /*01e0*/  @UP0 UMOV UR6, 0x400 ;  /* 0x0000040000060882 */ /* 0x000fe20000000000 */
[----:B------:R-:W-:-:S04]  /*01f0*/  @UP0 UIADD3 UR4, -UR4, 0x100000, URZ ;  /* 0x0010000004040890 */ /* 0x000fc8000fffe13f */
[----:B------:R-:W-:Y:S02]  /*0200*/  @UP0 USHF.L.U32 UR5, UR4, 0xb, URZ ;  /* 0x0000000b04050899 */ /* 0x000fe4000800063f */
[----:B------:R-:W-:Y:S01]  /*0210*/  @UP0 USHF.L.U32 UR4, UR4, 0x1, URZ ;  /* 0x0000000104040899 */ /* 0x000fe2000800063f */
[----:B0-----:R-:W-:Y:S02]  /*0220*/  ISETP.NE.AND P1, PT, R2, RZ, PT ;  /* 0x000000ff0200720c */ /* 0x001fe40003f25270 */
[----:B------:R-:W-:Y:S01]  /*0230*/  SHF.R.U32.HI R2, RZ, 0x7, R6 ;  /* 0x00000007ff027819 */ /* 0x000fe20000011606 */
[----:B-1----:R-:W-:Y:S02]  /*0240*/  @UP0 ULEA UR8, UR8, UR6, 0x18 ;  /* 0x0000000608080291 */ /* 0x002fe4000f8ec03f */
[----:B------:R-:W-:-:S04]  /*0250*/  @UP0 UIADD3 UR6, -UR7, 0x100000, URZ ;  /* 0x0010000007060890 */ /* 0x000fc8000fffe13f */
[----:B------:R-:W-:Y:S02]  /*0260*/  @UP0 USHF.L.U32 UR7, UR6, 0xb, URZ ;  /* 0x0000000b06070899 */ /* 0x000fe4000800063f */
[----:B------:R-:W-:Y:S01]  /*0270*/  @UP0 USHF.L.U32 UR6, UR6, 0x1, URZ ;  /* 0x0000000106060899 */ /* 0x000fe2000800063f */
[----:B------:R-:W-:Y:S01]  /*0280*/  VOTEU.ANY UP0, P0 ;  /* 0x00000000003f7886 */ /* 0x000fe20000000100 */
[----:B------:R-:W0:Y:S04]  /*0290*/  SHFL.IDX PT, R2, R2, RZ, 0x1f ;  /* 0x00001fff02027589 */ /* 0x000e2800000e0000 */
[----:B------:R-:W1:Y:S02]  /*02a0*/  FENCE.VIEW.ASYNC.S ;  /* 0x00000000000073c6 */ /* 0x000e640000000000 */
[----:B-1----:R1:W2:Y:S04]  /*02b0*/  @UP0 SYNCS.EXCH.64 URZ, [UR8+0x36800], UR4 ;  /* 0x03680004083f05b2 */ /* 0x0022a80008000100 */
[----:B------:R1:W3:Y:S01]  /*02c0*/  @UP1 SYNCS.EXCH.64 URZ, [UR8+0x36820], UR6 ;  /* 0x03682006083f15b2 */ /* 0x0002e20008000100 */
[----:B------:R-:W-:Y:S05]  /*02d0*/  @P1 BRA `(.L_x_422) ;  /* 0x0000000000481947 */ /* 0x000fea0003800000 */
[----:B-1----:R-:W1:Y:S01]  /*02e0*/  S2UR UR5, SR_CgaCtaId ;  /* 0x00000000000579c3 */ /* 0x002e620000008800 */
[----:B------:R-:W-:Y:S01]  /*02f0*/  UMOV UR4, 0x400 ;  /* 0x0000040000047882 */ /* 0x000fe20000000000 */
[----:B------:R-:W-:Y:S01]  /*0300*/  UMOV UR6, 0x1 ;  /* 0x0000000100067882 */ /* 0x000fe20000000000 */
[----:B------:R-:W-:Y:S01]  /*0310*/  UMOV UR7, 0x2 ;  /* 0x0000000200077882 */ /* 0x000fe20000000000 */
[----:B------:R-:W-:Y:S01]  /*0320*/  ELECT P0, URZ, PT ;  /* 0x00000000003f782f */ /* 0x000fe20003800000 */
[----:B-1----:R-:W-:Y:S02]  /*0330*/  ULEA UR8, UR5, UR4, 0x18 ;  /* 0x0000000405087291 */ /* 0x002fe4000f8ec03f */
[----:B------:R-:W-:-:S04]  /*0340*/  UIADD3 UR4, -UR6, 0x100000, URZ ;  /* 0x0010000006047890 */ /* 0x000fc8000fffe13f */
[----:B------:R-:W-:Y:S02]  /*0350*/  USHF.L.U32 UR5, UR4, 0xb, URZ ;  /* 0x0000000b04057899 */ /* 0x000fe4000800063f */
[----:B------:R-:W-:Y:S02]  /*0360*/  USHF.L.U32 UR4, UR4, 0x1, URZ ;  /* 0x0000000104047899 */ /* 0x000fe4000800063f */
[----:B------:R-:W-:-:S04]  /*0370*/  UIADD3 UR6, -UR7, 0x100000, URZ ;  /* 0x0010000007067890 */ /* 0x000fc8000fffe13f */
[----:B------:R-:W-:Y:S02]  /*0380*/  USHF.L.U32 UR7, UR6, 0xb, URZ ;  /* 0x0000000b06077899 */ /* 0x000fe4000800063f */
[----:B------:R-:W-:Y:S01]  /*0390*/  USHF.L.U32 UR6, UR6, 0x1, URZ ;  /* 0x0000000106067899 */ /* 0x000fe2000800063f */
[----:B------:R-:W1:Y:S03]  /*03a0*/  FENCE.VIEW.ASYNC.S ;  /* 0x00000000000073c6 */ /* 0x000e660000000000 */
[----:B-1----:R4:W1:Y:S08]  /*03b0*/  SYNCS.EXCH.64 URZ, [UR8+0x36830], UR4 ;  /* 0x03683004083f75b2 */ /* 0x0028700008000100 */
[----:B------:R4:W0:Y:S01]  /*03c0*/  SYNCS.EXCH.64 URZ, [UR8+0x36840], UR6 ;  /* 0x03684006083f75b2 */ /* 0x0008220008000100 */
[----:B------:R4:W0:Y:S01]  /*03d0*/  SYNCS.EXCH.64 URZ, [UR8+0x36838], UR4 ;  /* 0x03683804083f75b2 */ /* 0x0008220008000100 */
[----:B------:R4:W0:Y:S02]  /*03e0*/  SYNCS.EXCH.64 URZ, [UR8+0x36848], UR6 ;  /* 0x03684806083f75b2 */ /* 0x0008240008000100 */
[----:B----4-:R-:W-:Y:S01]  /*03f0*/  NOP ;  /* 0x0000000000007918 */ /* 0x010fe20000000000 */
.L_x_422:
[----:B------:R-:W4:Y:S01]  /*0400*/  SHFL.IDX PT, R3, R0, RZ, 0x1f ;  /* 0x00001fff00037589 */ /* 0x000f2200000e0000 */
[----:B------:R-:W-:Y:S01]  /*0410*/  NOP ;  /* 0x0000000000007918 */ /* 0x000fe20000000000 */
[----:B----4-:R-:W-:-:S13]  /*0420*/  ISETP.NE.AND P0, PT, R3, RZ, PT ;  /* 0x000000ff0300720c */ /* 0x010fda0003f05270 */
        /* <DEDUP_REMOVED lines=19> */
.L_x_423:
[----:B------:R-:W4:Y:S01]  /*0560*/  SHFL.IDX PT, R3, R0, RZ, 0x1f ;  /* 0x00001fff00037589 */ /* 0x000f2200000e0000 */
[----:B------:R-:W-:Y:S01]  /*0570*/  NOP ;  /* 0x0000000000007918 */ /* 0x000fe20000000000 */
[----:B----4-:R-:W-:-:S13]  /*0580*/  ISETP.NE.AND P0, PT, R3, RZ, PT ;  /* 0x000000ff0300720c */ /* 0x010fda0003f05270 */
[----:B------:R-:W-:Y:S05]  /*0590*/  @P0 BRA `(.L_x_424) ;  /* 0x0000000000380947 */ /* 0x000fea0003800000 */
[----:B-1----:R-:W1:Y:S01]  /*05a0*/  S2UR UR5, SR_CgaCtaId ;  /* 0x00000000000579c3 */ /* 0x002e620000008800 */
[----:B------:R-:W-:Y:S01]  /*05b0*/  UMOV UR4, 0x400 ;  /* 0x0000040000047882 */ /* 0x000fe20000000000 */
[----:B------:R-:W-:Y:S01]  /*05c0*/  UMOV UR7, 0x1 ;  /* 0x0000000100077882 */ /* 0x000fe20000000000 */
[----:B------:R-:W-:Y:S01]  /*05d0*/  ELECT P0, URZ, PT ;  /* 0x00000000003f782f */ /* 0x000fe20003800000 */
[----:B-1----:R-:W-:Y:S02]  /*05e0*/  ULEA UR6, UR5, UR4, 0x18 ;  /* 0x0000000405067291 */ /* 0x002fe4000f8ec03f */
[----:B------:R-:W-:-:S04]  /*05f0*/  UIADD3 UR4, -UR7, 0x100000, URZ ;  /* 0x0010000007047890 */ /* 0x000fc8000fffe13f */
[----:B------:R-:W-:Y:S02]  /*0600*/  USHF.L.U32 UR5, UR4, 0xb, URZ ;  /* 0x0000000b04057899 */ /* 0x000fe4000800063f */
[----:B------:R-:W-:Y:S01]  /*0610*/  USHF.L.U32 UR4, UR4, 0x1, URZ ;  /* 0x0000000104047899 */ /* 0x000fe2000800063f */
[----:B------:R-:W1:Y:S11]  /*0620*/  FENCE.VIEW.ASYNC.S ;  /* 0x00000000000073c6 */ /* 0x000e760000000000 */
[----:B-1----:R4:W1:Y:S01]  /*0630*/  SYNCS.EXCH.64 URZ, [UR6+0x36870], UR4 ;  /* 0x03687004063f75b2 */ /* 0x0028620008000100 */
[----:B------:R4:W0:Y:S01]  /*0640*/  SYNCS.EXCH.64 URZ, [UR6+0x36880], UR4 ;  /* 0x03688004063f75b2 */ /* 0x0008220008000100 */
[----:B------:R4:W0:Y:S01]  /*0650*/  SYNCS.EXCH.64 URZ, [UR6+0x36878], UR4 ;  /* 0x03687804063f75b2 */ /* 0x0008220008000100 */
[----:B------:R4:W0:Y:S02]  /*0660*/  SYNCS.EXCH.64 URZ, [UR6+0x36888], UR4 ;  /* 0x03688804063f75b2 */ /* 0x0008240008000100 */
[----:B----4-:R-:W-:Y:S01]  /*0670*/  NOP ;  /* 0x0000000000007918 */ /* 0x010fe20000000000 */
.L_x_424:
        /* <DEDUP_REMOVED lines=22> */
.L_x_425:
        /* <DEDUP_REMOVED lines=22> */
.L_x_426:
[----:B0-----:R-:W-:Y:S01]  /*0940*/  ISETP.NE.AND P0, PT, R2, RZ, PT ;  /* 0x000000ff0200720c */ /* 0x001fe20003f05270 */
[----:B------:R-:W-:Y:S01]  /*0950*/  IMAD.MOV.U32 R2, RZ, RZ, 0x1 ;  /* 0x00000001ff027424 */ /* 0x000fe200078e00ff */
[----:B------:R-:W-:Y:S01]  /*0960*/  NOP ;  /* 0x0000000000007918 */ /* 0x000fe20000000000 */
[----:B------:R-:W-:Y:S01]  /*0970*/  ULDC.64 UR60, c[0x0][0x208] ;  /* 0x00008200003c7ab9 */ /* 0x000fe20000000a00 */
[----:B------:R-:W-:Y:S02]  /*0980*/  BSSY B9, `(.L_x_427) ;  /* 0x0002807000097945 */ /* 0x000fe40003800000 */
[----:B------:R-:W-:-:S05]  /*0990*/  SEL R2, R2, 0x2, !P0 ;  /* 0x0000000202027807 */ /* 0x000fca0004000000 */
[----:B------:R0:W-:Y:S01]  /*09a0*/  STL [R1+0x68], R2 ;  /* 0x0000680201007387 */ /* 0x0001e20000100800 */
[----:B-123--:R-:W-:Y:S06]  /*09b0*/  BAR.SYNC.DEFER_BLOCKING 0x0 ;  /* 0x0000000000007b1d */ /* 0x00efec0000010000 */
[----:B------:R-:W-:Y:S05]  /*09c0*/  @!P0 BRA `(.L_x_428) ;  /* 0x000001f800c08947 */ /* 0x000fea0003800000 */
.L_x_429:
        /* <DEDUP_REMOVED lines=8> */
[----:B-1----:R-:W-:-:S06]  /*0a50*/  ULEA UR4, UR5, UR4, 0x18 ;  /* 0x0000000405047291 */ /* 0x002fcc000f8ec03f */
[----:B------:R-:W-:Y:S01]  /*0a60*/  IMAD.U32 R16, RZ, RZ, UR4 ;  /* 0x00000004ff107e24 */ /* 0x000fe2000f8e00ff */
[----:B------:R-:W-:-:S04]  /*0a70*/  ULDC UR4, c[0x0][0xc3c] ;  /* 0x00030f0000047ab9 */ /* 0x000fc80000000800 */
[----:B------:R-:W1:Y:S01]  /*0a80*/  LDS.128 R148, [R16+0x368d0] ;  /* 0x0368d00010947984 */ /* 0x000e620000000c00 */
[----:B------:R-:W-:Y:S06]  /*0a90*/  BAR.ARV 0x4, 0x180 ;  /* 0x0106000000007b1d */ /* 0x000fec0000002000 */
[----:B-1----:R-:W-:-:S13]  /*0aa0*/  ISETP.GE.AND P0, PT, R151, UR4, PT ;  /* 0x0000000497007c0c */ /* 0x002fda000bf06270 */
[----:B------:R-:W-:Y:S05]  /*0ab0*/  @P0 BRA `(.L_x_430) ;  /* 0x0000027c00cc0947 */ /* 0x000fea0003800000 */
[----:B------:R-:W2:Y:S01]  /*0ac0*/  LDL R15, [R1+0x68] ;  /* 0x00006800010f7983 */ /* 0x000ea20000100800 */
[----:B------:R-:W-:Y:S02]  /*0ad0*/  VIADD R6, R6, 0xffffff80 ;  /* 0xffffff8006067836 */ /* 0x000fe40000000000 */
[----:B------:R-:W-:Y:S02]  /*0ae0*/  VIADD R229, R16, 0x15400 ;  /* 0x0001540010e57836 */ /* 0x000fe40000000000 */
[----:B------:R-:W-:Y:S01]  /*0af0*/  IMAD.MOV.U32 R227, RZ, RZ, RZ ;  /* 0x000000ffffe37224 */ /* 0x000fe200078e00ff */
[----:B------:R-:W-:Y:S01]  /*0b00*/  SHF.R.S32.HI R3, RZ, 0x1f, R6 ;  /* 0x0000001fff037819 */ /* 0x000fe20000011406 */
[----:B------:R-:W-:Y:S02]  /*0b10*/  IMAD.MOV.U32 R17, RZ, RZ, RZ ;  /* 0x000000ffff117224 */ /* 0x000fe400078e00ff */
[----:B------:R-:W-:Y:S01]  /*0b20*/  IMAD.MOV.U32 R205, RZ, RZ, RZ ;  /* 0x000000ffffcd7224 */ /* 0x000fe200078e00ff */
[CC--:B------:R-:W-:Y:S01]  /*0b30*/  LEA.HI R0, R3.reuse, R6.reuse, RZ, 0x7 ;  /* 0x0000000603007211 */ /* 0x0c0fe200078f38ff */
[----:B------:R-:W-:Y:S01]  /*0b40*/  IMAD.MOV.U32 R218, RZ, RZ, RZ ;  /* 0x000000ffffda7224 */ /* 0x000fe200078e00ff */
[----:B0-----:R-:W-:Y:S01]  /*0b50*/  LEA.HI R2, R3, R6, RZ, 0x4 ;  /* 0x0000000603027211 */ /* 0x001fe200078f20ff */
[----:B------:R-:W-:Y:S01]  /*0b60*/  IMAD.MOV.U32 R217, RZ, RZ, RZ ;  /* 0x000000ffffd97224 */ /* 0x000fe200078e00ff */
[----:B------:R-:W-:-:S02]  /*0b70*/  LOP3.LUT R5, R0, 0xffffff80, RZ, 0xc0, !PT ;  /* 0xffffff8000057812 */ /* 0x000fc400078ec0ff */
[----:B------:R-:W-:-:S03]  /*0b80*/  SHF.R.S32.HI R7, RZ, 0x4, R2 ;  /* 0x00000004ff077819 */ /* 0x000fc60000011402 */
[----:B------:R-:W-:Y:S01]  /*0b90*/  IMAD.IADD R14, R6, 0x1, -R5 ;  /* 0x00000001060e7824 */ /* 0x000fe200078e0a05 */
[----:B------:R-:W-:-:S04]  /*0ba0*/  LEA.HI R4, R2, R7, RZ, 0x1 ;  /* 0x0000000702047211 */ /* 0x000fc800078f08ff */
[----:B------:R-:W-:Y:S01]  /*0bb0*/  SHF.R.S32.HI R9, RZ, 0x1f, R14 ;  /* 0x0000001fff097819 */ /* 0x000fe2000001140e */
[----:B------:R-:W-:Y:S01]  /*0bc0*/  STL [R1+0x70], R14 ;  /* 0x0000700e01007387 */ /* 0x000fe20000100800 */
[----:B------:R-:W-:Y:S02]  /*0bd0*/  LOP3.LUT R4, R4, 0x1ffffffe, RZ, 0xc0, !PT ;  /* 0x1ffffffe04047812 */ /* 0x000fe400078ec0ff */
[CC--:B------:R-:W-:Y:S02]  /*0be0*/  LEA.HI R10, R9.reuse, R14.reuse, RZ, 0x2 ;  /* 0x0000000e090a7211 */ /* 0x0c0fe400078f10ff */
[----:B------:R-:W-:Y:S01]  /*0bf0*/  LEA.HI R9, R9, R14, RZ, 0x5 ;  /* 0x0000000e09097211 */ /* 0x000fe200078f28ff */
[----:B------:R-:W-:Y:S01]  /*0c00*/  IMAD.IADD R7, R7, 0x1, -R4 ;  /* 0x0000000107077824 */ /* 0x000fe200078e0a04 */
[--C-:B------:R-:W-:Y:S02]  /*0c10*/  SHF.R.S32.HI R8, RZ, 0x2, R10.reuse ;  /* 0x00000002ff087819 */ /* 0x100fe4000001140a */
[----:B------:R-:W-:-:S02]  /*0c20*/  SHF.R.S32.HI R5, RZ, 0x1f, R10 ;  /* 0x0000001fff057819 */ /* 0x000fc4000001140a */
[----:B------:R-:W-:Y:S02]  /*0c30*/  LEA.HI R4, R3, R6, RZ, 0x5 ;  /* 0x0000000603047211 */ /* 0x000fe400078f28ff */
[----:B------:R-:W-:Y:S02]  /*0c40*/  LEA.HI R5, R5, R8, RZ, 0x3 ;  /* 0x0000000805057211 */ /* 0x000fe400078f18ff */
[----:B------:R-:W-:Y:S02]  /*0c50*/  SHF.R.S32.HI R4, RZ, 0x5, R4 ;  /* 0x00000005ff047819 */ /* 0x000fe40000011404 */
[----:B------:R-:W-:Y:S02]  /*0c60*/  LOP3.LUT R11, R5, 0xfffffff8, RZ, 0xc0, !PT ;  /* 0xfffffff8050b7812 */ /* 0x000fe400078ec0ff */
[----:B------:R-:W-:Y:S01]  /*0c70*/  SHF.R.S32.HI R5, RZ, 0x7, R0 ;  /* 0x00000007ff057819 */ /* 0x000fe20000011400 */
[----:B------:R-:W-:Y:S01]  /*0c80*/  IMAD.SHL.U32 R215, R4, 0x200, RZ ;  /* 0x0000020004d77824 */ /* 0x000fe200078e00ff */
[----:B------:R-:W-:Y:S01]  /*0c90*/  SHF.R.S32.HI R9, RZ, 0x5, R9 ;  /* 0x00000005ff097819 */ /* 0x000fe20000011409 */
[----:B------:R-:W-:Y:S01]  /*0ca0*/  IMAD.IADD R12, R8, 0x1, -R11 ;  /* 0x00000001080c7824 */ /* 0x000fe200078e0a0b */
[----:B------:R-:W-:-:S02]  /*0cb0*/  LEA.HI R8, R0, R5, RZ, 0x1 ;  /* 0x0000000500087211 */ /* 0x000fc400078f08ff */
[----:B------:R-:W-:Y:S01]  /*0cc0*/  LEA.HI R0, R3, R6, RZ, 0x2 ;  /* 0x0000000603007211 */ /* 0x000fe200078f10ff */
[----:B------:R-:W-:Y:S01]  /*0cd0*/  IMAD R9, R9, 0x10, R12 ;  /* 0x0000001009097824 */ /* 0x000fe200078e020c */
[----:B------:R-:W-:Y:S02]  /*0ce0*/  LOP3.LUT R8, R8, 0x3fffffe, RZ, 0xc0, !PT ;  /* 0x03fffffe08087812 */ /* 0x000fe400078ec0ff */
[----:B------:R-:W-:Y:S02]  /*0cf0*/  LOP3.LUT R3, R2, 0x3fffff0, RZ, 0xc0, !PT ;  /* 0x03fffff002037812 */ /* 0x000fe400078ec0ff */
[----:B------:R-:W-:Y:S01]  /*0d00*/  SHF.R.S32.HI R204, RZ, 0x2, R0 ;  /* 0x00000002ffcc7819 */ /* 0x000fe20000011400 */
[----:B------:R-:W-:Y:S01]  /*0d10*/  IMAD.IADD R8, R5, 0x1, -R8 ;  /* 0x0000000105087824 */ /* 0x000fe200078e0a08 */
[----:B------:R-:W-:Y:S01]  /*0d20*/  LOP3.LUT R5, R0, 0xfffffffc, RZ, 0xc0, !PT ;  /* 0xfffffffc00057812 */ /* 0x000fe200078ec0ff */
[----:B------:R-:W-:Y:S01]  /*0d30*/  IMAD.IADD R3, R6, 0x1, -R3 ;  /* 0x0000000106037824 */ /* 0x000fe200078e0a03 */
[----:B------:R-:W-:Y:S01]  /*0d40*/  LOP3.LUT R10, R10, 0x7ffffffc, RZ, 0xc0, !PT ;  /* 0x7ffffffc0a0a7812 */ /* 0x000fe200078ec0ff */
[----:B------:R-:W-:-:S02]  /*0d50*/  IMAD R13, R8, 0x40, R9 ;  /* 0x00000040080d7824 */ /* 0x000fc400078e0209 */
[----:B------:R-:W-:Y:S02]  /*0d60*/  IMAD.IADD R5, R6, 0x1, -R5 ;  /* 0x0000000106057824 */ /* 0x000fe400078e0a05 */
[----:B------:R-:W-:Y:S01]  /*0d70*/  IMAD R2, R4, 0x10, R3 ;  /* 0x0000001004027824 */ /* 0x000fe200078e0203 */
[----:B------:R-:W-:Y:S01]  /*0d80*/  SHF.R.S32.HI R3, RZ, 0x1f, R0 ;  /* 0x0000001fff037819 */ /* 0x000fe20000011400 */
[----:B------:R-:W-:Y:S01]  /*0d90*/  STL [R1+0x74], R13 ;  /* 0x0000740d01007387 */ /* 0x000fe20000100800 */
[----:B------:R-:W-:Y:S01]  /*0da0*/  LEA.HI R0, R5, R5, RZ, 0x1 ;  /* 0x0000000505007211 */ /* 0x000fe200078f08ff */
[----:B------:R-:W-:Y:S01]  /*0db0*/  IMAD R2, R2, 0x8, R7 ;  /* 0x0000000802027824 */ /* 0x000fe200078e0207 */
[----:B------:R-:W-:Y:S01]  /*0dc0*/  LEA.HI R3, R3, R204, RZ, 0x3 ;  /* 0x000000cc03037211 */ /* 0x000fe200078f18ff */
[----:B------:R-:W-:Y:S01]  /*0dd0*/  VIADD R228, R204, 0x40 ;  /* 0x00000040cce47836 */ /* 0x000fe20000000000 */
[----:B------:R-:W-:Y:S01]  /*0de0*/  LOP3.LUT R0, R0, 0x1ffffffe, RZ, 0xc0, !PT ;  /* 0x1ffffffe00007812 */ /* 0x000fe200078ec0ff */
[----:B------:R-:W-:Y:S01]  /*0df0*/  IMAD.SHL.U32 R2, R2, 0x8, RZ ;  /* 0x0000000802027824 */ /* 0x000fe200078e00ff */
[----:B------:R-:W-:Y:S01]  /*0e00*/  LOP3.LUT R3, R3, 0xfffffff8, RZ, 0xc0, !PT ;  /* 0xfffffff803037812 */ /* 0x000fe200078ec0ff */
[----:B------:R-:W-:Y:S01]  /*0e10*/  IMAD.IADD R10, R14, 0x1, -R10 ;  /* 0x000000010e0a7824 */ /* 0x000fe200078e0a0a */
[----:B------:R-:W-:Y:S01]  /*0e20*/  SHF.R.S32.HI R7, RZ, 0x1f, R228 ;  /* 0x0000001fff077819 */ /* 0x000fe200000114e4 */
[----:B------:R-:W-:Y:S01]  /*0e30*/  IMAD.IADD R0, R5, 0x1, -R0 ;  /* 0x0000000105007824 */ /* 0x000fe200078e0a00 */
[----:B------:R0:W-:Y:S01]  /*0e40*/  STL [R1+0x7c], R2 ;  /* 0x00007c0201007387 */ /* 0x0001e20000100800 */
[----:B------:R-:W-:Y:S01]  /*0e50*/  IMAD.SHL.U32 R208, R228, 0x40, RZ ;  /* 0x00000040e4d07824 */ /* 0x000fe200078e00ff */
[----:B------:R-:W-:Y:S01]  /*0e60*/  LEA.HI R7, R7, R228, RZ, 0x3 ;  /* 0x000000e407077211 */ /* 0x000fe200078f18ff */
[----:B------:R-:W-:-:S02]  /*0e70*/  IMAD R0, R0, 0x8, R13 ;  /* 0x0000000800007824 */ /* 0x000fc400078e020d */
[----:B------:R-:W-:Y:S01]  /*0e80*/  IMAD.IADD R3, R204, 0x1, -R3 ;  /* 0x00000001cc037824 */ /* 0x000fe200078e0a03 */
[----:B------:R-:W-:Y:S01]  /*0e90*/  LOP3.LUT R208, R208, 0x1c0, RZ, 0xc0, !PT ;  /* 0x000001c0d0d07812 */ /* 0x000fe200078ec0ff */
[----:B------:R-:W-:Y:S01]  /*0ea0*/  IMAD.SHL.U32 R222, R10, 0x2, RZ ;  /* 0x000000020ade7824 */ /* 0x000fe200078e00ff */
[----:B------:R1:W-:Y:S01]  /*0eb0*/  STL [R1+0x78], R0 ;  /* 0x0000780001007387 */ /* 0x0003e20000100800 */
[----:B------:R-:W-:Y:S01]  /*0ec0*/  IMAD.SHL.U32 R3, R3, 0x40, RZ ;  /* 0x0000004003037824 */ /* 0x000fe200078e00ff */
[----:B------:R-:W-:Y:S01]  /*0ed0*/  SHF.R.U32.HI R4, RZ, 0x3, R208 ;  /* 0x00000003ff047819 */ /* 0x000fe200000116d0 */
[C---:B------:R-:W-:Y:S02]  /*0ee0*/  VIADD R24, R222.reuse, 0x8 ;  /* 0x00000008de187836 */ /* 0x040fe40000000000 */
[C---:B------:R-:W-:Y:S01]  /*0ef0*/  VIADD R11, R222.reuse, 0x38 ;  /* 0x00000038de0b7836 */ /* 0x040fe20000000000 */
[----:B------:R-:W-:Y:S01]  /*0f00*/  LOP3.LUT R213, R3, 0x1c0, RZ, 0xc0, !PT ;  /* 0x000001c003d57812 */ /* 0x000fe200078ec0ff */
[C---:B------:R-:W-:Y:S01]  /*0f10*/  VIADD R8, R222.reuse, 0x50 ;  /* 0x00000050de087836 */ /* 0x040fe20000000000 */
[----:B0-----:R-:W-:Y:S01]  /*0f20*/  SHF.R.S32.HI R2, RZ, 0x1f, R24 ;  /* 0x0000001fff027819 */ /* 0x001fe20000011418 */
[----:B------:R-:W-:Y:S01]  /*0f30*/  IMAD.SHL.U32 R7, R7, 0x40, RZ ;  /* 0x0000004007077824 */ /* 0x000fe200078e00ff */
[----:B------:R-:W-:Y:S01]  /*0f40*/  SHF.R.U32.HI R214, RZ, 0x3, R213 ;  /* 0x00000003ffd67819 */ /* 0x000fe200000116d5 */
[----:B------:R-:W-:-:S02]  /*0f50*/  VIADD R4, R222, 0x68 ;  /* 0x00000068de047836 */ /* 0x000fc40000000000 */
[C---:B------:R-:W-:Y:S01]  /*0f60*/  VIADD R20, R222.reuse, 0x18 ;  /* 0x00000018de147836 */ /* 0x040fe20000000000 */
[----:B------:R-:W-:Y:S01]  /*0f70*/  LOP3.LUT R216, R7, 0xfffffe00, RZ, 0xc0, !PT ;  /* 0xfffffe0007d87812 */ /* 0x000fe200078ec0ff */
[C---:B------:R-:W-:Y:S02]  /*0f80*/  VIADD R3, R222.reuse, 0x70 ;  /* 0x00000070de037836 */ /* 0x040fe40000000000 */
[C---:B------:R-:W-:Y:S01]  /*0f90*/  IMAD.SHL.U32 R18, R5.reuse, 0x8, RZ ;  /* 0x0000000805127824 */ /* 0x040fe200078e00ff */
[----:B------:R-:W-:Y:S01]  /*0fa0*/  SHF.R.S32.HI R7, RZ, 0x1f, R20 ;  /* 0x0000001fff077819 */ /* 0x000fe20000011414 */
[----:B------:R-:W-:Y:S02]  /*0fb0*/  IMAD.SHL.U32 R22, R5, 0x4, RZ ;  /* 0x0000000405167824 */ /* 0x000fe400078e00ff */
[C---:B------:R-:W-:Y:S02]  /*0fc0*/  VIADD R12, R222.reuse, 0x30 ;  /* 0x00000030de0c7836 */ /* 0x040fe40000000000 */
[----:B------:R-:W-:-:S02]  /*0fd0*/  VIADD R237, R222, 0x78 ;  /* 0x00000078deed7836 */ /* 0x000fc40000000000 */
[C---:B------:R-:W-:Y:S01]  /*0fe0*/  VIADD R236, R222.reuse, 0x80 ;  /* 0x00000080deec7836 */ /* 0x040fe20000000000 */
[----:B------:R-:W-:Y:S01]  /*0ff0*/  SHF.R.S32.HI R7, RZ, 0x1f, R12 ;  /* 0x0000001fff077819 */ /* 0x000fe2000001140c */
        /* <DEDUP_REMOVED lines=14> */
[----:B------:R-:W-:-:S02]  /*10e0*/  VIADD R233, R222, 0x98 ;  /* 0x00000098dee97836 */ /* 0x000fc40000000000 */
[C---:B------:R-:W-:Y:S02]  /*10f0*/  VIADD R207, R22.reuse, 0x20 ;  /* 0x0000002016cf7836 */ /* 0x040fe40000000000 */
[C---:B------:R-:W-:Y:S02]  /*1100*/  VIADD R206, R22.reuse, 0x40 ;  /* 0x0000004016ce7836 */ /* 0x040fe40000000000 */
[C---:B------:R-:W-:Y:S02]  /*1110*/  VIADD R210, R22.reuse, 0x10 ;  /* 0x0000001016d27836 */ /* 0x040fe40000000000 */
[C---:B------:R-:W-:Y:S02]  /*1120*/  VIADD R209, R22.reuse, 0x30 ;  /* 0x0000003016d17836 */ /* 0x040fe40000000000 */
[----:B------:R-:W-:Y:S02]  /*1130*/  VIADD R211, R22, 0x50 ;  /* 0x0000005016d37836 */ /* 0x000fe40000000000 */
[C---:B------:R-:W-:Y:S01]  /*1140*/  VIADD R230, R222.reuse, 0xa0 ;  /* 0x000000a0dee67836 */ /* 0x040fe20000000000 */
[----:B--2---:R-:W-:Y:S01]  /*1150*/  LOP3.LUT R212, R15, 0x1, RZ, 0xfc, !PT ;  /* 0x000000010fd47812 */ /* 0x004fe200078efcff */
[----:B------:R-:W-:-:S05]  /*1160*/  VIADD R15, R222, 0x20 ;  /* 0x00000020de0f7836 */ /* 0x000fca0000000000 */
[----:B------:R-:W-:Y:S02]  /*1170*/  SHF.R.S32.HI R2, RZ, 0x1f, R15 ;  /* 0x0000001fff027819 */ /* 0x000fe4000001140f */
[----:B------:R-:W-:Y:S02]  /*1180*/  SHF.R.S32.HI R2, RZ, 0x1f, R11 ;  /* 0x0000001fff027819 */ /* 0x000fe4000001140b */
[----:B------:R-:W-:Y:S02]  /*1190*/  SHF.R.S32.HI R2, RZ, 0x1f, R8 ;  /* 0x0000001fff027819 */ /* 0x000fe40000011408 */
[----:B------:R-:W-:Y:S02]  /*11a0*/  SHF.R.S32.HI R2, RZ, 0x1f, R4 ;  /* 0x0000001fff027819 */ /* 0x000fe40000011404 */
[----:B------:R-:W-:Y:S02]  /*11b0*/  SHF.R.S32.HI R4, RZ, 0x1f, R3 ;  /* 0x0000001fff047819 */ /* 0x000fe40000011403 */
[----:B------:R-:W-:-:S02]  /*11c0*/  SHF.R.S32.HI R3, RZ, 0x1f, R237 ;  /* 0x0000001fff037819 */ /* 0x000fc400000114ed */
[----:B------:R-:W-:Y:S02]  /*11d0*/  SHF.R.S32.HI R2, RZ, 0x1f, R236 ;  /* 0x0000001fff027819 */ /* 0x000fe400000114ec */
[----:B------:R-:W-:Y:S02]  /*11e0*/  SHF.R.S32.HI R4, RZ, 0x1f, R235 ;  /* 0x0000001fff047819 */ /* 0x000fe400000114eb */
[----:B------:R-:W-:Y:S02]  /*11f0*/  SHF.R.S32.HI R3, RZ, 0x1f, R234 ;  /* 0x0000001fff037819 */ /* 0x000fe400000114ea */
[----:B-1----:R-:W-:-:S07]  /*1200*/  SHF.R.S32.HI R2, RZ, 0x1f, R233 ;  /* 0x0000001fff027819 */ /* 0x002fce00000114e9 */
.L_x_642:
[----:B0-----:R-:W0:Y:S01]  /*1210*/  LDC.64 R224, c[0x0][0xc88] ;  /* 0x00032200ffe07b82 */ /* 0x001e220000000a00 */
[----:B------:R-:W-:Y:S01]  /*1220*/  ULDC.64 UR4, c[0x0][0xa28] ;  /* 0x00028a0000047ab9 */ /* 0x000fe20000000a00 */
[----:B------:R-:W-:Y:S01]  /*1230*/  ULDC.64 UR8, c[0x0][0xa18] ;  /* 0x0002860000087ab9 */ /* 0x000fe20000000a00 */
[----:B------:R-:W-:Y:S01]  /*1240*/  ULDC.64 UR6, c[0x0][0xa08] ;  /* 0x0002820000067ab9 */ /* 0x000fe20000000a00 */
[----:B0-----:R-:W-:-:S06]  /*1250*/  IMAD.WIDE R224, R151, 0x4, R224 ;  /* 0x0000000497e07825 */ /* 0x001fcc00078e02e0 */
[----:B--2---:R-:W2:Y:S01]  /*1260*/  LDG.E R224, desc[UR60][R224.64] ;  /* 0x0000003ce0e07981 */ /* 0x004ea2000c1e1900 */
[----:B------:R-:W-:Y:S01]  /*1270*/  ISETP.NE.U32.AND P2, PT, RZ, UR4, PT ;  /* 0x00000004ff007c0c */ /* 0x000fe2000bf45070 */
[----:B----4-:R-:W-:Y:S01]  /*1280*/  IMAD.MOV.U32 R8, RZ, RZ, RZ ;  /* 0x000000ffff087224 */ /* 0x010fe200078e00ff */
[----:B------:R-:W-:Y:S01]  /*1290*/  ISETP.NE.U32.AND P1, PT, RZ, UR8, PT ;  /* 0x00000008ff007c0c */ /* 0x000fe2000bf25070 */
[----:B------:R-:W-:Y:S01]  /*12a0*/  IMAD.MOV.U32 R26, RZ, RZ, RZ ;  /* 0x000000ffff1a7224 */ /* 0x000fe200078e00ff */
[----:B------:R-:W-:Y:S02]  /*12b0*/  ISETP.NE.AND.EX P2, PT, RZ, UR5, PT, P2 ;  /* 0x00000005ff007c0c */ /* 0x000fe4000bf45320 */
[----:B------:R-:W-:Y:S02]  /*12c0*/  ISETP.NE.AND.EX P1, PT, RZ, UR9, PT, P1 ;  /* 0x00000009ff007c0c */ /* 0x000fe4000bf25310 */
[----:B------:R-:W-:-:S04]  /*12d0*/  ISETP.NE.U32.AND P0, PT, RZ, UR6, PT ;  /* 0x00000006ff007c0c */ /* 0x000fc8000bf05070 */
[----:B------:R-:W-:Y:S02]  /*12e0*/  ISETP.NE.AND.EX P0, PT, RZ, UR7, PT, P0 ;  /* 0x00000007ff007c0c */ /* 0x000fe4000bf05300 */
[----:B--2---:R-:W-:Y:S01]  /*12f0*/  SHF.R.S32.HI R0, RZ, 0x1f, R224 ;  /* 0x0000001fff007819 */ /* 0x004fe200000114e0 */
[C---:B------:R-:W-:Y:S02]  /*1300*/  IMAD.SHL.U32 R225, R224.reuse, 0x4, RZ ;  /* 0x00000004e0e17824 */ /* 0x040fe400078e00ff */
[C---:B------:R-:W-:Y:S02]  /*1310*/  @P2 LEA R2, P3, R224.reuse, UR4, 0x2 ;  /* 0x00000004e0022c11 */ /* 0x040fe4000f8610ff */
[C-C-:B------:R-:W-:Y:S01]  /*1320*/  SHF.L.U64.HI R226, R224.reuse, 0x2, R0.reuse ;  /* 0x00000002e0e27819 */ /* 0x140fe20000010200 */
[----:B------:R0:W-:Y:S01]  /*1330*/  STL [R1+0x6c], R0 ;  /* 0x00006c0001007387 */ /* 0x0001e20000100800 */
[----:B------:R-:W-:Y:S01]  /*1340*/  @P2 LEA.HI.X R3, R224, UR5, R0, 0x2, P3 ;  /* 0x00000005e0032c11 */ /* 0x000fe200098f1400 */
[----:B------:R-:W-:Y:S01]  /*1350*/  ULDC UR4, c[0x0][0x288] ;  /* 0x0000a20000047ab9 */ /* 0x000fe20000000800 */
[----:B------:R-:W-:-:S03]  /*1360*/  IADD3 R6, P4, R225, UR6, RZ ;  /* 0x00000006e1067c10 */ /* 0x000fc6000ff9e0ff */
[----:B------:R1:W5:Y:S01]  /*1370*/  @P2 LDG.E R8, desc[UR60][R2.64] ;  /* 0x0000003c02082981 */ /* 0x000362000c1e1900 */
[----:B---3--:R-:W-:Y:S01]  /*1380*/  @P1 IADD3 R4, P2, R225, UR8, RZ ;  /* 0x00000008e1041c10 */ /* 0x008fe2000ff5e0ff */
[----:B------:R-:W-:Y:S01]  /*1390*/  IMAD.U32 R154, RZ, RZ, UR4 ;  /* 0x00000004ff9a7e24 */ /* 0x000fe2000f8e00ff */
[C---:B------:R-:W-:Y:S01]  /*13a0*/  IADD3.X R7, R226.reuse, UR7, RZ, P4, !PT ;  /* 0x00000007e2077c10 */ /* 0x040fe2000a7fe4ff */
[----:B------:R-:W-:Y:S01]  /*13b0*/  ULDC.64 UR4, c[0x0][0x418] ;  /* 0x0001060000047ab9 */ /* 0x000fe20000000a00 */
[----:B------:R-:W-:-:S03]  /*13c0*/  @P1 IADD3.X R5, R226, UR9, RZ, P2, !PT ;  /* 0x00000009e2051c10 */ /* 0x000fc600097fe4ff */
[----:B------:R2:W5:Y:S01]  /*13d0*/  @P0 LDG.E R26, desc[UR60][R6.64] ;  /* 0x0000003c061a0981 */ /* 0x000562000c1e1900 */
[----:B------:R-:W-:Y:S01]  /*13e0*/  UISETP.NE.U32.AND UP0, UPT, UR4, URZ, UPT ;  /* 0x0000003f0400728c */ /* 0x000fe2000bf05070 */
[C---:B-1----:R-:W-:Y:S01]  /*13f0*/  LOP3.LUT R2, R150.reuse, 0xff000000, RZ, 0xc0, !PT ;  /* 0xff00000096027812 */ /* 0x042fe200078ec0ff */
[----:B------:R-:W-:Y:S01]  /*1400*/  ULDC.64 UR8, c[0x0][0xa20] ;  /* 0x0002880000087ab9 */ /* 0x000fe20000000a00 */
[----:B------:R2:W5:Y:S01]  /*1410*/  @P1 LDG.E R154, desc[UR60][R4.64] ;  /* 0x0000003c049a1981 */ /* 0x000562000c1e1900 */
[----:B------:R-:W-:Y:S01]  /*1420*/  UISETP.NE.AND.EX UP0, UPT, UR5, URZ, UPT, UP0 ;  /* 0x0000003f0500728c */ /* 0x000fe2000bf05300 */
[----:B------:R-:W-:Y:S01]  /*1430*/  ULDC UR4, c[0x0][0x424] ;  /* 0x0001090000047ab9 */ /* 0x000fe20000000800 */
[----:B------:R-:W-:Y:S02]  /*1440*/  ISETP.NE.U32.AND P2, PT, RZ, UR8, PT ;  /* 0x00000008ff007c0c */ /* 0x000fe4000bf45070 */
[----:B------:R-:W-:Y:S01]  /*1450*/  USEL UR4, UR4, 0x1, UP0 ;  /* 0x0000000104047887 */ /* 0x000fe20008000000 */
[----:B------:R-:W-:Y:S01]  /*1460*/  ULDC UR5, c[0x0][0x2f0] ;  /* 0x0000bc0000057ab9 */ /* 0x000fe20000000800 */
[----:B0-----:R-:W-:-:S02]  /*1470*/  LOP3.LUT R0, R150, 0xff0000, RZ, 0xc0, !PT ;  /* 0x00ff000096007812 */ /* 0x001fc400078ec0ff */
[----:B------:R-:W-:Y:S01]  /*1480*/  UIMAD UR4, UR4, UR5, URZ ;  /* 0x00000005040472a4 */ /* 0x000fe2000f8e023f */
[----:B------:R-:W-:Y:S02]  /*1490*/  SHF.R.U32.HI R3, RZ, 0x8, R2 ;  /* 0x00000008ff037819 */ /* 0x000fe40000011602 */
[----:B------:R-:W-:Y:S01]  /*14a0*/  ISETP.NE.AND.EX P2, PT, RZ, UR9, PT, P2 ;  /* 0x00000009ff007c0c */ /* 0x000fe2000bf45320 */
[----:B------:R-:W-:Y:S01]  /*14b0*/  ULDC UR5, c[0x0][0x348] ;  /* 0x0000d20000057ab9 */ /* 0x000fe20000000800 */
[----:B------:R-:W-:Y:S01]  /*14c0*/  LEA.HI R223, R0, R3, RZ, 0x10 ;  /* 0x0000000300df7211 */ /* 0x000fe200078f80ff */
[----:B------:R-:W-:Y:S01]  /*14d0*/  IMAD.MOV.U32 R231, RZ, RZ, R149 ;  /* 0x000000ffffe77224 */ /* 0x000fe200078e0095 */
[----:B------:R-:W-:Y:S01]  /*14e0*/  LOP3.LUT R221, R150, 0xffff, RZ, 0xc0, !PT ;  /* 0x0000ffff96dd7812 */ /* 0x000fe200078ec0ff */
[----:B--2---:R-:W-:Y:S08]  /*14f0*/  @P1 BRA `(.L_x_431) ;  /* 0x0000000000241947 */ /* 0x004ff00003800000 */
[----:B------:R-:W-:Y:S02]  /*1500*/  ULDC.64 UR6, c[0x0][0xa00] ;  /* 0x0002800000067ab9 */ /* 0x000fe40000000a00 */
[----:B------:R-:W-:-:S04]  /*1510*/  ISETP.NE.U32.AND P1, PT, RZ, UR6, PT ;  /* 0x00000006ff007c0c */ /* 0x000fc8000bf25070 */
[----:B------:R-:W-:-:S13]  /*1520*/  ISETP.NE.AND.EX P1, PT, RZ, UR7, PT, P1 ;  /* 0x00000007ff007c0c */ /* 0x000fda000bf25310 */
[----:B------:R-:W-:Y:S05]  /*1530*/  @!P1 BRA `(.L_x_431) ;  /* 0x0000000000149947 */ /* 0x000fea0003800000 */
[----:B------:R-:W0:Y:S02]  /*1540*/  LDC.64 R2, c[0x0][0xa00] ;  /* 0x00028000ff027b82 */ /* 0x000e240000000a00 */
[----:B0-----:R-:W-:-:S05]  /*1550*/  IMAD.WIDE R2, R224, 0x4, R2 ;  /* 0x00000004e0027825 */ /* 0x001fca00078e0202 */
[----:B-----5:R-:W2:Y:S04]  /*1560*/  LDG.E R154, desc[UR60][R2.64] ;  /* 0x0000003c029a7981 */ /* 0x020ea8000c1e1900 */
[----:B------:R-:W2:Y:S02]  /*1570*/  LDG.E R5, desc[UR60][R2.64+0x4] ;  /* 0x0000043c02057981 */ /* 0x000ea4000c1e1900 */
[----:B--2---:R-:W-:-:S07]  /*1580*/  IMAD.IADD R154, R5, 0x1, -R154 ;  /* 0x00000001059a7824 */ /* 0x004fce00078e0a9a */
.L_x_431:
[----:B------:R-:W-:Y:S02]  /*1590*/  IMAD.U32 R2, RZ, RZ, UR5 ;  /* 0x00000005ff027e24 */ /* 0x000fe4000f8e00ff */
[----:B------:R-:W-:Y:S01]  /*15a0*/  IMAD.U32 R25, RZ, RZ, UR4 ;  /* 0x00000004ff197e24 */ /* 0x000fe2000f8e00ff */
[----:B------:R-:W-:Y:S06]  /*15b0*/  @!P2 BRA `(.L_x_432) ;  /* 0x000000000010a947 */ /* 0x000fec0003800000 */
[----:B------:R-:W-:-:S04]  /*15c0*/  IADD3 R4, P0, R225, UR8, RZ ;  /* 0x00000008e1047c10 */ /* 0x000fc8000ff1e0ff */
[----:B------:R-:W-:-:S05]  /*15d0*/  IADD3.X R5, R226, UR9, RZ, P0, !PT ;  /* 0x00000009e2057c10 */ /* 0x000fca00087fe4ff */
[----:B------:R0:W5:Y:S01]  /*15e0*/  LDG.E R25, desc[UR60][R4.64] ;  /* 0x0000003c04197981 */ /* 0x000162000c1e1900 */
[----:B------:R-:W-:Y:S05]  /*15f0*/  BRA `(.L_x_433) ;  /* 0x0000000000107947 */ /* 0x000fea0003800000 */
.L_x_432:
[----:B------:R-:W-:Y:S05]  /*1600*/  @!P0 BRA `(.L_x_433) ;  /* 0x00000000000c8947 */ /* 0x000fea0003800000 */
[----:B------:R-:W2:Y:S04]  /*1610*/  LDG.E R0, desc[UR60][R6.64] ;  /* 0x0000003c06007981 */ /* 0x000ea8000c1e1900 */
[----:B------:R-:W2:Y:S02]  /*1620*/  LDG.E R25, desc[UR60][R6.64+0x4] ;  /* 0x0000043c06197981 */ /* 0x000ea4000c1e1900 */
[----:B--2---:R-:W-:-:S07]  /*1630*/  IMAD.IADD R25, R25, 0x1, -R0 ;  /* 0x0000000119197824 */ /* 0x004fce00078e0a00 */
.L_x_433:
[----:B------:R-:W-:Y:S01]  /*1640*/  ULDC.64 UR4, c[0x0][0xa10] ;  /* 0x0002840000047ab9 */ /* 0x000fe20000000a00 */
[----:B------:R-:W2:Y:S01]  /*1650*/  LDL.LU R27, [R1+0x10] ;  /* 0x00001000011b7983 */ /* 0x000ea20000300800 */
[----:B------:R-:W-:-:S04]  /*1660*/  ISETP.NE.U32.AND P0, PT, RZ, UR4, PT ;  /* 0x00000004ff007c0c */ /* 0x000fc8000bf05070 */
[----:B------:R-:W-:Y:S01]  /*1670*/  ISETP.NE.AND.EX P0, PT, RZ, UR5, PT, P0 ;  /* 0x00000005ff007c0c */ /* 0x000fe2000bf05300 */
[----:B------:R-:W-:-:S12]  /*1680*/  ULDC.64 UR4, c[0x0][0xa30] ;  /* 0x00028c0000047ab9 */ /* 0x000fd80000000a00 */
[----:B0-----:R-:W0:Y:S02]  /*1690*/  @P0 LDC.64 R4, c[0x0][0xa10] ;  /* 0x00028400ff040b82 */ /* 0x001e240000000a00 */
[----:B0-----:R-:W-:-:S05]  /*16a0*/  @P0 IMAD.WIDE R4, R224, 0x4, R4 ;  /* 0x00000004e0040825 */ /* 0x001fca00078e0204 */
[----:B------:R-:W3:Y:S04]  /*16b0*/  @P0 LDG.E R0, desc[UR60][R4.64] ;  /* 0x0000003c04000981 */ /* 0x000ee8000c1e1900 */
[----:B------:R0:W3:Y:S01]  /*16c0*/  @P0 LDG.E R3, desc[UR60][R4.64+0x4] ;  /* 0x0000043c04030981 */ /* 0x0000e2000c1e1900 */
[----:B------:R-:W-:Y:S01]  /*16d0*/  ISETP.NE.U32.AND P1, PT, RZ, UR4, PT ;  /* 0x00000004ff007c0c */ /* 0x000fe2000bf25070 */
[----:B-----5:R-:W-:-:S03]  /*16e0*/  IMAD.MOV.U32 R150, RZ, RZ, R25 ;  /* 0x000000ffff967224 */ /* 0x020fc600078e0019 */
[----:B------:R-:W-:-:S13]  /*16f0*/  ISETP.NE.AND.EX P1, PT, RZ, UR5, PT, P1 ;  /* 0x00000005ff007c0c */ /* 0x000fda000bf25310 */
[----:B------:R-:W-:-:S04]  /*1700*/  @P1 IADD3 R6, P2, R225, UR4, RZ ;  /* 0x00000004e1061c10 */ /* 0x000fc8000ff5e0ff */
[----:B------:R-:W-:-:S05]  /*1710*/  @P1 IADD3.X R7, R226, UR5, RZ, P2, !PT ;  /* 0x00000005e2071c10 */ /* 0x000fca00097fe4ff */
[----:B------:R1:W5:Y:S01]  /*1720*/  @P1 LDG.E R150, desc[UR60][R6.64] ;  /* 0x0000003c06961981 */ /* 0x000362000c1e1900 */
[----:B------:R-:W-:Y:S01]  /*1730*/  IMAD.IADD R9, R25, 0x1, -R8 ;  /* 0x0000000119097824 */ /* 0x000fe200078e0a08 */
[----:B------:R-:W-:Y:S01]  /*1740*/  BSSY B0, `(.L_x_434) ;  /* 0x000002d000007945 */ /* 0x000fe20003800000 */
[----:B0-----:R-:W-:Y:S01]  /*1750*/  IMAD.MOV.U32 R4, RZ, RZ, RZ ;  /* 0x000000ffff047224 */ /* 0x001fe200078e00ff */
[----:B------:R-:W-:Y:S02]  /*1760*/  LOP3.LUT R232, R223, 0xff, RZ, 0xc0, !PT ;  /* 0x000000ffdfe87812 */ /* 0x000fe400078ec0ff */
[----:B------:R-:W-:Y:S02]  /*1770*/  SHF.R.U32.HI R223, RZ, 0x10, R223 ;  /* 0x00000010ffdf7819 */ /* 0x000fe400000116df */
[----:B--2---:R-:W-:Y:S01]  /*1780*/  LOP3.LUT R27, R27, 0xfffffff7, RZ, 0xc0, !PT ;  /* 0xfffffff71b1b7812 */ /* 0x004fe200078ec0ff */
[----:B---3--:R-:W-:Y:S02]  /*1790*/  @P0 IMAD.IADD R2, R3, 0x1, -R0 ;  /* 0x0000000103020824 */ /* 0x008fe400078e0a00 */
[----:B------:R-:W-:-:S02]  /*17a0*/  IMAD.MOV.U32 R0, RZ, RZ, RZ ;  /* 0x000000ffff007224 */ /* 0x000fc400078e00ff */
[----:B------:R-:W-:-:S04]  /*17b0*/  IMAD.IADD R155, R9, 0x1, R2 ;  /* 0x00000001099b7824 */ /* 0x000fc800078e0202 */
[C---:B------:R-:W-:Y:S01]  /*17c0*/  VIADD R5, R155.reuse, 0x6f ;  /* 0x0000006f9b057836 */ /* 0x040fe20000000000 */
[----:B------:R-:W-:-:S03]  /*17d0*/  ISETP.GE.AND P3, PT, R155, 0x1, PT ;  /* 0x000000019b00780c */ /* 0x000fc60003f66270 */
[----:B------:R-:W-:-:S05]  /*17e0*/  IMAD.HI R4, R5, -0x6db6db6d, R4 ;  /* 0x9249249305047827 */ /* 0x000fca00078e0204 */
[----:B------:R-:W-:-:S04]  /*17f0*/  SHF.R.U32.HI R153, RZ, 0x1f, R4 ;  /* 0x0000001fff997819 */ /* 0x000fc80000011604 */
[----:B------:R-:W-:Y:S02]  /*1800*/  LEA.HI.SX32 R153, R4, R153, 0x1a ;  /* 0x0000009904997211 */ /* 0x000fe400078fd2ff */
[----:B------:R-:W-:-:S05]  /*1810*/  @P3 LOP3.LUT R27, R27, 0x8, RZ, 0xfc, !PT ;  /* 0x000000081b1b3812 */ /* 0x000fca00078efcff */
[----:B------:R1:W-:Y:S01]  /*1820*/  STL [R1+0x10], R27 ;  /* 0x0000101b01007387 */ /* 0x0003e20000100800 */
[----:B------:R-:W-:Y:S05]  /*1830*/  @!P3 BRA `(.L_x_435) ;  /* 0x000000000074b947 */ /* 0x000fea0003800000 */
[----:B------:R-:W-:Y:S01]  /*1840*/  ISETP.NE.AND P0, PT, R223, RZ, PT ;  /* 0x000000ffdf00720c */ /* 0x000fe20003f05270 */
[----:B------:R-:W-:-:S03]  /*1850*/  ULDC UR4, c[0x0][0x9f0] ;  /* 0x00027c0000047ab9 */ /* 0x000fc60000000800 */
[----:B------:R-:W-:-:S04]  /*1860*/  SEL R10, R223, UR4, P0 ;  /* 0x00000004df0a7c07 */ /* 0x000fc80008000000 */
[-C--:B-1----:R-:W-:Y:S02]  /*1870*/  IABS R6, R10.reuse ;  /* 0x0000000a00067213 */ /* 0x082fe40000000000 */
[----:B------:R-:W-:Y:S02]  /*1880*/  IADD3 R0, R153, -0x1, R10 ;  /* 0xffffffff99007810 */ /* 0x000fe40007ffe00a */
[----:B------:R-:W0:Y:S01]  /*1890*/  I2F.RP R3, R6 ;  /* 0x0000000600037306 */ /* 0x000e220000209400 */
[----:B------:R-:W-:Y:S02]  /*18a0*/  IABS R11, R10 ;  /* 0x0000000a000b7213 */ /* 0x000fe40000000000 */
[----:B------:R-:W-:Y:S02]  /*18b0*/  IABS R8, R0 ;  /* 0x0000000000087213 */ /* 0x000fe40000000000 */
[----:B------:R-:W-:-:S04]  /*18c0*/  LOP3.LUT R0, R0, R10, RZ, 0x3c, !PT ;  /* 0x0000000a00007212 */ /* 0x000fc800078e3cff */
[----:B------:R-:W-:Y:S01]  /*18d0*/  ISETP.GE.AND P2, PT, R0, RZ, PT ;  /* 0x000000ff0000720c */ /* 0x000fe20003f46270 */
[----:B0-----:R-:W0:Y:S02]  /*18e0*/  MUFU.RCP R3, R3 ;  /* 0x0000000300037308 */ /* 0x001e240000001000 */
[----:B0-----:R-:W-:Y:S02]  /*18f0*/  VIADD R4, R3, 0xffffffe ;  /* 0x0ffffffe03047836 */ /* 0x001fe40000000000 */
[----:B------:R-:W-:-:S04]  /*1900*/  IMAD.MOV R3, RZ, RZ, -R11 ;  /* 0x000000ffff037224 */ /* 0x000fc800078e0a0b */
[----:B------:R0:W1:Y:S02]  /*1910*/  F2I.FTZ.U32.TRUNC.NTZ R5, R4 ;  /* 0x0000000400057305 */ /* 0x000064000021f000 */
[----:B0-----:R-:W-:Y:S02]  /*1920*/  IMAD.MOV.U32 R4, RZ, RZ, RZ ;  /* 0x000000ffff047224 */ /* 0x001fe400078e00ff */
[----:B-1----:R-:W-:-:S04]  /*1930*/  IMAD.MOV R7, RZ, RZ, -R5 ;  /* 0x000000ffff077224 */ /* 0x002fc800078e0a05 */
[----:B------:R-:W-:-:S04]  /*1940*/  IMAD R7, R7, R6, RZ ;  /* 0x0000000607077224 */ /* 0x000fc800078e02ff */
[----:B------:R-:W-:-:S06]  /*1950*/  IMAD.HI.U32 R5, R5, R7, R4 ;  /* 0x0000000705057227 */ /* 0x000fcc00078e0004 */
[----:B------:R-:W-:-:S04]  /*1960*/  IMAD.HI.U32 R5, R5, R8, RZ ;  /* 0x0000000805057227 */ /* 0x000fc800078e00ff */
[----:B------:R-:W-:-:S05]  /*1970*/  IMAD R3, R5, R3, R8 ;  /* 0x0000000305037224 */ /* 0x000fca00078e0208 */
[----:B------:R-:W-:-:S13]  /*1980*/  ISETP.GT.U32.AND P1, PT, R6, R3, PT ;  /* 0x000000030600720c */ /* 0x000fda0003f24070 */
[----:B------:R-:W-:Y:S02]  /*1990*/  @!P1 IMAD.IADD R3, R3, 0x1, -R6 ;  /* 0x0000000103039824 */ /* 0x000fe400078e0a06 */
[----:B------:R-:W-:Y:S01]  /*19a0*/  @!P1 VIADD R5, R5, 0x1 ;  /* 0x0000000105059836 */ /* 0x000fe20000000000 */
[----:B------:R-:W-:Y:S02]  /*19b0*/  ISETP.NE.AND P1, PT, R10, RZ, PT ;  /* 0x000000ff0a00720c */ /* 0x000fe40003f25270 */
[----:B------:R-:W-:-:S13]  /*19c0*/  ISETP.GE.U32.AND P0, PT, R3, R6, PT ;  /* 0x000000060300720c */ /* 0x000fda0003f06070 */
[----:B------:R-:W-:-:S04]  /*19d0*/  @P0 VIADD R5, R5, 0x1 ;  /* 0x0000000105050836 */ /* 0x000fc80000000000 */
[----:B------:R-:W-:-:S04]  /*19e0*/  IMAD.MOV.U32 R0, RZ, RZ, R5 ;  /* 0x000000ffff007224 */ /* 0x000fc800078e0005 */
[----:B------:R-:W-:Y:S01]  /*19f0*/  @!P2 IMAD.MOV R0, RZ, RZ, -R0 ;  /* 0x000000ffff00a224 */ /* 0x000fe200078e0a00 */
[----:B------:R-:W-:-:S07]  /*1a00*/  @!P1 LOP3.LUT R0, RZ, R10, RZ, 0x33, !PT ;  /* 0x0000000aff009212 */ /* 0x000fce00078e33ff */
.L_x_435:
[----:B------:R-:W-:Y:S05]  /*1a10*/  BSYNC B0 ;  /* 0x0000000000007941 */ /* 0x000fea0003800000 */
.L_x_434:
[----:B------:R-:W-:Y:S01]  /*1a20*/  IMAD R3, R232, R0, RZ ;  /* 0x00000000e8037224 */ /* 0x000fe200078e02ff */
[----:B------:R-:W-:-:S04]  /*1a30*/  PLOP3.LUT P2, PT, PT, PT, PT, 0x80, 0x0 ;  /* 0x000000000000781c */ /* 0x000fc80003f4f070 */
[C---:B------:R-:W-:Y:S01]  /*1a40*/  VIADDMNMX R0, R3.reuse, R0, R153, PT ;  /* 0x0000000003007246 */ /* 0x040fe20003800199 */
[----:B------:R-:W-:-:S04]  /*1a50*/  IMAD R3, R3, 0x70, -R9 ;  /* 0x0000007003037824 */ /* 0x000fc800078e0a09 */
[----:B------:R-:W-:Y:S01]  /*1a60*/  IMAD R5, R0, 0x70, -R9 ;  /* 0x0000007000057824 */ /* 0x000fe200078e0a09 */
[----:B------:R-:W-:-:S04]  /*1a70*/  VIMNMX R3, RZ, R3, !PT ;  /* 0x00000003ff037248 */ /* 0x000fc80007fe0100 */
[----:B------:R-:W-:Y:S02]  /*1a80*/  VIMNMX R4, R5, R2, PT ;  /* 0x0000000205047248 */ /* 0x000fe40003fe0100 */
[----:B------:R-:W-:Y:S02]  /*1a90*/  SHF.R.U32.HI R132, RZ, 0x4, R3 ;  /* 0x00000004ff847819 */ /* 0x000fe40000011603 */
[----:B------:R-:W-:-:S03]  /*1aa0*/  ISETP.GT.AND P0, PT, R4, R3, PT ;  /* 0x000000030400720c */ /* 0x000fc60003f04270 */
[----:B------:R-:W-:-:S04]  /*1ab0*/  IMAD.WIDE.U32 R132, R132, 0x24924925, RZ ;  /* 0x2492492584847825 */ /* 0x000fc800078e00ff */
[----:B------:R-:W-:-:S06]  /*1ac0*/  IMAD.MOV.U32 R24, RZ, RZ, R133 ;  /* 0x000000ffff187224 */ /* 0x000fcc00078e0085 */
[----:B------:R-:W-:Y:S02]  /*1ad0*/  @P0 VIADD R5, R4, 0x6f ;  /* 0x0000006f04050836 */ /* 0x000fe40000000000 */
[----:B------:R-:W-:-:S04]  /*1ae0*/  @P0 IMAD.MOV.U32 R4, RZ, RZ, RZ ;  /* 0x000000ffff040224 */ /* 0x000fc800078e00ff */
[----:B------:R-:W-:-:S05]  /*1af0*/  @P0 IMAD.HI R4, R5, -0x6db6db6d, R4 ;  /* 0x9249249305040827 */ /* 0x000fca00078e0204 */
[----:B------:R-:W-:-:S04]  /*1b00*/  @P0 SHF.R.U32.HI R3, RZ, 0x1f, R4 ;  /* 0x0000001fff030819 */ /* 0x000fc80000011604 */
[----:B------:R-:W-:-:S04]  /*1b10*/  @P0 LEA.HI.SX32 R24, R4, R3, 0x1a ;  /* 0x0000000304180211 */ /* 0x000fc800078fd2ff */
[----:B------:R-:W-:-:S13]  /*1b20*/  ISETP.GT.AND P0, PT, R24, R133, PT ;  /* 0x000000851800720c */ /* 0x000fda0003f04270 */
[----:B------:R-:W-:Y:S05]  /*1b30*/  @!P0 BRA `(.L_x_436) ;  /* 0x00000090005c8947 */ /* 0x000fea0003800000 */
[----:B------:R-:W-:Y:S01]  /*1b40*/  VIADD R0, R16, 0x21400 ;  /* 0x0002140010007836 */ /* 0x000fe20000000000 */
[----:B------:R-:W-:Y:S04]  /*1b50*/  BSSY B6, `(.L_x_437) ;  /* 0x0000013000067945 */ /* 0x000fe80003800000 */
[----:B------:R-:W-:-:S13]  /*1b60*/  LOP3.LUT P0, RZ, R0, 0x3ff, RZ, 0xc0, !PT ;  /* 0x000003ff00ff7812 */ /* 0x000fda000780c0ff */
[----:B------:R-:W-:Y:S05]  /*1b70*/  @!P0 BRA `(.L_x_438) ;  /* 0x0000000000408947 */ /* 0x000fea0003800000 */
[----:B------:R-:W-:Y:S01]  /*1b80*/  MOV R0, 0x0 ;  /* 0x0000000000007802 */ /* 0x000fe20000000f00 */
[----:B------:R-:W-:Y:S01]  /*1b90*/  ULDC.64 UR4, c[0x4][0xa8] ;  /* 0x01002a0000047ab9 */ /* 0x000fe20000000a00 */
[----:B------:R-:W-:Y:S01]  /*1ba0*/  ULDC.64 UR6, c[0x4][0x18] ;  /* 0x0100060000067ab9 */ /* 0x000fe20000000a00 */
[----:B------:R-:W-:Y:S01]  /*1bb0*/  IMAD.U32 R4, RZ, RZ, UR4 ;  /* 0x00000004ff047e24 */ /* 0x000fe2000f8e00ff */
[----:B------:R0:W2:Y:S01]  /*1bc0*/  LDC.64 R14, c[0x4][R0] ;  /* 0x01000000000e7b82 */ /* 0x0000a20000000a00 */
[----:B------:R-:W-:Y:S01]  /*1bd0*/  IMAD.U32 R5, RZ, RZ, UR5 ;  /* 0x00000005ff057e24 */ /* 0x000fe2000f8e00ff */
[----:B------:R-:W-:Y:S01]  /*1be0*/  ULDC.64 UR4, c[0x4][0xb0] ;  /* 0x01002c0000047ab9 */ /* 0x000fe20000000a00 */
[----:B------:R-:W-:Y:S02]  /*1bf0*/  IMAD.U32 R10, RZ, RZ, UR6 ;  /* 0x00000006ff0a7e24 */ /* 0x000fe4000f8e00ff */
[----:B-1----:R-:W-:Y:S02]  /*1c00*/  IMAD.U32 R6, RZ, RZ, UR4 ;  /* 0x00000004ff067e24 */ /* 0x002fe4000f8e00ff */
[----:B------:R-:W-:-:S02]  /*1c10*/  IMAD.U32 R7, RZ, RZ, UR5 ;  /* 0x00000005ff077e24 */ /* 0x000fc4000f8e00ff */
[----:B------:R-:W-:Y:S02]  /*1c20*/  IMAD.U32 R11, RZ, RZ, UR7 ;  /* 0x00000007ff0b7e24 */ /* 0x000fe4000f8e00ff */
[----:B------:R-:W-:Y:S02]  /*1c30*/  IMAD.MOV.U32 R8, RZ, RZ, 0x70 ;  /* 0x00000070ff087424 */ /* 0x000fe400078e00ff */
[----:B------:R-:W-:Y:S02]  /*1c40*/  IMAD.MOV.U32 R12, RZ, RZ, 0x1 ;  /* 0x00000001ff0c7424 */ /* 0x000fe400078e00ff */
[----:B0-----:R-:W-:-:S07]  /*1c50*/  IMAD.MOV.U32 R13, RZ, RZ, RZ ;  /* 0x000000ffff0d7224 */ /* 0x001fce00078e00ff */
[----:B------:R-:W-:-:S07]  /*1c60*/  LEPC R20, `(.L_x_438) ;  /* 0x000000001014794e */ /* 0x000fce0000000000 */
[----:B--2--5:R-:W-:Y:S05]  /*1c70*/  CALL.ABS.NOINC R14 ;  /* 0x000000000e007343 */ /* 0x024fea0003c00000 */
.L_x_438:
[----:B------:R-:W-:Y:S05]  /*1c80*/  BSYNC B6 ;  /* 0x0000000000067941 */ /* 0x000fea0003800000 */
.L_x_437:
        /* <DEDUP_REMOVED lines=20> */
.L_x_440:
[----:B------:R-:W-:Y:S05]  /*1dd0*/  BSYNC B6 ;  /* 0x0000000000067941 */ /* 0x000fea0003800000 */
.L_x_439:
[----:B------:R-:W-:Y:S01]  /*1de0*/  ULDC.64 UR4, c[0x0][0x9f8] ;  /* 0x00027e0000047ab9 */ /* 0x000fe20000000a00 */
[----:B------:R-:W-:Y:S01]  /*1df0*/  IMAD.MOV.U32 R8, RZ, RZ, R224 ;  /* 0x000000ffff087224 */ /* 0x000fe200078e00e0 */
[----:B------:R-:W-:Y:S01]  /*1e00*/  ISETP.NE.U32.AND P0, PT, RZ, UR4, PT ;  /* 0x00000004ff007c0c */ /* 0x000fe2000bf05070 */
[----:B------:R-:W0:Y:S01]  /*1e10*/  S2R R5, SR_TID.X ;  /* 0x0000000000057919 */ /* 0x000e220000002100 */
[C---:B------:R-:W-:Y:S01]  /*1e20*/  VIADD R0, R18.reuse, 0x20 ;  /* 0x0000002012007836 */ /* 0x040fe20000000000 */
[----:B------:R-:W2:Y:S01]  /*1e30*/  LDC.64 R112, c[0x0][0x300] ;  /* 0x0000c000ff707b82 */ /* 0x000ea20000000a00 */
[----:B------:R-:W-:Y:S01]  /*1e40*/  ISETP.NE.AND.EX P0, PT, RZ, UR5, PT, P0 ;  /* 0x00000005ff007c0c */ /* 0x000fe2000bf05300 */
[----:B------:R-:W-:Y:S01]  /*1e50*/  ULDC UR6, c[0x0][0x2f4] ;  /* 0x0000bd0000067ab9 */ /* 0x000fe20000000800 */
[C---:B------:R-:W-:Y:S02]  /*1e60*/  VIADD R3, R18.reuse, 0x40 ;  /* 0x0000004012037836 */ /* 0x040fe40000000000 */
[----:B------:R-:W-:-:S02]  /*1e70*/  VIADD R4, R18, 0x60 ;  /* 0x0000006012047836 */ /* 0x000fc40000000000 */
[----:B------:R-:W-:Y:S01]  /*1e80*/  IMAD.IADD R123, R26, 0x1, R25 ;  /* 0x000000011a7b7824 */ /* 0x000fe200078e0219 */
[----:B------:R-:W-:Y:S01]  /*1e90*/  SHF.R.S32.HI R19, RZ, 0x1f, R18 ;  /* 0x0000001fff137819 */ /* 0x000fe20000011412 */
[----:B------:R-:W3:Y:S01]  /*1ea0*/  LDC.64 R106, c[0x0][0x3f8] ;  /* 0x0000fe00ff6a7b82 */ /* 0x000ee20000000a00 */
[----:B------:R-:W-:Y:S01]  /*1eb0*/  ULDC.64 UR8, c[0x0][0xa08] ;  /* 0x0002820000087ab9 */ /* 0x000fe20000000a00 */
[----:B------:R-:W-:-:S03]  /*1ec0*/  IMAD.MOV.U32 R20, RZ, RZ, R27 ;  /* 0x000000ffff147224 */ /* 0x000fc600078e001b */
[----:B-1----:R-:W-:-:S03]  /*1ed0*/  @P0 IADD3 R6, P1, R225, UR4, RZ ;  /* 0x00000004e1060c10 */ /* 0x002fc6000ff3e0ff */
[----:B------:R-:W1:Y:S01]  /*1ee0*/  LDC R15, c[0x0][0x3f4] ;  /* 0x0000fd00ff0f7b82 */ /* 0x000e620000000800 */
[----:B------:R-:W-:Y:S01]  /*1ef0*/  @P0 IADD3.X R7, R226, UR5, RZ, P1, !PT ;  /* 0x00000005e2070c10 */ /* 0x000fe20008ffe4ff */
[----:B------:R-:W-:-:S04]  /*1f00*/  ULDC.64 UR4, c[0x0][0x330] ;  /* 0x0000cc0000047ab9 */ /* 0x000fc80000000a00 */
[----:B------:R4:W2:Y:S01]  /*1f10*/  @P0 LDG.E R8, desc[UR60][R6.64] ;  /* 0x0000003c06080981 */ /* 0x0008a2000c1e1900 */
[----:B------:R-:W-:Y:S01]  /*1f20*/  ISETP.GE.AND P1, PT, R0, UR6, PT ;  /* 0x0000000600007c0c */ /* 0x000fe2000bf26270 */
[C---:B------:R-:W-:Y:S01]  /*1f30*/  IMAD.WIDE.U32 R114, R221.reuse, UR4, R18 ;  /* 0x00000004dd727c25 */ /* 0x040fe2000f8e0012 */
[----:B------:R-:W-:Y:S01]  /*1f40*/  ISETP.GE.AND P0, PT, R18, UR6, PT ;  /* 0x0000000612007c0c */ /* 0x000fe2000bf06270 */
[----:B------:R-:W1:Y:S01]  /*1f50*/  LDC.64 R100, c[0x0][0x408] ;  /* 0x00010200ff647b82 */ /* 0x000e620000000a00 */
[----:B------:R-:W-:Y:S01]  /*1f60*/  SEL R9, RZ, 0xffffffff, P1 ;  /* 0xffffffffff097807 */ /* 0x000fe20000800000 */
[----:B------:R-:W-:Y:S01]  /*1f70*/  IMAD R115, R221, UR5, R115 ;  /* 0x00000005dd737c24 */ /* 0x000fe2000f8e0273 */
[----:B------:R-:W-:Y:S01]  /*1f80*/  ISETP.GE.AND P1, PT, R4, UR6, PT ;  /* 0x0000000604007c0c */ /* 0x000fe2000bf26270 */
[----:B0-----:R-:W-:Y:S01]  /*1f90*/  VIADD R10, R5, 0xffffff80 ;  /* 0xffffff80050a7836 */ /* 0x001fe20000000000 */
[----:B------:R-:W-:Y:S01]  /*1fa0*/  SEL R5, RZ, 0x1, P0 ;  /* 0x00000001ff057807 */ /* 0x000fe20000000000 */
[----:B----4-:R-:W-:Y:S01]  /*1fb0*/  IMAD.SHL.U32 R6, R9, 0x2, RZ ;  /* 0x0000000209067824 */ /* 0x010fe200078e00ff */
[----:B------:R-:W-:Y:S01]  /*1fc0*/  ISETP.GE.AND P0, PT, R3, UR6, PT ;  /* 0x0000000603007c0c */ /* 0x000fe2000bf06270 */
[----:B------:R-:W-:Y:S01]  /*1fd0*/  ULDC.64 UR4, c[0x0][0x308] ;  /* 0x0000c20000047ab9 */ /* 0x000fe20000000a00 */
[----:B------:R-:W-:Y:S01]  /*1fe0*/  SEL R7, RZ, 0x8, P1 ;  /* 0x00000008ff077807 */ /* 0x000fe20000800000 */
[----:B---3--:R-:W-:Y:S01]  /*1ff0*/  IMAD.WIDE.U32 R108, R204, R106, R18 ;  /* 0x0000006acc6c7225 */ /* 0x008fe200078e0012 */
[----:B------:R-:W-:Y:S01]  /*2000*/  LOP3.LUT R5, R6, 0x2, R5, 0xe2, !PT ;  /* 0x0000000206057812 */ /* 0x000fe200078ee205 */
[----:B------:R-:W0:Y:S01]  /*2010*/  S2R R179, SR_TID.X ;  /* 0x0000000000b37919 */ /* 0x000e220000002100 */
[----:B------:R-:W-:Y:S01]  /*2020*/  SEL R6, RZ, 0x4, P0 ;  /* 0x00000004ff067807 */ /* 0x000fe20000000000 */
[----:B------:R-:W-:Y:S01]  /*2030*/  IMAD R31, R107, 0x70, RZ ;  /* 0x000000706b1f7824 */ /* 0x000fe200078e02ff */
[----:B------:R-:W-:Y:S01]  /*2040*/  SHF.R.S32.HI R9, RZ, 0x1f, R10 ;  /* 0x0000001fff097819 */ /* 0x000fe2000001140a */
[----:B--2---:R-:W-:Y:S01]  /*2050*/  IMAD R135, R113, 0x70, RZ ;  /* 0x0000007071877824 */ /* 0x004fe200078e02ff */
[----:B------:R-:W-:Y:S01]  /*2060*/  SHF.R.S32.HI R14, RZ, 0x1f, R123 ;  /* 0x0000001fff0e7819 */ /* 0x000fe2000001147b */
[----:B------:R-:W-:Y:S01]  /*2070*/  IMAD.SHL.U32 R139, R112, 0x40, RZ ;  /* 0x00000040708b7824 */ /* 0x000fe200078e00ff */
[----:B------:R-:W-:Y:S01]  /*2080*/  LOP3.LUT R28, R7, R5, R6, 0xfe, !PT ;  /* 0x00000005071c7212 */ /* 0x000fe200078efe06 */
[----:B------:R-:W-:Y:S01]  /*2090*/  VIADD R5, R18, 0x80 ;  /* 0x0000008012057836 */ /* 0x000fe20000000000 */
[----:B------:R-:W-:Y:S01]  /*20a0*/  LEA.HI R9, R9, R10, RZ, 0x2 ;  /* 0x0000000a09097211 */ /* 0x000fe200078f10ff */
[-C--:B------:R-:W-:Y:S01]  /*20b0*/  IMAD R10, R14, R112.reuse, RZ ;  /* 0x000000700e0a7224 */ /* 0x080fe200078e02ff */
[----:B------:R-:W-:Y:S01]  /*20c0*/  SHF.R.S32.HI R151, RZ, 0x1f, R204 ;  /* 0x0000001fff977819 */ /* 0x000fe200000114cc */
[----:B------:R-:W-:Y:S01]  /*20d0*/  IMAD.WIDE.U32 R6, R123, R112, RZ ;  /* 0x000000707b067225 */ /* 0x000fe200078e00ff */
[----:B------:R-:W-:-:S02]  /*20e0*/  ISETP.GE.AND P0, PT, R5, UR6, PT ;  /* 0x0000000605007c0c */ /* 0x000fc4000bf06270 */
[----:B------:R-:W-:Y:S01]  /*20f0*/  SHF.R.S32.HI R13, RZ, 0x1f, R9 ;  /* 0x0000001fff0d7819 */ /* 0x000fe20000011409 */
[-C--:B------:R-:W-:Y:S01]  /*2100*/  IMAD R11, R123, R113.reuse, R10 ;  /* 0x000000717b0b7224 */ /* 0x080fe200078e020a */
[----:B------:R-:W-:Y:S01]  /*2110*/  SEL R9, RZ, 0x10, P0 ;  /* 0x00000010ff097807 */ /* 0x000fe20000000000 */
[----:B------:R-:W-:Y:S01]  /*2120*/  IMAD R10, R151, R112, RZ ;  /* 0x00000070970a7224 */ /* 0x000fe200078e02ff */
[----:B------:R-:W-:Y:S01]  /*2130*/  ISETP.NE.U32.AND P0, PT, RZ, UR8, PT ;  /* 0x00000008ff007c0c */ /* 0x000fe2000bf05070 */
[----:B------:R-:W-:Y:S01]  /*2140*/  IMAD.IADD R7, R7, 0x1, R11 ;  /* 0x0000000107077824 */ /* 0x000fe200078e020b */
[----:B------:R-:W-:Y:S01]  /*2150*/  LEA.HI R13, R13, R204, RZ, 0x3 ;  /* 0x000000cc0d0d7211 */ /* 0x000fe200078f18ff */
[----:B------:R-:W-:Y:S01]  /*2160*/  IMAD R10, R204, R113, R10 ;  /* 0x00000071cc0a7224 */ /* 0x000fe200078e020a */
[----:B------:R-:W-:Y:S01]  /*2170*/  ISETP.NE.AND.EX P0, PT, RZ, UR9, PT, P0 ;  /* 0x00000009ff007c0c */ /* 0x000fe2000bf05300 */
[----:B------:R-:W-:Y:S01]  /*2180*/  IMAD.WIDE.U32 R116, R221, UR4, R6 ;  /* 0x00000004dd747c25 */ /* 0x000fe2000f8e0006 */
[----:B------:R-:W-:-:S02]  /*2190*/  LOP3.LUT R13, R13, 0xfffffff8, RZ, 0xc0, !PT ;  /* 0xfffffff80d0d7812 */ /* 0x000fc400078ec0ff */
[----:B------:R-:W-:Y:S01]  /*21a0*/  LOP3.LUT R28, R28, R9, RZ, 0xfc, !PT ;  /* 0x000000091c1c7212 */ /* 0x000fe200078efcff */
[----:B------:R-:W-:Y:S01]  /*21b0*/  IMAD R117, R221, UR5, R117 ;  /* 0x00000005dd757c24 */ /* 0x000fe2000f8e0275 */
[----:B------:R-:W-:Y:S01]  /*21c0*/  ULDC.64 UR4, c[0x0][0x310] ;  /* 0x0000c40000047ab9 */ /* 0x000fe20000000a00 */
[----:B------:R-:W-:Y:S01]  /*21d0*/  IMAD.IADD R134, R204, 0x1, -R13 ;  /* 0x00000001cc867824 */ /* 0x000fe200078e0a0d */
[----:B-1----:R-:W-:Y:S01]  /*21e0*/  ISETP.GE.AND P2, PT, R3, R15, PT ;  /* 0x0000000f0300720c */ /* 0x002fe20003f46270 */
[----:B------:R-:W-:Y:S01]  /*21f0*/  IMAD R7, R151, R106, RZ ;  /* 0x0000006a97077224 */ /* 0x000fe200078e02ff */
[----:B------:R-:W-:Y:S01]  /*2200*/  LOP3.LUT R20, R20, 0xfffffffb, RZ, 0xc0, !PT ;  /* 0xfffffffb14147812 */ /* 0x000fe200078ec0ff */
[----:B------:R-:W-:Y:S01]  /*2210*/  IMAD.WIDE.U32 R102, R204, R100, R18 ;  /* 0x00000064cc667225 */ /* 0x000fe200078e0012 */
[----:B------:R-:W-:Y:S02]  /*2220*/  LOP3.LUT P1, RZ, R134, 0x4, RZ, 0xc0, !PT ;  /* 0x0000000486ff7812 */ /* 0x000fe4000782c0ff */
[----:B------:R-:W-:Y:S01]  /*2230*/  SHF.R.S32.HI R23, RZ, 0x1f, R22 ;  /* 0x0000001fff177819 */ /* 0x000fe20000011416 */
[C---:B------:R-:W-:Y:S01]  /*2240*/  IMAD R11, R204.reuse, R107, R7 ;  /* 0x0000006bcc0b7224 */ /* 0x040fe200078e0207 */
[----:B------:R-:W-:Y:S01]  /*2250*/  SHF.R.U32.HI R29, RZ, 0x3, R208 ;  /* 0x00000003ff1d7819 */ /* 0x000fe200000116d0 */
[----:B------:R-:W-:Y:S01]  /*2260*/  IMAD R137, R101, 0x70, RZ ;  /* 0x0000007065897824 */ /* 0x000fe200078e02ff */
[C---:B------:R-:W-:Y:S01]  /*2270*/  IADD3 R122, P3, R204.reuse, R123, RZ ;  /* 0x0000007bcc7a7210 */ /* 0x040fe20007f7e0ff */
[----:B------:R-:W-:Y:S01]  /*2280*/  IMAD.WIDE.U32 R110, R204, R106, R22 ;  /* 0x0000006acc6e7225 */ /* 0x000fe200078e0016 */
[----:B------:R-:W-:-:S02]  /*2290*/  SHF.L.U64.HI R138, R112, 0x6, R113 ;  /* 0x00000006708a7819 */ /* 0x000fc40000010271 */
[----:B------:R-:W-:Y:S01]  /*22a0*/  SHF.R.S32.HI R152, RZ, 0x1f, R228 ;  /* 0x0000001fff987819 */ /* 0x000fe200000114e4 */
[----:B------:R-:W-:Y:S01]  /*22b0*/  IMAD.IADD R111, R111, 0x1, R11 ;  /* 0x000000016f6f7824 */ /* 0x000fe200078e020b */
[----:B0-----:R-:W-:Y:S01]  /*22c0*/  LEA.HI R179, R179, 0x8, RZ, 0x19 ;  /* 0x00000008b3b37811 */ /* 0x001fe200078fc8ff */
[----:B------:R-:W-:Y:S01]  /*22d0*/  IMAD.IADD R109, R11, 0x1, R109 ;  /* 0x000000010b6d7824 */ /* 0x000fe200078e026d */
[----:B------:R-:W-:Y:S01]  /*22e0*/  @P1 LOP3.LUT R20, R20, 0x4, RZ, 0xfc, !PT ;  /* 0x0000000414141812 */ /* 0x000fe200078efcff */
[----:B------:R-:W-:Y:S01]  /*22f0*/  IMAD.WIDE.U32 R104, R204, R100, R22 ;  /* 0x00000064cc687225 */ /* 0x000fe200078e0016 */
[----:B------:R-:W-:Y:S02]  /*2300*/  ISETP.GE.AND P1, PT, R0, R15, PT ;  /* 0x0000000f0000720c */ /* 0x000fe40003f26270 */
[----:B------:R-:W-:Y:S01]  /*2310*/  LOP3.LUT R20, R20, 0xfffffffe, RZ, 0xc0, !PT ;  /* 0xfffffffe14147812 */ /* 0x000fe200078ec0ff */
[----:B-----5:R-:W-:Y:S01]  /*2320*/  IMAD.WIDE.U32 R110, R150, R106, R110 ;  /* 0x0000006a966e7225 */ /* 0x020fe200078e006e */
[----:B------:R-:W-:-:S02]  /*2330*/  SEL R11, R15, RZ, P1 ;  /* 0x000000ff0f0b7207 */ /* 0x000fc40000800000 */
[----:B------:R-:W-:Y:S01]  /*2340*/  @P2 LOP3.LUT R20, R20, 0x1, RZ, 0xfc, !PT ;  /* 0x0000000114142812 */ /* 0x000fe200078efcff */
[----:B------:R-:W-:-:S04]  /*2350*/  IMAD.WIDE.U32 R108, R150, R106, R108 ;  /* 0x0000006a966c7225 */ /* 0x000fc800078e006c */
[----:B------:R0:W-:Y:S01]  /*2360*/  STL [R1+0x10], R20 ;  /* 0x0000101401007387 */ /* 0x0001e20000100800 */
[----:B------:R-:W-:Y:S02]  /*2370*/  IMAD.IADD R11, R0, 0x1, R11 ;  /* 0x00000001000b7824 */ /* 0x000fe400078e020b */
[----:B------:R-:W-:Y:S02]  /*2380*/  IMAD.SHL.U32 R132, R15, 0x2, RZ ;  /* 0x000000020f847824 */ /* 0x000fe400078e00ff */
[----:B------:R-:W-:Y:S01]  /*2390*/  IMAD.X R123, R14, 0x1, R151, P3 ;  /* 0x000000010e7b7824 */ /* 0x000fe200018e0697 */
[----:B------:R-:W-:Y:S02]  /*23a0*/  SHF.R.S32.HI R6, RZ, 0x1f, R8 ;  /* 0x0000001fff067819 */ /* 0x000fe40000011408 */
[----:B------:R-:W-:Y:S02]  /*23b0*/  SEL R37, R8, RZ, !P0 ;  /* 0x000000ff08257207 */ /* 0x000fe40004000000 */
[----:B------:R-:W-:-:S03]  /*23c0*/  SEL R6, R6, RZ, !P0 ;  /* 0x000000ff06067207 */ /* 0x000fc60004000000 */
[----:B------:R-:W-:-:S04]  /*23d0*/  IMAD.WIDE.U32 R116, R37, UR4, R116 ;  /* 0x0000000425747c25 */ /* 0x000fc8000f8e0074 */
[----:B------:R-:W-:-:S04]  /*23e0*/  IMAD R8, R6, UR4, RZ ;  /* 0x0000000406087c24 */ /* 0x000fc8000f8e02ff */
[----:B------:R-:W-:Y:S01]  /*23f0*/  IMAD R13, R37, UR5, R8 ;  /* 0x00000005250d7c24 */ /* 0x000fe2000f8e0208 */
[----:B------:R-:W-:Y:S01]  /*2400*/  ULDC.64 UR4, c[0x0][0x338] ;  /* 0x0000ce0000047ab9 */ /* 0x000fe20000000a00 */
[----:B------:R-:W-:-:S04]  /*2410*/  IMAD.WIDE.U32 R8, R204, R112, R18 ;  /* 0x00000070cc087225 */ /* 0x000fc800078e0012 */
[----:B------:R-:W-:Y:S01]  /*2420*/  IMAD R12, R6, UR4, RZ ;  /* 0x00000004060c7c24 */ /* 0x000fe2000f8e02ff */
[----:B------:R-:W-:Y:S01]  /*2430*/  IADD3 R6, P0, R116, R8, RZ ;  /* 0x0000000874067210 */ /* 0x000fe20007f1e0ff */
[----:B------:R-:W-:Y:S02]  /*2440*/  IMAD.IADD R7, R117, 0x1, R13 ;  /* 0x0000000175077824 */ /* 0x000fe400078e020d */
[----:B------:R-:W-:-:S03]  /*2450*/  IMAD.WIDE.U32 R114, R37, UR4, R114 ;  /* 0x0000000425727c25 */ /* 0x000fc6000f8e0072 */
[----:B------:R-:W-:Y:S01]  /*2460*/  IADD3.X R8, R7, R9, R10, P0, !PT ;  /* 0x0000000907087210 */ /* 0x000fe200007fe40a */
[----:B------:R-:W-:Y:S01]  /*2470*/  IMAD R9, R151, R100, RZ ;  /* 0x0000006497097224 */ /* 0x000fe200078e02ff */
[----:B------:R-:W-:Y:S01]  /*2480*/  ISETP.GE.AND P0, PT, R18, R15, PT ;  /* 0x0000000f1200720c */ /* 0x000fe20003f06270 */
[----:B------:R-:W-:Y:S01]  /*2490*/  IMAD R37, R37, UR5, R12 ;  /* 0x0000000525257c24 */ /* 0x000fe2000f8e020c */
[C---:B------:R-:W-:Y:S01]  /*24a0*/  SEL R10, R15.reuse, RZ, P2 ;  /* 0x000000ff0f0a7207 */ /* 0x040fe20001000000 */
[----:B------:R-:W-:Y:S01]  /*24b0*/  IMAD R13, R204, R101, R9 ;  /* 0x00000065cc0d7224 */ /* 0x000fe200078e0209 */
[----:B------:R-:W-:Y:S01]  /*24c0*/  SEL R9, R15, RZ, P0 ;  /* 0x000000ff0f097207 */ /* 0x000fe20000000000 */
[----:B------:R-:W-:Y:S01]  /*24d0*/  IMAD.WIDE.U32 R112, R112, 0x70, RZ ;  /* 0x0000007070707825 */ /* 0x000fe200078e00ff */
[----:B------:R-:W-:-:S03]  /*24e0*/  SHF.R.S32.HI R12, RZ, 0x1f, R11 ;  /* 0x0000001fff0c7819 */ /* 0x000fc6000001140b */
[----:B------:R-:W-:Y:S01]  /*24f0*/  IMAD.IADD R9, R18, 0x1, R9 ;  /* 0x0000000112097824 */ /* 0x000fe200078e0209 */
[CC--:B------:R-:W-:Y:S01]  /*2500*/  LEA.HI R26, R12.reuse, R11.reuse, RZ, 0x3 ;  /* 0x0000000b0c1a7211 */ /* 0x0c0fe200078f18ff */
[----:B0-----:R-:W-:Y:S02]  /*2510*/  IMAD.IADD R20, R3, 0x1, R10 ;  /* 0x0000000103147824 */ /* 0x001fe400078e020a */
[----:B------:R-:W-:Y:S01]  /*2520*/  IMAD.IADD R105, R105, 0x1, R13 ;  /* 0x0000000169697824 */ /* 0x000fe200078e020d */
[----:B------:R-:W-:Y:S01]  /*2530*/  SHF.R.S32.HI R10, RZ, 0x1f, R9 ;  /* 0x0000001fff0a7819 */ /* 0x000fe20000011409 */
[----:B------:R-:W-:Y:S01]  /*2540*/  IMAD.IADD R103, R13, 0x1, R103 ;  /* 0x000000010d677824 */ /* 0x000fe200078e0267 */
[----:B------:R-:W-:Y:S01]  /*2550*/  LEA.HI R13, R12, R11, RZ, 0x6 ;  /* 0x0000000b0c0d7211 */ /* 0x000fe200078f30ff */
[-C--:B------:R-:W-:Y:S01]  /*2560*/  IMAD.WIDE.U32 R104, R150, R100.reuse, R104 ;  /* 0x0000006496687225 */ /* 0x080fe200078e0068 */
[CC--:B------:R-:W-:Y:S02]  /*2570*/  LEA.HI R25, R10.reuse, R9.reuse, RZ, 0x3 ;  /* 0x000000090a197211 */ /* 0x0c0fe400078f18ff */
[----:B------:R-:W-:Y:S01]  /*2580*/  LEA.HI R9, R10, R9, RZ, 0x6 ;  /* 0x000000090a097211 */ /* 0x000fe200078f30ff */
[----:B------:R-:W-:Y:S01]  /*2590*/  IMAD.WIDE.U32 R102, R150, R100, R102 ;  /* 0x0000006496667225 */ /* 0x000fe200078e0066 */
[----:B------:R-:W-:-:S02]  /*25a0*/  SHF.R.S32.HI R13, RZ, 0x6, R13 ;  /* 0x00000006ff0d7819 */ /* 0x000fc4000001140d */
[----:B------:R-:W-:Y:S01]  /*25b0*/  SHF.R.S32.HI R10, RZ, 0x6, R9 ;  /* 0x00000006ff0a7819 */ /* 0x000fe20000011409 */
[----:B------:R-:W-:Y:S01]  /*25c0*/  IMAD.IADD R135, R113, 0x1, R135 ;  /* 0x0000000171877824 */ /* 0x000fe200078e0287 */
[----:B------:R-:W-:Y:S01]  /*25d0*/  LOP3.LUT R9, R213, 0x38, R25, 0xf8, !PT ;  /* 0x00000038d5097812 */ /* 0x000fe200078ef819 */
[--C-:B------:R-:W-:Y:S01]  /*25e0*/  IMAD R146, R13, 0x1c00, R215.reuse ;  /* 0x00001c000d927824 */ /* 0x100fe200078e02d7 */
[----:B------:R-:W-:Y:S01]  /*25f0*/  LOP3.LUT R11, R213, 0x38, R26, 0xf8, !PT ;  /* 0x00000038d50b7812 */ /* 0x000fe200078ef81a */
[----:B------:R-:W-:Y:S01]  /*2600*/  IMAD R147, R10, 0x1c00, R215 ;  /* 0x00001c000a937824 */ /* 0x000fe200078e02d7 */
[----:B------:R-:W-:Y:S01]  /*2610*/  LOP3.LUT R12, R208, 0x38, R25, 0xf8, !PT ;  /* 0x00000038d00c7812 */ /* 0x000fe200078ef819 */
[--C-:B------:R-:W-:Y:S01]  /*2620*/  IMAD R145, R10, 0x1c00, R216.reuse ;  /* 0x00001c000a917824 */ /* 0x100fe200078e02d8 */
[-C--:B------:R-:W-:Y:S01]  /*2630*/  LOP3.LUT R10, R9, R214.reuse, RZ, 0x3c, !PT ;  /* 0x000000d6090a7212 */ /* 0x080fe200078e3cff */
[----:B------:R-:W-:Y:S01]  /*2640*/  IMAD R142, R13, 0x1c00, R216 ;  /* 0x00001c000d8e7824 */ /* 0x000fe200078e02d8 */
[----:B------:R-:W-:Y:S01]  /*2650*/  SHF.R.S32.HI R21, RZ, 0x1f, R20 ;  /* 0x0000001fff157819 */ /* 0x000fe20000011414 */
[----:B------:R-:W-:Y:S01]  /*2660*/  IMAD.SHL.U32 R13, R100, 0x40, RZ ;  /* 0x00000040640d7824 */ /* 0x000fe200078e00ff */
[----:B------:R-:W-:Y:S01]  /*2670*/  LOP3.LUT R11, R11, R214, RZ, 0x3c, !PT ;  /* 0x000000d60b0b7212 */ /* 0x000fe200078e3cff */
[----:B------:R-:W-:Y:S01]  /*2680*/  IMAD.IADD R147, R147, 0x1, R10 ;  /* 0x0000000193937824 */ /* 0x000fe200078e020a */
[----:B------:R-:W-:Y:S01]  /*2690*/  LOP3.LUT R12, R12, R29, RZ, 0x3c, !PT ;  /* 0x0000001d0c0c7212 */ /* 0x000fe200078e3cff */
[----:B------:R-:W-:Y:S01]  /*26a0*/  IMAD.IADD R37, R115, 0x1, R37 ;  /* 0x0000000173257824 */ /* 0x000fe200078e0225 */
[-C--:B------:R-:W-:Y:S01]  /*26b0*/  LEA.HI R27, R21, R20.reuse, RZ, 0x3 ;  /* 0x00000014151b7211 */ /* 0x080fe200078f18ff */
[----:B------:R-:W-:Y:S01]  /*26c0*/  IMAD.IADD R146, R146, 0x1, R11 ;  /* 0x0000000192927824 */ /* 0x000fe200078e020b */
[----:B------:R-:W-:Y:S01]  /*26d0*/  LOP3.LUT R10, R208, 0x38, R26, 0xf8, !PT ;  /* 0x00000038d00a7812 */ /* 0x000fe200078ef81a */
[----:B------:R-:W-:Y:S01]  /*26e0*/  IMAD.IADD R145, R145, 0x1, R12 ;  /* 0x0000000191917824 */ /* 0x000fe200078e020c */
[----:B------:R-:W-:-:S02]  /*26f0*/  LEA.HI R20, R21, R20, RZ, 0x6 ;  /* 0x0000001415147211 */ /* 0x000fc400078f30ff */
[-C--:B------:R-:W-:Y:S01]  /*2700*/  LOP3.LUT R11, R10, R29.reuse, RZ, 0x3c, !PT ;  /* 0x0000001d0a0b7212 */ /* 0x080fe200078e3cff */
[----:B------:R-:W-:Y:S01]  /*2710*/  IMAD.SHL.U32 R10, R106, 0x40, RZ ;  /* 0x000000406a0a7824 */ /* 0x000fe200078e00ff */
[----:B------:R-:W-:Y:S02]  /*2720*/  SHF.R.S32.HI R20, RZ, 0x6, R20 ;  /* 0x00000006ff147819 */ /* 0x000fe40000011414 */
[----:B------:R-:W-:Y:S01]  /*2730*/  LOP3.LUT R9, R213, 0x38, R27, 0xf8, !PT ;  /* 0x00000038d5097812 */ /* 0x000fe200078ef81b */
[----:B------:R-:W-:Y:S01]  /*2740*/  IMAD.IADD R142, R142, 0x1, R11 ;  /* 0x000000018e8e7824 */ /* 0x000fe200078e020b */
[----:B------:R-:W-:Y:S01]  /*2750*/  LOP3.LUT R12, R208, 0x38, R27, 0xf8, !PT ;  /* 0x00000038d00c7812 */ /* 0x000fe200078ef81b */
[C---:B------:R-:W-:Y:S01]  /*2760*/  IMAD R144, R20.reuse, 0x1c00, R215 ;  /* 0x00001c0014907824 */ /* 0x040fe200078e02d7 */
[----:B------:R-:W-:Y:S01]  /*2770*/  LOP3.LUT R9, R9, R214, RZ, 0x3c, !PT ;  /* 0x000000d609097212 */ /* 0x000fe200078e3cff */
[----:B------:R-:W-:Y:S01]  /*2780*/  IMAD R141, R20, 0x1c00, R216 ;  /* 0x00001c00148d7824 */ /* 0x000fe200078e02d8 */
[----:B------:R-:W-:-:S02]  /*2790*/  LOP3.LUT R12, R12, R29, RZ, 0x3c, !PT ;  /* 0x0000001d0c0c7212 */ /* 0x000fc400078e3cff */
[----:B------:R-:W-:Y:S01]  /*27a0*/  SHF.R.S32.HI R11, RZ, 0x1f, R150 ;  /* 0x0000001fff0b7819 */ /* 0x000fe20000011496 */
[----:B------:R-:W-:Y:S01]  /*27b0*/  IMAD.IADD R144, R144, 0x1, R9 ;  /* 0x0000000190907824 */ /* 0x000fe200078e0209 */
[----:B------:R-:W-:Y:S01]  /*27c0*/  LOP3.LUT R21, R213, 0x18, R18, 0xf8, !PT ;  /* 0x00000018d5157812 */ /* 0x000fe200078ef812 */
[----:B------:R-:W-:Y:S01]  /*27d0*/  IMAD.IADD R141, R141, 0x1, R12 ;  /* 0x000000018d8d7824 */ /* 0x000fe200078e020c */
[----:B------:R-:W-:Y:S01]  /*27e0*/  SHF.R.S32.HI R119, RZ, 0x3, R25 ;  /* 0x00000003ff777819 */ /* 0x000fe20000011419 */
[----:B------:R-:W-:Y:S01]  /*27f0*/  IMAD R9, R11, R106, RZ ;  /* 0x0000006a0b097224 */ /* 0x000fe200078e02ff */
[----:B------:R-:W-:Y:S01]  /*2800*/  LOP3.LUT R140, R21, R214, RZ, 0x3c, !PT ;  /* 0x000000d6158c7212 */ /* 0x000fe200078e3cff */
[----:B------:R-:W-:Y:S01]  /*2810*/  IMAD R12, R11, R100, RZ ;  /* 0x000000640b0c7224 */ /* 0x000fe200078e02ff */
[----:B------:R-:W-:Y:S01]  /*2820*/  SHF.R.S32.HI R118, RZ, 0x3, R26 ;  /* 0x00000003ff767819 */ /* 0x000fe2000001141a */
[----:B------:R-:W-:Y:S01]  /*2830*/  VIADD R11, R18, 0xa0 ;  /* 0x000000a0120b7836 */ /* 0x000fe20000000000 */
[----:B------:R-:W-:Y:S01]  /*2840*/  SHF.R.S32.HI R99, RZ, 0x3, R27 ;  /* 0x00000003ff637819 */ /* 0x000fe2000001141b */
[----:B------:R-:W-:Y:S01]  /*2850*/  IMAD R33, R150, R107, R9 ;  /* 0x0000006b96217224 */ /* 0x000fe200078e0209 */
[----:B------:R-:W-:Y:S01]  /*2860*/  SHF.L.U64.HI R9, R106, 0x6, R107 ;  /* 0x000000066a097819 */ /* 0x000fe2000001026b */
[----:B------:R-:W-:Y:S01]  /*2870*/  IMAD R35, R150, R101, R12 ;  /* 0x0000006596237224 */ /* 0x000fe200078e020c */
[----:B------:R-:W-:Y:S01]  /*2880*/  ISETP.GE.AND P2, PT, R11, UR6, PT ;  /* 0x000000060b007c0c */ /* 0x000fe2000bf46270 */
[----:B------:R-:W-:Y:S01]  /*2890*/  IMAD.WIDE.U32 R106, R106, 0x70, RZ ;  /* 0x000000706a6a7825 */ /* 0x000fe200078e00ff */
[----:B------:R-:W-:-:S02]  /*28a0*/  SHF.L.U64.HI R12, R100, 0x6, R101 ;  /* 0x00000006640c7819 */ /* 0x000fc40000010265 */
[----:B------:R-:W-:Y:S01]  /*28b0*/  SEL R29, RZ, 0x20, P2 ;  /* 0x00000020ff1d7807 */ /* 0x000fe20001000000 */
[----:B------:R-:W-:Y:S01]  /*28c0*/  IMAD.WIDE.U32 R100, R100, 0x70, RZ ;  /* 0x0000007064647825 */ /* 0x000fe200078e00ff */
[----:B------:R-:W-:Y:S02]  /*28d0*/  LOP3.LUT R25, R25, 0xfffffff8, RZ, 0xc0, !PT ;  /* 0xfffffff819197812 */ /* 0x000fe400078ec0ff */
[----:B------:R-:W-:Y:S01]  /*28e0*/  LOP3.LUT R36, R28, R29, RZ, 0xfc, !PT ;  /* 0x0000001d1c247212 */ /* 0x000fe200078efcff */
[----:B------:R-:W-:Y:S01]  /*28f0*/  IMAD.IADD R14, R111, 0x1, R33 ;  /* 0x000000016f0e7824 */ /* 0x000fe200078e0221 */
[----:B------:R-:W-:Y:S01]  /*2900*/  LOP3.LUT R26, R26, 0xfffffff8, RZ, 0xc0, !PT ;  /* 0xfffffff81a1a7812 */ /* 0x000fe200078ec0ff */
[----:B------:R-:W-:Y:S01]  /*2910*/  IMAD.IADD R15, R33, 0x1, R109 ;  /* 0x00000001210f7824 */ /* 0x000fe200078e026d */
[----:B------:R-:W-:Y:S01]  /*2920*/  LOP3.LUT R27, R27, 0xfffffff8, RZ, 0xc0, !PT ;  /* 0xfffffff81b1b7812 */ /* 0x000fe200078ec0ff */
[----:B------:R-:W-:Y:S01]  /*2930*/  IMAD.IADD R20, R105, 0x1, R35 ;  /* 0x0000000169147824 */ /* 0x000fe200078e0223 */
[C---:B------:R-:W-:Y:S01]  /*2940*/  LOP3.LUT R32, R36.reuse, 0x2, RZ, 0xc0, !PT ;  /* 0x0000000224207812 */ /* 0x040fe200078ec0ff */
[----:B------:R-:W-:Y:S01]  /*2950*/  IMAD.IADD R21, R35, 0x1, R103 ;  /* 0x0000000123157824 */ /* 0x000fe200078e0267 */
[C---:B------:R-:W-:Y:S01]  /*2960*/  LOP3.LUT R33, R36.reuse, 0x4, RZ, 0xc0, !PT ;  /* 0x0000000424217812 */ /* 0x040fe200078ec0ff */
[----:B------:R-:W-:Y:S01]  /*2970*/  IMAD.IADD R136, R107, 0x1, R31 ;  /* 0x000000016b887824 */ /* 0x000fe200078e021f */
[C---:B------:R-:W-:Y:S01]  /*2980*/  LOP3.LUT R34, R36.reuse, 0x8, RZ, 0xc0, !PT ;  /* 0x0000000824227812 */ /* 0x040fe200078ec0ff */
[----:B------:R-:W-:Y:S01]  /*2990*/  IMAD.IADD R140, R215, 0x1, R140 ;  /* 0x00000001d78c7824 */ /* 0x000fe200078e028c */
[----:B------:R-:W-:Y:S01]  /*29a0*/  LOP3.LUT R35, R36, 0x10, RZ, 0xc0, !PT ;  /* 0x0000001024237812 */ /* 0x000fe200078ec0ff */
[----:B------:R-:W-:Y:S01]  /*29b0*/  IMAD.IADD R137, R101, 0x1, R137 ;  /* 0x0000000165897824 */ /* 0x000fe200078e0289 */
[----:B------:R-:W-:-:S02]  /*29c0*/  LOP3.LUT R28, R28, 0x1, RZ, 0xc0, !PT ;  /* 0x000000011c1c7812 */ /* 0x000fc400078ec0ff */
[----:B------:R-:W-:Y:S02]  /*29d0*/  SHF.R.S32.HI R29, RZ, 0x1f, R25 ;  /* 0x0000001fff1d7819 */ /* 0x000fe40000011419 */
[----:B------:R-:W-:Y:S02]  /*29e0*/  SHF.R.S32.HI R30, RZ, 0x1f, R26 ;  /* 0x0000001fff1e7819 */ /* 0x000fe4000001141a */
[----:B------:R-:W-:Y:S02]  /*29f0*/  SHF.R.S32.HI R31, RZ, 0x1f, R27 ;  /* 0x0000001fff1f7819 */ /* 0x000fe4000001141b */
[----:B------:R-:W-:-:S07]  /*2a00*/  LOP3.LUT R36, R36, 0x20, RZ, 0xc0, !PT ;  /* 0x0000002024247812 */ /* 0x000fce00078ec0ff */
.L_x_540:
[----:B--23--:R-:W2:Y:S01]  /*2a10*/  LDL.LU R43, [R1+0x10] ;  /* 0x00001000012b7983 */ /* 0x00cea20000300800 */
[----:B-----5:R-:W-:Y:S01]  /*2a20*/  VIADD R49, R24, 0xffffffff ;  /* 0xffffffff18317836 */ /* 0x020fe20000000000 */
[----:B0-----:R-:W0:Y:S01]  /*2a30*/  LDC.64 R124, c[0x0][0x2e8] ;  /* 0x0000ba00ff7c7b82 */ /* 0x001e220000000a00 */
[----:B------:R-:W-:Y:S01]  /*2a40*/  LOP3.LUT P4, RZ, R134, 0x4, RZ, 0xc0, !PT ;  /* 0x0000000486ff7812 */ /* 0x000fe2000788c0ff */
[----:B------:R-:W-:Y:S05]  /*2a50*/  YIELD ;  /* 0x0000000000007946 */ /* 0x000fea0003800000 */
[----:B------:R-:W-:Y:S01]  /*2a60*/  SHF.R.S32.HI R42, RZ, 0x1f, R49 ;  /* 0x0000001fff2a7819 */ /* 0x000fe20000011431 */
[-C--:B------:R-:W-:Y:S01]  /*2a70*/  IMAD R39, R135, R49.reuse, RZ ;  /* 0x0000003187277224 */ /* 0x080fe200078e02ff */
[----:B------:R-:W1:Y:S01]  /*2a80*/  LDC R121, c[0x0][0x3f4] ;  /* 0x0000fd00ff797b82 */ /* 0x000e620000000800 */
[----:B------:R-:W-:Y:S01]  /*2a90*/  IMAD.WIDE.U32 R126, R112, R49, RZ ;  /* 0x00000031707e7225 */ /* 0x000fe200078e00ff */
[----:B------:R-:W-:Y:S03]  /*2aa0*/  BSSY B0, `(.L_x_441) ;  /* 0x00007a0000007945 */ /* 0x000fe60003800000 */
[----:B------:R-:W-:Y:S01]  /*2ab0*/  IMAD R39, R42, R112, R39 ;  /* 0x000000702a277224 */ /* 0x000fe200078e0227 */
[----:B------:R-:W-:-:S03]  /*2ac0*/  IADD3 R24, P2, P3, R6, R126, R139 ;  /* 0x0000007e06187210 */ /* 0x000fc60007b5e08b */
[----:B------:R-:W-:Y:S02]  /*2ad0*/  IMAD.IADD R92, R127, 0x1, R39 ;  /* 0x000000017f5c7824 */ /* 0x000fe400078e0227 */
[----:B------:R-:W-:-:S03]  /*2ae0*/  IMAD R39, R17, 0x5400, R140 ;  /* 0x0000540011277824 */ /* 0x000fc600078e028c */
[----:B------:R-:W-:Y:S02]  /*2af0*/  IADD3.X R38, R8, R92, R138, P2, P3 ;  /* 0x0000005c08267210 */ /* 0x000fe400017e648a */
[----:B------:R-:W-:-:S04]  /*2b00*/  IADD3 R40, P3, R6, R126, RZ ;  /* 0x0000007e06287210 */ /* 0x000fc80007f7e0ff */
[-C--:B0-----:R-:W-:Y:S01]  /*2b10*/  LEA R46, P2, R40, R124.reuse, 0x1 ;  /* 0x0000007c282e7211 */ /* 0x081fe200078408ff */
[----:B------:R-:W-:Y:S01]  /*2b20*/  IMAD.X R41, R92, 0x1, R8, P3 ;  /* 0x000000015c297824 */ /* 0x000fe200018e0608 */
[----:B------:R-:W-:-:S04]  /*2b30*/  LEA R44, P3, R24, R124, 0x1 ;  /* 0x0000007c182c7211 */ /* 0x000fc800078608ff */
[----:B------:R-:W-:Y:S01]  /*2b40*/  LEA.HI.X R45, R24, R125, R38, 0x1, P3 ;  /* 0x0000007d182d7211 */ /* 0x000fe200018f0c26 */
[----:B------:R-:W-:Y:S01]  /*2b50*/  IMAD R38, R39, 0x2, R120 ;  /* 0x0000000227267824 */ /* 0x000fe200078e0278 */
[----:B------:R-:W-:Y:S01]  /*2b60*/  ISETP.GT.AND P3, PT, R49, R133, PT ;  /* 0x000000853100720c */ /* 0x000fe20003f64270 */
[----:B------:R-:W-:Y:S01]  /*2b70*/  IMAD.MOV.U32 R24, RZ, RZ, R49 ;  /* 0x000000ffff187224 */ /* 0x000fe200078e0031 */
[----:B------:R-:W-:Y:S01]  /*2b80*/  LEA.HI.X R47, R40, R125, R41, 0x1, P2 ;  /* 0x0000007d282f7211 */ /* 0x000fe200010f0c29 */
[----:B------:R-:W-:Y:S01]  /*2b90*/  VIADD R41, R39, 0x20 ;  /* 0x0000002027297836 */ /* 0x000fe20000000000 */
[----:B-1----:R-:W-:Y:S01]  /*2ba0*/  ISETP.GE.AND P2, PT, R121, 0x1, PT ;  /* 0x000000017900780c */ /* 0x002fe20003f46270 */
[----:B------:R-:W-:-:S04]  /*2bb0*/  @P4 VIADD R41, R39, 0xffffffe0 ;  /* 0xffffffe027294836 */ /* 0x000fc80000000000 */
[----:B------:R-:W-:Y:S01]  /*2bc0*/  IMAD R39, R41, 0x2, R120 ;  /* 0x0000000229277824 */ /* 0x000fe200078e0278 */
[----:B--2---:R-:W-:-:S04]  /*2bd0*/  LOP3.LUT R43, R43, 0xfffffffd, RZ, 0xc0, !PT ;  /* 0xfffffffd2b2b7812 */ /* 0x004fc800078ec0ff */
[----:B------:R-:W-:-:S05]  /*2be0*/  @P3 LOP3.LUT R43, R43, 0x2, RZ, 0xfc, !PT ;  /* 0x000000022b2b3812 */ /* 0x000fca00078efcff */
[----:B------:R0:W-:Y:S01]  /*2bf0*/  STL [R1+0x10], R43 ;  /* 0x0000102b01007387 */ /* 0x0001e20000100800 */
[----:B------:R-:W-:Y:S05]  /*2c00*/  @!P2 BRA `(.L_x_442) ;  /* 0x000000740050a947 */ /* 0x000fea0003800000 */
[----:B------:R-:W-:Y:S01]  /*2c10*/  ULDC.U8 UR4, c[0x0][0x410] ;  /* 0x0001040000047ab9 */ /* 0x000fe20000000000 */
[-C--:B------:R-:W-:Y:S01]  /*2c20*/  IMAD R41, R136, R49.reuse, RZ ;  /* 0x0000003188297224 */ /* 0x080fe200078e02ff */
[----:B------:R-:W-:Y:S01]  /*2c30*/  ISETP.NE.AND P2, PT, RZ, UR4, PT ;  /* 0x00000004ff007c0c */ /* 0x000fe2000bf45270 */
[-C--:B0-----:R-:W-:Y:S02]  /*2c40*/  IMAD R43, R137, R49.reuse, RZ ;  /* 0x00000031892b7224 */ /* 0x081fe400078e02ff */
[----:B------:R-:W-:Y:S02]  /*2c50*/  IMAD R96, R24, -0x70, R2 ;  /* 0xffffff9018607824 */ /* 0x000fe400078e0202 */
[C---:B------:R-:W-:Y:S02]  /*2c60*/  IMAD R41, R42.reuse, R106, R41 ;  /* 0x0000006a2a297224 */ /* 0x040fe400078e0229 */
[----:B------:R-:W-:Y:S01]  /*2c70*/  IMAD R43, R42, R100, R43 ;  /* 0x000000642a2b7224 */ /* 0x000fe200078e022b */
[----:B------:R-:W-:Y:S01]  /*2c80*/  VIMNMX R96, R96, 0x70, PT ;  /* 0x0000007060607848 */ /* 0x000fe20003fe0100 */
[----:B------:R-:W-:-:S04]  /*2c90*/  IMAD.WIDE.U32 R90, R106, R49, RZ ;  /* 0x000000316a5a7225 */ /* 0x000fc800078e00ff */
[----:B------:R-:W-:-:S04]  /*2ca0*/  IMAD.WIDE.U32 R88, R100, R49, RZ ;  /* 0x0000003164587225 */ /* 0x000fc800078e00ff */
[----:B------:R-:W-:Y:S02]  /*2cb0*/  IMAD.IADD R97, R91, 0x1, R41 ;  /* 0x000000015b617824 */ /* 0x000fe400078e0229 */
[----:B------:R-:W-:Y:S01]  /*2cc0*/  IMAD.IADD R98, R89, 0x1, R43 ;  /* 0x0000000159627824 */ /* 0x000fe200078e022b */
[----:B------:R-:W-:Y:S06]  /*2cd0*/  @!P2 BRA `(.L_x_443) ;  /* 0x0000003400b0a947 */ /* 0x000fec0003800000 */
[----:B------:R-:W-:Y:S01]  /*2ce0*/  ISETP.GE.AND P3, PT, R204, R96, PT ;  /* 0x00000060cc00720c */ /* 0x000fe20003f66270 */
[----:B------:R-:W-:Y:S01]  /*2cf0*/  BSSY B1, `(.L_x_444) ;  /* 0x0000042000017945 */ /* 0x000fe20003800000 */
        /* <DEDUP_REMOVED lines=23> */
[----:B------:R-:W-:Y:S01]  /*2e70*/  CS2R R126, SRZ ;  /* 0x00000000007e7805 */ /* 0x000fe2000001ff00 */
[----:B------:R-:W-:Y:S06]  /*2e80*/  @P3 BRA `(.L_x_445) ;  /* 0x0000000000a03947 */ /* 0x000fec0003800000 */
[----:B------:R-:W-:Y:S01]  /*2e90*/  IADD3 R41, P2, R110, R90, RZ ;  /* 0x0000005a6e297210 */ /* 0x000fe20007f5e0ff */
[----:B------:R-:W-:Y:S01]  /*2ea0*/  ULDC.64 UR4, c[0x0][0x3e8] ;  /* 0x0000fa0000047ab9 */ /* 0x000fe20000000a00 */
[----:B------:R-:W-:Y:S02]  /*2eb0*/  CS2R R124, SRZ ;  /* 0x00000000007c7805 */ /* 0x000fe4000001ff00 */
[----:B------:R-:W-:Y:S01]  /*2ec0*/  CS2R R126, SRZ ;  /* 0x00000000007e7805 */ /* 0x000fe2000001ff00 */
[----:B------:R-:W-:Y:S01]  /*2ed0*/  IMAD.X R42, R97, 0x1, R14, P2 ;  /* 0x00000001612a7824 */ /* 0x000fe200010e060e */
[----:B------:R-:W-:-:S05]  /*2ee0*/  IADD3 R43, P2, R104, R88, RZ ;  /* 0x00000058682b7210 */ /* 0x000fca0007f5e0ff */
[----:B------:R-:W-:Y:S01]  /*2ef0*/  IMAD.X R72, R98, 0x1, R20, P2 ;  /* 0x0000000162487824 */ /* 0x000fe200010e0614 */
[----:B------:R-:W-:-:S04]  /*2f00*/  LEA R40, P2, R41, UR4, 0x1 ;  /* 0x0000000429287c11 */ /* 0x000fc8000f8408ff */
[----:B------:R-:W-:Y:S01]  /*2f10*/  LEA.HI.X R41, R41, UR5, R42, 0x1, P2 ;  /* 0x0000000529297c11 */ /* 0x000fe200090f0c2a */
[----:B------:R-:W-:Y:S02]  /*2f20*/  ULDC.64 UR4, c[0x0][0x400] ;  /* 0x0001000000047ab9 */ /* 0x000fe40000000a00 */
[----:B------:R-:W-:-:S04]  /*2f30*/  LEA R42, P2, R43, UR4, 0x1 ;  /* 0x000000042b2a7c11 */ /* 0x000fc8000f8408ff */
[----:B------:R-:W-:Y:S02]  /*2f40*/  LEA.HI.X R43, R43, UR5, R72, 0x1, P2 ;  /* 0x000000052b2b7c11 */ /* 0x000fe400090f0c48 */
[----:B------:R-:W-:Y:S02]  /*2f50*/  ISETP.GE.AND P2, PT, R22, R121, PT ;  /* 0x000000791600720c */ /* 0x000fe40003f46270 */
[----:B------:R-:W-:Y:S02]  /*2f60*/  CS2R R92, SRZ ;  /* 0x00000000005c7805 */ /* 0x000fe4000001ff00 */
[----:B------:R-:W-:-:S09]  /*2f70*/  CS2R R94, SRZ ;  /* 0x00000000005e7805 */ /* 0x000fd2000001ff00 */
[----:B------:R0:W5:Y:S04]  /*2f80*/  @!P2 LDG.E.64 R124, desc[UR60][R40.64] ;  /* 0x0000003c287ca981 */ /* 0x000168000c1e1b00 */
[----:B------:R0:W5:Y:S01]  /*2f90*/  @!P2 LDG.E.64 R126, desc[UR60][R42.64] ;  /* 0x0000003c2a7ea981 */ /* 0x000162000c1e1b00 */
        /* <DEDUP_REMOVED lines=20> */
[----:B------:R-:W-:-:S13]  /*30e0*/  ISETP.GE.AND P2, PT, R211, R121, PT ;  /* 0x00000079d300720c */ /* 0x000fda0003f46270 */
[----:B------:R0:W5:Y:S04]  /*30f0*/  @!P2 LDG.E.64 R72, desc[UR60][R40.64+0xa0] ;  /* 0x0000a03c2848a981 */ /* 0x000168000c1e1b00 */
[----:B------:R0:W5:Y:S02]  /*3100*/  @!P2 LDG.E.64 R74, desc[UR60][R42.64+0xa0] ;  /* 0x0000a03c2a4aa981 */ /* 0x000164000c1e1b00 */
.L_x_445:
[----:B------:R-:W-:Y:S05]  /*3110*/  BSYNC B1 ;  /* 0x0000000000017941 */ /* 0x000fea0003800000 */
.L_x_444:
[----:B------:R-:W-:Y:S01]  /*3120*/  ISETP.GE.AND P4, PT, R228, R96, PT ;  /* 0x00000060e400720c */ /* 0x000fe20003f86270 */
[----:B------:R-:W-:Y:S01]  /*3130*/  BSSY B1, `(.L_x_446) ;  /* 0x000002c000017945 */ /* 0x000fe20003800000 */
[----:B-----5:R-:W-:Y:S02]  /*3140*/  IMAD.MOV.U32 R129, RZ, RZ, R72 ;  /* 0x000000ffff817224 */ /* 0x020fe400078e0048 */
[----:B------:R-:W-:-:S09]  /*3150*/  IMAD.MOV.U32 R128, RZ, RZ, R73 ;  /* 0x000000ffff807224 */ /* 0x000fd200078e0049 */
[----:B------:R-:W-:Y:S05]  /*3160*/  @P4 BRA `(.L_x_447) ;  /* 0x0000000000a04947 */ /* 0x000fea0003800000 */
[----:B------:R-:W-:Y:S01]  /*3170*/  IADD3 R90, P2, P5, R110, R90, R10 ;  /* 0x0000005a6e5a7210 */ /* 0x000fe20007d5e00a */
[----:B------:R-:W-:Y:S01]  /*3180*/  ULDC.64 UR4, c[0x0][0x3e8] ;  /* 0x0000fa0000047ab9 */ /* 0x000fe20000000a00 */
[----:B------:R-:W-:Y:S02]  /*3190*/  CS2R R68, SRZ ;  /* 0x0000000000447805 */ /* 0x000fe4000001ff00 */
[----:B------:R-:W-:Y:S02]  /*31a0*/  CS2R R70, SRZ ;  /* 0x0000000000467805 */ /* 0x000fe4000001ff00 */
[----:B------:R-:W-:Y:S02]  /*31b0*/  IADD3.X R97, R14, R97, R9, P2, P5 ;  /* 0x000000610e617210 */ /* 0x000fe400017ea409 */
[----:B------:R-:W-:-:S04]  /*31c0*/  IADD3 R88, P2, P5, R104, R88, R13 ;  /* 0x0000005868587210 */ /* 0x000fc80007d5e00d */
[----:B0-----:R-:W-:Y:S02]  /*31d0*/  IADD3.X R43, R20, R98, R12, P2, P5 ;  /* 0x00000062142b7210 */ /* 0x001fe400017ea40c */
        /* <DEDUP_REMOVED lines=33> */
.L_x_447:
[----:B------:R-:W-:Y:S05]  /*33f0*/  BSYNC B1 ;  /* 0x0000000000017941 */ /* 0x000fea0003800000 */
.L_x_446:
[----:B01----:R-:W-:Y:S01]  /*3400*/  IMAD.MOV.U32 R43, RZ, RZ, R76 ;  /* 0x000000ffff2b7224 */ /* 0x003fe200078e004c */
[----:B------:R-:W-:Y:S01]  /*3410*/  PRMT R162, R129, 0x5410, R128 ;  /* 0x0000541081a27816 */ /* 0x000fe20000000080 */
[----:B------:R-:W-:Y:S01]  /*3420*/  IMAD.MOV.U32 R40, RZ, RZ, R80 ;  /* 0x000000ffff287224 */ /* 0x000fe200078e0050 */
[----:B------:R-:W-:Y:S01]  /*3430*/  ISETP.NE.AND P2, PT, R212, 0x3, PT ;  /* 0x00000003d400780c */ /* 0x000fe20003f45270 */
[----:B------:R-:W-:Y:S01]  /*3440*/  IMAD.MOV.U32 R41, RZ, RZ, R81 ;  /* 0x000000ffff297224 */ /* 0x000fe200078e0051 */
[----:B------:R-:W-:Y:S01]  /*3450*/  PRMT R166, R166, 0x5410, R43 ;  /* 0x00005410a6a67816 */ /* 0x000fe2000000002b */
[----:B------:R-:W-:Y:S02]  /*3460*/  IMAD.MOV.U32 R43, RZ, RZ, R93 ;  /* 0x000000ffff2b7224 */ /* 0x000fe400078e005d */
[----:B------:R-:W-:Y:S01]  /*3470*/  IMAD.MOV.U32 R42, RZ, RZ, R77 ;  /* 0x000000ffff2a7224 */ /* 0x000fe200078e004d */
[----:B------:R-:W-:Y:S01]  /*3480*/  PRMT R167, R41, 0x5410, R40 ;  /* 0x0000541029a77816 */ /* 0x000fe20000000028 */
        /* <DEDUP_REMOVED lines=8> */
[----:B------:R-:W-:-:S02]  /*3510*/  IMAD.MOV.U32 R41, RZ, RZ, R124 ;  /* 0x000000ffff297224 */ /* 0x000fc400078e007c */
        /* <DEDUP_REMOVED lines=23> */
[----:B------:R-:W-:-:S02]  /*3690*/  PRMT R165, R165, 0x5410, R42 ;  /* 0x00005410a5a57816 */ /* 0x000fc4000000002a */
[----:B------:R-:W-:Y:S01]  /*36a0*/  PRMT R91, R40, 0x7610, R91 ;  /* 0x00007610285b7816 */ /* 0x000fe2000000005b */
[----:B-----5:R-:W-:Y:S01]  /*36b0*/  IMAD.MOV.U32 R40, RZ, RZ, R49 ;  /* 0x000000ffff287224 */ /* 0x020fe200078e0031 */
[----:B------:R-:W-:Y:S01]  /*36c0*/  PRMT R172, R172, 0x5410, R41 ;  /* 0x00005410acac7816 */ /* 0x000fe20000000029 */
[----:B------:R-:W-:-:S05]  /*36d0*/  IMAD.MOV.U32 R41, RZ, RZ, R48 ;  /* 0x000000ffff297224 */ /* 0x000fca00078e0030 */
[----:B------:R-:W-:Y:S01]  /*36e0*/  PRMT R128, R40, 0x5410, R41 ;  /* 0x0000541028807816 */ /* 0x000fe20000000029 */
[----:B------:R-:W-:Y:S02]  /*36f0*/  IMAD.MOV.U32 R41, RZ, RZ, R52 ;  /* 0x000000ffff297224 */ /* 0x000fe400078e0034 */
        /* <DEDUP_REMOVED lines=32> */
[----:B------:R-:W-:Y:S06]  /*3900*/  @!P2 BRA `(.L_x_448) ;  /* 0x000000000004a947 */ /* 0x000fec0003800000 */
[----:B------:R-:W-:Y:S01]  /*3910*/  BPT.TRAP 0x1 ;  /* 0x000000040000795c */ /* 0x000fe20000300000 */
.L_x_448:
[----:B------:R-:W-:Y:S01]  /*3920*/  IMAD R97, R17, 0x8, R16 ;  /* 0x0000000811617824 */ /* 0x000fe200078e0210 */
[----:B------:R-:W-:Y:S01]  /*3930*/  SHF.L.U32 R98, R205, 0x1f, RZ ;  /* 0x0000001fcd627819 */ /* 0x000fe200000006ff */
[----:B------:R-:W-:Y:S03]  /*3940*/  BSSY B1, `(.L_x_449) ;  /* 0x0000003000017945 */ /* 0x000fe60003800000 */
[----:B------:R-:W0:Y:S02]  /*3950*/  SYNCS.PHASECHK.TRANS64.TRYWAIT P5, [R97+URZ+0x36890], R98 ;  /* 0x03689062610075a7 */ /* 0x000e2400080a017f */
[----:B0-----:R-:W-:Y:S05]  /*3960*/  @!P5 BRA `(.L_x_450) ;  /* 0x000002500028d947 */ /* 0x001fea0003800000 */
.L_x_809:
[----:B------:R-:W-:Y:S05]  /*3970*/  BSYNC B1 ;  /* 0x0000000000017941 */ /* 0x000fea0003800000 */
.L_x_449:
[----:B------:R-:W-:Y:S04]  /*3980*/  BSSY B1, `(.L_x_451) ;  /* 0x0000155000017945 */ /* 0x000fe80003800000 */
[----:B------:R-:W-:Y:S05]  /*3990*/  @P3 BRA `(.L_x_452) ;  /* 0x00000014004c3947 */ /* 0x000fea0003800000 */
[----:B------:R-:W-:Y:S01]  /*39a0*/  ISETP.NE.AND P3, PT, R28, RZ, PT ;  /* 0x000000ff1c00720c */ /* 0x000fe20003f65270 */
[----:B------:R-:W-:-:S12]  /*39b0*/  BSSY B2, `(.L_x_453) ;  /* 0x0000036000027945 */ /* 0x000fd80003800000 */
[----:B------:R-:W-:Y:S05]  /*39c0*/  @!P3 BRA `(.L_x_454) ;  /* 0x0000000000d0b947 */ /* 0x000fea0003800000 */
[----:B------:R1:W2:Y:S01]  /*39d0*/  LDS.128 R40, [R38+0x21000] ;  /* 0x0210000026287984 */ /* 0x0002a20000000c00 */
[----:B------:R-:W-:Y:S01]  /*39e0*/  ISETP.GE.AND P3, PT, R22, R121, PT ;  /* 0x000000791600720c */ /* 0x000fe20003f66270 */
[----:B------:R-:W-:-:S12]  /*39f0*/  BSSY B3, `(.L_x_455) ;  /* 0x0000030000037945 */ /* 0x000fd80003800000 */
[----:B-1----:R-:W-:Y:S05]  /*3a00*/  @P3 BRA `(.L_x_456) ;  /* 0x0000000000b83947 */ /* 0x002fea0003800000 */
[----:B------:R-:W-:Y:S02]  /*3a10*/  SHF.R.U64 R89, R126, 0x10, R127 ;  /* 0x000000107e597819 */ /* 0x000fe4000000127f */
[----:B------:R-:W-:Y:S02]  /*3a20*/  SHF.R.U64 R88, R124, 0x10, R125 ;  /* 0x000000107c587819 */ /* 0x000fe4000000127d */
[C---:B------:R-:W-:Y:S02]  /*3a30*/  PRMT R89, R91.reuse, 0x5410, R89 ;  /* 0x000054105b597816 */ /* 0x040fe40000000059 */
[----:B------:R-:W-:Y:S02]  /*3a40*/  PRMT R88, R91, 0x5432, R88 ;  /* 0x000054325b587816 */ /* 0x000fe40000000058 */
[----:B------:R-:W-:Y:S02]  /*3a50*/  SHF.R.U32.HI R124, RZ, 0x10, R127 ;  /* 0x00000010ff7c7819 */ /* 0x000fe4000001167f */
[----:B--2---:R-:W-:-:S02]  /*3a60*/  LOP3.LUT R126, R41, 0xffff0000, RZ, 0xc0, !PT ;  /* 0xffff0000297e7812 */ /* 0x004fc400078ec0ff */
[C---:B------:R-:W-:Y:S01]  /*3a70*/  LOP3.LUT R91, R89.reuse, 0xffff0000, RZ, 0xc0, !PT ;  /* 0xffff0000595b7812 */ /* 0x040fe200078ec0ff */
[----:B------:R-:W-:Y:S01]  /*3a80*/  IMAD.U32 R89, R89, 0x10000, RZ ;  /* 0x0001000059597824 */ /* 0x000fe200078e00ff */
[C---:B------:R-:W-:Y:S01]  /*3a90*/  LOP3.LUT R127, R88.reuse, 0xffff0000, RZ, 0xc0, !PT ;  /* 0xffff0000587f7812 */ /* 0x040fe200078ec0ff */
[----:B------:R-:W-:Y:S01]  /*3aa0*/  IMAD.U32 R88, R88, 0x10000, RZ ;  /* 0x0001000058587824 */ /* 0x000fe200078e00ff */
[----:B------:R-:W-:Y:S01]  /*3ab0*/  SHF.R.U32.HI R90, RZ, 0x10, R125 ;  /* 0x00000010ff5a7819 */ /* 0x000fe2000001167d */
[----:B------:R-:W-:Y:S02]  /*3ac0*/  IMAD.U32 R125, R41, 0x10000, RZ ;  /* 0x00010000297d7824 */ /* 0x000fe400078e00ff */
[----:B------:R-:W-:Y:S01]  /*3ad0*/  FMUL.FTZ R41, R126, R91 ;  /* 0x0000005b7e297220 */ /* 0x000fe20000410000 */
[----:B------:R-:W-:Y:S01]  /*3ae0*/  PRMT R124, R172, 0x5432, R124 ;  /* 0x00005432ac7c7816 */ /* 0x000fe2000000007c */
[-C--:B------:R-:W-:Y:S01]  /*3af0*/  FMUL.FTZ R126, R126, R127.reuse ;  /* 0x0000007f7e7e7220 */ /* 0x080fe20000410000 */
[----:B------:R-:W-:Y:S01]  /*3b00*/  PRMT R90, R130, 0x5432, R90 ;  /* 0x00005432825a7816 */ /* 0x000fe2000000005a */
[C---:B------:R-:W-:Y:S01]  /*3b10*/  FFMA.FTZ R41, R125.reuse, R127, -R41 ;  /* 0x0000007f7d297223 */ /* 0x040fe20000010829 */
[----:B------:R-:W-:Y:S01]  /*3b20*/  LOP3.LUT R127, R42, 0xffff0000, RZ, 0xc0, !PT ;  /* 0xffff00002a7f7812 */ /* 0x000fe200078ec0ff */
[----:B------:R-:W-:Y:S01]  /*3b30*/  FFMA.FTZ R91, R125, R91, R126 ;  /* 0x0000005b7d5b7223 */ /* 0x000fe2000001007e */
[C---:B------:R-:W-:Y:S01]  /*3b40*/  IMAD.U32 R125, R124.reuse, 0x10000, RZ ;  /* 0x000100007c7d7824 */ /* 0x040fe200078e00ff */
[----:B------:R-:W-:Y:S01]  /*3b50*/  LOP3.LUT R124, R124, 0xffff0000, RZ, 0xc0, !PT ;  /* 0xffff00007c7c7812 */ /* 0x000fe200078ec0ff */
[----:B------:R-:W-:-:S02]  /*3b60*/  IMAD.U32 R130, R90, 0x10000, RZ ;  /* 0x000100005a827824 */ /* 0x000fc400078e00ff */
[----:B------:R-:W-:Y:S02]  /*3b70*/  IMAD.U32 R126, R42, 0x10000, RZ ;  /* 0x000100002a7e7824 */ /* 0x000fe400078e00ff */
[C---:B------:R-:W-:Y:S01]  /*3b80*/  FMUL.FTZ R42, R127.reuse, R125 ;  /* 0x0000007d7f2a7220 */ /* 0x040fe20000410000 */
[-C--:B------:R-:W-:Y:S01]  /*3b90*/  FMUL.FTZ R127, R127, R130.reuse ;  /* 0x000000827f7f7220 */ /* 0x080fe20000410000 */
[----:B------:R-:W-:Y:S02]  /*3ba0*/  F2FP.BF16.F32.PACK_AB R41, R91, R41 ;  /* 0x000000295b29723e */ /* 0x000fe400000010ff */
[C---:B------:R-:W-:Y:S01]  /*3bb0*/  FFMA.FTZ R42, R126.reuse, R130, -R42 ;  /* 0x000000827e2a7223 */ /* 0x040fe2000001082a */
[----:B------:R-:W-:Y:S01]  /*3bc0*/  FFMA.FTZ R125, R126, R125, R127 ;  /* 0x0000007d7e7d7223 */ /* 0x000fe2000001007f */
[C---:B------:R-:W-:Y:S01]  /*3bd0*/  LOP3.LUT R126, R43.reuse, 0xffff0000, RZ, 0xc0, !PT ;  /* 0xffff00002b7e7812 */ /* 0x040fe200078ec0ff */
[----:B------:R-:W-:Y:S01]  /*3be0*/  IMAD.U32 R43, R43, 0x10000, RZ ;  /* 0x000100002b2b7824 */ /* 0x000fe200078e00ff */
[----:B------:R-:W-:-:S02]  /*3bf0*/  LOP3.LUT R127, R90, 0xffff0000, RZ, 0xc0, !PT ;  /* 0xffff00005a7f7812 */ /* 0x000fc400078ec0ff */
[----:B------:R-:W-:Y:S01]  /*3c00*/  F2FP.BF16.F32.PACK_AB R42, R125, R42 ;  /* 0x0000002a7d2a723e */ /* 0x000fe200000010ff */
[CC--:B------:R-:W-:Y:S02]  /*3c10*/  FMUL.FTZ R90, R126.reuse, R124.reuse ;  /* 0x0000007c7e5a7220 */ /* 0x0c0fe40000410000 */
[-C--:B------:R-:W-:Y:S02]  /*3c20*/  FMUL.FTZ R126, R126, R127.reuse ;  /* 0x0000007f7e7e7220 */ /* 0x080fe40000410000 */
[C---:B------:R-:W-:Y:S02]  /*3c30*/  FFMA.FTZ R90, R43.reuse, R127, -R90 ;  /* 0x0000007f2b5a7223 */ /* 0x040fe4000001085a */
[----:B------:R-:W-:Y:S01]  /*3c40*/  FFMA.FTZ R126, R43, R124, R126 ;  /* 0x0000007c2b7e7223 */ /* 0x000fe2000001007e */
[C---:B------:R-:W-:Y:S01]  /*3c50*/  LOP3.LUT R43, R40.reuse, 0xffff0000, RZ, 0xc0, !PT ;  /* 0xffff0000282b7812 */ /* 0x040fe200078ec0ff */
[----:B------:R-:W-:-:S03]  /*3c60*/  IMAD.U32 R40, R40, 0x10000, RZ ;  /* 0x0001000028287824 */ /* 0x000fc600078e00ff */
[----:B------:R-:W-:Y:S01]  /*3c70*/  F2FP.BF16.F32.PACK_AB R90, R126, R90 ;  /* 0x0000005a7e5a723e */ /* 0x000fe200000010ff */
[C---:B------:R-:W-:Y:S01]  /*3c80*/  FMUL.FTZ R124, R43.reuse, R89 ;  /* 0x000000592b7c7220 */ /* 0x040fe20000410000 */
[----:B------:R-:W-:-:S03]  /*3c90*/  FMUL.FTZ R43, R43, R88 ;  /* 0x000000582b2b7220 */ /* 0x000fc60000410000 */
[C---:B------:R-:W-:Y:S01]  /*3ca0*/  FFMA.FTZ R124, R40.reuse, R88, -R124 ;  /* 0x00000058287c7223 */ /* 0x040fe2000001087c */
[----:B------:R-:W-:-:S05]  /*3cb0*/  FFMA.FTZ R43, R40, R89, R43 ;  /* 0x00000059282b7223 */ /* 0x000fca000001002b */
[----:B------:R-:W-:Y:S01]  /*3cc0*/  F2FP.BF16.F32.PACK_AB R124, R43, R124 ;  /* 0x0000007c2b7c723e */ /* 0x000fe200000010ff */
[----:B------:R-:W-:-:S04]  /*3cd0*/  IMAD.MOV.U32 R43, RZ, RZ, R90 ;  /* 0x000000ffff2b7224 */ /* 0x000fc800078e005a */
[----:B------:R-:W-:-:S07]  /*3ce0*/  IMAD.MOV.U32 R40, RZ, RZ, R124 ;  /* 0x000000ffff287224 */ /* 0x000fce00078e007c */
.L_x_456:
[----:B------:R-:W-:Y:S05]  /*3cf0*/  BSYNC B3 ;  /* 0x0000000000037941 */ /* 0x000fea0003800000 */
.L_x_455:
[----:B--2---:R1:W-:Y:S02]  /*3d00*/  STG.E.128 desc[UR60][R46.64], R40 ;  /* 0x000000282e007986 */ /* 0x0043e4000c101d3c */
.L_x_454:
[----:B------:R-:W-:Y:S05]  /*3d10*/  BSYNC B2 ;  /* 0x0000000000027941 */ /* 0x000fea0003800000 */
.L_x_453:
[----:B------:R-:W-:Y:S01]  /*3d20*/  ISETP.NE.AND P3, PT, R32, RZ, PT ;  /* 0x000000ff2000720c */ /* 0x000fe20003f65270 */
[----:B------:R-:W-:-:S12]  /*3d30*/  BSSY B2, `(.L_x_457) ;  /* 0x0000037000027945 */ /* 0x000fd80003800000 */
[----:B------:R-:W-:Y:S05]  /*3d40*/  @!P3 BRA `(.L_x_458) ;  /* 0x0000000000d4b947 */ /* 0x000fea0003800000 */
[----:B-1----:R1:W2:Y:S01]  /*3d50*/  LDS.128 R40, [R39+0x21000] ;  /* 0x0210000027287984 */ /* 0x0022a20000000c00 */
[----:B------:R-:W-:Y:S01]  /*3d60*/  ISETP.GE.AND P3, PT, R210, R121, PT ;  /* 0x00000079d200720c */ /* 0x000fe20003f66270 */
[----:B------:R-:W-:-:S12]  /*3d70*/  BSSY B3, `(.L_x_459) ;  /* 0x0000031000037945 */ /* 0x000fd80003800000 */
[----:B-1----:R-:W-:Y:S05]  /*3d80*/  @P3 BRA `(.L_x_460) ;  /* 0x0000000000bc3947 */ /* 0x002fea0003800000 */
[----:B------:R-:W-:Y:S02]  /*3d90*/  SHF.R.U64 R91, R94, 0x10, R95 ;  /* 0x000000105e5b7819 */ /* 0x000fe4000000125f */
[----:B------:R-:W-:Y:S02]  /*3da0*/  SHF.R.U64 R88, R92, 0x10, R93 ;  /* 0x000000105c587819 */ /* 0x000fe4000000125d */
[----:B------:R-:W-:Y:S02]  /*3db0*/  PRMT R91, R172, 0x5410, R91 ;  /* 0x00005410ac5b7816 */ /* 0x000fe4000000005b */
[----:B------:R-:W-:Y:S02]  /*3dc0*/  SHF.R.U32.HI R89, RZ, 0x10, R95 ;  /* 0x00000010ff597819 */ /* 0x000fe4000001165f */
[----:B------:R-:W-:Y:S02]  /*3dd0*/  PRMT R88, R170, 0x5432, R88 ;  /* 0x00005432aa587816 */ /* 0x000fe40000000058 */
[----:B--2---:R-:W-:-:S02]  /*3de0*/  LOP3.LUT R95, R41, 0xffff0000, RZ, 0xc0, !PT ;  /* 0xffff0000295f7812 */ /* 0x004fc400078ec0ff */
[C---:B------:R-:W-:Y:S01]  /*3df0*/  LOP3.LUT R94, R91.reuse, 0xffff0000, RZ, 0xc0, !PT ;  /* 0xffff00005b5e7812 */ /* 0x040fe200078ec0ff */
[----:B------:R-:W-:Y:S01]  /*3e00*/  IMAD.U32 R91, R91, 0x10000, RZ ;  /* 0x000100005b5b7824 */ /* 0x000fe200078e00ff */
[----:B------:R-:W-:Y:S01]  /*3e10*/  SHF.R.U32.HI R92, RZ, 0x10, R93 ;  /* 0x00000010ff5c7819 */ /* 0x000fe2000001165d */
[----:B------:R-:W-:Y:S01]  /*3e20*/  IMAD.U32 R93, R41, 0x10000, RZ ;  /* 0x00010000295d7824 */ /* 0x000fe200078e00ff */
[C---:B------:R-:W-:Y:S01]  /*3e30*/  LOP3.LUT R41, R88.reuse, 0xffff0000, RZ, 0xc0, !PT ;  /* 0xffff000058297812 */ /* 0x040fe200078ec0ff */
[----:B------:R-:W-:Y:S01]  /*3e40*/  FMUL.FTZ R90, R95, R94 ;  /* 0x0000005e5f5a7220 */ /* 0x000fe20000410000 */
[----:B------:R-:W-:Y:S01]  /*3e50*/  PRMT R89, R173, 0x5410, R89 ;  /* 0x00005410ad597816 */ /* 0x000fe20000000059 */
[----:B------:R-:W-:Y:S01]  /*3e60*/  IMAD.U32 R88, R88, 0x10000, RZ ;  /* 0x0001000058587824 */ /* 0x000fe200078e00ff */
[----:B------:R-:W-:Y:S01]  /*3e70*/  PRMT R92, R171, 0x5432, R92 ;  /* 0x00005432ab5c7816 */ /* 0x000fe2000000005c */
[-C--:B------:R-:W-:Y:S01]  /*3e80*/  FFMA.FTZ R90, R93, R41.reuse, -R90 ;  /* 0x000000295d5a7223 */ /* 0x080fe2000001085a */
[----:B------:R-:W-:-:S03]  /*3e90*/  FMUL.FTZ R41, R95, R41 ;  /* 0x000000295f297220 */ /* 0x000fc60000410000 */
[----:B------:R-:W-:Y:S02]  /*3ea0*/  IMAD.U32 R95, R92, 0x10000, RZ ;  /* 0x000100005c5f7824 */ /* 0x000fe400078e00ff */
[----:B------:R-:W-:Y:S01]  /*3eb0*/  FFMA.FTZ R41, R93, R94, R41 ;  /* 0x0000005e5d297223 */ /* 0x000fe20000010029 */
[C---:B------:R-:W-:Y:S01]  /*3ec0*/  LOP3.LUT R94, R42.reuse, 0xffff0000, RZ, 0xc0, !PT ;  /* 0xffff00002a5e7812 */ /* 0x040fe200078ec0ff */
[C---:B------:R-:W-:Y:S01]  /*3ed0*/  IMAD.U32 R93, R89.reuse, 0x10000, RZ ;  /* 0x00010000595d7824 */ /* 0x040fe200078e00ff */
[----:B------:R-:W-:Y:S01]  /*3ee0*/  LOP3.LUT R89, R89, 0xffff0000, RZ, 0xc0, !PT ;  /* 0xffff000059597812 */ /* 0x000fe200078ec0ff */
[----:B------:R-:W-:Y:S01]  /*3ef0*/  IMAD.U32 R42, R42, 0x10000, RZ ;  /* 0x000100002a2a7824 */ /* 0x000fe200078e00ff */
[----:B------:R-:W-:Y:S01]  /*3f00*/  LOP3.LUT R92, R92, 0xffff0000, RZ, 0xc0, !PT ;  /* 0xffff00005c5c7812 */ /* 0x000fe200078ec0ff */
[C---:B------:R-:W-:Y:S01]  /*3f10*/  FMUL.FTZ R124, R94.reuse, R93 ;  /* 0x0000005d5e7c7220 */ /* 0x040fe20000410000 */
[----:B------:R-:W-:Y:S01]  /*3f20*/  FMUL.FTZ R94, R94, R95 ;  /* 0x0000005f5e5e7220 */ /* 0x000fe20000410000 */
[----:B------:R-:W-:-:S02]  /*3f30*/  F2FP.BF16.F32.PACK_AB R41, R41, R90 ;  /* 0x0000005a2929723e */ /* 0x000fc400000010ff */
[C---:B------:R-:W-:Y:S01]  /*3f40*/  FFMA.FTZ R124, R42.reuse, R95, -R124 ;  /* 0x0000005f2a7c7223 */ /* 0x040fe2000001087c */
[----:B------:R-:W-:Y:S01]  /*3f50*/  FFMA.FTZ R94, R42, R93, R94 ;  /* 0x0000005d2a5e7223 */ /* 0x000fe2000001005e */
[C---:B------:R-:W-:Y:S01]  /*3f60*/  LOP3.LUT R42, R43.reuse, 0xffff0000, RZ, 0xc0, !PT ;  /* 0xffff00002b2a7812 */ /* 0x040fe200078ec0ff */
[----:B------:R-:W-:-:S03]  /*3f70*/  IMAD.U32 R43, R43, 0x10000, RZ ;  /* 0x000100002b2b7824 */ /* 0x000fc600078e00ff */
[----:B------:R-:W-:Y:S01]  /*3f80*/  F2FP.BF16.F32.PACK_AB R94, R94, R124 ;  /* 0x0000007c5e5e723e */ /* 0x000fe200000010ff */
[C---:B------:R-:W-:Y:S01]  /*3f90*/  FMUL.FTZ R93, R42.reuse, R89 ;  /* 0x000000592a5d7220 */ /* 0x040fe20000410000 */
[----:B------:R-:W-:-:S03]  /*3fa0*/  FMUL.FTZ R42, R42, R92 ;  /* 0x0000005c2a2a7220 */ /* 0x000fc60000410000 */
        /* <DEDUP_REMOVED lines=10> */
[----:B------:R-:W-:Y:S02]  /*4050*/  IMAD.MOV.U32 R43, RZ, RZ, R42 ;  /* 0x000000ffff2b7224 */ /* 0x000fe400078e002a */
[----:B------:R-:W-:Y:S02]  /*4060*/  IMAD.MOV.U32 R42, RZ, RZ, R94 ;  /* 0x000000ffff2a7224 */ /* 0x000fe400078e005e */
[----:B------:R-:W-:-:S07]  /*4070*/  IMAD.MOV.U32 R40, RZ, RZ, R89 ;  /* 0x000000ffff287224 */ /* 0x000fce00078e0059 */
.L_x_460:
[----:B------:R-:W-:Y:S05]  /*4080*/  BSYNC B3 ;  /* 0x0000000000037941 */ /* 0x000fea0003800000 */
.L_x_459:
[----:B--2---:R2:W-:Y:S02]  /*4090*/  STG.E.128 desc[UR60][R46.64+0x40], R40 ;  /* 0x000040282e007986 */ /* 0x0045e4000c101d3c */
.L_x_458:
[----:B------:R-:W-:Y:S05]  /*40a0*/  BSYNC B2 ;  /* 0x0000000000027941 */ /* 0x000fea0003800000 */
.L_x_457:
[----:B------:R-:W-:Y:S01]  /*40b0*/  ISETP.NE.AND P3, PT, R33, RZ, PT ;  /* 0x000000ff2100720c */ /* 0x000fe20003f65270 */
[----:B------:R-:W-:-:S12]  /*40c0*/  BSSY B2, `(.L_x_461) ;  /* 0x0000038000027945 */ /* 0x000fd80003800000 */
[----:B------:R-:W-:Y:S05]  /*40d0*/  @!P3 BRA `(.L_x_462) ;  /* 0x0000000000d8b947 */ /* 0x000fea0003800000 */
[----:B-12---:R1:W2:Y:S01]  /*40e0*/  LDS.128 R40, [R38+0x24800] ;  /* 0x0248000026287984 */ /* 0x0062a20000000c00 */
[----:B------:R-:W-:Y:S01]  /*40f0*/  ISETP.GE.AND P3, PT, R207, R121, PT ;  /* 0x00000079cf00720c */ /* 0x000fe20003f66270 */
[----:B------:R-:W-:-:S12]  /*4100*/  BSSY B3, `(.L_x_463) ;  /* 0x0000032000037945 */ /* 0x000fd80003800000 */
[----:B-1----:R-:W-:Y:S05]  /*4110*/  @P3 BRA `(.L_x_464) ;  /* 0x0000000000c03947 */ /* 0x002fea0003800000 */
[--C-:B------:R-:W-:Y:S02]  /*4120*/  SHF.R.U64 R84, R84, 0x10, R85.reuse ;  /* 0x0000001054547819 */ /* 0x100fe40000001255 */
[----:B------:R-:W-:Y:S02]  /*4130*/  SHF.R.U32.HI R88, RZ, 0x10, R85 ;  /* 0x00000010ff587819 */ /* 0x000fe40000011655 */
[--C-:B------:R-:W-:Y:S02]  /*4140*/  SHF.R.U64 R85, R86, 0x10, R87.reuse ;  /* 0x0000001056557819 */ /* 0x100fe40000001257 */
[----:B------:R-:W-:Y:S02]  /*4150*/  SHF.R.U32.HI R89, RZ, 0x10, R87 ;  /* 0x00000010ff597819 */ /* 0x000fe40000011657 */
[----:B------:R-:W-:Y:S01]  /*4160*/  PRMT R87, R170, 0x5410, R85 ;  /* 0x00005410aa577816 */ /* 0x000fe20000000055 */
[----:B--2---:R-:W-:Y:S01]  /*4170*/  IMAD.U32 R85, R41, 0x10000, RZ ;  /* 0x0001000029557824 */ /* 0x004fe200078e00ff */
[----:B------:R-:W-:-:S02]  /*4180*/  PRMT R84, R168, 0x5432, R84 ;  /* 0x00005432a8547816 */ /* 0x000fc40000000054 */
[----:B------:R-:W-:Y:S02]  /*4190*/  LOP3.LUT R92, R41, 0xffff0000, RZ, 0xc0, !PT ;  /* 0xffff0000295c7812 */ /* 0x000fe400078ec0ff */
[C---:B------:R-:W-:Y:S01]  /*41a0*/  LOP3.LUT R90, R87.reuse, 0xffff0000, RZ, 0xc0, !PT ;  /* 0xffff0000575a7812 */ /* 0x040fe200078ec0ff */
[----:B------:R-:W-:Y:S01]  /*41b0*/  IMAD.U32 R87, R87, 0x10000, RZ ;  /* 0x0001000057577824 */ /* 0x000fe200078e00ff */
[C---:B------:R-:W-:Y:S01]  /*41c0*/  LOP3.LUT R86, R84.reuse, 0xffff0000, RZ, 0xc0, !PT ;  /* 0xffff000054567812 */ /* 0x040fe200078ec0ff */
[----:B------:R-:W-:Y:S02]  /*41d0*/  IMAD.U32 R84, R84, 0x10000, RZ ;  /* 0x0001000054547824 */ /* 0x000fe400078e00ff */
[C---:B------:R-:W-:Y:S02]  /*41e0*/  FMUL.FTZ R91, R92.reuse, R90 ;  /* 0x0000005a5c5b7220 */ /* 0x040fe40000410000 */
[-C--:B------:R-:W-:Y:S01]  /*41f0*/  FMUL.FTZ R41, R92, R86.reuse ;  /* 0x000000565c297220 */ /* 0x080fe20000410000 */
[C---:B------:R-:W-:Y:S01]  /*4200*/  LOP3.LUT R92, R42.reuse, 0xffff0000, RZ, 0xc0, !PT ;  /* 0xffff00002a5c7812 */ /* 0x040fe200078ec0ff */
[----:B------:R-:W-:Y:S01]  /*4210*/  FFMA.FTZ R86, R85, R86, -R91 ;  /* 0x0000005655567223 */ /* 0x000fe2000001085b */
[----:B------:R-:W-:-:S02]  /*4220*/  IMAD.U32 R42, R42, 0x10000, RZ ;  /* 0x000100002a2a7824 */ /* 0x000fc400078e00ff */
[----:B------:R-:W-:Y:S01]  /*4230*/  FFMA.FTZ R85, R85, R90, R41 ;  /* 0x0000005a55557223 */ /* 0x000fe20000010029 */
[----:B------:R-:W-:Y:S02]  /*4240*/  PRMT R41, R169, 0x5432, R88 ;  /* 0x00005432a9297816 */ /* 0x000fe40000000058 */
[----:B------:R-:W-:Y:S02]  /*4250*/  PRMT R88, R171, 0x5410, R89 ;  /* 0x00005410ab587816 */ /* 0x000fe40000000059 */
[----:B------:R-:W-:Y:S01]  /*4260*/  F2FP.BF16.F32.PACK_AB R85, R85, R86 ;  /* 0x000000565555723e */ /* 0x000fe200000010ff */
[C---:B------:R-:W-:Y:S01]  /*4270*/  IMAD.U32 R90, R41.reuse, 0x10000, RZ ;  /* 0x00010000295a7824 */ /* 0x040fe200078e00ff */
[----:B------:R-:W-:Y:S01]  /*4280*/  LOP3.LUT R41, R41, 0xffff0000, RZ, 0xc0, !PT ;  /* 0xffff000029297812 */ /* 0x000fe200078ec0ff */
[C---:B------:R-:W-:Y:S01]  /*4290*/  IMAD.U32 R89, R88.reuse, 0x10000, RZ ;  /* 0x0001000058597824 */ /* 0x040fe200078e00ff */
[----:B------:R-:W-:-:S03]  /*42a0*/  LOP3.LUT R88, R88, 0xffff0000, RZ, 0xc0, !PT ;  /* 0xffff000058587812 */ /* 0x000fc600078ec0ff */
        /* <DEDUP_REMOVED lines=10> */
[C---:B------:R-:W-:Y:S01]  /*4350*/  LOP3.LUT R41, R40.reuse, 0xffff0000, RZ, 0xc0, !PT ;  /* 0xffff000028297812 */ /* 0x040fe200078ec0ff */
[----:B------:R-:W-:Y:S01]  /*4360*/  FFMA.FTZ R42, R43, R88, R42 ;  /* 0x000000582b2a7223 */ /* 0x000fe2000001002a */
[----:B------:R-:W-:-:S03]  /*4370*/  IMAD.U32 R40, R40, 0x10000, RZ ;  /* 0x0001000028287824 */ /* 0x000fc600078e00ff */
[C---:B------:R-:W-:Y:S01]  /*4380*/  FMUL.FTZ R43, R41.reuse, R87 ;  /* 0x00000057292b7220 */ /* 0x040fe20000410000 */
[-C--:B------:R-:W-:Y:S01]  /*4390*/  FMUL.FTZ R41, R41, R84.reuse ;  /* 0x0000005429297220 */ /* 0x080fe20000410000 */
[----:B------:R-:W-:Y:S02]  /*43a0*/  F2FP.BF16.F32.PACK_AB R42, R42, R89 ;  /* 0x000000592a2a723e */ /* 0x000fe400000010ff */
[C---:B------:R-:W-:Y:S01]  /*43b0*/  FFMA.FTZ R43, R40.reuse, R84, -R43 ;  /* 0x00000054282b7223 */ /* 0x040fe2000001082b */
[----:B------:R-:W-:-:S05]  /*43c0*/  FFMA.FTZ R41, R40, R87, R41 ;  /* 0x0000005728297223 */ /* 0x000fca0000010029 */
[----:B------:R-:W-:Y:S01]  /*43d0*/  F2FP.BF16.F32.PACK_AB R41, R41, R43 ;  /* 0x0000002b2929723e */ /* 0x000fe200000010ff */
[----:B------:R-:W-:Y:S02]  /*43e0*/  IMAD.MOV.U32 R43, RZ, RZ, R42 ;  /* 0x000000ffff2b7224 */ /* 0x000fe400078e002a */
[----:B------:R-:W-:Y:S02]  /*43f0*/  IMAD.MOV.U32 R42, RZ, RZ, R91 ;  /* 0x000000ffff2a7224 */ /* 0x000fe400078e005b */
[----:B------:R-:W-:Y:S02]  /*4400*/  IMAD.MOV.U32 R40, RZ, RZ, R41 ;  /* 0x000000ffff287224 */ /* 0x000fe400078e0029 */
[----:B------:R-:W-:-:S07]  /*4410*/  IMAD.MOV.U32 R41, RZ, RZ, R85 ;  /* 0x000000ffff297224 */ /* 0x000fce00078e0055 */
.L_x_464:
[----:B------:R-:W-:Y:S05]  /*4420*/  BSYNC B3 ;  /* 0x0000000000037941 */ /* 0x000fea0003800000 */
.L_x_463:
[----:B--2---:R3:W-:Y:S02]  /*4430*/  STG.E.128 desc[UR60][R46.64+0x80], R40 ;  /* 0x000080282e007986 */ /* 0x0047e4000c101d3c */
.L_x_462:
[----:B------:R-:W-:Y:S05]  /*4440*/  BSYNC B2 ;  /* 0x0000000000027941 */ /* 0x000fea0003800000 */
.L_x_461:
[----:B------:R-:W-:Y:S01]  /*4450*/  ISETP.NE.AND P3, PT, R34, RZ, PT ;  /* 0x000000ff2200720c */ /* 0x000fe20003f65270 */
[----:B------:R-:W-:-:S12]  /*4460*/  BSSY B2, `(.L_x_465) ;  /* 0x0000038000027945 */ /* 0x000fd80003800000 */
[----:B------:R-:W-:Y:S05]  /*4470*/  @!P3 BRA `(.L_x_466) ;  /* 0x0000000000d8b947 */ /* 0x000fea0003800000 */
[----:B-123--:R1:W2:Y:S01]  /*4480*/  LDS.128 R40, [R39+0x24800] ;  /* 0x0248000027287984 */ /* 0x00e2a20000000c00 */
        /* <DEDUP_REMOVED lines=51> */
.L_x_468:
[----:B------:R-:W-:Y:S05]  /*47c0*/  BSYNC B3 ;  /* 0x0000000000037941 */ /* 0x000fea0003800000 */
.L_x_467:
[----:B--2---:R4:W-:Y:S02]  /*47d0*/  STG.E.128 desc[UR60][R46.64+0xc0], R40 ;  /* 0x0000c0282e007986 */ /* 0x0049e4000c101d3c */
.L_x_466:
[----:B------:R-:W-:Y:S05]  /*47e0*/  BSYNC B2 ;  /* 0x0000000000027941 */ /* 0x000fea0003800000 */
.L_x_465:
[----:B------:R-:W-:Y:S01]  /*47f0*/  ISETP.NE.AND P3, PT, R35, RZ, PT ;  /* 0x000000ff2300720c */ /* 0x000fe20003f65270 */
[----:B------:R-:W-:-:S12]  /*4800*/  BSSY B2, `(.L_x_469) ;  /* 0x0000036000027945 */ /* 0x000fd80003800000 */
[----:B------:R-:W-:Y:S05]  /*4810*/  @!P3 BRA `(.L_x_470) ;  /* 0x0000000000d0b947 */ /* 0x000fea0003800000 */
[----:B-1234-:R1:W2:Y:S01]  /*4820*/  LDS.128 R40, [R38+0x28000] ;  /* 0x0280000026287984 */ /* 0x01e2a20000000c00 */
[----:B------:R-:W-:Y:S01]  /*4830*/  ISETP.GE.AND P3, PT, R206, R121, PT ;  /* 0x00000079ce00720c */ /* 0x000fe20003f66270 */
[----:B------:R-:W-:-:S12]  /*4840*/  BSSY B3, `(.L_x_471) ;  /* 0x0000030000037945 */ /* 0x000fd80003800000 */
[----:B-1----:R-:W-:Y:S05]  /*4850*/  @P3 BRA `(.L_x_472) ;  /* 0x0000000000b83947 */ /* 0x002fea0003800000 */
[----:B------:R-:W-:Y:S02]  /*4860*/  SHF.R.U64 R80, R76, 0x10, R77 ;  /* 0x000000104c507819 */ /* 0x000fe4000000124d */
[--C-:B------:R-:W-:Y:S02]  /*4870*/  SHF.R.U64 R76, R78, 0x10, R79.reuse ;  /* 0x000000104e4c7819 */ /* 0x100fe4000000124f */
[C---:B------:R-:W-:Y:S02]  /*4880*/  PRMT R78, R166.reuse, 0x5432, R80 ;  /* 0x00005432a64e7816 */ /* 0x040fe40000000050 */
[----:B------:R-:W-:Y:S02]  /*4890*/  PRMT R76, R166, 0x5410, R76 ;  /* 0x00005410a64c7816 */ /* 0x000fe4000000004c */
[C---:B--2---:R-:W-:Y:S01]  /*48a0*/  LOP3.LUT R82, R41.reuse, 0xffff0000, RZ, 0xc0, !PT ;  /* 0xffff000029527812 */ /* 0x044fe200078ec0ff */
[----:B------:R-:W-:Y:S01]  /*48b0*/  IMAD.U32 R41, R41, 0x10000, RZ ;  /* 0x0001000029297824 */ /* 0x000fe200078e00ff */
[C---:B------:R-:W-:Y:S01]  /*48c0*/  LOP3.LUT R80, R76.reuse, 0xffff0000, RZ, 0xc0, !PT ;  /* 0xffff00004c507812 */ /* 0x040fe200078ec0ff */
[----:B------:R-:W-:Y:S01]  /*48d0*/  IMAD.U32 R76, R76, 0x10000, RZ ;  /* 0x000100004c4c7824 */ /* 0x000fe200078e00ff */
[C---:B------:R-:W-:Y:S01]  /*48e0*/  LOP3.LUT R81, R78.reuse, 0xffff0000, RZ, 0xc0, !PT ;  /* 0xffff00004e517812 */ /* 0x040fe200078ec0ff */
[----:B------:R-:W-:Y:S01]  /*48f0*/  IMAD.U32 R78, R78, 0x10000, RZ ;  /* 0x000100004e4e7824 */ /* 0x000fe200078e00ff */
[----:B------:R-:W-:Y:S01]  /*4900*/  SHF.R.U32.HI R79, RZ, 0x10, R79 ;  /* 0x00000010ff4f7819 */ /* 0x000fe2000001164f */
[CC--:B------:R-:W-:Y:S01]  /*4910*/  FMUL.FTZ R83, R82.reuse, R80.reuse ;  /* 0x0000005052537220 */ /* 0x0c0fe20000410000 */
[----:B------:R-:W-:Y:S01]  /*4920*/  SHF.R.U32.HI R77, RZ, 0x10, R77 ;  /* 0x00000010ff4d7819 */ /* 0x000fe2000001164d */
[-C--:B------:R-:W-:Y:S01]  /*4930*/  FMUL.FTZ R82, R82, R81.reuse ;  /* 0x0000005152527220 */ /* 0x080fe20000410000 */
[----:B------:R-:W-:Y:S01]  /*4940*/  PRMT R79, R165, 0x5432, R79 ;  /* 0x00005432a54f7816 */ /* 0x000fe2000000004f */
[----:B------:R-:W-:Y:S01]  /*4950*/  FFMA.FTZ R83, R41, R81, -R83 ;  /* 0x0000005129537223 */ /* 0x000fe20000010853 */
[----:B------:R-:W-:Y:S01]  /*4960*/  PRMT R77, R165, 0x5410, R77 ;  /* 0x00005410a54d7816 */ /* 0x000fe2000000004d */
[----:B------:R-:W-:Y:S01]  /*4970*/  FFMA.FTZ R82, R41, R80, R82 ;  /* 0x0000005029527223 */ /* 0x000fe20000010052 */
[C---:B------:R-:W-:Y:S01]  /*4980*/  IMAD.U32 R80, R42.reuse, 0x10000, RZ ;  /* 0x000100002a507824 */ /* 0x040fe200078e00ff */
[----:B------:R-:W-:Y:S01]  /*4990*/  LOP3.LUT R42, R42, 0xffff0000, RZ, 0xc0, !PT ;  /* 0xffff00002a2a7812 */ /* 0x000fe200078ec0ff */
[----:B------:R-:W-:Y:S01]  /*49a0*/  IMAD.U32 R84, R79, 0x10000, RZ ;  /* 0x000100004f547824 */ /* 0x000fe200078e00ff */
[----:B------:R-:W-:Y:S01]  /*49b0*/  LOP3.LUT R41, R43, 0xffff0000, RZ, 0xc0, !PT ;  /* 0xffff00002b297812 */ /* 0x000fe200078ec0ff */
[----:B------:R-:W-:Y:S01]  /*49c0*/  IMAD.U32 R85, R77, 0x10000, RZ ;  /* 0x000100004d557824 */ /* 0x000fe200078e00ff */
[----:B------:R-:W-:Y:S01]  /*49d0*/  LOP3.LUT R79, R79, 0xffff0000, RZ, 0xc0, !PT ;  /* 0xffff00004f4f7812 */ /* 0x000fe200078ec0ff */
[C---:B------:R-:W-:Y:S01]  /*49e0*/  FMUL.FTZ R86, R42.reuse, R84 ;  /* 0x000000542a567220 */ /* 0x040fe20000410000 */
[----:B------:R-:W-:Y:S01]  /*49f0*/  LOP3.LUT R77, R77, 0xffff0000, RZ, 0xc0, !PT ;  /* 0xffff00004d4d7812 */ /* 0x000fe200078ec0ff */
[----:B------:R-:W-:Y:S01]  /*4a00*/  FMUL.FTZ R42, R42, R85 ;  /* 0x000000552a2a7220 */ /* 0x000fe20000410000 */
[----:B------:R-:W-:-:S02]  /*4a10*/  IMAD.U32 R81, R43, 0x10000, RZ ;  /* 0x000100002b517824 */ /* 0x000fc400078e00ff */
[----:B------:R-:W-:Y:S01]  /*4a20*/  FFMA.FTZ R86, R80, R85, -R86 ;  /* 0x0000005550567223 */ /* 0x000fe20000010856 */
[C---:B------:R-:W-:Y:S01]  /*4a30*/  IMAD.U32 R43, R40.reuse, 0x10000, RZ ;  /* 0x00010000282b7824 */ /* 0x040fe200078e00ff */
[----:B------:R-:W-:Y:S01]  /*4a40*/  LOP3.LUT R40, R40, 0xffff0000, RZ, 0xc0, !PT ;  /* 0xffff000028287812 */ /* 0x000fe200078ec0ff */
[----:B------:R-:W-:Y:S01]  /*4a50*/  FFMA.FTZ R42, R80, R84, R42 ;  /* 0x00000054502a7223 */ /* 0x000fe2000001002a */
[C---:B------:R-:W-:Y:S01]  /*4a60*/  FMUL.FTZ R80, R41.reuse, R79 ;  /* 0x0000004f29507220 */ /* 0x040fe20000410000 */
[----:B------:R-:W-:Y:S01]  /*4a70*/  FMUL.FTZ R84, R41, R77 ;  /* 0x0000004d29547220 */ /* 0x000fe20000410000 */
[----:B------:R-:W-:Y:S01]  /*4a80*/  F2FP.BF16.F32.PACK_AB R82, R82, R83 ;  /* 0x000000535252723e */ /* 0x000fe200000010ff */
[C---:B------:R-:W-:Y:S01]  /*4a90*/  FMUL.FTZ R41, R40.reuse, R76 ;  /* 0x0000004c28297220 */ /* 0x040fe20000410000 */
[-C--:B------:R-:W-:Y:S01]  /*4aa0*/  FMUL.FTZ R40, R40, R78.reuse ;  /* 0x0000004e28287220 */ /* 0x080fe20000410000 */
[C---:B------:R-:W-:Y:S01]  /*4ab0*/  FFMA.FTZ R80, R81.reuse, R77, -R80 ;  /* 0x0000004d51507223 */ /* 0x040fe20000010850 */
[----:B------:R-:W-:Y:S01]  /*4ac0*/  FFMA.FTZ R84, R81, R79, R84 ;  /* 0x0000004f51547223 */ /* 0x000fe20000010054 */
[C---:B------:R-:W-:Y:S01]  /*4ad0*/  FFMA.FTZ R41, R43.reuse, R78, -R41 ;  /* 0x0000004e2b297223 */ /* 0x040fe20000010829 */
[----:B------:R-:W-:Y:S01]  /*4ae0*/  FFMA.FTZ R40, R43, R76, R40 ;  /* 0x0000004c2b287223 */ /* 0x000fe20000010028 */
[----:B------:R-:W-:-:S02]  /*4af0*/  F2FP.BF16.F32.PACK_AB R42, R42, R86 ;  /* 0x000000562a2a723e */ /* 0x000fc400000010ff */
[----:B------:R-:W-:Y:S02]  /*4b00*/  F2FP.BF16.F32.PACK_AB R80, R84, R80 ;  /* 0x000000505450723e */ /* 0x000fe400000010ff */
[----:B------:R-:W-:Y:S01]  /*4b10*/  F2FP.BF16.F32.PACK_AB R40, R40, R41 ;  /* 0x000000292828723e */ /* 0x000fe200000010ff */
[----:B------:R-:W-:Y:S02]  /*4b20*/  IMAD.MOV.U32 R41, RZ, RZ, R82 ;  /* 0x000000ffff297224 */ /* 0x000fe400078e0052 */
[----:B------:R-:W-:-:S07]  /*4b30*/  IMAD.MOV.U32 R43, RZ, RZ, R80 ;  /* 0x000000ffff2b7224 */ /* 0x000fce00078e0050 */
.L_x_472:
[----:B------:R-:W-:Y:S05]  /*4b40*/  BSYNC B3 ;  /* 0x0000000000037941 */ /* 0x000fea0003800000 */
.L_x_471:
[----:B--2---:R1:W-:Y:S02]  /*4b50*/  STG.E.128 desc[UR60][R46.64+0x100], R40 ;  /* 0x000100282e007986 */ /* 0x0043e4000c101d3c */
.L_x_470:
[----:B------:R-:W-:Y:S05]  /*4b60*/  BSYNC B2 ;  /* 0x0000000000027941 */ /* 0x000fea0003800000 */
.L_x_469:
[----:B------:R-:W-:-:S13]  /*4b70*/  ISETP.NE.AND P3, PT, R36, RZ, PT ;  /* 0x000000ff2400720c */ /* 0x000fda0003f65270 */
[----:B------:R-:W-:Y:S05]  /*4b80*/  @!P3 BRA `(.L_x_452) ;  /* 0x0000000000d0b947 */ /* 0x000fea0003800000 */
[----:B-1234-:R1:W2:Y:S01]  /*4b90*/  LDS.128 R40, [R39+0x28000] ;  /* 0x0280000027287984 */ /* 0x01e2a20000000c00 */
[----:B------:R-:W-:Y:S01]  /*4ba0*/  ISETP.GE.AND P3, PT, R211, R121, PT ;  /* 0x00000079d300720c */ /* 0x000fe20003f66270 */
[----:B------:R-:W-:-:S12]  /*4bb0*/  BSSY B2, `(.L_x_473) ;  /* 0x0000030000027945 */ /* 0x000fd80003800000 */
[----:B-1----:R-:W-:Y:S05]  /*4bc0*/  @P3 BRA `(.L_x_474) ;  /* 0x0000000000b83947 */ /* 0x002fea0003800000 */
[--C-:B------:R-:W-:Y:S01]  /*4bd0*/  SHF.R.U64 R72, R72, 0x10, R73.reuse ;  /* 0x0000001048487819 */ /* 0x100fe20000001249 */
[----:B--2---:R-:W-:Y:S01]  /*4be0*/  IMAD.U32 R79, R40, 0x10000, RZ ;  /* 0x00010000284f7824 */ /* 0x004fe200078e00ff */
[----:B------:R-:W-:Y:S02]  /*4bf0*/  SHF.R.U32.HI R76, RZ, 0x10, R73 ;  /* 0x00000010ff4c7819 */ /* 0x000fe40000011649 */
[--C-:B------:R-:W-:Y:S02]  /*4c00*/  SHF.R.U64 R73, R74, 0x10, R75.reuse ;  /* 0x000000104a497819 */ /* 0x100fe4000000124b */
[----:B------:R-:W-:Y:S01]  /*4c10*/  SHF.R.U32.HI R77, RZ, 0x10, R75 ;  /* 0x00000010ff4d7819 */ /* 0x000fe2000001164b */
[----:B------:R-:W-:Y:S01]  /*4c20*/  IMAD.U32 R75, R42, 0x10000, RZ ;  /* 0x000100002a4b7824 */ /* 0x000fe200078e00ff */
[C---:B------:R-:W-:Y:S02]  /*4c30*/  PRMT R73, R163.reuse, 0x5410, R73 ;  /* 0x00005410a3497816 */ /* 0x040fe40000000049 */
[----:B------:R-:W-:Y:S01]  /*4c40*/  PRMT R163, R163, 0x5432, R77 ;  /* 0x00005432a3a37816 */ /* 0x000fe2000000004d */
[----:B------:R-:W-:Y:S01]  /*4c50*/  IMAD.U32 R77, R41, 0x10000, RZ ;  /* 0x00010000294d7824 */ /* 0x000fe200078e00ff */
[----:B------:R-:W-:-:S02]  /*4c60*/  PRMT R72, R162, 0x5410, R72 ;  /* 0x00005410a2487816 */ /* 0x000fc40000000048 */
[----:B------:R-:W-:Y:S01]  /*4c70*/  PRMT R76, R162, 0x5432, R76 ;  /* 0x00005432a24c7816 */ /* 0x000fe2000000004c */
[----:B------:R-:W-:Y:S01]  /*4c80*/  IMAD.U32 R80, R163, 0x10000, RZ ;  /* 0x00010000a3507824 */ /* 0x000fe200078e00ff */
[----:B------:R-:W-:Y:S02]  /*4c90*/  LOP3.LUT R83, R41, 0xffff0000, RZ, 0xc0, !PT ;  /* 0xffff000029537812 */ /* 0x000fe400078ec0ff */
[----:B------:R-:W-:Y:S01]  /*4ca0*/  LOP3.LUT R42, R42, 0xffff0000, RZ, 0xc0, !PT ;  /* 0xffff00002a2a7812 */ /* 0x000fe200078ec0ff */
[----:B------:R-:W-:Y:S01]  /*4cb0*/  IMAD.U32 R81, R76, 0x10000, RZ ;  /* 0x000100004c517824 */ /* 0x000fe200078e00ff */
[C---:B------:R-:W-:Y:S01]  /*4cc0*/  LOP3.LUT R41, R73.reuse, 0xffff0000, RZ, 0xc0, !PT ;  /* 0xffff000049297812 */ /* 0x040fe200078ec0ff */
[----:B------:R-:W-:Y:S01]  /*4cd0*/  IMAD.U32 R73, R73, 0x10000, RZ ;  /* 0x0001000049497824 */ /* 0x000fe200078e00ff */
[----:B------:R-:W-:Y:S01]  /*4ce0*/  LOP3.LUT R78, R72, 0xffff0000, RZ, 0xc0, !PT ;  /* 0xffff0000484e7812 */ /* 0x000fe200078ec0ff */
[C---:B------:R-:W-:Y:S01]  /*4cf0*/  FMUL.FTZ R84, R42.reuse, R80 ;  /* 0x000000502a547220 */ /* 0x040fe20000410000 */
[----:B------:R-:W-:Y:S01]  /*4d00*/  LOP3.LUT R74, R43, 0xffff0000, RZ, 0xc0, !PT ;  /* 0xffff00002b4a7812 */ /* 0x000fe200078ec0ff */
[C---:B------:R-:W-:Y:S01]  /*4d10*/  FMUL.FTZ R82, R83.reuse, R41 ;  /* 0x0000002953527220 */ /* 0x040fe20000410000 */
[-C--:B------:R-:W-:Y:S01]  /*4d20*/  FMUL.FTZ R42, R42, R81.reuse ;  /* 0x000000512a2a7220 */ /* 0x080fe20000410000 */
[----:B------:R-:W-:Y:S01]  /*4d30*/  FMUL.FTZ R83, R83, R78 ;  /* 0x0000004e53537220 */ /* 0x000fe20000410000 */
[----:B------:R-:W-:Y:S01]  /*4d40*/  LOP3.LUT R163, R163, 0xffff0000, RZ, 0xc0, !PT ;  /* 0xffff0000a3a37812 */ /* 0x000fe200078ec0ff */
[----:B------:R-:W-:Y:S01]  /*4d50*/  FFMA.FTZ R84, R75, R81, -R84 ;  /* 0x000000514b547223 */ /* 0x000fe20000010854 */
[----:B------:R-:W-:Y:S01]  /*4d60*/  LOP3.LUT R76, R76, 0xffff0000, RZ, 0xc0, !PT ;  /* 0xffff00004c4c7812 */ /* 0x000fe200078ec0ff */
[----:B------:R-:W-:Y:S01]  /*4d70*/  FFMA.FTZ R83, R77, R41, R83 ;  /* 0x000000294d537223 */ /* 0x000fe20000010053 */
[----:B------:R-:W-:Y:S01]  /*4d80*/  FFMA.FTZ R42, R75, R80, R42 ;  /* 0x000000504b2a7223 */ /* 0x000fe2000001002a */
[----:B------:R-:W-:Y:S01]  /*4d90*/  IMAD.U32 R43, R43, 0x10000, RZ ;  /* 0x000100002b2b7824 */ /* 0x000fe200078e00ff */
[----:B------:R-:W-:Y:S01]  /*4da0*/  LOP3.LUT R40, R40, 0xffff0000, RZ, 0xc0, !PT ;  /* 0xffff000028287812 */ /* 0x000fe200078ec0ff */
[C---:B------:R-:W-:Y:S01]  /*4db0*/  FMUL.FTZ R41, R74.reuse, R163 ;  /* 0x000000a34a297220 */ /* 0x040fe20000410000 */
[----:B------:R-:W-:Y:S01]  /*4dc0*/  FMUL.FTZ R75, R74, R76 ;  /* 0x0000004c4a4b7220 */ /* 0x000fe20000410000 */
[----:B------:R-:W-:-:S02]  /*4dd0*/  IMAD.U32 R72, R72, 0x10000, RZ ;  /* 0x0001000048487824 */ /* 0x000fc400078e00ff */
[----:B------:R-:W-:Y:S01]  /*4de0*/  FFMA.FTZ R82, R77, R78, -R82 ;  /* 0x0000004e4d527223 */ /* 0x000fe20000010852 */
[C---:B------:R-:W-:Y:S01]  /*4df0*/  FFMA.FTZ R41, R43.reuse, R76, -R41 ;  /* 0x0000004c2b297223 */ /* 0x040fe20000010829 */
[----:B------:R-:W-:Y:S01]  /*4e00*/  FFMA.FTZ R75, R43, R163, R75 ;  /* 0x000000a32b4b7223 */ /* 0x000fe2000001004b */
[C---:B------:R-:W-:Y:S01]  /*4e10*/  FMUL.FTZ R74, R40.reuse, R73 ;  /* 0x00000049284a7220 */ /* 0x040fe20000410000 */
[----:B------:R-:W-:Y:S01]  /*4e20*/  FMUL.FTZ R40, R40, R72 ;  /* 0x0000004828287220 */ /* 0x000fe20000410000 */
[----:B------:R-:W-:Y:S02]  /*4e30*/  F2FP.BF16.F32.PACK_AB R82, R83, R82 ;  /* 0x000000525352723e */ /* 0x000fe400000010ff */
[----:B------:R-:W-:Y:S01]  /*4e40*/  F2FP.BF16.F32.PACK_AB R41, R75, R41 ;  /* 0x000000294b29723e */ /* 0x000fe200000010ff */
[C---:B------:R-:W-:Y:S01]  /*4e50*/  FFMA.FTZ R74, R79.reuse, R72, -R74 ;  /* 0x000000484f4a7223 */ /* 0x040fe2000001084a */
[----:B------:R-:W-:Y:S01]  /*4e60*/  FFMA.FTZ R40, R79, R73, R40 ;  /* 0x000000494f287223 */ /* 0x000fe20000010028 */
[----:B------:R-:W-:-:S02]  /*4e70*/  F2FP.BF16.F32.PACK_AB R42, R42, R84 ;  /* 0x000000542a2a723e */ /* 0x000fc400000010ff */
[----:B------:R-:W-:Y:S02]  /*4e80*/  IMAD.MOV.U32 R43, RZ, RZ, R41 ;  /* 0x000000ffff2b7224 */ /* 0x000fe400078e0029 */
[----:B------:R-:W-:Y:S01]  /*4e90*/  F2FP.BF16.F32.PACK_AB R40, R40, R74 ;  /* 0x0000004a2828723e */ /* 0x000fe200000010ff */
[----:B------:R-:W-:-:S07]  /*4ea0*/  IMAD.MOV.U32 R41, RZ, RZ, R82 ;  /* 0x000000ffff297224 */ /* 0x000fce00078e0052 */
.L_x_474:
[----:B------:R-:W-:Y:S05]  /*4eb0*/  BSYNC B2 ;  /* 0x0000000000027941 */ /* 0x000fea0003800000 */
.L_x_473:
[----:B--2---:R1:W-:Y:S02]  /*4ec0*/  STG.E.128 desc[UR60][R46.64+0x140], R40 ;  /* 0x000140282e007986 */ /* 0x0043e4000c101d3c */
.L_x_452:
[----:B------:R-:W-:Y:S05]  /*4ed0*/  BSYNC B1 ;  /* 0x0000000000017941 */ /* 0x000fea0003800000 */
.L_x_451:
[----:B------:R-:W-:Y:S05]  /*4ee0*/  @P4 BRA `(.L_x_475) ;  /* 0x00000054006c4947 */ /* 0x000fea0003800000 */
[----:B------:R-:W-:Y:S01]  /*4ef0*/  ISETP.NE.AND P3, PT, R28, RZ, PT ;  /* 0x000000ff1c00720c */ /* 0x000fe20003f65270 */
[----:B------:R-:W-:-:S12]  /*4f00*/  BSSY B1, `(.L_x_476) ;  /* 0x0000035000017945 */ /* 0x000fd80003800000 */
[----:B------:R-:W-:Y:S05]  /*4f10*/  @!P3 BRA `(.L_x_477) ;  /* 0x0000000000ccb947 */ /* 0x000fea0003800000 */
[----:B-1234-:R1:W2:Y:S01]  /*4f20*/  LDS.128 R40, [R38+0x23000] ;  /* 0x0230000026287984 */ /* 0x01e2a20000000c00 */
[----:B------:R-:W-:Y:S01]  /*4f30*/  ISETP.GE.AND P3, PT, R22, R121, PT ;  /* 0x000000791600720c */ /* 0x000fe20003f66270 */
[----:B------:R-:W-:-:S12]  /*4f40*/  BSSY B2, `(.L_x_478) ;  /* 0x000002f000027945 */ /* 0x000fd80003800000 */
[----:B-1----:R-:W-:Y:S05]  /*4f50*/  @P3 BRA `(.L_x_479) ;  /* 0x0000000000b43947 */ /* 0x002fea0003800000 */
[----:B------:R-:W-:Y:S01]  /*4f60*/  SHF.R.U64 R47, R70, 0x10, R71 ;  /* 0x00000010462f7819 */ /* 0x000fe20000001247 */
[----:B--2---:R-:W-:Y:S01]  /*4f70*/  IMAD.U32 R70, R42, 0x10000, RZ ;  /* 0x000100002a467824 */ /* 0x004fe200078e00ff */
[----:B------:R-:W-:Y:S01]  /*4f80*/  SHF.R.U64 R46, R68, 0x10, R69 ;  /* 0x00000010442e7819 */ /* 0x000fe20000001245 */
[----:B------:R-:W-:Y:S01]  /*4f90*/  IMAD.U32 R73, R40, 0x10000, RZ ;  /* 0x0001000028497824 */ /* 0x000fe200078e00ff */
[----:B------:R-:W-:Y:S02]  /*4fa0*/  SHF.R.U32.HI R71, RZ, 0x10, R71 ;  /* 0x00000010ff477819 */ /* 0x000fe40000011647 */
[----:B------:R-:W-:Y:S02]  /*4fb0*/  SHF.R.U32.HI R68, RZ, 0x10, R69 ;  /* 0x00000010ff447819 */ /* 0x000fe40000011645 */
        /* <DEDUP_REMOVED lines=15> */
[----:B------:R-:W-:Y:S01]  /*50b0*/  FMUL.FTZ R42, R42, R75 ;  /* 0x0000004b2a2a7220 */ /* 0x000fe20000410000 */
[----:B------:R-:W-:Y:S01]  /*50c0*/  FMUL.FTZ R77, R77, R72 ;  /* 0x000000484d4d7220 */ /* 0x000fe20000410000 */
[----:B------:R-:W-:Y:S01]  /*50d0*/  LOP3.LUT R164, R164, 0xffff0000, RZ, 0xc0, !PT ;  /* 0xffff0000a4a47812 */ /* 0x000fe200078ec0ff */
[----:B------:R-:W-:Y:S01]  /*50e0*/  IMAD.U32 R46, R46, 0x10000, RZ ;  /* 0x000100002e2e7824 */ /* 0x000fe200078e00ff */
[----:B------:R-:W-:Y:S01]  /*50f0*/  LOP3.LUT R68, R68, 0xffff0000, RZ, 0xc0, !PT ;  /* 0xffff000044447812 */ /* 0x000fe200078ec0ff */
[----:B------:R-:W-:Y:S01]  /*5100*/  FFMA.FTZ R77, R71, R41, R77 ;  /* 0x00000029474d7223 */ /* 0x000fe2000001004d */
[----:B------:R-:W-:Y:S01]  /*5110*/  LOP3.LUT R40, R40, 0xffff0000, RZ, 0xc0, !PT ;  /* 0xffff000028287812 */ /* 0x000fe200078ec0ff */
[C---:B------:R-:W-:Y:S01]  /*5120*/  FFMA.FTZ R78, R70.reuse, R75, -R78 ;  /* 0x0000004b464e7223 */ /* 0x040fe2000001084e */
[----:B------:R-:W-:Y:S01]  /*5130*/  FFMA.FTZ R42, R70, R74, R42 ;  /* 0x0000004a462a7223 */ /* 0x000fe2000001002a */
[C---:B------:R-:W-:Y:S01]  /*5140*/  FMUL.FTZ R41, R69.reuse, R164 ;  /* 0x000000a445297220 */ /* 0x040fe20000410000 */
[----:B------:R-:W-:Y:S01]  /*5150*/  FMUL.FTZ R70, R69, R68 ;  /* 0x0000004445467220 */ /* 0x000fe20000410000 */
[----:B------:R-:W-:-:S02]  /*5160*/  IMAD.U32 R43, R43, 0x10000, RZ ;  /* 0x000100002b2b7824 */ /* 0x000fc400078e00ff */
[----:B------:R-:W-:Y:S01]  /*5170*/  FFMA.FTZ R76, R71, R72, -R76 ;  /* 0x00000048474c7223 */ /* 0x000fe2000001084c */
[CC--:B------:R-:W-:Y:S01]  /*5180*/  FMUL.FTZ R69, R40.reuse, R47.reuse ;  /* 0x0000002f28457220 */ /* 0x0c0fe20000410000 */
[----:B------:R-:W-:Y:S01]  /*5190*/  FMUL.FTZ R40, R40, R46 ;  /* 0x0000002e28287220 */ /* 0x000fe20000410000 */
[C---:B------:R-:W-:Y:S01]  /*51a0*/  FFMA.FTZ R41, R43.reuse, R68, -R41 ;  /* 0x000000442b297223 */ /* 0x040fe20000010829 */
[----:B------:R-:W-:Y:S01]  /*51b0*/  FFMA.FTZ R70, R43, R164, R70 ;  /* 0x000000a42b467223 */ /* 0x000fe20000010046 */
[C---:B------:R-:W-:Y:S01]  /*51c0*/  FFMA.FTZ R69, R73.reuse, R46, -R69 ;  /* 0x0000002e49457223 */ /* 0x040fe20000010845 */
[----:B------:R-:W-:Y:S01]  /*51d0*/  FFMA.FTZ R40, R73, R47, R40 ;  /* 0x0000002f49287223 */ /* 0x000fe20000010028 */
[----:B------:R-:W-:Y:S02]  /*51e0*/  F2FP.BF16.F32.PACK_AB R76, R77, R76 ;  /* 0x0000004c4d4c723e */ /* 0x000fe400000010ff */
[----:B------:R-:W-:Y:S02]  /*51f0*/  F2FP.BF16.F32.PACK_AB R43, R70, R41 ;  /* 0x00000029462b723e */ /* 0x000fe400000010ff */
[----:B------:R-:W-:Y:S01]  /*5200*/  F2FP.BF16.F32.PACK_AB R42, R42, R78 ;  /* 0x0000004e2a2a723e */ /* 0x000fe200000010ff */
[----:B------:R-:W-:Y:S01]  /*5210*/  IMAD.MOV.U32 R41, RZ, RZ, R76 ;  /* 0x000000ffff297224 */ /* 0x000fe200078e004c */
[----:B------:R-:W-:-:S07]  /*5220*/  F2FP.BF16.F32.PACK_AB R40, R40, R69 ;  /* 0x000000452828723e */ /* 0x000fce00000010ff */
.L_x_479:
[----:B------:R-:W-:Y:S05]  /*5230*/  BSYNC B2 ;  /* 0x0000000000027941 */ /* 0x000fea0003800000 */
.L_x_478:
[----:B--2---:R1:W-:Y:S02]  /*5240*/  STG.E.128 desc[UR60][R44.64], R40 ;  /* 0x000000282c007986 */ /* 0x0043e4000c101d3c */
.L_x_477:
[----:B------:R-:W-:Y:S05]  /*5250*/  BSYNC B1 ;  /* 0x0000000000017941 */ /* 0x000fea0003800000 */
.L_x_476:
        /* <DEDUP_REMOVED lines=12> */
[----:B------:R-:W-:Y:S02]  /*5320*/  PRMT R47, R160, 0x5410, R47 ;  /* 0x00005410a02f7816 */ /* 0x000fe4000000002f */
[----:B------:R-:W-:Y:S02]  /*5330*/  PRMT R46, R159, 0x5410, R46 ;  /* 0x000054109f2e7816 */ /* 0x000fe4000000002e */
[----:B------:R-:W-:-:S02]  /*5340*/  SHF.R.U32.HI R64, RZ, 0x10, R65 ;  /* 0x00000010ff407819 */ /* 0x000fc40000011641 */
[----:B------:R-:W-:Y:S01]  /*5350*/  PRMT R160, R160, 0x5432, R67 ;  /* 0x00005432a0a07816 */ /* 0x000fe20000000043 */
[C---:B------:R-:W-:Y:S01]  /*5360*/  IMAD.U32 R67, R41.reuse, 0x10000, RZ ;  /* 0x0001000029437824 */ /* 0x040fe200078e00ff */
[----:B------:R-:W-:Y:S02]  /*5370*/  LOP3.LUT R73, R41, 0xffff0000, RZ, 0xc0, !PT ;  /* 0xffff000029497812 */ /* 0x000fe400078ec0ff */
[C---:B------:R-:W-:Y:S01]  /*5380*/  LOP3.LUT R41, R47.reuse, 0xffff0000, RZ, 0xc0, !PT ;  /* 0xffff00002f297812 */ /* 0x040fe200078ec0ff */
[----:B------:R-:W-:Y:S01]  /*5390*/  IMAD.U32 R70, R160, 0x10000, RZ ;  /* 0x00010000a0467824 */ /* 0x000fe200078e00ff */
[----:B------:R-:W-:Y:S01]  /*53a0*/  LOP3.LUT R68, R46, 0xffff0000, RZ, 0xc0, !PT ;  /* 0xffff00002e447812 */ /* 0x000fe200078ec0ff */
[----:B------:R-:W-:Y:S01]  /*53b0*/  IMAD.U32 R47, R47, 0x10000, RZ ;  /* 0x000100002f2f7824 */ /* 0x000fe200078e00ff */
[----:B------:R-:W-:Y:S01]  /*53c0*/  PRMT R64, R159, 0x5432, R64 ;  /* 0x000054329f407816 */ /* 0x000fe20000000040 */
[CC--:B------:R-:W-:Y:S01]  /*53d0*/  FMUL.FTZ R72, R73.reuse, R41.reuse ;  /* 0x0000002949487220 */ /* 0x0c0fe20000410000 */
[----:B------:R-:W-:Y:S01]  /*53e0*/  LOP3.LUT R42, R42, 0xffff0000, RZ, 0xc0, !PT ;  /* 0xffff00002a2a7812 */ /* 0x000fe200078ec0ff */
[----:B------:R-:W-:Y:S01]  /*53f0*/  FMUL.FTZ R73, R73, R68 ;  /* 0x0000004449497220 */ /* 0x000fe20000410000 */
[----:B------:R-:W-:Y:S01]  /*5400*/  LOP3.LUT R40, R40, 0xffff0000, RZ, 0xc0, !PT ;  /* 0xffff000028287812 */ /* 0x000fe200078ec0ff */
[----:B------:R-:W-:Y:S01]  /*5410*/  IMAD.U32 R71, R64, 0x10000, RZ ;  /* 0x0001000040477824 */ /* 0x000fe200078e00ff */
[----:B------:R-:W-:Y:S01]  /*5420*/  LOP3.LUT R65, R43, 0xffff0000, RZ, 0xc0, !PT ;  /* 0xffff00002b417812 */ /* 0x000fe200078ec0ff */
[C---:B------:R-:W-:Y:S01]  /*5430*/  FFMA.FTZ R73, R67.reuse, R41, R73 ;  /* 0x0000002943497223 */ /* 0x040fe20000010049 */
[CC--:B------:R-:W-:Y:S01]  /*5440*/  FMUL.FTZ R74, R42.reuse, R70.reuse ;  /* 0x000000462a4a7220 */ /* 0x0c0fe20000410000 */
[-C--:B------:R-:W-:Y:S01]  /*5450*/  FMUL.FTZ R41, R42, R71.reuse ;  /* 0x000000472a297220 */ /* 0x080fe20000410000 */
[----:B------:R-:W-:Y:S01]  /*5460*/  LOP3.LUT R160, R160, 0xffff0000, RZ, 0xc0, !PT ;  /* 0xffff0000a0a07812 */ /* 0x000fe200078ec0ff */
[----:B------:R-:W-:Y:S01]  /*5470*/  IMAD.U32 R46, R46, 0x10000, RZ ;  /* 0x000100002e2e7824 */ /* 0x000fe200078e00ff */
[----:B------:R-:W-:Y:S01]  /*5480*/  LOP3.LUT R64, R64, 0xffff0000, RZ, 0xc0, !PT ;  /* 0xffff000040407812 */ /* 0x000fe200078ec0ff */
[C---:B------:R-:W-:Y:S01]  /*5490*/  FFMA.FTZ R74, R66.reuse, R71, -R74 ;  /* 0x00000047424a7223 */ /* 0x040fe2000001084a */
[----:B------:R-:W-:Y:S01]  /*54a0*/  FFMA.FTZ R41, R66, R70, R41 ;  /* 0x0000004642297223 */ /* 0x000fe20000010029 */
[C---:B------:R-:W-:Y:S01]  /*54b0*/  FMUL.FTZ R42, R40.reuse, R47 ;  /* 0x0000002f282a7220 */ /* 0x040fe20000410000 */
[----:B------:R-:W-:Y:S01]  /*54c0*/  FFMA.FTZ R72, R67, R68, -R72 ;  /* 0x0000004443487223 */ /* 0x000fe20000010848 */
[----:B------:R-:W-:Y:S01]  /*54d0*/  FMUL.FTZ R66, R65, R160 ;  /* 0x000000a041427220 */ /* 0x000fe20000410000 */
[----:B------:R-:W-:Y:S01]  /*54e0*/  FMUL.FTZ R40, R40, R46 ;  /* 0x0000002e28287220 */ /* 0x000fe20000410000 */
[----:B------:R-:W-:-:S02]  /*54f0*/  IMAD.U32 R43, R43, 0x10000, RZ ;  /* 0x000100002b2b7824 */ /* 0x000fc400078e00ff */
        /* <DEDUP_REMOVED lines=9> */
[----:B------:R-:W-:Y:S01]  /*5590*/  F2FP.BF16.F32.PACK_AB R43, R65, R64 ;  /* 0x00000040412b723e */ /* 0x000fe200000010ff */
[----:B------:R-:W-:-:S07]  /*55a0*/  IMAD.MOV.U32 R42, RZ, RZ, R74 ;  /* 0x000000ffff2a7224 */ /* 0x000fce00078e004a */
.L_x_483:
[----:B------:R-:W-:Y:S05]  /*55b0*/  BSYNC B2 ;  /* 0x0000000000027941 */ /* 0x000fea0003800000 */
.L_x_482:
[----:B--2---:R1:W-:Y:S02]  /*55c0*/  STG.E.128 desc[UR60][R44.64+0x40], R40 ;  /* 0x000040282c007986 */ /* 0x0043e4000c101d3c */
.L_x_481:
[----:B------:R-:W-:Y:S05]  /*55d0*/  BSYNC B1 ;  /* 0x0000000000017941 */ /* 0x000fea0003800000 */
.L_x_480:
[----:B------:R-:W-:Y:S01]  /*55e0*/  ISETP.NE.AND P3, PT, R33, RZ, PT ;  /* 0x000000ff2100720c */ /* 0x000fe20003f65270 */
[----:B------:R-:W-:-:S12]  /*55f0*/  BSSY B1, `(.L_x_484) ;  /* 0x0000035000017945 */ /* 0x000fd80003800000 */
[----:B------:R-:W-:Y:S05]  /*5600*/  @!P3 BRA `(.L_x_485) ;  /* 0x0000000000ccb947 */ /* 0x000fea0003800000 */
[----:B-1234-:R1:W2:Y:S01]  /*5610*/  LDS.128 R40, [R38+0x26800] ;  /* 0x0268000026287984 */ /* 0x01e2a20000000c00 */
[----:B------:R-:W-:Y:S01]  /*5620*/  ISETP.GE.AND P3, PT, R207, R121, PT ;  /* 0x00000079cf00720c */ /* 0x000fe20003f66270 */
[----:B------:R-:W-:-:S12]  /*5630*/  BSSY B2, `(.L_x_486) ;  /* 0x000002f000027945 */ /* 0x000fd80003800000 */
[----:B-1----:R-:W-:Y:S05]  /*5640*/  @P3 BRA `(.L_x_487) ;  /* 0x0000000000b43947 */ /* 0x002fea0003800000 */
[--C-:B------:R-:W-:Y:S01]  /*5650*/  SHF.R.U64 R60, R60, 0x10, R61.reuse ;  /* 0x000000103c3c7819 */ /* 0x100fe2000000123d */
[----:B--2---:R-:W-:Y:S01]  /*5660*/  IMAD.U32 R65, R41, 0x10000, RZ ;  /* 0x0001000029417824 */ /* 0x004fe200078e00ff */
[----:B------:R-:W-:Y:S01]  /*5670*/  SHF.R.U32.HI R64, RZ, 0x10, R61 ;  /* 0x00000010ff407819 */ /* 0x000fe2000001163d */
[----:B------:R-:W-:Y:S01]  /*5680*/  IMAD.U32 R46, R42, 0x10000, RZ ;  /* 0x000100002a2e7824 */ /* 0x000fe200078e00ff */
[--C-:B------:R-:W-:Y:S02]  /*5690*/  SHF.R.U64 R61, R62, 0x10, R63.reuse ;  /* 0x000000103e3d7819 */ /* 0x100fe4000000123f */
[----:B------:R-:W-:Y:S02]  /*56a0*/  SHF.R.U32.HI R63, RZ, 0x10, R63 ;  /* 0x00000010ff3f7819 */ /* 0x000fe4000001163f */
[----:B------:R-:W-:Y:S02]  /*56b0*/  PRMT R62, R158, 0x5410, R61 ;  /* 0x000054109e3e7816 */ /* 0x000fe4000000003d */
[----:B------:R-:W-:-:S02]  /*56c0*/  PRMT R60, R157, 0x5410, R60 ;  /* 0x000054109d3c7816 */ /* 0x000fc4000000003c */
[----:B------:R-:W-:Y:S02]  /*56d0*/  PRMT R158, R158, 0x5432, R63 ;  /* 0x000054329e9e7816 */ /* 0x000fe4000000003f */
[----:B------:R-:W-:Y:S02]  /*56e0*/  PRMT R157, R157, 0x5432, R64 ;  /* 0x000054329d9d7816 */ /* 0x000fe40000000040 */
[----:B------:R-:W-:Y:S01]  /*56f0*/  LOP3.LUT R63, R41, 0xffff0000, RZ, 0xc0, !PT ;  /* 0xffff0000293f7812 */ /* 0x000fe200078ec0ff */
[----:B------:R-:W-:Y:S01]  /*5700*/  IMAD.U32 R61, R158, 0x10000, RZ ;  /* 0x000100009e3d7824 */ /* 0x000fe200078e00ff */
[----:B------:R-:W-:Y:S01]  /*5710*/  LOP3.LUT R68, R62, 0xffff0000, RZ, 0xc0, !PT ;  /* 0xffff00003e447812 */ /* 0x000fe200078ec0ff */
[----:B------:R-:W-:Y:S01]  /*5720*/  IMAD.U32 R66, R157, 0x10000, RZ ;  /* 0x000100009d427824 */ /* 0x000fe200078e00ff */
[----:B------:R-:W-:Y:S01]  /*5730*/  LOP3.LUT R64, R60, 0xffff0000, RZ, 0xc0, !PT ;  /* 0xffff00003c407812 */ /* 0x000fe200078ec0ff */
[----:B------:R-:W-:Y:S01]  /*5740*/  IMAD.U32 R41, R40, 0x10000, RZ ;  /* 0x0001000028297824 */ /* 0x000fe200078e00ff */
[----:B------:R-:W-:Y:S01]  /*5750*/  LOP3.LUT R47, R42, 0xffff0000, RZ, 0xc0, !PT ;  /* 0xffff00002a2f7812 */ /* 0x000fe200078ec0ff */
[----:B------:R-:W-:Y:S01]  /*5760*/  FMUL.FTZ R70, R63, R68 ;  /* 0x000000443f467220 */ /* 0x000fe20000410000 */
[----:B------:R-:W-:Y:S01]  /*5770*/  LOP3.LUT R42, R43, 0xffff0000, RZ, 0xc0, !PT ;  /* 0xffff00002b2a7812 */ /* 0x000fe200078ec0ff */
[-C--:B------:R-:W-:Y:S01]  /*5780*/  FMUL.FTZ R67, R63, R64.reuse ;  /* 0x000000403f437220 */ /* 0x080fe20000410000 */
[----:B------:R-:W-:Y:S01]  /*5790*/  LOP3.LUT R63, R40, 0xffff0000, RZ, 0xc0, !PT ;  /* 0xffff0000283f7812 */ /* 0x000fe200078ec0ff */
[----:B------:R-:W-:Y:S01]  /*57a0*/  FFMA.FTZ R40, R65, R64, -R70 ;  /* 0x0000004041287223 */ /* 0x000fe20000010846 */
[----:B------:R-:W-:Y:S01]  /*57b0*/  FMUL.FTZ R69, R47, R61 ;  /* 0x0000003d2f457220 */ /* 0x000fe20000410000 */
[----:B------:R-:W-:Y:S01]  /*57c0*/  FFMA.FTZ R65, R65, R68, R67 ;  /* 0x0000004441417223 */ /* 0x000fe20000010043 */
[-C--:B------:R-:W-:Y:S01]  /*57d0*/  FMUL.FTZ R67, R47, R66.reuse ;  /* 0x000000422f437220 */ /* 0x080fe20000410000 */
[----:B------:R-:W-:Y:S01]  /*57e0*/  LOP3.LUT R158, R158, 0xffff0000, RZ, 0xc0, !PT ;  /* 0xffff00009e9e7812 */ /* 0x000fe200078ec0ff */
[----:B------:R-:W-:Y:S01]  /*57f0*/  IMAD.U32 R62, R62, 0x10000, RZ ;  /* 0x000100003e3e7824 */ /* 0x000fe200078e00ff */
[----:B------:R-:W-:Y:S01]  /*5800*/  LOP3.LUT R157, R157, 0xffff0000, RZ, 0xc0, !PT ;  /* 0xffff00009d9d7812 */ /* 0x000fe200078ec0ff */
[----:B------:R-:W-:Y:S01]  /*5810*/  FFMA.FTZ R47, R46, R66, -R69 ;  /* 0x000000422e2f7223 */ /* 0x000fe20000010845 */
[----:B------:R-:W-:-:S02]  /*5820*/  IMAD.U32 R60, R60, 0x10000, RZ ;  /* 0x000100003c3c7824 */ /* 0x000fc400078e00ff */
[----:B------:R-:W-:Y:S01]  /*5830*/  FFMA.FTZ R46, R46, R61, R67 ;  /* 0x0000003d2e2e7223 */ /* 0x000fe20000010043 */
[C---:B------:R-:W-:Y:S01]  /*5840*/  FMUL.FTZ R64, R42.reuse, R158 ;  /* 0x0000009e2a407220 */ /* 0x040fe20000410000 */
[----:B------:R-:W-:Y:S01]  /*5850*/  FMUL.FTZ R61, R42, R157 ;  /* 0x0000009d2a3d7220 */ /* 0x000fe20000410000 */
[C---:B------:R-:W-:Y:S01]  /*5860*/  FMUL.FTZ R42, R63.reuse, R62 ;  /* 0x0000003e3f2a7220 */ /* 0x040fe20000410000 */
[-C--:B------:R-:W-:Y:S01]  /*5870*/  FMUL.FTZ R63, R63, R60.reuse ;  /* 0x0000003c3f3f7220 */ /* 0x080fe20000410000 */
[----:B------:R-:W-:Y:S01]  /*5880*/  IMAD.U32 R43, R43, 0x10000, RZ ;  /* 0x000100002b2b7824 */ /* 0x000fe200078e00ff */
[----:B------:R-:W-:Y:S01]  /*5890*/  F2FP.BF16.F32.PACK_AB R46, R46, R47 ;  /* 0x0000002f2e2e723e */ /* 0x000fe200000010ff */
[C---:B------:R-:W-:Y:S01]  /*58a0*/  FFMA.FTZ R42, R41.reuse, R60, -R42 ;  /* 0x0000003c292a7223 */ /* 0x040fe2000001082a */
[----:B------:R-:W-:Y:S01]  /*58b0*/  FFMA.FTZ R63, R41, R62, R63 ;  /* 0x0000003e293f7223 */ /* 0x000fe2000001003f */
[C---:B------:R-:W-:Y:S01]  /*58c0*/  FFMA.FTZ R64, R43.reuse, R157, -R64 ;  /* 0x0000009d2b407223 */ /* 0x040fe20000010840 */
[----:B------:R-:W-:Y:S01]  /*58d0*/  FFMA.FTZ R61, R43, R158, R61 ;  /* 0x0000009e2b3d7223 */ /* 0x000fe2000001003d */
[----:B------:R-:W-:-:S02]  /*58e0*/  F2FP.BF16.F32.PACK_AB R41, R65, R40 ;  /* 0x000000284129723e */ /* 0x000fc400000010ff */
[----:B------:R-:W-:Y:S01]  /*58f0*/  F2FP.BF16.F32.PACK_AB R40, R63, R42 ;  /* 0x0000002a3f28723e */ /* 0x000fe200000010ff */
[----:B------:R-:W-:Y:S01]  /*5900*/  IMAD.MOV.U32 R42, RZ, RZ, R46 ;  /* 0x000000ffff2a7224 */ /* 0x000fe200078e002e */
[----:B------:R-:W-:-:S07]  /*5910*/  F2FP.BF16.F32.PACK_AB R43, R61, R64 ;  /* 0x000000403d2b723e */ /* 0x000fce00000010ff */
.L_x_487:
[----:B------:R-:W-:Y:S05]  /*5920*/  BSYNC B2 ;  /* 0x0000000000027941 */ /* 0x000fea0003800000 */
.L_x_486:
[----:B--2---:R1:W-:Y:S02]  /*5930*/  STG.E.128 desc[UR60][R44.64+0x80], R40 ;  /* 0x000080282c007986 */ /* 0x0043e4000c101d3c */
.L_x_485:
[----:B------:R-:W-:Y:S05]  /*5940*/  BSYNC B1 ;  /* 0x0000000000017941 */ /* 0x000fea0003800000 */
.L_x_484:
        /* <DEDUP_REMOVED lines=10> */
[--C-:B------:R-:W-:Y:S01]  /*59f0*/  SHF.R.U64 R57, R58, 0x10, R59.reuse ;  /* 0x000000103a397819 */ /* 0x100fe2000000123b */
[----:B------:R-:W-:Y:S01]  /*5a00*/  IMAD.U32 R58, R41, 0x10000, RZ ;  /* 0x00010000293a7824 */ /* 0x000fe200078e00ff */
[----:B------:R-:W-:Y:S02]  /*5a10*/  SHF.R.U32.HI R59, RZ, 0x10, R59 ;  /* 0x00000010ff3b7819 */ /* 0x000fe4000001163b */
[----:B------:R-:W-:Y:S02]  /*5a20*/  PRMT R60, R156, 0x5410, R57 ;  /* 0x000054109c3c7816 */ /* 0x000fe40000000039 */
[----:B------:R-:W-:-:S02]  /*5a30*/  PRMT R47, R148, 0x5410, R47 ;  /* 0x00005410942f7816 */ /* 0x000fc4000000002f */
[----:B------:R-:W-:Y:S01]  /*5a40*/  LOP3.LUT R57, R41, 0xffff0000, RZ, 0xc0, !PT ;  /* 0xffff000029397812 */ /* 0x000fe200078ec0ff */
[----:B------:R-:W-:Y:S01]  /*5a50*/  IMAD.U32 R41, R40, 0x10000, RZ ;  /* 0x0001000028297824 */ /* 0x000fe200078e00ff */
[C---:B------:R-:W-:Y:S01]  /*5a60*/  LOP3.LUT R62, R60.reuse, 0xffff0000, RZ, 0xc0, !PT ;  /* 0xffff00003c3e7812 */ /* 0x040fe200078ec0ff */
[----:B------:R-:W-:Y:S01]  /*5a70*/  IMAD.U32 R60, R60, 0x10000, RZ ;  /* 0x000100003c3c7824 */ /* 0x000fe200078e00ff */
[----:B------:R-:W-:Y:S02]  /*5a80*/  PRMT R148, R148, 0x5432, R61 ;  /* 0x0000543294947816 */ /* 0x000fe4000000003d */
[----:B------:R-:W-:Y:S01]  /*5a90*/  PRMT R156, R156, 0x5432, R59 ;  /* 0x000054329c9c7816 */ /* 0x000fe2000000003b */
[----:B------:R-:W-:Y:S01]  /*5aa0*/  FMUL.FTZ R65, R57, R62 ;  /* 0x0000003e39417220 */ /* 0x000fe20000410000 */
[----:B------:R-:W-:Y:S01]  /*5ab0*/  LOP3.LUT R59, R47, 0xffff0000, RZ, 0xc0, !PT ;  /* 0xffff00002f3b7812 */ /* 0x000fe200078ec0ff */
[----:B------:R-:W-:Y:S01]  /*5ac0*/  IMAD.U32 R61, R148, 0x10000, RZ ;  /* 0x00010000943d7824 */ /* 0x000fe200078e00ff */
[----:B------:R-:W-:Y:S01]  /*5ad0*/  LOP3.LUT R56, R42, 0xffff0000, RZ, 0xc0, !PT ;  /* 0xffff00002a387812 */ /* 0x000fe200078ec0ff */
[----:B------:R-:W-:Y:S01]  /*5ae0*/  IMAD.U32 R63, R156, 0x10000, RZ ;  /* 0x000100009c3f7824 */ /* 0x000fe200078e00ff */
[----:B------:R-:W-:Y:S01]  /*5af0*/  LOP3.LUT R42, R43, 0xffff0000, RZ, 0xc0, !PT ;  /* 0xffff00002b2a7812 */ /* 0x000fe200078ec0ff */
[-C--:B------:R-:W-:Y:S01]  /*5b00*/  FMUL.FTZ R67, R57, R59.reuse ;  /* 0x0000003b39437220 */ /* 0x080fe20000410000 */
[----:B------:R-:W-:Y:S01]  /*5b10*/  LOP3.LUT R57, R40, 0xffff0000, RZ, 0xc0, !PT ;  /* 0xffff000028397812 */ /* 0x000fe200078ec0ff */
[----:B------:R-:W-:Y:S01]  /*5b20*/  FFMA.FTZ R40, R58, R59, -R65 ;  /* 0x0000003b3a287223 */ /* 0x000fe20000010841 */
[----:B------:R-:W-:Y:S01]  /*5b30*/  LOP3.LUT R156, R156, 0xffff0000, RZ, 0xc0, !PT ;  /* 0xffff00009c9c7812 */ /* 0x000fe200078ec0ff */
[----:B------:R-:W-:Y:S01]  /*5b40*/  FMUL.FTZ R69, R56, R63 ;  /* 0x0000003f38457220 */ /* 0x000fe20000410000 */
[----:B------:R-:W-:Y:S01]  /*5b50*/  LOP3.LUT R148, R148, 0xffff0000, RZ, 0xc0, !PT ;  /* 0xffff000094947812 */ /* 0x000fe200078ec0ff */
[----:B------:R-:W-:Y:S01]  /*5b60*/  FMUL.FTZ R59, R56, R61 ;  /* 0x0000003d383b7220 */ /* 0x000fe20000410000 */
[----:B------:R-:W-:-:S02]  /*5b70*/  IMAD.U32 R56, R47, 0x10000, RZ ;  /* 0x000100002f387824 */ /* 0x000fc400078e00ff */
[----:B------:R-:W-:Y:S01]  /*5b80*/  FFMA.FTZ R67, R58, R62, R67 ;  /* 0x0000003e3a437223 */ /* 0x000fe20000010043 */
[C---:B------:R-:W-:Y:S01]  /*5b90*/  FMUL.FTZ R58, R42.reuse, R156 ;  /* 0x0000009c2a3a7220 */ /* 0x040fe20000410000 */
[----:B------:R-:W-:Y:S01]  /*5ba0*/  FMUL.FTZ R47, R42, R148 ;  /* 0x000000942a2f7220 */ /* 0x000fe20000410000 */
[C---:B------:R-:W-:Y:S01]  /*5bb0*/  FFMA.FTZ R69, R46.reuse, R61, -R69 ;  /* 0x0000003d2e457223 */ /* 0x040fe20000010845 */
[C---:B------:R-:W-:Y:S01]  /*5bc0*/  FMUL.FTZ R42, R57.reuse, R60 ;  /* 0x0000003c392a7220 */ /* 0x040fe20000410000 */
[----:B------:R-:W-:Y:S01]  /*5bd0*/  FFMA.FTZ R46, R46, R63, R59 ;  /* 0x0000003f2e2e7223 */ /* 0x000fe2000001003b */
[-C--:B------:R-:W-:Y:S01]  /*5be0*/  FMUL.FTZ R57, R57, R56.reuse ;  /* 0x0000003839397220 */ /* 0x080fe20000410000 */
[----:B------:R-:W-:Y:S02]  /*5bf0*/  IMAD.U32 R43, R43, 0x10000, RZ ;  /* 0x000100002b2b7824 */ /* 0x000fe400078e00ff */
[C---:B------:R-:W-:Y:S01]  /*5c00*/  FFMA.FTZ R42, R41.reuse, R56, -R42 ;  /* 0x00000038292a7223 */ /* 0x040fe2000001082a */
[----:B------:R-:W-:Y:S01]  /*5c10*/  FFMA.FTZ R57, R41, R60, R57 ;  /* 0x0000003c29397223 */ /* 0x000fe20000010039 */
[C---:B------:R-:W-:Y:S01]  /*5c20*/  FFMA.FTZ R58, R43.reuse, R148, -R58 ;  /* 0x000000942b3a7223 */ /* 0x040fe2000001083a */
[----:B------:R-:W-:Y:S01]  /*5c30*/  FFMA.FTZ R47, R43, R156, R47 ;  /* 0x0000009c2b2f7223 */ /* 0x000fe2000001002f */
[----:B------:R-:W-:-:S02]  /*5c40*/  F2FP.BF16.F32.PACK_AB R46, R46, R69 ;  /* 0x000000452e2e723e */ /* 0x000fc400000010ff */
[----:B------:R-:W-:Y:S02]  /*5c50*/  F2FP.BF16.F32.PACK_AB R41, R67, R40 ;  /* 0x000000284329723e */ /* 0x000fe400000010ff */
[----:B------:R-:W-:Y:S01]  /*5c60*/  F2FP.BF16.F32.PACK_AB R40, R57, R42 ;  /* 0x0000002a3928723e */ /* 0x000fe200000010ff */
[----:B------:R-:W-:Y:S01]  /*5c70*/  IMAD.MOV.U32 R42, RZ, RZ, R46 ;  /* 0x000000ffff2a7224 */ /* 0x000fe200078e002e */
[----:B------:R-:W-:-:S07]  /*5c80*/  F2FP.BF16.F32.PACK_AB R43, R47, R58 ;  /* 0x0000003a2f2b723e */ /* 0x000fce00000010ff */
.L_x_491:
[----:B------:R-:W-:Y:S05]  /*5c90*/  BSYNC B2 ;  /* 0x0000000000027941 */ /* 0x000fea0003800000 */
.L_x_490:
[----:B--2---:R1:W-:Y:S02]  /*5ca0*/  STG.E.128 desc[UR60][R44.64+0xc0], R40 ;  /* 0x0000c0282c007986 */ /* 0x0043e4000c101d3c */
.L_x_489:
[----:B------:R-:W-:Y:S05]  /*5cb0*/  BSYNC B1 ;  /* 0x0000000000017941 */ /* 0x000fea0003800000 */
.L_x_488:
        /* <DEDUP_REMOVED lines=8> */
[--C-:B------:R-:W-:Y:S01]  /*5d40*/  SHF.R.U64 R62, R52, 0x10, R53.reuse ;  /* 0x00000010343e7819 */ /* 0x100fe20000001235 */
[----:B--2---:R-:W-:Y:S01]  /*5d50*/  IMAD.U32 R52, R42, 0x10000, RZ ;  /* 0x000100002a347824 */ /* 0x004fe200078e00ff */
[----:B------:R-:W-:Y:S02]  /*5d60*/  SHF.R.U32.HI R60, RZ, 0x10, R53 ;  /* 0x00000010ff3c7819 */ /* 0x000fe40000011635 */
        /* <DEDUP_REMOVED lines=12> */
[C---:B------:R-:W-:Y:S01]  /*5e30*/  IMAD.U32 R42, R43.reuse, 0x10000, RZ ;  /* 0x000100002b2a7824 */ /* 0x040fe200078e00ff */
[----:B------:R-:W-:Y:S01]  /*5e40*/  LOP3.LUT R46, R43, 0xffff0000, RZ, 0xc0, !PT ;  /* 0xffff00002b2e7812 */ /* 0x000fe200078ec0ff */
[----:B------:R-:W-:-:S02]  /*5e50*/  IMAD.U32 R43, R41, 0x10000, RZ ;  /* 0x00010000292b7824 */ /* 0x000fc400078e00ff */
[C---:B------:R-:W-:Y:S01]  /*5e60*/  FMUL.FTZ R60, R47.reuse, R58 ;  /* 0x0000003a2f3c7220 */ /* 0x040fe20000410000 */
[----:B------:R-:W-:Y:S02]  /*5e70*/  IMAD.U32 R41, R40, 0x10000, RZ ;  /* 0x0001000028297824 */ /* 0x000fe400078e00ff */
[-C--:B------:R-:W-:Y:S01]  /*5e80*/  FMUL.FTZ R47, R47, R56.reuse ;  /* 0x000000382f2f7220 */ /* 0x080fe20000410000 */
[----:B------:R-:W-:Y:S01]  /*5e90*/  LOP3.LUT R143, R143, 0xffff0000, RZ, 0xc0, !PT ;  /* 0xffff00008f8f7812 */ /* 0x000fe200078ec0ff */
[----:B------:R-:W-:Y:S01]  /*5ea0*/  IMAD.U32 R54, R54, 0x10000, RZ ;  /* 0x0001000036367824 */ /* 0x000fe200078e00ff */
[----:B------:R-:W-:Y:S01]  /*5eb0*/  LOP3.LUT R131, R131, 0xffff0000, RZ, 0xc0, !PT ;  /* 0xffff000083837812 */ /* 0x000fe200078ec0ff */
[C---:B------:R-:W-:Y:S01]  /*5ec0*/  FFMA.FTZ R60, R43.reuse, R56, -R60 ;  /* 0x000000382b3c7223 */ /* 0x040fe2000001083c */
[----:B------:R-:W-:Y:S01]  /*5ed0*/  LOP3.LUT R40, R40, 0xffff0000, RZ, 0xc0, !PT ;  /* 0xffff000028287812 */ /* 0x000fe200078ec0ff */
[----:B------:R-:W-:Y:S01]  /*5ee0*/  FFMA.FTZ R47, R43, R58, R47 ;  /* 0x0000003a2b2f7223 */ /* 0x000fe2000001002f */
[C---:B------:R-:W-:Y:S01]  /*5ef0*/  FMUL.FTZ R43, R46.reuse, R143 ;  /* 0x0000008f2e2b7220 */ /* 0x040fe20000410000 */
[----:B------:R-:W-:Y:S01]  /*5f00*/  FMUL.FTZ R56, R46, R131 ;  /* 0x000000832e387220 */ /* 0x000fe20000410000 */
[C---:B------:R-:W-:Y:S01]  /*5f10*/  FMUL.FTZ R61, R53.reuse, R59 ;  /* 0x0000003b353d7220 */ /* 0x040fe20000410000 */
[C---:B------:R-:W-:Y:S01]  /*5f20*/  FMUL.FTZ R46, R40.reuse, R57 ;  /* 0x00000039282e7220 */ /* 0x040fe20000410000 */
[-C--:B------:R-:W-:Y:S01]  /*5f30*/  FMUL.FTZ R40, R40, R54.reuse ;  /* 0x0000003628287220 */ /* 0x080fe20000410000 */
[-C--:B------:R-:W-:Y:S01]  /*5f40*/  FMUL.FTZ R53, R53, R55.reuse ;  /* 0x0000003735357220 */ /* 0x080fe20000410000 */
[C---:B------:R-:W-:Y:S01]  /*5f50*/  FFMA.FTZ R61, R52.reuse, R55, -R61 ;  /* 0x00000037343d7223 */ /* 0x040fe2000001083d */
[C---:B------:R-:W-:Y:S01]  /*5f60*/  FFMA.FTZ R46, R41.reuse, R54, -R46 ;  /* 0x00000036292e7223 */ /* 0x040fe2000001082e */
[----:B------:R-:W-:Y:S01]  /*5f70*/  FFMA.FTZ R41, R41, R57, R40 ;  /* 0x0000003929297223 */ /* 0x000fe20000010028 */
        /* <DEDUP_REMOVED lines=8> */
.L_x_495:
[----:B------:R-:W-:Y:S05]  /*6000*/  BSYNC B2 ;  /* 0x0000000000027941 */ /* 0x000fea0003800000 */
.L_x_494:
[----:B--2---:R1:W-:Y:S02]  /*6010*/  STG.E.128 desc[UR60][R44.64+0x100], R40 ;  /* 0x000100282c007986 */ /* 0x0043e4000c101d3c */
.L_x_493:
[----:B------:R-:W-:Y:S05]  /*6020*/  BSYNC B1 ;  /* 0x0000000000017941 */ /* 0x000fea0003800000 */
.L_x_492:
        /* <DEDUP_REMOVED lines=12> */
[C---:B------:R-:W-:Y:S02]  /*60f0*/  PRMT R50, R128.reuse, 0x5432, R55 ;  /* 0x0000543280327816 */ /* 0x040fe40000000037 */
[----:B------:R-:W-:-:S02]  /*6100*/  PRMT R128, R128, 0x5410, R53 ;  /* 0x0000541080807816 */ /* 0x000fc40000000035 */
[C---:B------:R-:W-:Y:S02]  /*6110*/  PRMT R53, R129.reuse, 0x5410, R54 ;  /* 0x0000541081357816 */ /* 0x040fe40000000036 */
[----:B------:R-:W-:Y:S01]  /*6120*/  PRMT R129, R129, 0x5432, R52 ;  /* 0x0000543281817816 */ /* 0x000fe20000000034 */
[----:B------:R-:W-:Y:S01]  /*6130*/  IMAD.U32 R52, R128, 0x10000, RZ ;  /* 0x0001000080347824 */ /* 0x000fe200078e00ff */
[----:B------:R-:W-:Y:S02]  /*6140*/  LOP3.LUT R49, R43, 0xffff0000, RZ, 0xc0, !PT ;  /* 0xffff00002b317812 */ /* 0x000fe400078ec0ff */
[----:B------:R-:W-:Y:S01]  /*6150*/  LOP3.LUT R43, R41, 0xffff0000, RZ, 0xc0, !PT ;  /* 0xffff0000292b7812 */ /* 0x000fe200078ec0ff */
[----:B------:R-:W-:Y:S01]  /*6160*/  IMAD.U32 R55, R129, 0x10000, RZ ;  /* 0x0001000081377824 */ /* 0x000fe200078e00ff */
[C---:B------:R-:W-:Y:S01]  /*6170*/  LOP3.LUT R54, R53.reuse, 0xffff0000, RZ, 0xc0, !PT ;  /* 0xffff000035367812 */ /* 0x040fe200078ec0ff */
[----:B------:R-:W-:Y:S01]  /*6180*/  IMAD.U32 R53, R53, 0x10000, RZ ;  /* 0x0001000035357824 */ /* 0x000fe200078e00ff */
[C---:B------:R-:W-:Y:S01]  /*6190*/  LOP3.LUT R51, R50.reuse, 0xffff0000, RZ, 0xc0, !PT ;  /* 0xffff000032337812 */ /* 0x040fe200078ec0ff */
[----:B------:R-:W-:Y:S01]  /*61a0*/  IMAD.U32 R50, R50, 0x10000, RZ ;  /* 0x0001000032327824 */ /* 0x000fe200078e00ff */
[----:B------:R-:W-:Y:S01]  /*61b0*/  LOP3.LUT R47, R42, 0xffff0000, RZ, 0xc0, !PT ;  /* 0xffff00002a2f7812 */ /* 0x000fe200078ec0ff */
[----:B------:R-:W-:-:S02]  /*61c0*/  IMAD.U32 R42, R41, 0x10000, RZ ;  /* 0x00010000292a7824 */ /* 0x000fc400078e00ff */
[C---:B------:R-:W-:Y:S01]  /*61d0*/  FMUL.FTZ R57, R43.reuse, R54 ;  /* 0x000000362b397220 */ /* 0x040fe20000410000 */
[C---:B------:R-:W-:Y:S02]  /*61e0*/  IMAD.U32 R41, R40.reuse, 0x10000, RZ ;  /* 0x0001000028297824 */ /* 0x040fe400078e00ff */
[----:B------:R-:W-:Y:S01]  /*61f0*/  FMUL.FTZ R43, R43, R51 ;  /* 0x000000332b2b7220 */ /* 0x000fe20000410000 */
[----:B------:R-:W-:Y:S01]  /*6200*/  LOP3.LUT R40, R40, 0xffff0000, RZ, 0xc0, !PT ;  /* 0xffff000028287812 */ /* 0x000fe200078ec0ff */
[C---:B------:R-:W-:Y:S01]  /*6210*/  FMUL.FTZ R59, R47.reuse, R55 ;  /* 0x000000372f3b7220 */ /* 0x040fe20000410000 */
[----:B------:R-:W-:Y:S01]  /*6220*/  FMUL.FTZ R47, R47, R52 ;  /* 0x000000342f2f7220 */ /* 0x000fe20000410000 */
[----:B------:R-:W-:Y:S01]  /*6230*/  LOP3.LUT R129, R129, 0xffff0000, RZ, 0xc0, !PT ;  /* 0xffff000081817812 */ /* 0x000fe200078ec0ff */
[----:B------:R-:W-:Y:S01]  /*6240*/  FFMA.FTZ R57, R42, R51, -R57 ;  /* 0x000000332a397223 */ /* 0x000fe20000010839 */
[----:B------:R-:W-:Y:S01]  /*6250*/  LOP3.LUT R128, R128, 0xffff0000, RZ, 0xc0, !PT ;  /* 0xffff000080807812 */ /* 0x000fe200078ec0ff */
[----:B------:R-:W-:Y:S01]  /*6260*/  FFMA.FTZ R54, R42, R54, R43 ;  /* 0x000000362a367223 */ /* 0x000fe2000001002b */
[----:B------:R-:W-:Y:S01]  /*6270*/  FFMA.FTZ R59, R46, R52, -R59 ;  /* 0x000000342e3b7223 */ /* 0x000fe2000001083b */
[----:B------:R-:W-:Y:S01]  /*6280*/  FMUL.FTZ R42, R40, R53 ;  /* 0x00000035282a7220 */ /* 0x000fe20000410000 */
[----:B------:R-:W-:Y:S01]  /*6290*/  FFMA.FTZ R46, R46, R55, R47 ;  /* 0x000000372e2e7223 */ /* 0x000fe2000001002f */
[----:B------:R-:W-:Y:S01]  /*62a0*/  FMUL.FTZ R40, R40, R50 ;  /* 0x0000003228287220 */ /* 0x000fe20000410000 */
[C---:B------:R-:W-:Y:S01]  /*62b0*/  FMUL.FTZ R43, R49.reuse, R129 ;  /* 0x00000081312b7220 */ /* 0x040fe20000410000 */
[----:B------:R-:W-:Y:S01]  /*62c0*/  FMUL.FTZ R52, R49, R128 ;  /* 0x0000008031347220 */ /* 0x000fe20000410000 */
        /* <DEDUP_REMOVED lines=8> */
[----:B------:R-:W-:Y:S01]  /*6350*/  F2FP.BF16.F32.PACK_AB R43, R52, R43 ;  /* 0x0000002b342b723e */ /* 0x000fe200000010ff */
[----:B------:R-:W-:-:S07]  /*6360*/  IMAD.MOV.U32 R42, RZ, RZ, R46 ;  /* 0x000000ffff2a7224 */ /* 0x000fce00078e002e */
.L_x_497:
[----:B------:R-:W-:Y:S05]  /*6370*/  BSYNC B1 ;  /* 0x0000000000017941 */ /* 0x000fea0003800000 */
.L_x_496:
[----:B--2---:R1:W-:Y:S01]  /*6380*/  STG.E.128 desc[UR60][R44.64+0x140], R40 ;  /* 0x000140282c007986 */ /* 0x0043e2000c101d3c */
[----:B------:R-:W-:Y:S05]  /*6390*/  BRA `(.L_x_475) ;  /* 0x0000004000407947 */ /* 0x000fea0003800000 */
.L_x_443:
        /* <DEDUP_REMOVED lines=22> */
[----:B------:R-:W-:Y:S06]  /*6500*/  @P4 BRA `(.L_x_499) ;  /* 0x00000000007c4947 */ /* 0x000fec0003800000 */
[----:B------:R-:W-:Y:S01]  /*6510*/  IADD3 R42, P2, R108, R90, RZ ;  /* 0x0000005a6c2a7210 */ /* 0x000fe20007f5e0ff */
[----:B------:R-:W-:Y:S01]  /*6520*/  ULDC.64 UR4, c[0x0][0x3e8] ;  /* 0x0000fa0000047ab9 */ /* 0x000fe20000000a00 */
[----:B------:R-:W-:Y:S02]  /*6530*/  CS2R R50, SRZ ;  /* 0x0000000000327805 */ /* 0x000fe4000001ff00 */
[----:B------:R-:W-:Y:S02]  /*6540*/  CS2R R48, SRZ ;  /* 0x0000000000307805 */ /* 0x000fe4000001ff00 */
[----:B------:R-:W-:Y:S01]  /*6550*/  CS2R R78, SRZ ;  /* 0x00000000004e7805 */ /* 0x000fe2000001ff00 */
[----:B------:R-:W-:Y:S01]  /*6560*/  IMAD.X R43, R97, 0x1, R15, P2 ;  /* 0x00000001612b7824 */ /* 0x000fe200010e060f */
[----:B------:R-:W-:Y:S02]  /*6570*/  IADD3 R40, P2, R102, R88, RZ ;  /* 0x0000005866287210 */ /* 0x000fe40007f5e0ff */
[----:B------:R-:W-:-:S03]  /*6580*/  CS2R R76, SRZ ;  /* 0x00000000004c7805 */ /* 0x000fc6000001ff00 */
        /* <DEDUP_REMOVED lines=8> */
[----:B------:R-:W-:Y:S02]  /*6610*/  CS2R R44, SRZ ;  /* 0x00000000002c7805 */ /* 0x000fe4000001ff00 */
[----:B------:R-:W-:Y:S02]  /*6620*/  CS2R R58, SRZ ;  /* 0x00000000003a7805 */ /* 0x000fe4000001ff00 */
[----:B------:R-:W-:-:S05]  /*6630*/  CS2R R56, SRZ ;  /* 0x0000000000387805 */ /* 0x000fca000001ff00 */
[----:B------:R0:W5:Y:S04]  /*6640*/  @!P2 LDG.E.128 R48, desc[UR60][R80.64] ;  /* 0x0000003c5030a981 */ /* 0x000168000c1e1d00 */
[----:B------:R0:W5:Y:S01]  /*6650*/  @!P2 LDG.E.128 R76, desc[UR60][R82.64] ;  /* 0x0000003c524ca981 */ /* 0x000162000c1e1d00 */
[----:B------:R-:W-:Y:S02]  /*6660*/  ISETP.GE.AND P2, PT, R0, R121, PT ;  /* 0x000000790000720c */ /* 0x000fe40003f46270 */
[----:B------:R-:W-:Y:S02]  /*6670*/  CS2R R42, SRZ ;  /* 0x00000000002a7805 */ /* 0x000fe4000001ff00 */
[----:B------:R-:W-:Y:S02]  /*6680*/  CS2R R40, SRZ ;  /* 0x0000000000287805 */ /* 0x000fe4000001ff00 */
[----:B------:R-:W-:-:S02]  /*6690*/  CS2R R54, SRZ ;  /* 0x0000000000367805 */ /* 0x000fc4000001ff00 */
[----:B------:R-:W-:-:S05]  /*66a0*/  CS2R R52, SRZ ;  /* 0x0000000000347805 */ /* 0x000fca000001ff00 */
[----:B------:R0:W5:Y:S04]  /*66b0*/  @!P2 LDG.E.128 R44, desc[UR60][R80.64+0x40] ;  /* 0x0000403c502ca981 */ /* 0x000168000c1e1d00 */
[----:B------:R0:W5:Y:S01]  /*66c0*/  @!P2 LDG.E.128 R56, desc[UR60][R82.64+0x40] ;  /* 0x0000403c5238a981 */ /* 0x000162000c1e1d00 */
[----:B------:R-:W-:-:S13]  /*66d0*/  ISETP.GE.AND P2, PT, R3, R121, PT ;  /* 0x000000790300720c */ /* 0x000fda0003f46270 */
[----:B------:R0:W5:Y:S04]  /*66e0*/  @!P2 LDG.E.128 R40, desc[UR60][R80.64+0x80] ;  /* 0x0000803c5028a981 */ /* 0x000168000c1e1d00 */
[----:B------:R0:W5:Y:S02]  /*66f0*/  @!P2 LDG.E.128 R52, desc[UR60][R82.64+0x80] ;  /* 0x0000803c5234a981 */ /* 0x000164000c1e1d00 */
.L_x_499:
[----:B------:R-:W-:Y:S05]  /*6700*/  BSYNC B1 ;  /* 0x0000000000017941 */ /* 0x000fea0003800000 */
.L_x_498:
[----:B------:R-:W-:Y:S01]  /*6710*/  ISETP.GE.AND P3, PT, R228, R96, PT ;  /* 0x00000060e400720c */ /* 0x000fe20003f66270 */
[----:B------:R-:W-:Y:S01]  /*6720*/  BSSY B1, `(.L_x_500) ;  /* 0x0000027000017945 */ /* 0x000fe20003800000 */
[----:B0-----:R-:W-:Y:S02]  /*6730*/  CS2R R82, SRZ ;  /* 0x0000000000527805 */ /* 0x001fe4000001ff00 */
[----:B------:R-:W-:Y:S02]  /*6740*/  CS2R R80, SRZ ;  /* 0x0000000000507805 */ /* 0x000fe4000001ff00 */
[----:B------:R-:W-:Y:S02]  /*6750*/  CS2R R86, SRZ ;  /* 0x0000000000567805 */ /* 0x000fe4000001ff00 */
[----:B------:R-:W-:Y:S01]  /*6760*/  CS2R R84, SRZ ;  /* 0x0000000000547805 */ /* 0x000fe2000001ff00 */
[----:B-----5:R-:W-:Y:S02]  /*6770*/  IMAD.MOV.U32 R94, RZ, RZ, R42 ;  /* 0x000000ffff5e7224 */ /* 0x020fe400078e002a */
[----:B------:R-:W-:-:S02]  /*6780*/  IMAD.MOV.U32 R93, RZ, RZ, R43 ;  /* 0x000000ffff5d7224 */ /* 0x000fc400078e002b */
[----:B------:R-:W-:Y:S05]  /*6790*/  @P3 BRA `(.L_x_501) ;  /* 0x00000000007c3947 */ /* 0x000fea0003800000 */
[----:B------:R-:W-:Y:S01]  /*67a0*/  IADD3 R90, P2, P5, R108, R90, R10 ;  /* 0x0000005a6c5a7210 */ /* 0x000fe20007d5e00a */
[----:B------:R-:W-:Y:S01]  /*67b0*/  ULDC.64 UR4, c[0x0][0x3e8] ;  /* 0x0000fa0000047ab9 */ /* 0x000fe20000000a00 */
[----:B------:R-:W-:Y:S02]  /*67c0*/  CS2R R70, SRZ ;  /* 0x0000000000467805 */ /* 0x000fe4000001ff00 */
[----:B------:R-:W-:Y:S02]  /*67d0*/  CS2R R68, SRZ ;  /* 0x0000000000447805 */ /* 0x000fe4000001ff00 */
[----:B------:R-:W-:Y:S02]  /*67e0*/  IADD3.X R97, R15, R97, R9, P2, P5 ;  /* 0x000000610f617210 */ /* 0x000fe400017ea409 */
[----:B------:R-:W-:Y:S02]  /*67f0*/  CS2R R86, SRZ ;  /* 0x0000000000567805 */ /* 0x000fe4000001ff00 */
[----:B------:R-:W-:-:S02]  /*6800*/  IADD3 R60, P2, P5, R102, R88, R13 ;  /* 0x00000058663c7210 */ /* 0x000fc40007d5e00d */
[----:B------:R-:W-:Y:S02]  /*6810*/  CS2R R84, SRZ ;  /* 0x0000000000547805 */ /* 0x000fe4000001ff00 */
[----:B------:R-:W-:Y:S02]  /*6820*/  IADD3.X R61, R21, R98, R12, P2, P5 ;  /* 0x00000062153d7210 */ /* 0x000fe400017ea40c */
        /* <DEDUP_REMOVED lines=22> */
.L_x_501:
[----:B------:R-:W-:Y:S05]  /*6990*/  BSYNC B1 ;  /* 0x0000000000017941 */ /* 0x000fea0003800000 */
.L_x_500:
[----:B0-----:R-:W-:Y:S01]  /*69a0*/  IMAD.MOV.U32 R89, RZ, RZ, R40 ;  /* 0x000000ffff597224 */ /* 0x001fe200078e0028 */
[----:B------:R-:W-:Y:S01]  /*69b0*/  ISETP.NE.AND P2, PT, R212, 0x3, PT ;  /* 0x00000003d400780c */ /* 0x000fe20003f45270 */
[----:B------:R-:W-:Y:S01]  /*69c0*/  IMAD.MOV.U32 R88, RZ, RZ, R41 ;  /* 0x000000ffff587224 */ /* 0x000fe200078e0029 */
[----:B------:R-:W-:Y:S01]  /*69d0*/  PRMT R176, R94, 0x7610, R176 ;  /* 0x000076105eb07816 */ /* 0x000fe200000000b0 */
[----:B------:R-:W-:Y:S01]  /*69e0*/  IMAD.MOV.U32 R90, RZ, RZ, R44 ;  /* 0x000000ffff5a7224 */ /* 0x000fe200078e002c */
[----:B------:R-:W-:Y:S01]  /*69f0*/  PRMT R177, R93, 0x5410, R89 ;  /* 0x000054105db17816 */ /* 0x000fe20000000059 */
[----:B------:R-:W-:Y:S01]  /*6a00*/  IMAD.MOV.U32 R89, RZ, RZ, R47 ;  /* 0x000000ffff597224 */ /* 0x000fe200078e002f */
[----:B------:R-:W-:Y:S01]  /*6a10*/  PRMT R178, R178, 0x5410, R88 ;  /* 0x00005410b2b27816 */ /* 0x000fe20000000058 */
[----:B------:R-:W-:Y:S02]  /*6a20*/  IMAD.MOV.U32 R88, RZ, RZ, R46 ;  /* 0x000000ffff587224 */ /* 0x000fe400078e002e */
[----:B------:R-:W-:-:S03]  /*6a30*/  IMAD.MOV.U32 R91, RZ, RZ, R45 ;  /* 0x000000ffff5b7224 */ /* 0x000fc600078e002d */
[----:B------:R-:W-:Y:S01]  /*6a40*/  PRMT R180, R88, 0x5410, R89 ;  /* 0x0000541058b47816 */ /* 0x000fe20000000059 */
[----:B------:R-:W-:Y:S01]  /*6a50*/  IMAD.MOV.U32 R88, RZ, RZ, R50 ;  /* 0x000000ffff587224 */ /* 0x000fe200078e0032 */
[----:B------:R-:W-:Y:S01]  /*6a60*/  PRMT R182, R91, 0x5410, R90 ;  /* 0x000054105bb67816 */ /* 0x000fe2000000005a */
[----:B------:R-:W-:Y:S02]  /*6a70*/  IMAD.MOV.U32 R89, RZ, RZ, R51 ;  /* 0x000000ffff597224 */ /* 0x000fe400078e0033 */
[----:B------:R-:W-:Y:S02]  /*6a80*/  IMAD.MOV.U32 R90, RZ, RZ, R48 ;  /* 0x000000ffff5a7224 */ /* 0x000fe400078e0030 */
[----:B------:R-:W-:Y:S01]  /*6a90*/  IMAD.MOV.U32 R91, RZ, RZ, R49 ;  /* 0x000000ffff5b7224 */ /* 0x000fe200078e0031 */
[----:B------:R-:W-:Y:S01]  /*6aa0*/  PRMT R163, R89, 0x5410, R88 ;  /* 0x0000541059a37816 */ /* 0x000fe20000000058 */
[----:B------:R-:W-:Y:S02]  /*6ab0*/  IMAD.MOV.U32 R89, RZ, RZ, R52 ;  /* 0x000000ffff597224 */ /* 0x000fe400078e0034 */
        /* <DEDUP_REMOVED lines=8> */
[----:B------:R-:W-:-:S04]  /*6b40*/  PRMT R176, R176, 0x5410, R90 ;  /* 0x00005410b0b07816 */ /* 0x000fc8000000005a */
[----:B------:R-:W-:Y:S01]  /*6b50*/  PRMT R181, R88, 0x5410, R89 ;  /* 0x0000541058b57816 */ /* 0x000fe20000000059 */
[----:B------:R-:W-:Y:S02]  /*6b60*/  IMAD.MOV.U32 R88, RZ, RZ, R56 ;  /* 0x000000ffff587224 */ /* 0x000fe400078e0038 */
[----:B------:R-:W-:-:S05]  /*6b70*/  IMAD.MOV.U32 R89, RZ, RZ, R57 ;  /* 0x000000ffff597224 */ /* 0x000fca00078e0039 */
[----:B------:R-:W-:Y:S01]  /*6b80*/  PRMT R183, R88, 0x5410, R89 ;  /* 0x0000541058b77816 */ /* 0x000fe20000000059 */
[----:B------:R-:W-:Y:S02]  /*6b90*/  IMAD.MOV.U32 R88, RZ, RZ, R78 ;  /* 0x000000ffff587224 */ /* 0x000fe400078e004e */
[----:B------:R-:W-:-:S03]  /*6ba0*/  IMAD.MOV.U32 R89, RZ, RZ, R79 ;  /* 0x000000ffff597224 */ /* 0x000fc600078e004f */
[----:B------:R-:W-:Y:S01]  /*6bb0*/  PRMT R168, R88, 0x7610, R168 ;  /* 0x0000761058a87816 */ /* 0x000fe200000000a8 */
[----:B------:R-:W-:Y:S01]  /*6bc0*/  IMAD.MOV.U32 R88, RZ, RZ, R76 ;  /* 0x000000ffff587224 */ /* 0x000fe200078e004c */
[----:B------:R-:W-:Y:S01]  /*6bd0*/  PRMT R169, R89, 0x7610, R169 ;  /* 0x0000761059a97816 */ /* 0x000fe200000000a9 */
[----:B------:R-:W-:-:S03]  /*6be0*/  IMAD.MOV.U32 R89, RZ, RZ, R77 ;  /* 0x000000ffff597224 */ /* 0x000fc600078e004d */
        /* <DEDUP_REMOVED lines=35> */
[----:B------:R-:W-:-:S05]  /*6e20*/  IMAD.MOV.U32 R88, RZ, RZ, R84 ;  /* 0x000000ffff587224 */ /* 0x000fca00078e0054 */
[----:B------:R-:W-:Y:S01]  /*6e30*/  PRMT R174, R88, 0x7610, R174 ;  /* 0x0000761058ae7816 */ /* 0x000fe200000000ae */
[----:B------:R-:W-:-:S05]  /*6e40*/  IMAD.MOV.U32 R88, RZ, RZ, R85 ;  /* 0x000000ffff587224 */ /* 0x000fca00078e0055 */
[----:B------:R-:W-:Y:S01]  /*6e50*/  PRMT R174, R174, 0x5410, R88 ;  /* 0x00005410aeae7816 */ /* 0x000fe20000000058 */
[----:B------:R-:W-:Y:S06]  /*6e60*/  @!P2 BRA `(.L_x_502) ;  /* 0x000000000004a947 */ /* 0x000fec0003800000 */
[----:B------:R-:W-:Y:S01]  /*6e70*/  BPT.TRAP 0x1 ;  /* 0x000000040000795c */ /* 0x000fe20000300000 */
.L_x_502:
[----:B------:R-:W-:Y:S01]  /*6e80*/  IMAD R97, R17, 0x8, R16 ;  /* 0x0000000811617824 */ /* 0x000fe200078e0210 */
[----:B------:R-:W-:Y:S01]  /*6e90*/  SHF.L.U32 R98, R205, 0x1f, RZ ;  /* 0x0000001fcd627819 */ /* 0x000fe200000006ff */
[----:B------:R-:W0:Y:S01]  /*6ea0*/  LDC R143, c[0x0][0x2f4] ;  /* 0x0000bd00ff8f7b82 */ /* 0x000e220000000800 */
[----:B------:R-:W-:Y:S01]  /*6eb0*/  BSSY B1, `(.L_x_503) ;  /* 0x0000004000017945 */ /* 0x000fe20003800000 */
[----:B------:R-:W-:Y:S01]  /*6ec0*/  IMAD.MOV.U32 R127, RZ, RZ, R92 ;  /* 0x000000ffff7f7224 */ /* 0x000fe200078e005c */
[----:B------:R-:W1:Y:S02]  /*6ed0*/  SYNCS.PHASECHK.TRANS64.TRYWAIT P5, [R97+URZ+0x36890], R98 ;  /* 0x03689062610075a7 */ /* 0x000e6400080a017f */
[----:B-1----:R-:W-:Y:S05]  /*6ee0*/  @!P5 BRA `(.L_x_504) ;  /* 0x0000021800dcd947 */ /* 0x002fea0003800000 */
.L_x_810:
[----:B------:R-:W-:Y:S05]  /*6ef0*/  BSYNC B1 ;  /* 0x0000000000017941 */ /* 0x000fea0003800000 */
.L_x_503:
[----:B------:R-:W2:Y:S01]  /*6f00*/  LDC.64 R128, c[0x0][0x300] ;  /* 0x0000c000ff807b82 */ /* 0x000ea20000000a00 */
[----:B------:R-:W-:Y:S01]  /*6f10*/  BSSY B1, `(.L_x_505) ;  /* 0x0000190000017945 */ /* 0x000fe20003800000 */
[----:B0-----:R-:W-:-:S03]  /*6f20*/  IMAD.IADD R148, R143, 0x1, -R132 ;  /* 0x000000018f947824 */ /* 0x001fc600078e0a84 */
[----:B------:R-:W-:Y:S05]  /*6f30*/  @P4 BRA `(.L_x_506) ;  /* 0x0000001800344947 */ /* 0x000fea0003800000 */
[----:B------:R-:W-:Y:S01]  /*6f40*/  ISETP.NE.AND P4, PT, R28, RZ, PT ;  /* 0x000000ff1c00720c */ /* 0x000fe20003f85270 */
[-C--:B--2---:R-:W-:Y:S01]  /*6f50*/  IMAD R156, R151, R128.reuse, RZ ;  /* 0x00000080979c7224 */ /* 0x084fe200078e02ff */
[----:B------:R-:W-:Y:S01]  /*6f60*/  BSSY B2, `(.L_x_507) ;  /* 0x0000084000027945 */ /* 0x000fe20003800000 */
[----:B------:R-:W-:-:S04]  /*6f70*/  IMAD.WIDE.U32 R130, R204, R128, R126 ;  /* 0x00000080cc827225 */ /* 0x000fc800078e007e */
[----:B------:R-:W-:-:S04]  /*6f80*/  IMAD R156, R204, R129, R156 ;  /* 0x00000081cc9c7224 */ /* 0x000fc800078e029c */
[----:B------:R-:W-:Y:S02]  /*6f90*/  IMAD.IADD R156, R156, 0x1, R131 ;  /* 0x000000019c9c7824 */ /* 0x000fe400078e0283 */
[----:B------:R-:W-:Y:S05]  /*6fa0*/  @!P4 BRA `(.L_x_508) ;  /* 0x0000000400fcc947 */ /* 0x000fea0003800000 */
[----:B------:R-:W-:Y:S01]  /*6fb0*/  SEL R88, R132, R148, !P0 ;  /* 0x0000009484587207 */ /* 0x000fe20004000000 */
[----:B------:R-:W-:Y:S01]  /*6fc0*/  BSSY B3, `(.L_x_509) ;  /* 0x0000071000037945 */ /* 0x000fe20003800000 */
[----:B------:R-:W-:Y:S02]  /*6fd0*/  ISETP.GE.AND P4, PT, R18, R121, PT ;  /* 0x000000791200720c */ /* 0x000fe40003f86270 */
[----:B------:R-:W-:-:S04]  /*6fe0*/  SHF.R.S32.HI R89, RZ, 0x1f, R88 ;  /* 0x0000001fff597819 */ /* 0x000fc80000011458 */
[----:B------:R-:W-:-:S04]  /*6ff0*/  LEA.HI R89, R89, R88, RZ, 0x4 ;  /* 0x0000005859597211 */ /* 0x000fc800078f20ff */
[----:B------:R-:W-:-:S04]  /*7000*/  LEA.HI.SX32 R161, R89, R119, 0x1c ;  /* 0x0000007759a17211 */ /* 0x000fc800078fe2ff */
[----:B------:R-:W-:-:S04]  /*7010*/  SHF.R.S32.HI R89, RZ, 0x1f, R161 ;  /* 0x0000001fff597819 */ /* 0x000fc800000114a1 */
[----:B------:R-:W-:Y:S01]  /*7020*/  LEA.HI R89, R89, R161, RZ, 0x3 ;  /* 0x000000a159597211 */ /* 0x000fe200078f18ff */
[----:B------:R-:W-:-:S03]  /*7030*/  IMAD.SHL.U32 R161, R161, 0x8, RZ ;  /* 0x00000008a1a17824 */ /* 0x000fc600078e00ff */
[----:B------:R-:W-:Y:S02]  /*7040*/  SHF.R.S32.HI R89, RZ, 0x3, R89 ;  /* 0x00000003ff597819 */ /* 0x000fe40000011459 */
[----:B------:R-:W-:-:S03]  /*7050*/  LOP3.LUT R88, R213, 0x38, R161, 0xf8, !PT ;  /* 0x00000038d5587812 */ /* 0x000fc600078ef8a1 */
[----:B------:R-:W-:Y:S01]  /*7060*/  IMAD R89, R89, 0x1c00, R215 ;  /* 0x00001c0059597824 */ /* 0x000fe200078e02d7 */
[----:B------:R-:W-:-:S05]  /*7070*/  LOP3.LUT R88, R88, R214, RZ, 0x3c, !PT ;  /* 0x000000d658587212 */ /* 0x000fca00078e3cff */
[----:B------:R-:W-:-:S04]  /*7080*/  IMAD.IADD R88, R89, 0x1, R88 ;  /* 0x0000000159587824 */ /* 0x000fc800078e0258 */
[C---:B------:R-:W-:Y:S02]  /*7090*/  IMAD R92, R17.reuse, 0x5400, R88 ;  /* 0x00005400115c7824 */ /* 0x040fe400078e0258 */
[----:B------:R-:W-:Y:S02]  /*70a0*/  IMAD R88, R17, 0x5400, R147 ;  /* 0x0000540011587824 */ /* 0x000fe400078e0293 */
[--C-:B------:R-:W-:Y:S02]  /*70b0*/  IMAD R92, R92, 0x2, R16.reuse ;  /* 0x000000025c5c7824 */ /* 0x100fe400078e0210 */
[----:B------:R-:W-:-:S04]  /*70c0*/  IMAD R88, R88, 0x2, R16 ;  /* 0x0000000258587824 */ /* 0x000fc800078e0210 */
[----:B------:R-:W0:Y:S04]  /*70d0*/  LDS.128 R92, [R92+0x21400] ;  /* 0x021400005c5c7984 */ /* 0x000e280000000c00 */
[----:B------:R-:W2:Y:S01]  /*70e0*/  LDS.128 R88, [R88+0x21400] ;  /* 0x0214000058587984 */ /* 0x000ea20000000c00 */
[----:B------:R-:W-:Y:S05]  /*70f0*/  @P4 BRA `(.L_x_510) ;  /* 0x0000000400744947 */ /* 0x000fea0003800000 */
[--C-:B------:R-:W-:Y:S01]  /*7100*/  SHF.R.U64 R48, R48, 0x10, R49.reuse ;  /* 0x0000001030307819 */ /* 0x100fe20000001231 */
[----:B0-----:R-:W-:Y:S01]  /*7110*/  IMAD.U32 R170, R93, 0x10000, RZ ;  /* 0x000100005daa7824 */ /* 0x001fe200078e00ff */
[----:B------:R-:W-:Y:S02]  /*7120*/  SHF.R.U32.HI R49, RZ, 0x10, R49 ;  /* 0x00000010ff317819 */ /* 0x000fe40000011631 */
[C---:B------:R-:W-:Y:S02]  /*7130*/  PRMT R48, R162.reuse, 0x5432, R48 ;  /* 0x00005432a2307816 */ /* 0x040fe40000000030 */
[----:B------:R-:W-:Y:S02]  /*7140*/  PRMT R49, R162, 0x5410, R49 ;  /* 0x00005410a2317816 */ /* 0x000fe40000000031 */
[----:B------:R-:W-:Y:S02]  /*7150*/  SHF.R.U64 R50, R50, 0x10, R51 ;  /* 0x0000001032327819 */ /* 0x000fe40000001233 */
[----:B------:R-:W-:-:S02]  /*7160*/  SHF.R.U32.HI R162, RZ, 0x10, R77 ;  /* 0x00000010ffa27819 */ /* 0x000fc4000001164d */
[----:B------:R-:W-:Y:S02]  /*7170*/  SHF.R.U64 R76, R76, 0x10, R77 ;  /* 0x000000104c4c7819 */ /* 0x000fe4000000124d */
[--C-:B------:R-:W-:Y:S02]  /*7180*/  SHF.R.U64 R77, R78, 0x10, R79.reuse ;  /* 0x000000104e4d7819 */ /* 0x100fe4000000124f */
[----:B------:R-:W-:Y:S02]  /*7190*/  PRMT R78, R163, 0x5432, R50 ;  /* 0x00005432a34e7816 */ /* 0x000fe40000000032 */
[----:B------:R-:W-:Y:S02]  /*71a0*/  SHF.R.U32.HI R79, RZ, 0x10, R79 ;  /* 0x00000010ff4f7819 */ /* 0x000fe4000001164f */
[----:B------:R-:W-:Y:S01]  /*71b0*/  PRMT R50, R169, 0x5432, R162 ;  /* 0x00005432a9327816 */ /* 0x000fe200000000a2 */
[----:B------:R-:W-:Y:S01]  /*71c0*/  IMAD.U32 R162, R49, 0x10000, RZ ;  /* 0x0001000031a27824 */ /* 0x000fe200078e00ff */
[----:B------:R-:W-:-:S02]  /*71d0*/  SHF.R.U32.HI R51, RZ, 0x10, R51 ;  /* 0x00000010ff337819 */ /* 0x000fc40000011633 */
[----:B------:R-:W-:Y:S01]  /*71e0*/  PRMT R79, R169, 0x5410, R79 ;  /* 0x00005410a94f7816 */ /* 0x000fe2000000004f */
[----:B------:R-:W-:Y:S01]  /*71f0*/  IMAD.U32 R169, R50, 0x10000, RZ ;  /* 0x0001000032a97824 */ /* 0x000fe200078e00ff */
[----:B------:R-:W-:Y:S02]  /*7200*/  PRMT R51, R163, 0x5410, R51 ;  /* 0x00005410a3337816 */ /* 0x000fe40000000033 */
[----:B------:R-:W-:Y:S01]  /*7210*/  PRMT R76, R168, 0x5432, R76 ;  /* 0x00005432a84c7816 */ /* 0x000fe2000000004c */
[-C--:B------:R-:W-:Y:S01]  /*7220*/  FMUL.FTZ R163, R170, R169.reuse ;  /* 0x000000a9aaa37220 */ /* 0x080fe20000410000 */
[----:B------:R-:W-:Y:S01]  /*7230*/  PRMT R77, R168, 0x5410, R77 ;  /* 0x00005410a84d7816 */ /* 0x000fe2000000004d */
[----:B--2---:R-:W-:Y:S01]  /*7240*/  IMAD.U32 R168, R89, 0x10000, RZ ;  /* 0x0001000059a87824 */ /* 0x004fe200078e00ff */
[----:B------:R-:W-:Y:S02]  /*7250*/  LOP3.LUT R50, R50, 0xffff0000, RZ, 0xc0, !PT ;  /* 0xffff000032327812 */ /* 0x000fe400078ec0ff */
[----:B------:R-:W-:Y:S01]  /*7260*/  LOP3.LUT R93, R93, 0xffff0000, RZ, 0xc0, !PT ;  /* 0xffff00005d5d7812 */ /* 0x000fe200078ec0ff */
[-C--:B------:R-:W-:Y:S01]  /*7270*/  FFMA.FTZ R163, R168, R162.reuse, -R163 ;  /* 0x000000a2a8a37223 */ /* 0x080fe200000108a3 */
[----:B------:R-:W-:Y:S01]  /*7280*/  FMUL.FTZ R162, R170, R162 ;  /* 0x000000a2aaa27220 */ /* 0x000fe20000410000 */
[----:B------:R-:W-:Y:S01]  /*7290*/  LOP3.LUT R89, R89, 0xffff0000, RZ, 0xc0, !PT ;  /* 0xffff000059597812 */ /* 0x000fe200078ec0ff */
[C---:B------:R-:W-:Y:S01]  /*72a0*/  IMAD.U32 R170, R95.reuse, 0x10000, RZ ;  /* 0x000100005faa7824 */ /* 0x040fe200078e00ff */
[----:B------:R-:W-:Y:S01]  /*72b0*/  LOP3.LUT R95, R95, 0xffff0000, RZ, 0xc0, !PT ;  /* 0xffff00005f5f7812 */ /* 0x000fe200078ec0ff */
[----:B------:R-:W-:Y:S01]  /*72c0*/  FFMA.FTZ R162, R168, R169, R162 ;  /* 0x000000a9a8a27223 */ /* 0x000fe200000100a2 */
[----:B------:R-:W-:Y:S01]  /*72d0*/  LOP3.LUT R168, R49, 0xffff0000, RZ, 0xc0, !PT ;  /* 0xffff000031a87812 */ /* 0x000fe200078ec0ff */
[----:B------:R-:W-:Y:S01]  /*72e0*/  FMUL.FTZ R49, R93, R50 ;  /* 0x000000325d317220 */ /* 0x000fe20000410000 */
[C---:B------:R-:W-:Y:S01]  /*72f0*/  IMAD.U32 R169, R79.reuse, 0x10000, RZ ;  /* 0x000100004fa97824 */ /* 0x040fe200078e00ff */
[----:B------:R-:W-:-:S02]  /*7300*/  LOP3.LUT R79, R79, 0xffff0000, RZ, 0xc0, !PT ;  /* 0xffff00004f4f7812 */ /* 0x000fc400078ec0ff */
[-C--:B------:R-:W-:Y:S01]  /*7310*/  FMUL.FTZ R93, R93, R168.reuse ;  /* 0x000000a85d5d7220 */ /* 0x080fe20000410000 */
[----:B------:R-:W-:Y:S01]  /*7320*/  FFMA.FTZ R49, R89, R168, -R49 ;  /* 0x000000a859317223 */ /* 0x000fe20000010831 */
[----:B------:R-:W-:Y:S02]  /*7330*/  IMAD.U32 R168, R91, 0x10000, RZ ;  /* 0x000100005ba87824 */ /* 0x000fe400078e00ff */
[----:B------:R-:W-:Y:S01]  /*7340*/  FFMA.FTZ R50, R89, R50, R93 ;  /* 0x0000003259327223 */ /* 0x000fe2000001005d */
[----:B------:R-:W-:Y:S02]  /*7350*/  IMAD.U32 R93, R51, 0x10000, RZ ;  /* 0x00010000335d7824 */ /* 0x000fe400078e00ff */
[----:B------:R-:W-:Y:S01]  /*7360*/  FMUL.FTZ R89, R170, R169 ;  /* 0x000000a9aa597220 */ /* 0x000fe20000410000 */
[----:B------:R-:W-:Y:S02]  /*7370*/  F2FP.BF16.F32.PACK_AB R49, R49, R163 ;  /* 0x000000a33131723e */ /* 0x000fe400000010ff */
[----:B------:R-:W-:Y:S01]  /*7380*/  F2FP.BF16.F32.PACK_AB R50, R50, R162 ;  /* 0x000000a23232723e */ /* 0x000fe200000010ff */
[-C--:B------:R-:W-:Y:S01]  /*7390*/  FFMA.FTZ R89, R168, R93.reuse, -R89 ;  /* 0x0000005da8597223 */ /* 0x080fe20000010859 */
[----:B------:R-:W-:-:S04]  /*73a0*/  FMUL.FTZ R93, R170, R93 ;  /* 0x0000005daa5d7220 */ /* 0x000fc80000410000 */
[----:B------:R-:W-:Y:S01]  /*73b0*/  FFMA.FTZ R93, R168, R169, R93 ;  /* 0x000000a9a85d7223 */ /* 0x000fe2000001005d */
[----:B------:R-:W-:Y:S02]  /*73c0*/  LOP3.LUT R168, R51, 0xffff0000, RZ, 0xc0, !PT ;  /* 0xffff000033a87812 */ /* 0x000fe400078ec0ff */
[----:B------:R-:W-:Y:S01]  /*73d0*/  LOP3.LUT R51, R91, 0xffff0000, RZ, 0xc0, !PT ;  /* 0xffff00005b337812 */ /* 0x000fe200078ec0ff */
[CC--:B------:R-:W-:Y:S02]  /*73e0*/  FMUL.FTZ R91, R95.reuse, R79.reuse ;  /* 0x0000004f5f5b7220 */ /* 0x0c0fe40000410000 */
[-C--:B------:R-:W-:Y:S02]  /*73f0*/  FMUL.FTZ R95, R95, R168.reuse ;  /* 0x000000a85f5f7220 */ /* 0x080fe40000410000 */
[C---:B------:R-:W-:Y:S02]  /*7400*/  FFMA.FTZ R91, R51.reuse, R168, -R91 ;  /* 0x000000a8335b7223 */ /* 0x040fe4000001085b */
[----:B------:R-:W-:Y:S01]  /*7410*/  FFMA.FTZ R95, R51, R79, R95 ;  /* 0x0000004f335f7223 */ /* 0x000fe2000001005f */
[C---:B------:R-:W-:Y:S01]  /*7420*/  IMAD.U32 R79, R76.reuse, 0x10000, RZ ;  /* 0x000100004c4f7824 */ /* 0x040fe200078e00ff */
[----:B------:R-:W-:Y:S01]  /*7430*/  LOP3.LUT R76, R76, 0xffff0000, RZ, 0xc0, !PT ;  /* 0xffff00004c4c7812 */ /* 0x000fe200078ec0ff */
[----:B------:R-:W-:Y:S01]  /*7440*/  IMAD.U32 R51, R88, 0x10000, RZ ;  /* 0x0001000058337824 */ /* 0x000fe200078e00ff */
[----:B------:R-:W-:Y:S01]  /*7450*/  F2FP.BF16.F32.PACK_AB R91, R91, R89 ;  /* 0x000000595b5b723e */ /* 0x000fe200000010ff */
[----:B------:R-:W-:Y:S01]  /*7460*/  IMAD.U32 R89, R92, 0x10000, RZ ;  /* 0x000100005c597824 */ /* 0x000fe200078e00ff */
[----:B------:R-:W-:Y:S01]  /*7470*/  F2FP.BF16.F32.PACK_AB R95, R95, R93 ;  /* 0x0000005d5f5f723e */ /* 0x000fe200000010ff */
[C---:B------:R-:W-:Y:S01]  /*7480*/  IMAD.U32 R93, R48.reuse, 0x10000, RZ ;  /* 0x00010000305d7824 */ /* 0x040fe200078e00ff */
[----:B------:R-:W-:Y:S01]  /*7490*/  LOP3.LUT R48, R48, 0xffff0000, RZ, 0xc0, !PT ;  /* 0xffff000030307812 */ /* 0x000fe200078ec0ff */
[----:B------:R-:W-:-:S02]  /*74a0*/  FMUL.FTZ R162, R89, R79 ;  /* 0x0000004f59a27220 */ /* 0x000fc40000410000 */
[-C--:B------:R-:W-:Y:S02]  /*74b0*/  FMUL.FTZ R89, R89, R93.reuse ;  /* 0x0000005d59597220 */ /* 0x080fe40000410000 */
[C---:B------:R-:W-:Y:S01]  /*74c0*/  FFMA.FTZ R162, R51.reuse, R93, -R162 ;  /* 0x0000005d33a27223 */ /* 0x040fe200000108a2 */
[----:B------:R-:W-:Y:S02]  /*74d0*/  IMAD.U32 R93, R94, 0x10000, RZ ;  /* 0x000100005e5d7824 */ /* 0x000fe400078e00ff */
[----:B------:R-:W-:Y:S01]  /*74e0*/  FFMA.FTZ R89, R51, R79, R89 ;  /* 0x0000004f33597223 */ /* 0x000fe20000010059 */
[----:B------:R-:W-:Y:S02]  /*74f0*/  LOP3.LUT R51, R92, 0xffff0000, RZ, 0xc0, !PT ;  /* 0xffff00005c337812 */ /* 0x000fe400078ec0ff */
[----:B------:R-:W-:-:S03]  /*7500*/  LOP3.LUT R79, R88, 0xffff0000, RZ, 0xc0, !PT ;  /* 0xffff0000584f7812 */ /* 0x000fc600078ec0ff */
[C---:B------:R-:W-:Y:S01]  /*7510*/  FMUL.FTZ R88, R51.reuse, R76 ;  /* 0x0000004c33587220 */ /* 0x040fe20000410000 */
[----:B------:R-:W-:-:S03]  /*7520*/  FMUL.FTZ R51, R51, R48 ;  /* 0x0000003033337220 */ /* 0x000fc60000410000 */
[C---:B------:R-:W-:Y:S01]  /*7530*/  FFMA.FTZ R48, R79.reuse, R48, -R88 ;  /* 0x000000304f307223 */ /* 0x040fe20000010858 */
[----:B------:R-:W-:Y:S01]  /*7540*/  FFMA.FTZ R51, R79, R76, R51 ;  /* 0x0000004c4f337223 */ /* 0x000fe20000010033 */
[C---:B------:R-:W-:Y:S01]  /*7550*/  IMAD.U32 R79, R77.reuse, 0x10000, RZ ;  /* 0x000100004d4f7824 */ /* 0x040fe200078e00ff */
[----:B------:R-:W-:Y:S01]  /*7560*/  LOP3.LUT R77, R77, 0xffff0000, RZ, 0xc0, !PT ;  /* 0xffff00004d4d7812 */ /* 0x000fe200078ec0ff */
[C---:B------:R-:W-:Y:S01]  /*7570*/  IMAD.U32 R88, R78.reuse, 0x10000, RZ ;  /* 0x000100004e587824 */ /* 0x040fe200078e00ff */
[----:B------:R-:W-:Y:S01]  /*7580*/  LOP3.LUT R78, R78, 0xffff0000, RZ, 0xc0, !PT ;  /* 0xffff00004e4e7812 */ /* 0x000fe200078ec0ff */
[C---:B------:R-:W-:Y:S01]  /*7590*/  FMUL.FTZ R92, R93.reuse, R79 ;  /* 0x0000004f5d5c7220 */ /* 0x040fe20000410000 */
[----:B------:R-:W-:Y:S02]  /*75a0*/  IMAD.U32 R76, R90, 0x10000, RZ ;  /* 0x000100005a4c7824 */ /* 0x000fe400078e00ff */
[----:B------:R-:W-:Y:S01]  /*75b0*/  FMUL.FTZ R93, R93, R88 ;  /* 0x000000585d5d7220 */ /* 0x000fe20000410000 */
[----:B------:R-:W-:Y:S01]  /*75c0*/  F2FP.BF16.F32.PACK_AB R48, R48, R162 ;  /* 0x000000a23030723e */ /* 0x000fe200000010ff */
[----:B------:R-:W-:-:S02]  /*75d0*/  FFMA.FTZ R92, R76, R88, -R92 ;  /* 0x000000584c5c7223 */ /* 0x000fc4000001085c */
[----:B------:R-:W-:Y:S01]  /*75e0*/  FFMA.FTZ R93, R76, R79, R93 ;  /* 0x0000004f4c5d7223 */ /* 0x000fe2000001005d */
[----:B------:R-:W-:Y:S02]  /*75f0*/  LOP3.LUT R76, R94, 0xffff0000, RZ, 0xc0, !PT ;  /* 0xffff00005e4c7812 */ /* 0x000fe400078ec0ff */
[----:B------:R-:W-:Y:S02]  /*7600*/  LOP3.LUT R79, R90, 0xffff0000, RZ, 0xc0, !PT ;  /* 0xffff00005a4f7812 */ /* 0x000fe400078ec0ff */
[----:B------:R-:W-:Y:S01]  /*7610*/  F2FP.BF16.F32.PACK_AB R51, R51, R89 ;  /* 0x000000593333723e */ /* 0x000fe200000010ff */
[CC--:B------:R-:W-:Y:S01]  /*7620*/  FMUL.FTZ R88, R76.reuse, R77.reuse ;  /* 0x0000004d4c587220 */ /* 0x0c0fe20000410000 */
[-C--:B------:R-:W-:Y:S01]  /*7630*/  FMUL.FTZ R76, R76, R78.reuse ;  /* 0x0000004e4c4c7220 */ /* 0x080fe20000410000 */
[----:B------:R-:W-:Y:S02]  /*7640*/  IMAD.MOV.U32 R89, RZ, RZ, R49 ;  /* 0x000000ffff597224 */ /* 0x000fe400078e0031 */
[C---:B------:R-:W-:Y:S01]  /*7650*/  FFMA.FTZ R88, R79.reuse, R78, -R88 ;  /* 0x0000004e4f587223 */ /* 0x040fe20000010858 */
[----:B------:R-:W-:-:S04]  /*7660*/  FFMA.FTZ R76, R79, R77, R76 ;  /* 0x0000004d4f4c7223 */ /* 0x000fc8000001004c */
[----:B------:R-:W-:Y:S01]  /*7670*/  F2FP.BF16.F32.PACK_AB R90, R88, R92 ;  /* 0x0000005c585a723e */ /* 0x000fe200000010ff */
[----:B------:R-:W-:Y:S01]  /*7680*/  IMAD.MOV.U32 R88, RZ, RZ, R48 ;  /* 0x000000ffff587224 */ /* 0x000fe200078e0030 */
[----:B------:R-:W-:Y:S01]  /*7690*/  F2FP.BF16.F32.PACK_AB R76, R76, R93 ;  /* 0x0000005d4c4c723e */ /* 0x000fe200000010ff */
[----:B------:R-:W-:Y:S02]  /*76a0*/  IMAD.MOV.U32 R92, RZ, RZ, R51 ;  /* 0x000000ffff5c7224 */ /* 0x000fe400078e0033 */
[----:B------:R-:W-:Y:S02]  /*76b0*/  IMAD.MOV.U32 R93, RZ, RZ, R50 ;  /* 0x000000ffff5d7224 */ /* 0x000fe400078e0032 */
[----:B------:R-:W-:-:S07]  /*76c0*/  IMAD.MOV.U32 R94, RZ, RZ, R76 ;  /* 0x000000ffff5e7224 */ /* 0x000fce00078e004c */
.L_x_510:
[----:B------:R-:W-:Y:S05]  /*76d0*/  BSYNC B3 ;  /* 0x0000000000037941 */ /* 0x000fea0003800000 */
.L_x_509:
[----:B------:R-:W-:-:S13]  /*76e0*/  ISETP.GE.AND P4, PT, R161, R143, PT ;  /* 0x0000008fa100720c */ /* 0x000fda0003f86270 */
[--C-:B------:R-:W-:Y:S02]  /*76f0*/  @!P4 SHF.R.S32.HI R51, RZ, 0x1f, R161.reuse ;  /* 0x0000001fff33c819 */ /* 0x100fe400000114a1 */
[----:B------:R-:W-:-:S04]  /*7700*/  @!P4 IADD3 R161, P5, P6, R116, R130, R161 ;  /* 0x0000008274a1c210 */ /* 0x000fc80007ebe0a1 */
[----:B------:R-:W-:Y:S02]  /*7710*/  @!P4 IADD3.X R51, R7, R156, R51, P5, P6 ;  /* 0x0000009c0733c210 */ /* 0x000fe40002fec433 */
[----:B------:R-:W-:-:S04]  /*7720*/  IADD3 R49, P5, P6, R116, R130, R25 ;  /* 0x0000008274317210 */ /* 0x000fc80007ebe019 */
[----:B------:R-:W-:Y:S02]  /*7730*/  IADD3.X R50, R7, R156, R29, P5, P6 ;  /* 0x0000009c07327210 */ /* 0x000fe40002fec41d */
[----:B------:R-:W-:-:S04]  /*7740*/  LEA R48, P5, R49, R124, 0x1 ;  /* 0x0000007c31307211 */ /* 0x000fc800078a08ff */
[----:B------:R-:W-:Y:S02]  /*7750*/  LEA.HI.X R49, R49, R125, R50, 0x1, P5 ;  /* 0x0000007d31317211 */ /* 0x000fe400028f0c32 */
[----:B------:R-:W-:-:S03]  /*7760*/  @!P4 LEA R50, P5, R161, R124, 0x1 ;  /* 0x0000007ca132c211 */ /* 0x000fc600078a08ff */
[----:B--2---:R2:W-:Y:S01]  /*7770*/  STG.E.128 desc[UR60][R48.64], R88 ;  /* 0x0000005830007986 */ /* 0x0045e2000c101d3c */
[----:B------:R-:W-:-:S05]  /*7780*/  @!P4 LEA.HI.X R51, R161, R125, R51, 0x1, P5 ;  /* 0x0000007da133c211 */ /* 0x000fca00028f0c33 */
[----:B0-----:R2:W-:Y:S04]  /*7790*/  @!P4 STG.E.128 desc[UR60][R50.64], R92 ;  /* 0x0000005c3200c986 */ /* 0x0015e8000c101d3c */
.L_x_508:
[----:B------:R-:W-:Y:S05]  /*77a0*/  BSYNC B2 ;  /* 0x0000000000027941 */ /* 0x000fea0003800000 */
.L_x_507:
[----:B------:R-:W-:Y:S01]  /*77b0*/  ISETP.NE.AND P4, PT, R32, RZ, PT ;  /* 0x000000ff2000720c */ /* 0x000fe20003f85270 */
[----:B------:R-:W-:-:S12]  /*77c0*/  BSSY B2, `(.L_x_511) ;  /* 0x0000080000027945 */ /* 0x000fd80003800000 */
[----:B------:R-:W-:Y:S05]  /*77d0*/  @!P4 BRA `(.L_x_512) ;  /* 0x0000000400f8c947 */ /* 0x000fea0003800000 */
[----:B--2---:R-:W-:Y:S01]  /*77e0*/  SEL R48, R132, R148, !P1 ;  /* 0x0000009484307207 */ /* 0x004fe20004800000 */
        /* <DEDUP_REMOVED lines=20> */
[----:B------:R-:W-:Y:S01]  /*7930*/  SHF.R.U64 R46, R46, 0x10, R47 ;  /* 0x000000102e2e7819 */ /* 0x000fe2000000122f */
[----:B0-----:R-:W-:Y:S01]  /*7940*/  IMAD.U32 R93, R77, 0x10000, RZ ;  /* 0x000100004d5d7824 */ /* 0x001fe200078e00ff */
[--C-:B------:R-:W-:Y:S01]  /*7950*/  SHF.R.U32.HI R89, RZ, 0x10, R57.reuse ;  /* 0x00000010ff597819 */ /* 0x100fe20000011639 */
[----:B--2---:R-:W-:Y:S01]  /*7960*/  IMAD.U32 R91, R49, 0x10000, RZ ;  /* 0x00010000315b7824 */ /* 0x004fe200078e00ff */
[----:B------:R-:W-:Y:S02]  /*7970*/  SHF.R.U64 R56, R56, 0x10, R57 ;  /* 0x0000001038387819 */ /* 0x000fe40000001239 */
[----:B------:R-:W-:Y:S02]  /*7980*/  SHF.R.U64 R57, R58, 0x10, R59 ;  /* 0x000000103a397819 */ /* 0x000fe4000000123b */
[----:B------:R-:W-:Y:S02]  /*7990*/  SHF.R.U64 R44, R44, 0x10, R45 ;  /* 0x000000102c2c7819 */ /* 0x000fe4000000122d */
[----:B------:R-:W-:-:S02]  /*79a0*/  PRMT R58, R180, 0x5410, R46 ;  /* 0x00005410b43a7816 */ /* 0x000fc4000000002e */
[----:B------:R-:W-:Y:S02]  /*79b0*/  SHF.R.U32.HI R45, RZ, 0x10, R45 ;  /* 0x00000010ff2d7819 */ /* 0x000fe4000001162d */
[----:B------:R-:W-:Y:S02]  /*79c0*/  PRMT R46, R183, 0x5432, R89 ;  /* 0x00005432b72e7816 */ /* 0x000fe40000000059 */
[----:B------:R-:W-:Y:S02]  /*79d0*/  PRMT R45, R182, 0x5410, R45 ;  /* 0x00005410b62d7816 */ /* 0x000fe4000000002d */
[----:B------:R-:W-:Y:S01]  /*79e0*/  SHF.R.U32.HI R59, RZ, 0x10, R59 ;  /* 0x00000010ff3b7819 */ /* 0x000fe2000001163b */
[C---:B------:R-:W-:Y:S01]  /*79f0*/  IMAD.U32 R92, R46.reuse, 0x10000, RZ ;  /* 0x000100002e5c7824 */ /* 0x040fe200078e00ff */
[----:B------:R-:W-:Y:S01]  /*7a00*/  LOP3.LUT R46, R46, 0xffff0000, RZ, 0xc0, !PT ;  /* 0xffff00002e2e7812 */ /* 0x000fe200078ec0ff */
[----:B------:R-:W-:Y:S01]  /*7a10*/  IMAD.U32 R89, R45, 0x10000, RZ ;  /* 0x000100002d597824 */ /* 0x000fe200078e00ff */
[----:B------:R-:W-:Y:S01]  /*7a20*/  LOP3.LUT R77, R77, 0xffff0000, RZ, 0xc0, !PT ;  /* 0xffff00004d4d7812 */ /* 0x000fe200078ec0ff */
[----:B------:R-:W-:Y:S01]  /*7a30*/  FMUL.FTZ R90, R93, R92 ;  /* 0x0000005c5d5a7220 */ /* 0x000fe20000410000 */
[----:B------:R-:W-:-:S02]  /*7a40*/  SHF.R.U32.HI R47, RZ, 0x10, R47 ;  /* 0x00000010ff2f7819 */ /* 0x000fc4000001162f */
[----:B------:R-:W-:Y:S01]  /*7a50*/  PRMT R59, R181, 0x5432, R59 ;  /* 0x00005432b53b7816 */ /* 0x000fe2000000003b */
[-C--:B------:R-:W-:Y:S01]  /*7a60*/  FFMA.FTZ R90, R91, R89.reuse, -R90 ;  /* 0x000000595b5a7223 */ /* 0x080fe2000001085a */
[----:B------:R-:W-:Y:S01]  /*7a70*/  FMUL.FTZ R89, R93, R89 ;  /* 0x000000595d597220 */ /* 0x000fe20000410000 */
[----:B------:R-:W-:Y:S01]  /*7a80*/  LOP3.LUT R49, R49, 0xffff0000, RZ, 0xc0, !PT ;  /* 0xffff000031317812 */ /* 0x000fe200078ec0ff */
[----:B------:R-:W-:Y:S01]  /*7a90*/  IMAD.U32 R93, R79, 0x10000, RZ ;  /* 0x000100004f5d7824 */ /* 0x000fe200078e00ff */
[----:B------:R-:W-:Y:S01]  /*7aa0*/  PRMT R47, R180, 0x5432, R47 ;  /* 0x00005432b42f7816 */ /* 0x000fe2000000002f */
[----:B------:R-:W-:Y:S01]  /*7ab0*/  FFMA.FTZ R89, R91, R92, R89 ;  /* 0x0000005c5b597223 */ /* 0x000fe20000010059 */
[----:B------:R-:W-:Y:S01]  /*7ac0*/  LOP3.LUT R91, R45, 0xffff0000, RZ, 0xc0, !PT ;  /* 0xffff00002d5b7812 */ /* 0x000fe200078ec0ff */
[----:B------:R-:W-:Y:S01]  /*7ad0*/  FMUL.FTZ R45, R77, R46 ;  /* 0x0000002e4d2d7220 */ /* 0x000fe20000410000 */
[C---:B------:R-:W-:Y:S01]  /*7ae0*/  IMAD.U32 R92, R59.reuse, 0x10000, RZ ;  /* 0x000100003b5c7824 */ /* 0x040fe200078e00ff */
[----:B------:R-:W-:-:S02]  /*7af0*/  LOP3.LUT R59, R59, 0xffff0000, RZ, 0xc0, !PT ;  /* 0xffff00003b3b7812 */ /* 0x000fc400078ec0ff */
[-C--:B------:R-:W-:Y:S01]  /*7b00*/  FMUL.FTZ R77, R77, R91.reuse ;  /* 0x0000005b4d4d7220 */ /* 0x080fe20000410000 */
[----:B------:R-:W-:Y:S01]  /*7b10*/  FFMA.FTZ R45, R49, R91, -R45 ;  /* 0x0000005b312d7223 */ /* 0x000fe2000001082d */
[----:B------:R-:W-:Y:S01]  /*7b20*/  IMAD.U32 R91, R51, 0x10000, RZ ;  /* 0x00010000335b7824 */ /* 0x000fe200078e00ff */
[----:B------:R-:W-:Y:S01]  /*7b30*/  LOP3.LUT R79, R79, 0xffff0000, RZ, 0xc0, !PT ;  /* 0xffff00004f4f7812 */ /* 0x000fe200078ec0ff */
[----:B------:R-:W-:Y:S01]  /*7b40*/  FFMA.FTZ R46, R49, R46, R77 ;  /* 0x0000002e312e7223 */ /* 0x000fe2000001004d */
[----:B------:R-:W-:Y:S02]  /*7b50*/  IMAD.U32 R77, R47, 0x10000, RZ ;  /* 0x000100002f4d7824 */ /* 0x000fe400078e00ff */
[----:B------:R-:W-:Y:S01]  /*7b60*/  FMUL.FTZ R49, R93, R92 ;  /* 0x0000005c5d317220 */ /* 0x000fe20000410000 */
[----:B------:R-:W-:Y:S02]  /*7b70*/  PRMT R56, R183, 0x5410, R56 ;  /* 0x00005410b7387816 */ /* 0x000fe40000000038 */
[----:B------:R-:W-:Y:S01]  /*7b80*/  PRMT R44, R182, 0x5432, R44 ;  /* 0x00005432b62c7816 */ /* 0x000fe2000000002c */
[-C--:B------:R-:W-:Y:S01]  /*7b90*/  FFMA.FTZ R49, R91, R77.reuse, -R49 ;  /* 0x0000004d5b317223 */ /* 0x080fe20000010831 */
[----:B------:R-:W-:Y:S01]  /*7ba0*/  FMUL.FTZ R77, R93, R77 ;  /* 0x0000004d5d4d7220 */ /* 0x000fe20000410000 */
[----:B------:R-:W-:-:S02]  /*7bb0*/  F2FP.BF16.F32.PACK_AB R46, R46, R89 ;  /* 0x000000592e2e723e */ /* 0x000fc400000010ff */
[----:B------:R-:W-:Y:S01]  /*7bc0*/  PRMT R57, R181, 0x5410, R57 ;  /* 0x00005410b5397816 */ /* 0x000fe20000000039 */
[----:B------:R-:W-:Y:S01]  /*7bd0*/  FFMA.FTZ R77, R91, R92, R77 ;  /* 0x0000005c5b4d7223 */ /* 0x000fe2000001004d */
[----:B------:R-:W-:Y:S02]  /*7be0*/  LOP3.LUT R91, R47, 0xffff0000, RZ, 0xc0, !PT ;  /* 0xffff00002f5b7812 */ /* 0x000fe400078ec0ff */
[----:B------:R-:W-:Y:S01]  /*7bf0*/  LOP3.LUT R47, R51, 0xffff0000, RZ, 0xc0, !PT ;  /* 0xffff0000332f7812 */ /* 0x000fe200078ec0ff */
[----:B------:R-:W-:Y:S01]  /*7c00*/  FMUL.FTZ R51, R79, R59 ;  /* 0x0000003b4f337220 */ /* 0x000fe20000410000 */
[----:B------:R-:W-:Y:S01]  /*7c10*/  F2FP.BF16.F32.PACK_AB R45, R45, R90 ;  /* 0x0000005a2d2d723e */ /* 0x000fe200000010ff */
[-C--:B------:R-:W-:Y:S02]  /*7c20*/  FMUL.FTZ R79, R79, R91.reuse ;  /* 0x0000005b4f4f7220 */ /* 0x080fe40000410000 */
[C---:B------:R-:W-:Y:S02]  /*7c30*/  FFMA.FTZ R51, R47.reuse, R91, -R51 ;  /* 0x0000005b2f337223 */ /* 0x040fe40000010833 */
[----:B------:R-:W-:Y:S01]  /*7c40*/  FFMA.FTZ R79, R47, R59, R79 ;  /* 0x0000003b2f4f7223 */ /* 0x000fe2000001004f */
[----:B------:R-:W-:-:S02]  /*7c50*/  IMAD.U32 R59, R76, 0x10000, RZ ;  /* 0x000100004c3b7824 */ /* 0x000fc400078e00ff */
[----:B------:R-:W-:Y:S01]  /*7c60*/  F2FP.BF16.F32.PACK_AB R51, R51, R49 ;  /* 0x000000313333723e */ /* 0x000fe200000010ff */
[----:B------:R-:W-:Y:S01]  /*7c70*/  IMAD.U32 R49, R56, 0x10000, RZ ;  /* 0x0001000038317824 */ /* 0x000fe200078e00ff */
[----:B------:R-:W-:Y:S01]  /*7c80*/  F2FP.BF16.F32.PACK_AB R79, R79, R77 ;  /* 0x0000004d4f4f723e */ /* 0x000fe200000010ff */
[----:B------:R-:W-:Y:S01]  /*7c90*/  IMAD.U32 R77, R44, 0x10000, RZ ;  /* 0x000100002c4d7824 */ /* 0x000fe200078e00ff */
[----:B------:R-:W-:Y:S01]  /*7ca0*/  LOP3.LUT R56, R56, 0xffff0000, RZ, 0xc0, !PT ;  /* 0xffff000038387812 */ /* 0x000fe200078ec0ff */
[C---:B------:R-:W-:Y:S01]  /*7cb0*/  FMUL.FTZ R89, R59.reuse, R49 ;  /* 0x000000313b597220 */ /* 0x040fe20000410000 */
[----:B------:R-:W-:Y:S02]  /*7cc0*/  IMAD.U32 R47, R48, 0x10000, RZ ;  /* 0x00010000302f7824 */ /* 0x000fe400078e00ff */
[-C--:B------:R-:W-:Y:S01]  /*7cd0*/  FMUL.FTZ R59, R59, R77.reuse ;  /* 0x0000004d3b3b7220 */ /* 0x080fe20000410000 */
[----:B------:R-:W-:Y:S01]  /*7ce0*/  LOP3.LUT R44, R44, 0xffff0000, RZ, 0xc0, !PT ;  /* 0xffff00002c2c7812 */ /* 0x000fe200078ec0ff */
[----:B------:R-:W-:-:S02]  /*7cf0*/  FFMA.FTZ R89, R47, R77, -R89 ;  /* 0x0000004d2f597223 */ /* 0x000fc40000010859 */
[----:B------:R-:W-:Y:S01]  /*7d00*/  FFMA.FTZ R59, R47, R49, R59 ;  /* 0x000000312f3b7223 */ /* 0x000fe2000001003b */
[----:B------:R-:W-:Y:S01]  /*7d10*/  LOP3.LUT R47, R76, 0xffff0000, RZ, 0xc0, !PT ;  /* 0xffff00004c2f7812 */ /* 0x000fe200078ec0ff */
[----:B------:R-:W-:Y:S01]  /*7d20*/  IMAD.U32 R77, R78, 0x10000, RZ ;  /* 0x000100004e4d7824 */ /* 0x000fe200078e00ff */
        /* <DEDUP_REMOVED lines=11> */
[-C--:B------:R-:W-:Y:S01]  /*7de0*/  FMUL.FTZ R77, R77, R56.reuse ;  /* 0x000000384d4d7220 */ /* 0x080fe20000410000 */
[----:B------:R-:W-:Y:S01]  /*7df0*/  F2FP.BF16.F32.PACK_AB R44, R44, R89 ;  /* 0x000000592c2c723e */ /* 0x000fe200000010ff */
[----:B------:R-:W-:-:S02]  /*7e00*/  FFMA.FTZ R76, R48, R56, -R76 ;  /* 0x00000038304c7223 */ /* 0x000fc4000001084c */
[----:B------:R-:W-:Y:S01]  /*7e10*/  FFMA.FTZ R77, R48, R49, R77 ;  /* 0x00000031304d7223 */ /* 0x000fe2000001004d */
[----:B------:R-:W-:Y:S02]  /*7e20*/  LOP3.LUT R48, R78, 0xffff0000, RZ, 0xc0, !PT ;  /* 0xffff00004e307812 */ /* 0x000fe400078ec0ff */
[----:B------:R-:W-:Y:S02]  /*7e30*/  LOP3.LUT R49, R50, 0xffff0000, RZ, 0xc0, !PT ;  /* 0xffff000032317812 */ /* 0x000fe400078ec0ff */
[----:B------:R-:W-:Y:S01]  /*7e40*/  F2FP.BF16.F32.PACK_AB R47, R47, R59 ;  /* 0x0000003b2f2f723e */ /* 0x000fe200000010ff */
[C---:B------:R-:W-:Y:S01]  /*7e50*/  FMUL.FTZ R50, R48.reuse, R57 ;  /* 0x0000003930327220 */ /* 0x040fe20000410000 */
[----:B------:R-:W-:-:S03]  /*7e60*/  FMUL.FTZ R48, R48, R58 ;  /* 0x0000003a30307220 */ /* 0x000fc60000410000 */
[C---:B------:R-:W-:Y:S01]  /*7e70*/  FFMA.FTZ R50, R49.reuse, R58, -R50 ;  /* 0x0000003a31327223 */ /* 0x040fe20000010832 */
[----:B------:R-:W-:Y:S01]  /*7e80*/  FFMA.FTZ R48, R49, R57, R48 ;  /* 0x0000003931307223 */ /* 0x000fe20000010030 */
[----:B------:R-:W-:-:S03]  /*7e90*/  IMAD.MOV.U32 R49, RZ, RZ, R45 ;  /* 0x000000ffff317224 */ /* 0x000fc600078e002d */
[----:B------:R-:W-:Y:S01]  /*7ea0*/  F2FP.BF16.F32.PACK_AB R50, R50, R76 ;  /* 0x0000004c3232723e */ /* 0x000fe200000010ff */
[----:B------:R-:W-:Y:S01]  /*7eb0*/  IMAD.MOV.U32 R76, RZ, RZ, R47 ;  /* 0x000000ffff4c7224 */ /* 0x000fe200078e002f */
[----:B------:R-:W-:Y:S01]  /*7ec0*/  F2FP.BF16.F32.PACK_AB R78, R48, R77 ;  /* 0x0000004d304e723e */ /* 0x000fe200000010ff */
[----:B------:R-:W-:Y:S02]  /*7ed0*/  IMAD.MOV.U32 R48, RZ, RZ, R44 ;  /* 0x000000ffff307224 */ /* 0x000fe400078e002c */
[----:B------:R-:W-:-:S07]  /*7ee0*/  IMAD.MOV.U32 R77, RZ, RZ, R46 ;  /* 0x000000ffff4d7224 */ /* 0x000fce00078e002e */
.L_x_514:
[----:B------:R-:W-:Y:S05]  /*7ef0*/  BSYNC B3 ;  /* 0x0000000000037941 */ /* 0x000fea0003800000 */
.L_x_513:
        /* <DEDUP_REMOVED lines=12> */
.L_x_512:
[----:B------:R-:W-:Y:S05]  /*7fc0*/  BSYNC B2 ;  /* 0x0000000000027941 */ /* 0x000fea0003800000 */
.L_x_511:
[----:B------:R-:W-:-:S13]  /*7fd0*/  ISETP.NE.AND P4, PT, R33, RZ, PT ;  /* 0x000000ff2100720c */ /* 0x000fda0003f85270 */
[----:B------:R-:W-:Y:S05]  /*7fe0*/  @!P4 BRA `(.L_x_506) ;  /* 0x000000080008c947 */ /* 0x000fea0003800000 */
[----:B---3--:R-:W3:Y:S01]  /*7ff0*/  LDL R44, [R1+0x10] ;  /* 0x00001000012c7983 */ /* 0x008ee20000100800 */
[----:B------:R-:W-:Y:S01]  /*8000*/  IADD3 R56, P4, P5, R116, R130, R27 ;  /* 0x0000008274387210 */ /* 0x000fe20007d9e01b */
[----:B------:R-:W-:Y:S03]  /*8010*/  BSSY B2, `(.L_x_515) ;  /* 0x0000075000027945 */ /* 0x000fe60003800000 */
[----:B------:R-:W-:Y:S02]  /*8020*/  IADD3.X R57, R7, R156, R31, P4, P5 ;  /* 0x0000009c07397210 */ /* 0x000fe400027ea41f */
[----:B------:R-:W-:Y:S02]  /*8030*/  ISETP.GE.AND P4, PT, R3, R121, PT ;  /* 0x000000790300720c */ /* 0x000fe40003f86270 */
[----:B---3--:R-:W-:-:S04]  /*8040*/  LOP3.LUT P6, RZ, R44, 0x1, RZ, 0xc0, !PT ;  /* 0x000000012cff7812 */ /* 0x008fc800078cc0ff */
[----:B------:R-:W-:-:S04]  /*8050*/  SEL R44, R132, R148, !P6 ;  /* 0x00000094842c7207 */ /* 0x000fc80007000000 */
        /* <DEDUP_REMOVED lines=11> */
[C---:B--2---:R-:W-:Y:S02]  /*8110*/  IMAD R48, R17.reuse, 0x5400, R44 ;  /* 0x0000540011307824 */ /* 0x044fe400078e022c */
[----:B------:R-:W-:Y:S02]  /*8120*/  IMAD R44, R17, 0x5400, R144 ;  /* 0x00005400112c7824 */ /* 0x000fe400078e0290 */
[--C-:B------:R-:W-:Y:S02]  /*8130*/  IMAD R48, R48, 0x2, R16.reuse ;  /* 0x0000000230307824 */ /* 0x100fe400078e0210 */
[----:B------:R-:W-:-:S04]  /*8140*/  IMAD R44, R44, 0x2, R16 ;  /* 0x000000022c2c7824 */ /* 0x000fc800078e0210 */
[----:B------:R-:W0:Y:S04]  /*8150*/  LDS.128 R48, [R48+0x21400] ;  /* 0x0214000030307984 */ /* 0x000e280000000c00 */
[----:B------:R-:W2:Y:S01]  /*8160*/  LDS.128 R44, [R44+0x21400] ;  /* 0x021400002c2c7984 */ /* 0x000ea20000000c00 */
[----:B------:R-:W-:Y:S05]  /*8170*/  @P4 BRA `(.L_x_516) ;  /* 0x0000000400784947 */ /* 0x000fea0003800000 */
[--C-:B------:R-:W-:Y:S01]  /*8180*/  SHF.R.U32.HI R59, RZ, 0x10, R41.reuse ;  /* 0x00000010ff3b7819 */ /* 0x100fe20000011629 */
[----:B0-----:R-:W-:Y:S01]  /*8190*/  IMAD.U32 R77, R49, 0x10000, RZ ;  /* 0x00010000314d7824 */ /* 0x001fe200078e00ff */
[----:B------:R-:W-:Y:S02]  /*81a0*/  SHF.R.U64 R40, R40, 0x10, R41 ;  /* 0x0000001028287819 */ /* 0x000fe40000001229 */
[----:B------:R-:W-:Y:S02]  /*81b0*/  SHF.R.U32.HI R76, RZ, 0x10, R53 ;  /* 0x00000010ff4c7819 */ /* 0x000fe40000011635 */
[--C-:B------:R-:W-:Y:S02]  /*81c0*/  SHF.R.U64 R41, R42, 0x10, R43.reuse ;  /* 0x000000102a297819 */ /* 0x100fe4000000122b */
[----:B------:R-:W-:Y:S02]  /*81d0*/  SHF.R.U32.HI R42, RZ, 0x10, R43 ;  /* 0x00000010ff2a7819 */ /* 0x000fe4000001162b */
[C---:B------:R-:W-:Y:S01]  /*81e0*/  PRMT R43, R178.reuse, 0x5432, R59 ;  /* 0x00005432b22b7816 */ /* 0x040fe2000000003b */
[----:B--2---:R-:W-:Y:S01]  /*81f0*/  IMAD.U32 R59, R45, 0x10000, RZ ;  /* 0x000100002d3b7824 */ /* 0x004fe200078e00ff */
[----:B------:R-:W-:-:S02]  /*8200*/  PRMT R178, R178, 0x5410, R76 ;  /* 0x00005410b2b27816 */ /* 0x000fc4000000004c */
[----:B------:R-:W-:Y:S01]  /*8210*/  LOP3.LUT R45, R45, 0xffff0000, RZ, 0xc0, !PT ;  /* 0xffff00002d2d7812 */ /* 0x000fe200078ec0ff */
[C---:B------:R-:W-:Y:S01]  /*8220*/  IMAD.U32 R78, R43.reuse, 0x10000, RZ ;  /* 0x000100002b4e7824 */ /* 0x040fe200078e00ff */
[----:B------:R-:W-:Y:S01]  /*8230*/  LOP3.LUT R43, R43, 0xffff0000, RZ, 0xc0, !PT ;  /* 0xffff00002b2b7812 */ /* 0x000fe200078ec0ff */
[C---:B------:R-:W-:Y:S01]  /*8240*/  IMAD.U32 R76, R178.reuse, 0x10000, RZ ;  /* 0x00010000b24c7824 */ /* 0x040fe200078e00ff */
[----:B------:R-:W-:Y:S02]  /*8250*/  LOP3.LUT R178, R178, 0xffff0000, RZ, 0xc0, !PT ;  /* 0xffff0000b2b27812 */ /* 0x000fe400078ec0ff */
[----:B------:R-:W-:Y:S01]  /*8260*/  PRMT R40, R177, 0x5432, R40 ;  /* 0x00005432b1287816 */ /* 0x000fe20000000028 */
[C---:B------:R-:W-:Y:S01]  /*8270*/  FMUL.FTZ R79, R77.reuse, R76 ;  /* 0x0000004c4d4f7220 */ /* 0x040fe20000410000 */
[-C--:B------:R-:W-:Y:S01]  /*8280*/  FMUL.FTZ R77, R77, R78.reuse ;  /* 0x0000004e4d4d7220 */ /* 0x080fe20000410000 */
[----:B------:R-:W-:Y:S02]  /*8290*/  PRMT R177, R177, 0x5410, R42 ;  /* 0x00005410b1b17816 */ /* 0x000fe4000000002a */
[C---:B------:R-:W-:Y:S01]  /*82a0*/  FFMA.FTZ R79, R59.reuse, R78, -R79 ;  /* 0x0000004e3b4f7223 */ /* 0x040fe2000001084f */
[----:B------:R-:W-:Y:S01]  /*82b0*/  FFMA.FTZ R77, R59, R76, R77 ;  /* 0x0000004c3b4d7223 */ /* 0x000fe2000001004d */
[----:B------:R-:W-:-:S02]  /*82c0*/  LOP3.LUT R59, R49, 0xffff0000, RZ, 0xc0, !PT ;  /* 0xffff0000313b7812 */ /* 0x000fc400078ec0ff */
[----:B------:R-:W-:Y:S02]  /*82d0*/  SHF.R.U32.HI R76, RZ, 0x10, R55 ;  /* 0x00000010ff4c7819 */ /* 0x000fe40000011637 */
[----:B------:R-:W-:Y:S01]  /*82e0*/  SHF.R.U64 R52, R52, 0x10, R53 ;  /* 0x0000001034347819 */ /* 0x000fe20000001235 */
[CC--:B------:R-:W-:Y:S01]  /*82f0*/  FMUL.FTZ R49, R59.reuse, R178.reuse ;  /* 0x000000b23b317220 */ /* 0x0c0fe20000410000 */
[-C--:B------:R-:W-:Y:S01]  /*8300*/  FMUL.FTZ R59, R59, R43.reuse ;  /* 0x0000002b3b3b7220 */ /* 0x080fe20000410000 */
[----:B------:R-:W-:Y:S01]  /*8310*/  PRMT R76, R176, 0x5432, R76 ;  /* 0x00005432b04c7816 */ /* 0x000fe2000000004c */
[----:B------:R-:W-:Y:S02]  /*8320*/  IMAD.U32 R53, R177, 0x10000, RZ ;  /* 0x00010000b1357824 */ /* 0x000fe400078e00ff */
[C---:B------:R-:W-:Y:S01]  /*8330*/  FFMA.FTZ R49, R45.reuse, R43, -R49 ;  /* 0x0000002b2d317223 */ /* 0x040fe20000010831 */
[----:B------:R-:W-:Y:S01]  /*8340*/  FFMA.FTZ R59, R45, R178, R59 ;  /* 0x000000b22d3b7223 */ /* 0x000fe2000001003b */
[----:B------:R-:W-:Y:S01]  /*8350*/  IMAD.U32 R45, R51, 0x10000, RZ ;  /* 0x00010000332d7824 */ /* 0x000fe200078e00ff */
[----:B------:R-:W-:Y:S01]  /*8360*/  PRMT R42, R175, 0x5432, R52 ;  /* 0x00005432af2a7816 */ /* 0x000fe20000000034 */
[C---:B------:R-:W-:Y:S01]  /*8370*/  IMAD.U32 R43, R76.reuse, 0x10000, RZ ;  /* 0x000100004c2b7824 */ /* 0x040fe200078e00ff */
[----:B------:R-:W-:Y:S01]  /*8380*/  LOP3.LUT R76, R76, 0xffff0000, RZ, 0xc0, !PT ;  /* 0xffff00004c4c7812 */ /* 0x000fe200078ec0ff */
[----:B------:R-:W-:Y:S01]  /*8390*/  IMAD.U32 R52, R47, 0x10000, RZ ;  /* 0x000100002f347824 */ /* 0x000fe200078e00ff */
[----:B------:R-:W-:Y:S01]  /*83a0*/  SHF.R.U64 R54, R54, 0x10, R55 ;  /* 0x0000001036367819 */ /* 0x000fe20000001237 */
[C---:B------:R-:W-:Y:S01]  /*83b0*/  FMUL.FTZ R78, R45.reuse, R43 ;  /* 0x0000002b2d4e7220 */ /* 0x040fe20000410000 */
[----:B------:R-:W-:Y:S01]  /*83c0*/  FMUL.FTZ R45, R45, R53 ;  /* 0x000000352d2d7220 */ /* 0x000fe20000410000 */
[----:B------:R-:W-:Y:S01]  /*83d0*/  PRMT R41, R176, 0x5410, R41 ;  /* 0x00005410b0297816 */ /* 0x000fe20000000029 */
[----:B------:R-:W-:-:S02]  /*83e0*/  IMAD.U32 R55, R50, 0x10000, RZ ;  /* 0x0001000032377824 */ /* 0x000fc400078e00ff */
[C---:B------:R-:W-:Y:S01]  /*83f0*/  FFMA.FTZ R53, R52.reuse, R53, -R78 ;  /* 0x0000003534357223 */ /* 0x040fe2000001084e */
[----:B------:R-:W-:Y:S01]  /*8400*/  FFMA.FTZ R52, R52, R43, R45 ;  /* 0x0000002b34347223 */ /* 0x000fe2000001002d */
[----:B------:R-:W-:Y:S02]  /*8410*/  LOP3.LUT R78, R51, 0xffff0000, RZ, 0xc0, !PT ;  /* 0xffff0000334e7812 */ /* 0x000fe400078ec0ff */
[----:B------:R-:W-:Y:S02]  /*8420*/  LOP3.LUT R45, R177, 0xffff0000, RZ, 0xc0, !PT ;  /* 0xffff0000b12d7812 */ /* 0x000fe400078ec0ff */
[----:B------:R-:W-:Y:S01]  /*8430*/  LOP3.LUT R43, R47, 0xffff0000, RZ, 0xc0, !PT ;  /* 0xffff00002f2b7812 */ /* 0x000fe200078ec0ff */
[C---:B------:R-:W-:Y:S01]  /*8440*/  FMUL.FTZ R51, R78.reuse, R76 ;  /* 0x0000004c4e337220 */ /* 0x040fe20000410000 */
[----:B------:R-:W-:Y:S01]  /*8450*/  PRMT R54, R175, 0x5410, R54 ;  /* 0x00005410af367816 */ /* 0x000fe20000000036 */
[----:B------:R-:W-:Y:S01]  /*8460*/  FMUL.FTZ R47, R78, R45 ;  /* 0x0000002d4e2f7220 */ /* 0x000fe20000410000 */
[----:B------:R-:W-:-:S02]  /*8470*/  IMAD.U32 R78, R40, 0x10000, RZ ;  /* 0x00010000284e7824 */ /* 0x000fc400078e00ff */
[C---:B------:R-:W-:Y:S01]  /*8480*/  FFMA.FTZ R45, R43.reuse, R45, -R51 ;  /* 0x0000002d2b2d7223 */ /* 0x040fe20000010833 */
[----:B------:R-:W-:Y:S02]  /*8490*/  IMAD.U32 R51, R42, 0x10000, RZ ;  /* 0x000100002a337824 */ /* 0x000fe400078e00ff */
[----:B------:R-:W-:Y:S01]  /*84a0*/  FFMA.FTZ R43, R43, R76, R47 ;  /* 0x0000004c2b2b7223 */ /* 0x000fe2000001002f */
[C---:B------:R-:W-:Y:S01]  /*84b0*/  IMAD.U32 R76, R48.reuse, 0x10000, RZ ;  /* 0x00010000304c7824 */ /* 0x040fe200078e00ff */
[----:B------:R-:W-:Y:S01]  /*84c0*/  LOP3.LUT R48, R48, 0xffff0000, RZ, 0xc0, !PT ;  /* 0xffff000030307812 */ /* 0x000fe200078ec0ff */
[----:B------:R-:W-:Y:S01]  /*84d0*/  IMAD.U32 R47, R44, 0x10000, RZ ;  /* 0x000100002c2f7824 */ /* 0x000fe200078e00ff */
[----:B------:R-:W-:Y:S01]  /*84e0*/  LOP3.LUT R42, R42, 0xffff0000, RZ, 0xc0, !PT ;  /* 0xffff00002a2a7812 */ /* 0x000fe200078ec0ff */
[C---:B------:R-:W-:Y:S01]  /*84f0*/  FMUL.FTZ R88, R76.reuse, R51 ;  /* 0x000000334c587220 */ /* 0x040fe20000410000 */
[----:B------:R-:W-:Y:S01]  /*8500*/  FMUL.FTZ R76, R76, R78 ;  /* 0x0000004e4c4c7220 */ /* 0x000fe20000410000 */
[----:B------:R-:W-:-:S02]  /*8510*/  LOP3.LUT R40, R40, 0xffff0000, RZ, 0xc0, !PT ;  /* 0xffff000028287812 */ /* 0x000fc400078ec0ff */
[C---:B------:R-:W-:Y:S01]  /*8520*/  FFMA.FTZ R88, R47.reuse, R78, -R88 ;  /* 0x0000004e2f587223 */ /* 0x040fe20000010858 */
[----:B------:R-:W-:Y:S01]  /*8530*/  FFMA.FTZ R76, R47, R51, R76 ;  /* 0x000000332f4c7223 */ /* 0x000fe2000001004c */
[----:B------:R-:W-:Y:S01]  /*8540*/  LOP3.LUT R44, R44, 0xffff0000, RZ, 0xc0, !PT ;  /* 0xffff00002c2c7812 */ /* 0x000fe200078ec0ff */
[C---:B------:R-:W-:Y:S01]  /*8550*/  FMUL.FTZ R47, R48.reuse, R42 ;  /* 0x0000002a302f7220 */ /* 0x040fe20000410000 */
[-C--:B------:R-:W-:Y:S01]  /*8560*/  FMUL.FTZ R48, R48, R40.reuse ;  /* 0x0000002830307220 */ /* 0x080fe20000410000 */
[----:B------:R-:W-:Y:S02]  /*8570*/  LOP3.LUT R50, R50, 0xffff0000, RZ, 0xc0, !PT ;  /* 0xffff000032327812 */ /* 0x000fe400078ec0ff */
[C---:B------:R-:W-:Y:S01]  /*8580*/  FFMA.FTZ R47, R44.reuse, R40, -R47 ;  /* 0x000000282c2f7223 */ /* 0x040fe2000001082f */
[----:B------:R-:W-:Y:S01]  /*8590*/  FFMA.FTZ R48, R44, R42, R48 ;  /* 0x0000002a2c307223 */ /* 0x000fe20000010030 */
[C---:B------:R-:W-:Y:S01]  /*85a0*/  IMAD.U32 R42, R54.reuse, 0x10000, RZ ;  /* 0x00010000362a7824 */ /* 0x040fe200078e00ff */
[----:B------:R-:W-:Y:S01]  /*85b0*/  LOP3.LUT R54, R54, 0xffff0000, RZ, 0xc0, !PT ;  /* 0xffff000036367812 */ /* 0x000fe200078ec0ff */
[C---:B------:R-:W-:Y:S01]  /*85c0*/  IMAD.U32 R44, R41.reuse, 0x10000, RZ ;  /* 0x00010000292c7824 */ /* 0x040fe200078e00ff */
[----:B------:R-:W-:Y:S01]  /*85d0*/  LOP3.LUT R41, R41, 0xffff0000, RZ, 0xc0, !PT ;  /* 0xffff000029297812 */ /* 0x000fe200078ec0ff */
[----:B------:R-:W-:Y:S01]  /*85e0*/  FMUL.FTZ R51, R55, R42 ;  /* 0x0000002a37337220 */ /* 0x000fe20000410000 */
[----:B------:R-:W-:-:S02]  /*85f0*/  IMAD.U32 R40, R46, 0x10000, RZ ;  /* 0x000100002e287824 */ /* 0x000fc400078e00ff */
[-C--:B------:R-:W-:Y:S01]  /*8600*/  FMUL.FTZ R55, R55, R44.reuse ;  /* 0x0000002c37377220 */ /* 0x080fe20000410000 */
[----:B------:R-:W-:Y:S01]  /*8610*/  LOP3.LUT R46, R46, 0xffff0000, RZ, 0xc0, !PT ;  /* 0xffff00002e2e7812 */ /* 0x000fe200078ec0ff */
[C---:B------:R-:W-:Y:S02]  /*8620*/  FFMA.FTZ R51, R40.reuse, R44, -R51 ;  /* 0x0000002c28337223 */ /* 0x040fe40000010833 */
[----:B------:R-:W-:Y:S01]  /*8630*/  FFMA.FTZ R55, R40, R42, R55 ;  /* 0x0000002a28377223 */ /* 0x000fe20000010037 */
[C---:B------:R-:W-:Y:S01]  /*8640*/  FMUL.FTZ R40, R50.reuse, R54 ;  /* 0x0000003632287220 */ /* 0x040fe20000410000 */
[----:B------:R-:W-:Y:S01]  /*8650*/  FMUL.FTZ R50, R50, R41 ;  /* 0x0000002932327220 */ /* 0x000fe20000410000 */
[----:B------:R-:W-:Y:S02]  /*8660*/  F2FP.BF16.F32.PACK_AB R49, R49, R79 ;  /* 0x0000004f3131723e */ /* 0x000fe400000010ff */
[C---:B------:R-:W-:Y:S01]  /*8670*/  FFMA.FTZ R40, R46.reuse, R41, -R40 ;  /* 0x000000292e287223 */ /* 0x040fe20000010828 */
[----:B------:R-:W-:Y:S01]  /*8680*/  F2FP.BF16.F32.PACK_AB R47, R47, R88 ;  /* 0x000000582f2f723e */ /* 0x000fe200000010ff */
[----:B------:R-:W-:Y:S01]  /*8690*/  FFMA.FTZ R50, R46, R54, R50 ;  /* 0x000000362e327223 */ /* 0x000fe20000010032 */
[----:B------:R-:W-:Y:S01]  /*86a0*/  F2FP.BF16.F32.PACK_AB R53, R45, R53 ;  /* 0x000000352d35723e */ /* 0x000fe200000010ff */
[----:B------:R-:W-:Y:S01]  /*86b0*/  IMAD.MOV.U32 R45, RZ, RZ, R49 ;  /* 0x000000ffff2d7224 */ /* 0x000fe200078e0031 */
        /* <DEDUP_REMOVED lines=9> */
[----:B------:R-:W-:-:S07]  /*8750*/  IMAD.MOV.U32 R46, RZ, RZ, R40 ;  /* 0x000000ffff2e7224 */ /* 0x000fce00078e0028 */
.L_x_516:
[----:B------:R-:W-:Y:S05]  /*8760*/  BSYNC B2 ;  /* 0x0000000000027941 */ /* 0x000fea0003800000 */
.L_x_515:
[----:B------:R-:W-:-:S13]  /*8770*/  ISETP.GE.AND P4, PT, R58, R143, PT ;  /* 0x0000008f3a00720c */ /* 0x000fda0003f86270 */
[--C-:B------:R-:W-:Y:S02]  /*8780*/  @!P4 SHF.R.S32.HI R40, RZ, 0x1f, R58.reuse ;  /* 0x0000001fff28c819 */ /* 0x100fe4000001143a */
[----:B------:R-:W-:-:S04]  /*8790*/  @!P4 IADD3 R58, P5, P6, R116, R130, R58 ;  /* 0x00000082743ac210 */ /* 0x000fc80007ebe03a */
[----:B------:R-:W-:Y:S02]  /*87a0*/  @!P4 IADD3.X R156, R7, R156, R40, P5, P6 ;  /* 0x0000009c079cc210 */ /* 0x000fe40002fec428 */
[----:B------:R-:W-:-:S04]  /*87b0*/  LEA R40, P5, R56, R124, 0x1 ;  /* 0x0000007c38287211 */ /* 0x000fc800078a08ff */
[----:B------:R-:W-:Y:S02]  /*87c0*/  LEA.HI.X R41, R56, R125, R57, 0x1, P5 ;  /* 0x0000007d38297211 */ /* 0x000fe400028f0c39 */
[----:B------:R-:W-:-:S03]  /*87d0*/  @!P4 LEA R42, P5, R58, R124, 0x1 ;  /* 0x0000007c3a2ac211 */ /* 0x000fc600078a08ff */
[----:B--2---:R4:W-:Y:S01]  /*87e0*/  STG.E.128 desc[UR60][R40.64], R44 ;  /* 0x0000002c28007986 */ /* 0x0049e2000c101d3c */
[----:B------:R-:W-:-:S05]  /*87f0*/  @!P4 LEA.HI.X R43, R58, R125, R156, 0x1, P5 ;  /* 0x0000007d3a2bc211 */ /* 0x000fca00028f0c9c */
[----:B0-----:R4:W-:Y:S04]  /*8800*/  @!P4 STG.E.128 desc[UR60][R42.64], R48 ;  /* 0x000000302a00c986 */ /* 0x0019e8000c101d3c */
.L_x_506:
[----:B------:R-:W-:Y:S05]  /*8810*/  BSYNC B1 ;  /* 0x0000000000017941 */ /* 0x000fea0003800000 */
.L_x_505:
[-C--:B--2-4-:R-:W-:Y:S02]  /*8820*/  IMAD R40, R152, R128.reuse, RZ ;  /* 0x0000008098287224 */ /* 0x094fe400078e02ff */
[----:B------:R-:W-:-:S04]  /*8830*/  IMAD.WIDE.U32 R126, R228, R128, R126 ;  /* 0x00000080e47e7225 */ /* 0x000fc800078e007e */
[----:B------:R-:W-:Y:S01]  /*8840*/  IMAD R40, R228, R129, R40 ;  /* 0x00000081e4287224 */ /* 0x000fe200078e0228 */
[----:B------:R-:W-:Y:S06]  /*8850*/  @P3 BRA `(.L_x_475) ;  /* 0x0000001c00103947 */ /* 0x000fec0003800000 */
[----:B------:R-:W-:Y:S01]  /*8860*/  ISETP.NE.AND P3, PT, R28, RZ, PT ;  /* 0x000000ff1c00720c */ /* 0x000fe20003f65270 */
[----:B------:R-:W-:Y:S01]  /*8870*/  BSSY B1, `(.L_x_517) ;  /* 0x0000082000017945 */ /* 0x000fe20003800000 */
[----:B------:R-:W-:-:S11]  /*8880*/  IMAD.IADD R52, R127, 0x1, R40 ;  /* 0x000000017f347824 */ /* 0x000fd600078e0228 */
[----:B------:R-:W-:Y:S05]  /*8890*/  @!P3 BRA `(.L_x_518) ;  /* 0x0000000400fcb947 */ /* 0x000fea0003800000 */
[----:B------:R-:W-:Y:S01]  /*88a0*/  SEL R40, R132, R148, !P0 ;  /* 0x0000009484287207 */ /* 0x000fe20004000000 */
[----:B------:R-:W-:Y:S01]  /*88b0*/  BSSY B2, `(.L_x_519) ;  /* 0x0000073000027945 */ /* 0x000fe20003800000 */
[----:B------:R-:W-:Y:S02]  /*88c0*/  SHF.R.U32.HI R42, RZ, 0x3, R208 ;  /* 0x00000003ff2a7819 */ /* 0x000fe400000116d0 */
[----:B------:R-:W-:Y:S02]  /*88d0*/  SHF.R.S32.HI R41, RZ, 0x1f, R40 ;  /* 0x0000001fff297819 */ /* 0x000fe40000011428 */
[----:B---3--:R-:W-:Y:S02]  /*88e0*/  IADD3 R49, P3, P4, R116, R126, R25 ;  /* 0x0000007e74317210 */ /* 0x008fe40007c7e019 */
[----:B------:R-:W-:Y:S02]  /*88f0*/  LEA.HI R41, R41, R40, RZ, 0x4 ;  /* 0x0000002829297211 */ /* 0x000fe400078f20ff */
[----:B------:R-:W-:-:S02]  /*8900*/  IADD3.X R50, R7, R52, R29, P3, P4 ;  /* 0x0000003407327210 */ /* 0x000fc40001fe841d */
[----:B------:R-:W-:Y:S02]  /*8910*/  LEA.HI.SX32 R48, R41, R119, 0x1c ;  /* 0x0000007729307211 */ /* 0x000fe400078fe2ff */
[----:B------:R-:W-:Y:S02]  /*8920*/  ISETP.GE.AND P3, PT, R18, R121, PT ;  /* 0x000000791200720c */ /* 0x000fe40003f66270 */
[----:B------:R-:W-:-:S04]  /*8930*/  SHF.R.S32.HI R41, RZ, 0x1f, R48 ;  /* 0x0000001fff297819 */ /* 0x000fc80000011430 */
[----:B------:R-:W-:Y:S01]  /*8940*/  LEA.HI R41, R41, R48, RZ, 0x3 ;  /* 0x0000003029297211 */ /* 0x000fe200078f18ff */
[----:B------:R-:W-:-:S03]  /*8950*/  IMAD.SHL.U32 R48, R48, 0x8, RZ ;  /* 0x0000000830307824 */ /* 0x000fc600078e00ff */
[----:B------:R-:W-:Y:S02]  /*8960*/  SHF.R.S32.HI R41, RZ, 0x3, R41 ;  /* 0x00000003ff297819 */ /* 0x000fe40000011429 */
[----:B------:R-:W-:-:S03]  /*8970*/  LOP3.LUT R40, R208, 0x38, R48, 0xf8, !PT ;  /* 0x00000038d0287812 */ /* 0x000fc600078ef830 */
[----:B------:R-:W-:Y:S01]  /*8980*/  IMAD R41, R41, 0x1c00, R216 ;  /* 0x00001c0029297824 */ /* 0x000fe200078e02d8 */
[----:B------:R-:W-:-:S05]  /*8990*/  LOP3.LUT R40, R40, R42, RZ, 0x3c, !PT ;  /* 0x0000002a28287212 */ /* 0x000fca00078e3cff */
[----:B------:R-:W-:Y:S02]  /*89a0*/  IMAD.IADD R41, R41, 0x1, R40 ;  /* 0x0000000129297824 */ /* 0x000fe400078e0228 */
[C---:B------:R-:W-:Y:S02]  /*89b0*/  IMAD R40, R17.reuse, 0x5400, R145 ;  /* 0x0000540011287824 */ /* 0x040fe400078e0291 */
[----:B------:R-:W-:Y:S02]  /*89c0*/  IMAD R44, R17, 0x5400, R41 ;  /* 0x00005400112c7824 */ /* 0x000fe400078e0229 */
[--C-:B------:R-:W-:Y:S02]  /*89d0*/  IMAD R40, R40, 0x2, R16.reuse ;  /* 0x0000000228287824 */ /* 0x100fe400078e0210 */
[----:B------:R-:W-:-:S04]  /*89e0*/  IMAD R44, R44, 0x2, R16 ;  /* 0x000000022c2c7824 */ /* 0x000fc800078e0210 */
[----:B------:R-:W0:Y:S04]  /*89f0*/  LDS.128 R40, [R40+0x21400] ;  /* 0x0214000028287984 */ /* 0x000e280000000c00 */
[----:B------:R-:W2:Y:S01]  /*8a00*/  LDS.128 R44, [R44+0x21400] ;  /* 0x021400002c2c7984 */ /* 0x000ea20000000c00 */
[----:B------:R-:W-:Y:S05]  /*8a10*/  @P3 BRA `(.L_x_520) ;  /* 0x0000000400703947 */ /* 0x000fea0003800000 */
[----:B------:R-:W-:Y:S01]  /*8a20*/  SHF.R.U32.HI R56, RZ, 0x10, R85 ;  /* 0x00000010ff387819 */ /* 0x000fe20000011655 */
[----:B0-----:R-:W-:Y:S01]  /*8a30*/  IMAD.U32 R58, R41, 0x10000, RZ ;  /* 0x00010000293a7824 */ /* 0x001fe200078e00ff */
[----:B------:R-:W-:Y:S01]  /*8a40*/  SHF.R.U32.HI R55, RZ, 0x10, R69 ;  /* 0x00000010ff377819 */ /* 0x000fe20000011645 */
[----:B------:R-:W-:Y:S01]  /*8a50*/  IMAD.U32 R57, R40, 0x10000, RZ ;  /* 0x0001000028397824 */ /* 0x000fe200078e00ff */
[----:B------:R-:W-:Y:S01]  /*8a60*/  PRMT R56, R174, 0x5432, R56 ;  /* 0x00005432ae387816 */ /* 0x000fe20000000038 */
[----:B--2---:R-:W-:Y:S01]  /*8a70*/  IMAD.U32 R77, R46, 0x10000, RZ ;  /* 0x000100002e4d7824 */ /* 0x004fe200078e00ff */
[----:B------:R-:W-:Y:S02]  /*8a80*/  PRMT R55, R172, 0x5432, R55 ;  /* 0x00005432ac377816 */ /* 0x000fe40000000037 */
[----:B------:R-:W-:Y:S01]  /*8a90*/  SHF.R.U64 R51, R68, 0x10, R69 ;  /* 0x0000001044337819 */ /* 0x000fe20000001245 */
[C---:B------:R-:W-:Y:S01]  /*8aa0*/  IMAD.U32 R69, R45.reuse, 0x10000, RZ ;  /* 0x000100002d457824 */ /* 0x040fe200078e00ff */
[----:B------:R-:W-:Y:S01]  /*8ab0*/  LOP3.LUT R45, R45, 0xffff0000, RZ, 0xc0, !PT ;  /* 0xffff00002d2d7812 */ /* 0x000fe200078ec0ff */
[C---:B------:R-:W-:Y:S01]  /*8ac0*/  IMAD.U32 R59, R56.reuse, 0x10000, RZ ;  /* 0x00010000383b7824 */ /* 0x040fe200078e00ff */
[----:B------:R-:W-:Y:S01]  /*8ad0*/  LOP3.LUT R56, R56, 0xffff0000, RZ, 0xc0, !PT ;  /* 0xffff000038387812 */ /* 0x000fe200078ec0ff */
[----:B------:R-:W-:Y:S01]  /*8ae0*/  IMAD.U32 R68, R55, 0x10000, RZ ;  /* 0x0001000037447824 */ /* 0x000fe200078e00ff */
[----:B------:R-:W-:-:S02]  /*8af0*/  SHF.R.U64 R54, R86, 0x10, R87 ;  /* 0x0000001056367819 */ /* 0x000fc40000001257 */
[----:B------:R-:W-:Y:S01]  /*8b00*/  LOP3.LUT R55, R55, 0xffff0000, RZ, 0xc0, !PT ;  /* 0xffff000037377812 */ /* 0x000fe200078ec0ff */
[----:B------:R-:W-:Y:S01]  /*8b10*/  FMUL.FTZ R78, R45, R56 ;  /* 0x000000382d4e7220 */ /* 0x000fe20000410000 */
[----:B------:R-:W-:Y:S01]  /*8b20*/  SHF.R.U64 R53, R70, 0x10, R71 ;  /* 0x0000001046357819 */ /* 0x000fe20000001247 */
[-C--:B------:R-:W-:Y:S01]  /*8b30*/  FMUL.FTZ R76, R69, R68.reuse ;  /* 0x00000044454c7220 */ /* 0x080fe20000410000 */
[----:B------:R-:W-:Y:S01]  /*8b40*/  SHF.R.U32.HI R86, RZ, 0x10, R87 ;  /* 0x00000010ff567819 */ /* 0x000fe20000011657 */
[----:B------:R-:W-:Y:S01]  /*8b50*/  FMUL.FTZ R45, R45, R55 ;  /* 0x000000372d2d7220 */ /* 0x000fe20000410000 */
[----:B------:R-:W-:Y:S01]  /*8b60*/  SHF.R.U32.HI R70, RZ, 0x10, R71 ;  /* 0x00000010ff467819 */ /* 0x000fe20000011647 */
[-C--:B------:R-:W-:Y:S01]  /*8b70*/  FMUL.FTZ R71, R69, R59.reuse ;  /* 0x0000003b45477220 */ /* 0x080fe20000410000 */
[----:B------:R-:W-:Y:S01]  /*8b80*/  LOP3.LUT R41, R41, 0xffff0000, RZ, 0xc0, !PT ;  /* 0xffff000029297812 */ /* 0x000fe200078ec0ff */
[C---:B------:R-:W-:Y:S01]  /*8b90*/  FFMA.FTZ R76, R58.reuse, R59, R76 ;  /* 0x0000003b3a4c7223 */ /* 0x040fe2000001004c */
[----:B------:R-:W-:Y:S01]  /*8ba0*/  PRMT R86, R173, 0x5432, R86 ;  /* 0x00005432ad567816 */ /* 0x000fe20000000056 */
[----:B------:R-:W-:Y:S01]  /*8bb0*/  FFMA.FTZ R71, R58, R68, -R71 ;  /* 0x000000443a477223 */ /* 0x000fe20000010847 */
[----:B------:R-:W-:Y:S01]  /*8bc0*/  PRMT R70, R171, 0x5432, R70 ;  /* 0x00005432ab467816 */ /* 0x000fe20000000046 */
[C---:B------:R-:W-:Y:S01]  /*8bd0*/  FFMA.FTZ R78, R41.reuse, R55, -R78 ;  /* 0x00000037294e7223 */ /* 0x040fe2000001084e */
[----:B------:R-:W-:Y:S01]  /*8be0*/  FFMA.FTZ R45, R41, R56, R45 ;  /* 0x00000038292d7223 */ /* 0x000fe2000001002d */
[C---:B------:R-:W-:Y:S01]  /*8bf0*/  IMAD.U32 R68, R47.reuse, 0x10000, RZ ;  /* 0x000100002f447824 */ /* 0x040fe200078e00ff */
[----:B------:R-:W-:Y:S01]  /*8c00*/  SHF.R.U64 R84, R84, 0x10, R85 ;  /* 0x0000001054547819 */ /* 0x000fe20000001255 */
[----:B------:R-:W-:Y:S01]  /*8c10*/  IMAD.U32 R41, R86, 0x10000, RZ ;  /* 0x0001000056297824 */ /* 0x000fe200078e00ff */
[----:B------:R-:W-:Y:S01]  /*8c20*/  LOP3.LUT R47, R47, 0xffff0000, RZ, 0xc0, !PT ;  /* 0xffff00002f2f7812 */ /* 0x000fe200078ec0ff */
[----:B------:R-:W-:Y:S01]  /*8c30*/  IMAD.U32 R55, R70, 0x10000, RZ ;  /* 0x0001000046377824 */ /* 0x000fe200078e00ff */
[----:B------:R-:W-:Y:S01]  /*8c40*/  LOP3.LUT R86, R86, 0xffff0000, RZ, 0xc0, !PT ;  /* 0xffff000056567812 */ /* 0x000fe200078ec0ff */
[----:B------:R-:W-:Y:S01]  /*8c50*/  FMUL.FTZ R56, R68, R41 ;  /* 0x0000002944387220 */ /* 0x000fe20000410000 */
[----:B------:R-:W-:-:S02]  /*8c60*/  IMAD.U32 R59, R43, 0x10000, RZ ;  /* 0x000100002b3b7824 */ /* 0x000fc400078e00ff */
[-C--:B------:R-:W-:Y:S01]  /*8c70*/  FMUL.FTZ R68, R68, R55.reuse ;  /* 0x0000003744447220 */ /* 0x080fe20000410000 */
[----:B------:R-:W-:Y:S01]  /*8c80*/  PRMT R84, R174, 0x5410, R84 ;  /* 0x00005410ae547816 */ /* 0x000fe20000000054 */
[----:B------:R-:W-:Y:S01]  /*8c90*/  IMAD.U32 R69, R44, 0x10000, RZ ;  /* 0x000100002c457824 */ /* 0x000fe200078e00ff */
[----:B------:R-:W-:Y:S01]  /*8ca0*/  LOP3.LUT R43, R43, 0xffff0000, RZ, 0xc0, !PT ;  /* 0xffff00002b2b7812 */ /* 0x000fe200078ec0ff */
[C---:B------:R-:W-:Y:S01]  /*8cb0*/  FFMA.FTZ R56, R59.reuse, R55, -R56 ;  /* 0x000000373b387223 */ /* 0x040fe20000010838 */
[----:B------:R-:W-:Y:S01]  /*8cc0*/  LOP3.LUT R70, R70, 0xffff0000, RZ, 0xc0, !PT ;  /* 0xffff000046467812 */ /* 0x000fe200078ec0ff */
[----:B------:R-:W-:Y:S01]  /*8cd0*/  FFMA.FTZ R68, R59, R41, R68 ;  /* 0x000000293b447223 */ /* 0x000fe20000010044 */
[----:B------:R-:W-:Y:S01]  /*8ce0*/  PRMT R51, R172, 0x5410, R51 ;  /* 0x00005410ac337816 */ /* 0x000fe20000000033 */
[C---:B------:R-:W-:Y:S01]  /*8cf0*/  FMUL.FTZ R59, R47.reuse, R86 ;  /* 0x000000562f3b7220 */ /* 0x040fe20000410000 */
[----:B------:R-:W-:Y:S02]  /*8d00*/  IMAD.U32 R55, R84, 0x10000, RZ ;  /* 0x0001000054377824 */ /* 0x000fe400078e00ff */
[-C--:B------:R-:W-:Y:S01]  /*8d10*/  FMUL.FTZ R47, R47, R70.reuse ;  /* 0x000000462f2f7220 */ /* 0x080fe20000410000 */
[----:B------:R-:W-:Y:S01]  /*8d20*/  LOP3.LUT R44, R44, 0xffff0000, RZ, 0xc0, !PT ;  /* 0xffff00002c2c7812 */ /* 0x000fe200078ec0ff */
[----:B------:R-:W-:Y:S01]  /*8d30*/  FFMA.FTZ R59, R43, R70, -R59 ;  /* 0x000000462b3b7223 */ /* 0x000fe2000001083b */
[C---:B------:R-:W-:Y:S01]  /*8d40*/  IMAD.U32 R41, R51.reuse, 0x10000, RZ ;  /* 0x0001000033297824 */ /* 0x040fe200078e00ff */
[----:B------:R-:W-:Y:S01]  /*8d50*/  LOP3.LUT R70, R51, 0xffff0000, RZ, 0xc0, !PT ;  /* 0xffff000033467812 */ /* 0x000fe200078ec0ff */
[----:B------:R-:W-:Y:S01]  /*8d60*/  FMUL.FTZ R51, R69, R55 ;  /* 0x0000003745337220 */ /* 0x000fe20000410000 */
[----:B------:R-:W-:Y:S01]  /*8d70*/  PRMT R54, R173, 0x5410, R54 ;  /* 0x00005410ad367816 */ /* 0x000fe20000000036 */
[-C--:B------:R-:W-:Y:S01]  /*8d80*/  FMUL.FTZ R69, R69, R41.reuse ;  /* 0x0000002945457220 */ /* 0x080fe20000410000 */
[----:B------:R-:W-:Y:S01]  /*8d90*/  LOP3.LUT R84, R84, 0xffff0000, RZ, 0xc0, !PT ;  /* 0xffff000054547812 */ /* 0x000fe200078ec0ff */
[----:B------:R-:W-:Y:S01]  /*8da0*/  FFMA.FTZ R47, R43, R86, R47 ;  /* 0x000000562b2f7223 */ /* 0x000fe2000001002f */
[----:B------:R-:W-:Y:S01]  /*8db0*/  PRMT R53, R171, 0x5410, R53 ;  /* 0x00005410ab357816 */ /* 0x000fe20000000035 */
[C---:B------:R-:W-:Y:S01]  /*8dc0*/  FFMA.FTZ R51, R57.reuse, R41, -R51 ;  /* 0x0000002939337223 */ /* 0x040fe20000010833 */
[----:B------:R-:W-:Y:S01]  /*8dd0*/  LOP3.LUT R40, R40, 0xffff0000, RZ, 0xc0, !PT ;  /* 0xffff000028287812 */ /* 0x000fe200078ec0ff */
[----:B------:R-:W-:Y:S01]  /*8de0*/  FMUL.FTZ R43, R44, R84 ;  /* 0x000000542c2b7220 */ /* 0x000fe20000410000 */
[----:B------:R-:W-:Y:S01]  /*8df0*/  IMAD.U32 R41, R54, 0x10000, RZ ;  /* 0x0001000036297824 */ /* 0x000fe200078e00ff */
[----:B------:R-:W-:Y:S01]  /*8e00*/  LOP3.LUT R46, R46, 0xffff0000, RZ, 0xc0, !PT ;  /* 0xffff00002e2e7812 */ /* 0x000fe200078ec0ff */
[----:B------:R-:W-:Y:S01]  /*8e10*/  FMUL.FTZ R44, R44, R70 ;  /* 0x000000462c2c7220 */ /* 0x000fe20000410000 */
[----:B------:R-:W-:Y:S01]  /*8e20*/  LOP3.LUT R54, R54, 0xffff0000, RZ, 0xc0, !PT ;  /* 0xffff000036367812 */ /* 0x000fe200078ec0ff */
[----:B------:R-:W-:Y:S01]  /*8e30*/  FFMA.FTZ R69, R57, R55, R69 ;  /* 0x0000003739457223 */ /* 0x000fe20000010045 */
[C---:B------:R-:W-:Y:S01]  /*8e40*/  IMAD.U32 R58, R42.reuse, 0x10000, RZ ;  /* 0x000100002a3a7824 */ /* 0x040fe200078e00ff */
[----:B------:R-:W-:Y:S01]  /*8e50*/  LOP3.LUT R42, R42, 0xffff0000, RZ, 0xc0, !PT ;  /* 0xffff00002a2a7812 */ /* 0x000fe200078ec0ff */
[----:B------:R-:W-:-:S02]  /*8e60*/  IMAD.U32 R55, R53, 0x10000, RZ ;  /* 0x0001000035377824 */ /* 0x000fc400078e00ff */
[C---:B------:R-:W-:Y:S01]  /*8e70*/  FFMA.FTZ R43, R40.reuse, R70, -R43 ;  /* 0x00000046282b7223 */ /* 0x040fe2000001082b */
[----:B------:R-:W-:Y:S01]  /*8e80*/  LOP3.LUT R53, R53, 0xffff0000, RZ, 0xc0, !PT ;  /* 0xffff000035357812 */ /* 0x000fe200078ec0ff */
[----:B------:R-:W-:Y:S01]  /*8e90*/  FFMA.FTZ R44, R40, R84, R44 ;  /* 0x00000054282c7223 */ /* 0x000fe2000001002c */
[C---:B------:R-:W-:Y:S01]  /*8ea0*/  FMUL.FTZ R40, R77.reuse, R41 ;  /* 0x000000294d287220 */ /* 0x040fe20000410000 */
[CC--:B------:R-:W-:Y:S01]  /*8eb0*/  FMUL.FTZ R57, R46.reuse, R54.reuse ;  /* 0x000000362e397220 */ /* 0x0c0fe20000410000 */
[----:B------:R-:W-:Y:S01]  /*8ec0*/  FMUL.FTZ R77, R77, R55 ;  /* 0x000000374d4d7220 */ /* 0x000fe20000410000 */
[----:B------:R-:W-:Y:S01]  /*8ed0*/  FMUL.FTZ R46, R46, R53 ;  /* 0x000000352e2e7220 */ /* 0x000fe20000410000 */
[----:B------:R-:W-:Y:S01]  /*8ee0*/  FFMA.FTZ R40, R58, R55, -R40 ;  /* 0x000000373a287223 */ /* 0x000fe20000010828 */
[----:B------:R-:W-:Y:S01]  /*8ef0*/  FFMA.FTZ R57, R42, R53, -R57 ;  /* 0x000000352a397223 */ /* 0x000fe20000010839 */
[----:B------:R-:W-:Y:S01]  /*8f00*/  F2FP.BF16.F32.PACK_AB R43, R43, R51 ;  /* 0x000000332b2b723e */ /* 0x000fe200000010ff */
[----:B------:R-:W-:Y:S01]  /*8f10*/  FFMA.FTZ R77, R58, R41, R77 ;  /* 0x000000293a4d7223 */ /* 0x000fe2000001004d */
[----:B------:R-:W-:Y:S01]  /*8f20*/  FFMA.FTZ R46, R42, R54, R46 ;  /* 0x000000362a2e7223 */ /* 0x000fe2000001002e */
[----:B------:R-:W-:-:S02]  /*8f30*/  F2FP.BF16.F32.PACK_AB R71, R78, R71 ;  /* 0x000000474e47723e */ /* 0x000fc400000010ff */
[----:B------:R-:W-:Y:S02]  /*8f40*/  F2FP.BF16.F32.PACK_AB R56, R59, R56 ;  /* 0x000000383b38723e */ /* 0x000fe400000010ff */
        /* <DEDUP_REMOVED lines=8> */
[----:B------:R-:W-:-:S07]  /*8fd0*/  F2FP.BF16.F32.PACK_AB R46, R46, R77 ;  /* 0x0000004d2e2e723e */ /* 0x000fce00000010ff */
.L_x_520:
[----:B------:R-:W-:Y:S05]  /*8fe0*/  BSYNC B2 ;  /* 0x0000000000027941 */ /* 0x000fea0003800000 */
.L_x_519:
[----:B------:R-:W-:-:S13]  /*8ff0*/  ISETP.GE.AND P3, PT, R48, R143, PT ;  /* 0x0000008f3000720c */ /* 0x000fda0003f66270 */
[--C-:B------:R-:W-:Y:S02]  /*9000*/  @!P3 SHF.R.S32.HI R53, RZ, 0x1f, R48.reuse ;  /* 0x0000001fff35b819 */ /* 0x100fe40000011430 */
[----:B------:R-:W-:-:S04]  /*9010*/  @!P3 IADD3 R51, P4, P5, R116, R126, R48 ;  /* 0x0000007e7433b210 */ /* 0x000fc80007d9e030 */
[----:B------:R-:W-:Y:S02]  /*9020*/  @!P3 IADD3.X R53, R7, R52, R53, P4, P5 ;  /* 0x000000340735b210 */ /* 0x000fe400027ea435 */
[----:B------:R-:W-:-:S04]  /*9030*/  LEA R48, P4, R49, R124, 0x1 ;  /* 0x0000007c31307211 */ /* 0x000fc800078808ff */
[----:B------:R-:W-:Y:S02]  /*9040*/  LEA.HI.X R49, R49, R125, R50, 0x1, P4 ;  /* 0x0000007d31317211 */ /* 0x000fe400020f0c32 */
[----:B------:R-:W-:-:S03]  /*9050*/  @!P3 LEA R50, P4, R51, R124, 0x1 ;  /* 0x0000007c3332b211 */ /* 0x000fc600078808ff */
[----:B0-----:R0:W-:Y:S01]  /*9060*/  STG.E.128 desc[UR60][R48.64], R40 ;  /* 0x0000002830007986 */ /* 0x0011e2000c101d3c */
[----:B------:R-:W-:-:S05]  /*9070*/  @!P3 LEA.HI.X R51, R51, R125, R53, 0x1, P4 ;  /* 0x0000007d3333b211 */ /* 0x000fca00020f0c35 */
[----:B--2---:R0:W-:Y:S04]  /*9080*/  @!P3 STG.E.128 desc[UR60][R50.64], R44 ;  /* 0x0000002c3200b986 */ /* 0x0041e8000c101d3c */
.L_x_518:
[----:B------:R-:W-:Y:S05]  /*9090*/  BSYNC B1 ;  /* 0x0000000000017941 */ /* 0x000fea0003800000 */
.L_x_517:
[----:B------:R-:W-:Y:S01]  /*90a0*/  ISETP.NE.AND P3, PT, R32, RZ, PT ;  /* 0x000000ff2000720c */ /* 0x000fe20003f65270 */
[----:B------:R-:W-:-:S12]  /*90b0*/  BSSY B1, `(.L_x_521) ;  /* 0x0000083000017945 */ /* 0x000fd80003800000 */
[----:B------:R-:W-:Y:S05]  /*90c0*/  @!P3 BRA `(.L_x_522) ;  /* 0x000000080004b947 */ /* 0x000fea0003800000 */
[----:B0-----:R-:W-:Y:S01]  /*90d0*/  SEL R40, R132, R148, !P1 ;  /* 0x0000009484287207 */ /* 0x001fe20004800000 */
        /* <DEDUP_REMOVED lines=8> */
[----:B------:R-:W-:Y:S01]  /*9160*/  SHF.R.S32.HI R40, RZ, 0x1f, R41 ;  /* 0x0000001fff287819 */ /* 0x000fe20000011429 */
[----:B------:R-:W-:-:S03]  /*9170*/  IMAD.SHL.U32 R48, R41, 0x8, RZ ;  /* 0x0000000829307824 */ /* 0x000fc600078e00ff */
[----:B------:R-:W-:-:S04]  /*9180*/  LEA.HI R40, R40, R41, RZ, 0x3 ;  /* 0x0000002928287211 */ /* 0x000fc800078f18ff */
        /* <DEDUP_REMOVED lines=13> */
[----:B--2---:R-:W-:Y:S01]  /*9260*/  IMAD.U32 R58, R45, 0x10000, RZ ;  /* 0x000100002d3a7824 */ /* 0x004fe200078e00ff */
[----:B------:R-:W-:Y:S01]  /*9270*/  SHF.R.U64 R51, R64, 0x10, R65 ;  /* 0x0000001040337819 */ /* 0x000fe20000001241 */
[----:B0-----:R-:W-:Y:S01]  /*9280*/  IMAD.U32 R56, R41, 0x10000, RZ ;  /* 0x0001000029387824 */ /* 0x001fe200078e00ff */
[----:B------:R-:W-:Y:S01]  /*9290*/  SHF.R.U32.HI R80, RZ, 0x10, R81 ;  /* 0x00000010ff507819 */ /* 0x000fe20000011651 */
[----:B------:R-:W-:Y:S01]  /*92a0*/  IMAD.U32 R68, R47, 0x10000, RZ ;  /* 0x000100002f447824 */ /* 0x000fe200078e00ff */
[----:B------:R-:W-:Y:S01]  /*92b0*/  SHF.R.U32.HI R64, RZ, 0x10, R65 ;  /* 0x00000010ff407819 */ /* 0x000fe20000011641 */
[----:B------:R-:W-:Y:S01]  /*92c0*/  IMAD.U32 R69, R46, 0x10000, RZ ;  /* 0x000100002e457824 */ /* 0x000fe200078e00ff */
[----:B------:R-:W-:Y:S01]  /*92d0*/  PRMT R80, R167, 0x5432, R80 ;  /* 0x00005432a7507816 */ /* 0x000fe20000000050 */
[----:B------:R-:W-:Y:S01]  /*92e0*/  IMAD.U32 R65, R42, 0x10000, RZ ;  /* 0x000100002a417824 */ /* 0x000fe200078e00ff */
[----:B------:R-:W-:-:S02]  /*92f0*/  PRMT R64, R165, 0x5432, R64 ;  /* 0x00005432a5407816 */ /* 0x000fc40000000040 */
[----:B------:R-:W-:Y:S01]  /*9300*/  SHF.R.U64 R55, R82, 0x10, R83 ;  /* 0x0000001052377819 */ /* 0x000fe20000001253 */
[----:B------:R-:W-:Y:S01]  /*9310*/  IMAD.U32 R70, R80, 0x10000, RZ ;  /* 0x0001000050467824 */ /* 0x000fe200078e00ff */
[----:B------:R-:W-:Y:S01]  /*9320*/  SHF.R.U64 R53, R66, 0x10, R67 ;  /* 0x0000001042357819 */ /* 0x000fe20000001243 */
[----:B------:R-:W-:Y:S01]  /*9330*/  IMAD.U32 R71, R64, 0x10000, RZ ;  /* 0x0001000040477824 */ /* 0x000fe200078e00ff */
[----:B------:R-:W-:Y:S02]  /*9340*/  SHF.R.U32.HI R82, RZ, 0x10, R83 ;  /* 0x00000010ff527819 */ /* 0x000fe40000011653 */
[----:B------:R-:W-:Y:S01]  /*9350*/  SHF.R.U32.HI R66, RZ, 0x10, R67 ;  /* 0x00000010ff427819 */ /* 0x000fe20000011643 */
[----:B------:R-:W-:Y:S01]  /*9360*/  IMAD.U32 R67, R43, 0x10000, RZ ;  /* 0x000100002b437824 */ /* 0x000fe200078e00ff */
[----:B------:R-:W-:Y:S01]  /*9370*/  LOP3.LUT R59, R45, 0xffff0000, RZ, 0xc0, !PT ;  /* 0xffff00002d3b7812 */ /* 0x000fe200078ec0ff */
[----:B------:R-:W-:Y:S01]  /*9380*/  IMAD.U32 R45, R44, 0x10000, RZ ;  /* 0x000100002c2d7824 */ /* 0x000fe200078e00ff */
[----:B------:R-:W-:Y:S01]  /*9390*/  PRMT R76, R166, 0x5410, R55 ;  /* 0x00005410a64c7816 */ /* 0x000fe20000000037 */
[----:B------:R-:W-:Y:S01]  /*93a0*/  FMUL.FTZ R55, R58, R70 ;  /* 0x000000463a377220 */ /* 0x000fe20000410000 */
[----:B------:R-:W-:Y:S01]  /*93b0*/  LOP3.LUT R80, R80, 0xffff0000, RZ, 0xc0, !PT ;  /* 0xffff000050507812 */ /* 0x000fe200078ec0ff */
[-C--:B------:R-:W-:Y:S01]  /*93c0*/  FMUL.FTZ R58, R58, R71.reuse ;  /* 0x000000473a3a7220 */ /* 0x080fe20000410000 */
[----:B------:R-:W-:Y:S01]  /*93d0*/  PRMT R82, R166, 0x5432, R82 ;  /* 0x00005432a6527816 */ /* 0x000fe20000000052 */
[----:B------:R-:W-:Y:S01]  /*93e0*/  FFMA.FTZ R55, R56, R71, -R55 ;  /* 0x0000004738377223 */ /* 0x000fe20000010837 */
[----:B------:R-:W-:Y:S01]  /*93f0*/  PRMT R66, R164, 0x5432, R66 ;  /* 0x00005432a4427816 */ /* 0x000fe20000000042 */
[----:B------:R-:W-:Y:S01]  /*9400*/  FMUL.FTZ R77, R59, R80 ;  /* 0x000000503b4d7220 */ /* 0x000fe20000410000 */
[----:B------:R-:W-:Y:S01]  /*9410*/  LOP3.LUT R57, R41, 0xffff0000, RZ, 0xc0, !PT ;  /* 0xffff000029397812 */ /* 0x000fe200078ec0ff */
[----:B------:R-:W-:Y:S01]  /*9420*/  IMAD.U32 R71, R82, 0x10000, RZ ;  /* 0x0001000052477824 */ /* 0x000fe200078e00ff */
[----:B------:R-:W-:Y:S01]  /*9430*/  LOP3.LUT R64, R64, 0xffff0000, RZ, 0xc0, !PT ;  /* 0xffff000040407812 */ /* 0x000fe200078ec0ff */
[----:B------:R-:W-:Y:S01]  /*9440*/  FFMA.FTZ R58, R56, R70, R58 ;  /* 0x00000046383a7223 */ /* 0x000fe2000001003a */
[----:B------:R-:W-:Y:S01]  /*9450*/  IMAD.U32 R56, R66, 0x10000, RZ ;  /* 0x0001000042387824 */ /* 0x000fe200078e00ff */
[----:B------:R-:W-:Y:S01]  /*9460*/  LOP3.LUT R47, R47, 0xffff0000, RZ, 0xc0, !PT ;  /* 0xffff00002f2f7812 */ /* 0x000fe200078ec0ff */
[----:B------:R-:W-:-:S02]  /*9470*/  IMAD.U32 R41, R40, 0x10000, RZ ;  /* 0x0001000028297824 */ /* 0x000fc400078e00ff */
[-C--:B------:R-:W-:Y:S01]  /*9480*/  FMUL.FTZ R59, R59, R64.reuse ;  /* 0x000000403b3b7220 */ /* 0x080fe20000410000 */
[----:B------:R-:W-:Y:S01]  /*9490*/  FFMA.FTZ R77, R57, R64, -R77 ;  /* 0x00000040394d7223 */ /* 0x000fe2000001084d */
[-C--:B------:R-:W-:Y:S01]  /*94a0*/  FMUL.FTZ R64, R68, R71.reuse ;  /* 0x0000004744407220 */ /* 0x080fe20000410000 */
[----:B------:R-:W-:Y:S01]  /*94b0*/  LOP3.LUT R82, R82, 0xffff0000, RZ, 0xc0, !PT ;  /* 0xffff000052527812 */ /* 0x000fe200078ec0ff */
[-C--:B------:R-:W-:Y:S01]  /*94c0*/  FMUL.FTZ R68, R68, R56.reuse ;  /* 0x0000003844447220 */ /* 0x080fe20000410000 */
[----:B------:R-:W-:Y:S01]  /*94d0*/  PRMT R54, R167, 0x5410, R54 ;  /* 0x00005410a7367816 */ /* 0x000fe20000000036 */
[----:B------:R-:W-:Y:S01]  /*94e0*/  FFMA.FTZ R64, R67, R56, -R64 ;  /* 0x0000003843407223 */ /* 0x000fe20000010840 */
[----:B------:R-:W-:Y:S01]  /*94f0*/  PRMT R51, R165, 0x5410, R51 ;  /* 0x00005410a5337816 */ /* 0x000fe20000000033 */
[----:B------:R-:W-:Y:S01]  /*9500*/  FFMA.FTZ R68, R67, R71, R68 ;  /* 0x0000004743447223 */ /* 0x000fe20000010044 */
[----:B------:R-:W-:Y:S01]  /*9510*/  LOP3.LUT R43, R43, 0xffff0000, RZ, 0xc0, !PT ;  /* 0xffff00002b2b7812 */ /* 0x000fe200078ec0ff */
[----:B------:R-:W-:Y:S01]  /*9520*/  FMUL.FTZ R67, R47, R82 ;  /* 0x000000522f437220 */ /* 0x000fe20000410000 */
[----:B------:R-:W-:Y:S01]  /*9530*/  LOP3.LUT R66, R66, 0xffff0000, RZ, 0xc0, !PT ;  /* 0xffff000042427812 */ /* 0x000fe200078ec0ff */
[----:B------:R-:W-:Y:S01]  /*9540*/  FFMA.FTZ R59, R57, R80, R59 ;  /* 0x00000050393b7223 */ /* 0x000fe2000001003b */
[----:B------:R-:W-:Y:S01]  /*9550*/  IMAD.U32 R57, R54, 0x10000, RZ ;  /* 0x0001000036397824 */ /* 0x000fe200078e00ff */
[----:B------:R-:W-:Y:S01]  /*9560*/  LOP3.LUT R44, R44, 0xffff0000, RZ, 0xc0, !PT ;  /* 0xffff00002c2c7812 */ /* 0x000fe200078ec0ff */
[----:B------:R-:W-:-:S02]  /*9570*/  IMAD.U32 R56, R51, 0x10000, RZ ;  /* 0x0001000033387824 */ /* 0x000fc400078e00ff */
[-C--:B------:R-:W-:Y:S01]  /*9580*/  FMUL.FTZ R47, R47, R66.reuse ;  /* 0x000000422f2f7220 */ /* 0x080fe20000410000 */
[----:B------:R-:W-:Y:S01]  /*9590*/  FFMA.FTZ R67, R43, R66, -R67 ;  /* 0x000000422b437223 */ /* 0x000fe20000010843 */
[----:B------:R-:W-:Y:S02]  /*95a0*/  LOP3.LUT R54, R54, 0xffff0000, RZ, 0xc0, !PT ;  /* 0xffff000036367812 */ /* 0x000fe400078ec0ff */
[----:B------:R-:W-:Y:S01]  /*95b0*/  LOP3.LUT R66, R51, 0xffff0000, RZ, 0xc0, !PT ;  /* 0xffff000033427812 */ /* 0x000fe200078ec0ff */
[CC--:B------:R-:W-:Y:S01]  /*95c0*/  FMUL.FTZ R51, R45.reuse, R57.reuse ;  /* 0x000000392d337220 */ /* 0x0c0fe20000410000 */
[----:B------:R-:W-:Y:S01]  /*95d0*/  FMUL.FTZ R45, R45, R56 ;  /* 0x000000382d2d7220 */ /* 0x000fe20000410000 */
[----:B------:R-:W-:Y:S01]  /*95e0*/  LOP3.LUT R40, R40, 0xffff0000, RZ, 0xc0, !PT ;  /* 0xffff000028287812 */ /* 0x000fe200078ec0ff */
[----:B------:R-:W-:Y:S01]  /*95f0*/  FFMA.FTZ R47, R43, R82, R47 ;  /* 0x000000522b2f7223 */ /* 0x000fe2000001002f */
[----:B------:R-:W-:Y:S01]  /*9600*/  PRMT R53, R164, 0x5410, R53 ;  /* 0x00005410a4357816 */ /* 0x000fe20000000035 */
[C---:B------:R-:W-:Y:S01]  /*9610*/  FMUL.FTZ R43, R44.reuse, R54 ;  /* 0x000000362c2b7220 */ /* 0x040fe20000410000 */
[C---:B------:R-:W-:Y:S01]  /*9620*/  FFMA.FTZ R51, R41.reuse, R56, -R51 ;  /* 0x0000003829337223 */ /* 0x040fe20000010833 */
[----:B------:R-:W-:Y:S01]  /*9630*/  FFMA.FTZ R45, R41, R57, R45 ;  /* 0x00000039292d7223 */ /* 0x000fe2000001002d */
[-C--:B------:R-:W-:Y:S01]  /*9640*/  FMUL.FTZ R41, R44, R66.reuse ;  /* 0x000000422c297220 */ /* 0x080fe20000410000 */
[----:B------:R-:W-:Y:S01]  /*9650*/  FFMA.FTZ R66, R40, R66, -R43 ;  /* 0x0000004228427223 */ /* 0x000fe2000001082b */
[----:B------:R-:W-:Y:S01]  /*9660*/  LOP3.LUT R46, R46, 0xffff0000, RZ, 0xc0, !PT ;  /* 0xffff00002e2e7812 */ /* 0x000fe200078ec0ff */
[C---:B------:R-:W-:Y:S01]  /*9670*/  IMAD.U32 R44, R53.reuse, 0x10000, RZ ;  /* 0x00010000352c7824 */ /* 0x040fe200078e00ff */
[C---:B------:R-:W-:Y:S01]  /*9680*/  LOP3.LUT R43, R76.reuse, 0xffff0000, RZ, 0xc0, !PT ;  /* 0xffff00004c2b7812 */ /* 0x040fe200078ec0ff */
[----:B------:R-:W-:Y:S01]  /*9690*/  IMAD.U32 R56, R76, 0x10000, RZ ;  /* 0x000100004c387824 */ /* 0x000fe200078e00ff */
[----:B------:R-:W-:Y:S01]  /*96a0*/  LOP3.LUT R53, R53, 0xffff0000, RZ, 0xc0, !PT ;  /* 0xffff000035357812 */ /* 0x000fe200078ec0ff */
[----:B------:R-:W-:Y:S01]  /*96b0*/  FFMA.FTZ R40, R40, R54, R41 ;  /* 0x0000003628287223 */ /* 0x000fe20000010029 */
[----:B------:R-:W-:Y:S01]  /*96c0*/  LOP3.LUT R42, R42, 0xffff0000, RZ, 0xc0, !PT ;  /* 0xffff00002a2a7812 */ /* 0x000fe200078ec0ff */
[C---:B------:R-:W-:Y:S01]  /*96d0*/  FMUL.FTZ R54, R69.reuse, R56 ;  /* 0x0000003845367220 */ /* 0x040fe20000410000 */
[C---:B------:R-:W-:Y:S01]  /*96e0*/  FMUL.FTZ R41, R46.reuse, R43 ;  /* 0x0000002b2e297220 */ /* 0x040fe20000410000 */
[-C--:B------:R-:W-:Y:S01]  /*96f0*/  FMUL.FTZ R69, R69, R44.reuse ;  /* 0x0000002c45457220 */ /* 0x080fe20000410000 */
[-C--:B------:R-:W-:Y:S01]  /*9700*/  FMUL.FTZ R46, R46, R53.reuse ;  /* 0x000000352e2e7220 */ /* 0x080fe20000410000 */
[----:B------:R-:W-:Y:S01]  /*9710*/  FFMA.FTZ R44, R65, R44, -R54 ;  /* 0x0000002c412c7223 */ /* 0x000fe20000010836 */
[C---:B------:R-:W-:Y:S01]  /*9720*/  FFMA.FTZ R41, R42.reuse, R53, -R41 ;  /* 0x000000352a297223 */ /* 0x040fe20000010829 */
[----:B------:R-:W-:Y:S01]  /*9730*/  F2FP.BF16.F32.PACK_AB R68, R47, R68 ;  /* 0x000000442f44723e */ /* 0x000fe200000010ff */
[----:B------:R-:W-:Y:S01]  /*9740*/  FFMA.FTZ R56, R65, R56, R69 ;  /* 0x0000003841387223 */ /* 0x000fe20000010045 */
[----:B------:R-:W-:Y:S01]  /*9750*/  FFMA.FTZ R43, R42, R43, R46 ;  /* 0x0000002b2a2b7223 */ /* 0x000fe2000001002e */
[----:B------:R-:W-:-:S02]  /*9760*/  F2FP.BF16.F32.PACK_AB R47, R40, R45 ;  /* 0x0000002d282f723e */ /* 0x000fc400000010ff */
[----:B------:R-:W-:Y:S02]  /*9770*/  F2FP.BF16.F32.PACK_AB R55, R77, R55 ;  /* 0x000000374d37723e */ /* 0x000fe400000010ff */
[----:B------:R-:W-:Y:S02]  /*9780*/  F2FP.BF16.F32.PACK_AB R64, R67, R64 ;  /* 0x000000404340723e */ /* 0x000fe400000010ff */
[----:B------:R-:W-:Y:S02]  /*9790*/  F2FP.BF16.F32.PACK_AB R58, R59, R58 ;  /* 0x0000003a3b3a723e */ /* 0x000fe400000010ff */
[----:B------:R-:W-:Y:S02]  /*97a0*/  F2FP.BF16.F32.PACK_AB R54, R66, R51 ;  /* 0x000000334236723e */ /* 0x000fe400000010ff */
[----:B------:R-:W-:Y:S01]  /*97b0*/  F2FP.BF16.F32.PACK_AB R42, R41, R44 ;  /* 0x0000002c292a723e */ /* 0x000fe200000010ff */
[----:B------:R-:W-:Y:S01]  /*97c0*/  IMAD.MOV.U32 R44, RZ, RZ, R47 ;  /* 0x000000ffff2c7224 */ /* 0x000fe200078e002f */
[----:B------:R-:W-:Y:S01]  /*97d0*/  F2FP.BF16.F32.PACK_AB R46, R43, R56 ;  /* 0x000000382b2e723e */ /* 0x000fe200000010ff */
[----:B------:R-:W-:-:S02]  /*97e0*/  IMAD.MOV.U32 R40, RZ, RZ, R54 ;  /* 0x000000ffff287224 */ /* 0x000fc400078e0036 */
[----:B------:R-:W-:Y:S02]  /*97f0*/  IMAD.MOV.U32 R41, RZ, RZ, R55 ;  /* 0x000000ffff297224 */ /* 0x000fe400078e0037 */
[----:B------:R-:W-:Y:S02]  /*9800*/  IMAD.MOV.U32 R45, RZ, RZ, R58 ;  /* 0x000000ffff2d7224 */ /* 0x000fe400078e003a */
[----:B------:R-:W-:Y:S02]  /*9810*/  IMAD.MOV.U32 R43, RZ, RZ, R64 ;  /* 0x000000ffff2b7224 */ /* 0x000fe400078e0040 */
[----:B------:R-:W-:-:S07]  /*9820*/  IMAD.MOV.U32 R47, RZ, RZ, R68 ;  /* 0x000000ffff2f7224 */ /* 0x000fce00078e0044 */
.L_x_524:
[----:B------:R-:W-:Y:S05]  /*9830*/  BSYNC B2 ;  /* 0x0000000000027941 */ /* 0x000fea0003800000 */
.L_x_523:
        /* <DEDUP_REMOVED lines=10> */
.L_x_522:
[----:B------:R-:W-:Y:S05]  /*98e0*/  BSYNC B1 ;  /* 0x0000000000017941 */ /* 0x000fea0003800000 */
.L_x_521:
[----:B------:R-:W-:-:S13]  /*98f0*/  ISETP.NE.AND P3, PT, R33, RZ, PT ;  /* 0x000000ff2100720c */ /* 0x000fda0003f65270 */
[----:B------:R-:W-:Y:S05]  /*9900*/  @!P3 BRA `(.L_x_475) ;  /* 0x0000000800e4b947 */ /* 0x000fea0003800000 */
[----:B0---4-:R-:W2:Y:S01]  /*9910*/  LDL R40, [R1+0x10] ;  /* 0x0000100001287983 */ /* 0x011ea20000100800 */
[----:B------:R-:W-:Y:S01]  /*9920*/  SHF.R.U32.HI R42, RZ, 0x3, R208 ;  /* 0x00000003ff2a7819 */ /* 0x000fe200000116d0 */
[----:B------:R-:W-:Y:S01]  /*9930*/  BSSY B1, `(.L_x_525) ;  /* 0x0000077000017945 */ /* 0x000fe20003800000 */
[----:B--2---:R-:W-:Y:S02]  /*9940*/  LOP3.LUT P5, RZ, R40, 0x1, RZ, 0xc0, !PT ;  /* 0x0000000128ff7812 */ /* 0x004fe400078ac0ff */
[----:B------:R-:W-:Y:S02]  /*9950*/  IADD3 R40, P3, P4, R116, R126, R27 ;  /* 0x0000007e74287210 */ /* 0x000fe40007c7e01b */
[----:B------:R-:W-:Y:S02]  /*9960*/  SEL R148, R132, R148, !P5 ;  /* 0x0000009484947207 */ /* 0x000fe40006800000 */
[----:B------:R-:W-:Y:S02]  /*9970*/  IADD3.X R41, R7, R52, R31, P3, P4 ;  /* 0x0000003407297210 */ /* 0x000fe40001fe841f */
[----:B---3--:R-:W-:-:S04]  /*9980*/  LEA R48, P3, R40, R124, 0x1 ;  /* 0x0000007c28307211 */ /* 0x008fc800078608ff */
[----:B------:R-:W-:Y:S02]  /*9990*/  LEA.HI.X R49, R40, R125, R41, 0x1, P3 ;  /* 0x0000007d28317211 */ /* 0x000fe400018f0c29 */
[----:B------:R-:W-:Y:S02]  /*99a0*/  SHF.R.S32.HI R41, RZ, 0x1f, R148 ;  /* 0x0000001fff297819 */ /* 0x000fe40000011494 */
[----:B------:R-:W-:Y:S02]  /*99b0*/  ISETP.GE.AND P3, PT, R3, R121, PT ;  /* 0x000000790300720c */ /* 0x000fe40003f66270 */
[----:B------:R-:W-:-:S04]  /*99c0*/  LEA.HI R148, R41, R148, RZ, 0x4 ;  /* 0x0000009429947211 */ /* 0x000fc800078f20ff */
[----:B------:R-:W-:-:S04]  /*99d0*/  LEA.HI.SX32 R148, R148, R99, 0x1c ;  /* 0x0000006394947211 */ /* 0x000fc800078fe2ff */
[----:B------:R-:W-:Y:S01]  /*99e0*/  SHF.R.S32.HI R41, RZ, 0x1f, R148 ;  /* 0x0000001fff297819 */ /* 0x000fe20000011494 */
[----:B------:R-:W-:-:S03]  /*99f0*/  IMAD.SHL.U32 R51, R148, 0x8, RZ ;  /* 0x0000000894337824 */ /* 0x000fc600078e00ff */
[----:B------:R-:W-:Y:S02]  /*9a00*/  LEA.HI R41, R41, R148, RZ, 0x3 ;  /* 0x0000009429297211 */ /* 0x000fe400078f18ff */
[----:B------:R-:W-:Y:S02]  /*9a10*/  LOP3.LUT R40, R208, 0x38, R51, 0xf8, !PT ;  /* 0x00000038d0287812 */ /* 0x000fe400078ef833 */
[----:B------:R-:W-:Y:S02]  /*9a20*/  SHF.R.S32.HI R41, RZ, 0x3, R41 ;  /* 0x00000003ff297819 */ /* 0x000fe40000011429 */
[----:B------:R-:W-:-:S03]  /*9a30*/  LOP3.LUT R40, R40, R42, RZ, 0x3c, !PT ;  /* 0x0000002a28287212 */ /* 0x000fc600078e3cff */
[----:B------:R-:W-:-:S04]  /*9a40*/  IMAD R41, R41, 0x1c00, R216 ;  /* 0x00001c0029297824 */ /* 0x000fc800078e02d8 */
        /* <DEDUP_REMOVED lines=9> */
[----:B--2---:R-:W-:Y:S01]  /*9ae0*/  IMAD.U32 R64, R45, 0x10000, RZ ;  /* 0x000100002d407824 */ /* 0x004fe200078e00ff */
[----:B------:R-:W-:Y:S01]  /*9af0*/  SHF.R.U32.HI R73, RZ, 0x10, R73 ;  /* 0x00000010ff497819 */ /* 0x000fe20000011649 */
[----:B------:R-:W-:Y:S01]  /*9b00*/  IMAD.U32 R65, R47, 0x10000, RZ ;  /* 0x000100002f417824 */ /* 0x000fe200078e00ff */
[--C-:B------:R-:W-:Y:S01]  /*9b10*/  SHF.R.U64 R53, R60, 0x10, R61.reuse ;  /* 0x000000103c357819 */ /* 0x100fe2000000123d */
[----:B0-----:R-:W-:Y:S01]  /*9b20*/  IMAD.U32 R60, R43, 0x10000, RZ ;  /* 0x000100002b3c7824 */ /* 0x001fe200078e00ff */
[----:B------:R-:W-:Y:S01]  /*9b30*/  SHF.R.U32.HI R61, RZ, 0x10, R61 ;  /* 0x00000010ff3d7819 */ /* 0x000fe2000001163d */
[----:B------:R-:W-:Y:S01]  /*9b40*/  IMAD.U32 R56, R41, 0x10000, RZ ;  /* 0x0001000029387824 */ /* 0x000fe200078e00ff */
[----:B------:R-:W-:Y:S01]  /*9b50*/  PRMT R73, R160, 0x5432, R73 ;  /* 0x00005432a0497816 */ /* 0x000fe20000000049 */
[----:B------:R-:W-:Y:S01]  /*9b60*/  IMAD.U32 R59, R42, 0x10000, RZ ;  /* 0x000100002a3b7824 */ /* 0x000fe200078e00ff */
[----:B------:R-:W-:-:S02]  /*9b70*/  SHF.R.U64 R54, R74, 0x10, R75 ;  /* 0x000000104a367819 */ /* 0x000fc4000000124b */
[----:B------:R-:W-:Y:S01]  /*9b80*/  SHF.R.U64 R50, R62, 0x10, R63 ;  /* 0x000000103e327819 */ /* 0x000fe2000000123f */
[----:B------:R-:W-:Y:S01]  /*9b90*/  IMAD.U32 R67, R73, 0x10000, RZ ;  /* 0x0001000049437824 */ /* 0x000fe200078e00ff */
[----:B------:R-:W-:Y:S02]  /*9ba0*/  SHF.R.U32.HI R74, RZ, 0x10, R75 ;  /* 0x00000010ff4a7819 */ /* 0x000fe4000001164b */
[----:B------:R-:W-:Y:S01]  /*9bb0*/  PRMT R61, R158, 0x5432, R61 ;  /* 0x000054329e3d7816 */ /* 0x000fe2000000003d */
[----:B------:R-:W-:Y:S01]  /*9bc0*/  FMUL.FTZ R69, R64, R67 ;  /* 0x0000004340457220 */ /* 0x000fe20000410000 */
[----:B------:R-:W-:Y:S02]  /*9bd0*/  SHF.R.U32.HI R62, RZ, 0x10, R63 ;  /* 0x00000010ff3e7819 */ /* 0x000fe4000001163f */
[----:B------:R-:W-:Y:S01]  /*9be0*/  LOP3.LUT R58, R45, 0xffff0000, RZ, 0xc0, !PT ;  /* 0xffff00002d3a7812 */ /* 0x000fe200078ec0ff */
[----:B------:R-:W-:Y:S01]  /*9bf0*/  IMAD.U32 R45, R44, 0x10000, RZ ;  /* 0x000100002c2d7824 */ /* 0x000fe200078e00ff */
[----:B------:R-:W-:-:S02]  /*9c00*/  LOP3.LUT R73, R73, 0xffff0000, RZ, 0xc0, !PT ;  /* 0xffff000049497812 */ /* 0x000fc400078ec0ff */
[----:B------:R-:W-:Y:S01]  /*9c10*/  PRMT R160, R160, 0x5410, R55 ;  /* 0x00005410a0a07816 */ /* 0x000fe20000000037 */
[----:B------:R-:W-:Y:S01]  /*9c20*/  IMAD.U32 R55, R61, 0x10000, RZ ;  /* 0x000100003d377824 */ /* 0x000fe200078e00ff */
[----:B------:R-:W-:Y:S01]  /*9c30*/  PRMT R74, R159, 0x5432, R74 ;  /* 0x000054329f4a7816 */ /* 0x000fe2000000004a */
[----:B------:R-:W-:Y:S01]  /*9c40*/  FMUL.FTZ R68, R58, R73 ;  /* 0x000000493a447220 */ /* 0x000fe20000410000 */
        /* <DEDUP_REMOVED lines=10> */
[C---:B------:R-:W-:Y:S01]  /*9cf0*/  FMUL.FTZ R61, R65.reuse, R66 ;  /* 0x00000042413d7220 */ /* 0x040fe20000410000 */
[----:B------:R-:W-:Y:S01]  /*9d00*/  PRMT R53, R158, 0x5410, R53 ;  /* 0x000054109e357816 */ /* 0x000fe20000000035 */
[-C--:B------:R-:W-:Y:S01]  /*9d10*/  FMUL.FTZ R65, R65, R64.reuse ;  /* 0x0000004041417220 */ /* 0x080fe20000410000 */
[----:B------:R-:W-:Y:S01]  /*9d20*/  LOP3.LUT R62, R62, 0xffff0000, RZ, 0xc0, !PT ;  /* 0xffff00003e3e7812 */ /* 0x000fe200078ec0ff */
[C---:B------:R-:W-:Y:S01]  /*9d30*/  FFMA.FTZ R61, R60.reuse, R64, -R61 ;  /* 0x000000403c3d7223 */ /* 0x040fe2000001083d */
[----:B------:R-:W-:Y:S01]  /*9d40*/  LOP3.LUT R43, R43, 0xffff0000, RZ, 0xc0, !PT ;  /* 0xffff00002b2b7812 */ /* 0x000fe200078ec0ff */
[----:B------:R-:W-:Y:S01]  /*9d50*/  FFMA.FTZ R60, R60, R66, R65 ;  /* 0x000000423c3c7223 */ /* 0x000fe20000010041 */
[----:B------:R-:W-:Y:S01]  /*9d60*/  FMUL.FTZ R68, R47, R74 ;  /* 0x0000004a2f447220 */ /* 0x000fe20000410000 */
[----:B------:R-:W-:-:S02]  /*9d70*/  IMAD.U32 R64, R53, 0x10000, RZ ;  /* 0x0001000035407824 */ /* 0x000fc400078e00ff */
[----:B------:R-:W-:Y:S01]  /*9d80*/  FFMA.FTZ R57, R57, R73, R70 ;  /* 0x0000004939397223 */ /* 0x000fe20000010046 */
[----:B------:R-:W-:Y:S02]  /*9d90*/  IMAD.U32 R66, R160, 0x10000, RZ ;  /* 0x00010000a0427824 */ /* 0x000fe400078e00ff */
[-C--:B------:R-:W-:Y:S01]  /*9da0*/  FMUL.FTZ R70, R47, R62.reuse ;  /* 0x0000003e2f467220 */ /* 0x080fe20000410000 */
[----:B------:R-:W-:Y:S01]  /*9db0*/  LOP3.LUT R44, R44, 0xffff0000, RZ, 0xc0, !PT ;  /* 0xffff00002c2c7812 */ /* 0x000fe200078ec0ff */
[----:B------:R-:W-:Y:S01]  /*9dc0*/  FFMA.FTZ R62, R43, R62, -R68 ;  /* 0x0000003e2b3e7223 */ /* 0x000fe20000010844 */
[----:B------:R-:W-:Y:S01]  /*9dd0*/  LOP3.LUT R47, R160, 0xffff0000, RZ, 0xc0, !PT ;  /* 0xffff0000a02f7812 */ /* 0x000fe200078ec0ff */
[----:B------:R-:W-:Y:S01]  /*9de0*/  IMAD.U32 R41, R40, 0x10000, RZ ;  /* 0x0001000028297824 */ /* 0x000fe200078e00ff */
[----:B------:R-:W-:Y:S01]  /*9df0*/  LOP3.LUT R53, R53, 0xffff0000, RZ, 0xc0, !PT ;  /* 0xffff000035357812 */ /* 0x000fe200078ec0ff */
[----:B------:R-:W-:Y:S01]  /*9e00*/  FMUL.FTZ R68, R45, R66 ;  /* 0x000000422d447220 */ /* 0x000fe20000410000 */
[----:B------:R-:W-:Y:S01]  /*9e10*/  PRMT R50, R157, 0x5410, R50 ;  /* 0x000054109d327816 */ /* 0x000fe20000000032 */
[-C--:B------:R-:W-:Y:S01]  /*9e20*/  FMUL.FTZ R65, R45, R64.reuse ;  /* 0x000000402d417220 */ /* 0x080fe20000410000 */
[----:B------:R-:W-:Y:S01]  /*9e30*/  PRMT R54, R159, 0x5410, R54 ;  /* 0x000054109f367816 */ /* 0x000fe20000000036 */
[----:B------:R-:W-:Y:S01]  /*9e40*/  FFMA.FTZ R55, R56, R55, -R69 ;  /* 0x0000003738377223 */ /* 0x000fe20000010845 */
[----:B------:R-:W-:Y:S01]  /*9e50*/  LOP3.LUT R40, R40, 0xffff0000, RZ, 0xc0, !PT ;  /* 0xffff000028287812 */ /* 0x000fe200078ec0ff */
[----:B------:R-:W-:Y:S01]  /*9e60*/  FFMA.FTZ R56, R56, R67, R71 ;  /* 0x0000004338387223 */ /* 0x000fe20000010047 */
[----:B------:R-:W-:Y:S01]  /*9e70*/  LOP3.LUT R63, R42, 0xffff0000, RZ, 0xc0, !PT ;  /* 0xffff00002a3f7812 */ /* 0x000fe200078ec0ff */
[C---:B------:R-:W-:Y:S01]  /*9e80*/  FMUL.FTZ R67, R44.reuse, R47 ;  /* 0x0000002f2c437220 */ /* 0x040fe20000410000 */
[C---:B------:R-:W-:Y:S01]  /*9e90*/  FFMA.FTZ R45, R41.reuse, R64, -R68 ;  /* 0x00000040292d7223 */ /* 0x040fe20000010844 */
[----:B------:R-:W-:Y:S01]  /*9ea0*/  FFMA.FTZ R65, R41, R66, R65 ;  /* 0x0000004229417223 */ /* 0x000fe20000010041 */
[-C--:B------:R-:W-:Y:S01]  /*9eb0*/  FMUL.FTZ R69, R44, R53.reuse ;  /* 0x000000352c457220 */ /* 0x080fe20000410000 */
[C---:B------:R-:W-:Y:S01]  /*9ec0*/  IMAD.U32 R42, R46.reuse, 0x10000, RZ ;  /* 0x000100002e2a7824 */ /* 0x040fe200078e00ff */
[----:B------:R-:W-:Y:S01]  /*9ed0*/  LOP3.LUT R46, R46, 0xffff0000, RZ, 0xc0, !PT ;  /* 0xffff00002e2e7812 */ /* 0x000fe200078ec0ff */
[C---:B------:R-:W-:Y:S01]  /*9ee0*/  IMAD.U32 R44, R54.reuse, 0x10000, RZ ;  /* 0x00010000362c7824 */ /* 0x040fe200078e00ff */
[----:B------:R-:W-:Y:S01]  /*9ef0*/  LOP3.LUT R54, R54, 0xffff0000, RZ, 0xc0, !PT ;  /* 0xffff000036367812 */ /* 0x000fe200078ec0ff */
[C---:B------:R-:W-:Y:S01]  /*9f00*/  IMAD.U32 R41, R50.reuse, 0x10000, RZ ;  /* 0x0001000032297824 */ /* 0x040fe200078e00ff */
[----:B------:R-:W-:Y:S01]  /*9f10*/  LOP3.LUT R50, R50, 0xffff0000, RZ, 0xc0, !PT ;  /* 0xffff000032327812 */ /* 0x000fe200078ec0ff */
[C---:B------:R-:W-:Y:S01]  /*9f20*/  FFMA.FTZ R64, R40.reuse, R53, -R67 ;  /* 0x0000003528407223 */ /* 0x040fe20000010843 */
[----:B------:R-:W-:Y:S01]  /*9f30*/  FFMA.FTZ R40, R40, R47, R69 ;  /* 0x0000002f28287223 */ /* 0x000fe20000010045 */
[C---:B------:R-:W-:Y:S01]  /*9f40*/  FMUL.FTZ R66, R42.reuse, R44 ;  /* 0x0000002c2a427220 */ /* 0x040fe20000410000 */
[-C--:B------:R-:W-:Y:S01]  /*9f50*/  FMUL.FTZ R47, R42, R41.reuse ;  /* 0x000000292a2f7220 */ /* 0x080fe20000410000 */
[----:B------:R-:W-:Y:S01]  /*9f60*/  FFMA.FTZ R43, R43, R74, R70 ;  /* 0x0000004a2b2b7223 */ /* 0x000fe20000010046 */
        /* <DEDUP_REMOVED lines=8> */
[----:B------:R-:W-:Y:S02]  /*9ff0*/  F2FP.BF16.F32.PACK_AB R56, R57, R56 ;  /* 0x000000383938723e */ /* 0x000fe400000010ff */
[----:B------:R-:W-:Y:S01]  /*a000*/  F2FP.BF16.F32.PACK_AB R60, R43, R60 ;  /* 0x0000003c2b3c723e */ /* 0x000fe200000010ff */
[----:B------:R-:W-:Y:S01]  /*a010*/  IMAD.MOV.U32 R43, RZ, RZ, R61 ;  /* 0x000000ffff2b7224 */ /* 0x000fe200078e003d */
[----:B------:R-:W-:Y:S01]  /*a020*/  F2FP.BF16.F32.PACK_AB R64, R64, R45 ;  /* 0x0000002d4040723e */ /* 0x000fe200000010ff */
[----:B------:R-:W-:Y:S01]  /*a030*/  IMAD.MOV.U32 R45, RZ, RZ, R56 ;  /* 0x000000ffff2d7224 */ /* 0x000fe200078e0038 */
[----:B------:R-:W-:Y:S02]  /*a040*/  F2FP.BF16.F32.PACK_AB R44, R40, R65 ;  /* 0x00000041282c723e */ /* 0x000fe400000010ff */
[----:B------:R-:W-:Y:S01]  /*a050*/  F2FP.BF16.F32.PACK_AB R42, R41, R66 ;  /* 0x00000042292a723e */ /* 0x000fe200000010ff */
[----:B------:R-:W-:Y:S01]  /*a060*/  IMAD.MOV.U32 R40, RZ, RZ, R64 ;  /* 0x000000ffff287224 */ /* 0x000fe200078e0040 */
[----:B------:R-:W-:Y:S01]  /*a070*/  F2FP.BF16.F32.PACK_AB R46, R54, R47 ;  /* 0x0000002f362e723e */ /* 0x000fe200000010ff */
[----:B------:R-:W-:-:S02]  /*a080*/  IMAD.MOV.U32 R41, RZ, RZ, R55 ;  /* 0x000000ffff297224 */ /* 0x000fc400078e0037 */
[----:B------:R-:W-:-:S07]  /*a090*/  IMAD.MOV.U32 R47, RZ, RZ, R60 ;  /* 0x000000ffff2f7224 */ /* 0x000fce00078e003c */
.L_x_526:
[----:B------:R-:W-:Y:S05]  /*a0a0*/  BSYNC B1 ;  /* 0x0000000000017941 */ /* 0x000fea0003800000 */
.L_x_525:
[----:B0-----:R0:W-:Y:S01]  /*a0b0*/  STG.E.128 desc[UR60][R48.64], R40 ;  /* 0x0000002830007986 */ /* 0x0011e2000c101d3c */
[----:B------:R-:W-:-:S13]  /*a0c0*/  ISETP.GE.AND P3, PT, R51, R143, PT ;  /* 0x0000008f3300720c */ /* 0x000fda0003f66270 */
[----:B------:R-:W-:Y:S05]  /*a0d0*/  @P3 BRA `(.L_x_475) ;  /* 0x0000000000f03947 */ /* 0x000fea0003800000 */
[--C-:B0-----:R-:W-:Y:S02]  /*a0e0*/  SHF.R.S32.HI R40, RZ, 0x1f, R51.reuse ;  /* 0x0000001fff287819 */ /* 0x101fe40000011433 */
[----:B------:R-:W-:-:S04]  /*a0f0*/  IADD3 R51, P3, P4, R116, R126, R51 ;  /* 0x0000007e74337210 */ /* 0x000fc80007c7e033 */
[----:B------:R-:W-:Y:S02]  /*a100*/  IADD3.X R52, R7, R52, R40, P3, P4 ;  /* 0x0000003407347210 */ /* 0x000fe40001fe8428 */
[----:B------:R-:W-:-:S04]  /*a110*/  LEA R124, P3, R51, R124, 0x1 ;  /* 0x0000007c337c7211 */ /* 0x000fc800078608ff */
[----:B------:R-:W-:-:S05]  /*a120*/  LEA.HI.X R125, R51, R125, R52, 0x1, P3 ;  /* 0x0000007d337d7211 */ /* 0x000fca00018f0c34 */
[----:B--2---:R0:W-:Y:S01]  /*a130*/  STG.E.128 desc[UR60][R124.64], R44 ;  /* 0x0000002c7c007986 */ /* 0x0041e2000c101d3c */
[----:B------:R-:W-:Y:S05]  /*a140*/  BRA `(.L_x_475) ;  /* 0x0000000000d47947 */ /* 0x000fea0003800000 */
.L_x_442:
[----:B------:R-:W-:-:S13]  /*a150*/  ISETP.NE.AND P2, PT, R212, 0x3, PT ;  /* 0x00000003d400780c */ /* 0x000fda0003f45270 */
[----:B------:R-:W-:Y:S05]  /*a160*/  @!P2 BRA `(.L_x_527) ;  /* 0x000000000004a947 */ /* 0x000fea0003800000 */
[----:B------:R-:W-:Y:S01]  /*a170*/  BPT.TRAP 0x1 ;  /* 0x000000040000795c */ /* 0x000fe20000300000 */
.L_x_527:
[----:B------:R-:W-:Y:S01]  /*a180*/  IMAD R97, R17, 0x8, R16 ;  /* 0x0000000811617824 */ /* 0x000fe200078e0210 */
[----:B------:R-:W-:Y:S01]  /*a190*/  SHF.L.U32 R98, R205, 0x1f, RZ ;  /* 0x0000001fcd627819 */ /* 0x000fe200000006ff */
[----:B------:R-:W-:Y:S01]  /*a1a0*/  IMAD R96, R24, -0x70, R2 ;  /* 0xffffff9018607824 */ /* 0x000fe200078e0202 */
[----:B------:R-:W-:Y:S02]  /*a1b0*/  BSSY B1, `(.L_x_528) ;  /* 0x0000004000017945 */ /* 0x000fe40003800000 */
[----:B------:R-:W1:Y:S02]  /*a1c0*/  SYNCS.PHASECHK.TRANS64.TRYWAIT P3, [R97+URZ+0x36890], R98 ;  /* 0x03689062610075a7 */ /* 0x000e64000806017f */
[----:B------:R-:W-:Y:S01]  /*a1d0*/  VIMNMX R96, R96, 0x70, PT ;  /* 0x0000007060607848 */ /* 0x000fe20003fe0100 */
[----:B-1----:R-:W-:Y:S06]  /*a1e0*/  @!P3 BRA `(.L_x_529) ;  /* 0x000001e80030b947 */ /* 0x002fec0003800000 */
.L_x_811:
[----:B------:R-:W-:Y:S05]  /*a1f0*/  BSYNC B1 ;  /* 0x0000000000017941 */ /* 0x000fea0003800000 */
.L_x_528:
[----:B------:R-:W-:Y:S01]  /*a200*/  ISETP.GE.AND P3, PT, R204, R96, PT ;  /* 0x00000060cc00720c */ /* 0x000fe20003f66270 */
[----:B------:R-:W-:-:S12]  /*a210*/  BSSY B1, `(.L_x_530) ;  /* 0x0000014000017945 */ /* 0x000fd80003800000 */
[----:B------:R-:W-:Y:S05]  /*a220*/  @P3 BRA `(.L_x_531) ;  /* 0x0000000000483947 */ /* 0x000fea0003800000 */
[----:B------:R-:W-:-:S13]  /*a230*/  ISETP.NE.AND P3, PT, R28, RZ, PT ;  /* 0x000000ff1c00720c */ /* 0x000fda0003f65270 */
[----:B0-----:R-:W0:Y:S04]  /*a240*/  @P3 LDS.128 R40, [R38+0x21000] ;  /* 0x0210000026283984 */ /* 0x001e280000000c00 */
[----:B0-----:R-:W-:Y:S01]  /*a250*/  @P3 STG.E.128 desc[UR60][R46.64], R40 ;  /* 0x000000282e003986 */ /* 0x001fe2000c101d3c */
[----:B------:R-:W-:-:S13]  /*a260*/  ISETP.NE.AND P3, PT, R32, RZ, PT ;  /* 0x000000ff2000720c */ /* 0x000fda0003f65270 */
[----:B------:R-:W0:Y:S04]  /*a270*/  @P3 LDS.128 R40, [R39+0x21000] ;  /* 0x0210000027283984 */ /* 0x000e280000000c00 */
        /* <DEDUP_REMOVED lines=12> */
[----:B0-----:R2:W-:Y:S02]  /*a340*/  @P3 STG.E.128 desc[UR60][R46.64+0x140], R40 ;  /* 0x000140282e003986 */ /* 0x0015e4000c101d3c */
.L_x_531:
[----:B------:R-:W-:Y:S05]  /*a350*/  BSYNC B1 ;  /* 0x0000000000017941 */ /* 0x000fea0003800000 */
.L_x_530:
[----:B------:R-:W-:-:S13]  /*a360*/  ISETP.GE.AND P3, PT, R228, R96, PT ;  /* 0x00000060e400720c */ /* 0x000fda0003f66270 */
[----:B------:R-:W-:Y:S05]  /*a370*/  @P3 BRA `(.L_x_475) ;  /* 0x0000000000483947 */ /* 0x000fea0003800000 */
[----:B------:R-:W-:-:S13]  /*a380*/  ISETP.NE.AND P3, PT, R28, RZ, PT ;  /* 0x000000ff1c00720c */ /* 0x000fda0003f65270 */
[----:B0-2---:R-:W0:Y:S04]  /*a390*/  @P3 LDS.128 R40, [R38+0x23000] ;  /* 0x0230000026283984 */ /* 0x005e280000000c00 */
        /* <DEDUP_REMOVED lines=16> */
.L_x_475:
[----:B------:R-:W-:Y:S05]  /*a4a0*/  BSYNC B0 ;  /* 0x0000000000007941 */ /* 0x000fea0003800000 */
.L_x_441:
[----:B01234-:R-:W0:Y:S01]  /*a4b0*/  S2R R40, SR_TID.X ;  /* 0x0000000000287919 */ /* 0x01fe220000002100 */
[----:B------:R-:W-:Y:S01]  /*a4c0*/  @!PT LDS RZ, [RZ] ;  /* 0x00000000fffff984 */ /* 0x000fe20000000800 */
[----:B------:R-:W-:Y:S01]  /*a4d0*/  @!PT LDS RZ, [RZ] ;  /* 0x00000000fffff984 */ /* 0x000fe20000000800 */
[----:B------:R-:W-:Y:S01]  /*a4e0*/  @!PT LDS RZ, [RZ] ;  /* 0x00000000fffff984 */ /* 0x000fe20000000800 */
[----:B------:R-:W-:Y:S01]  /*a4f0*/  @!PT LDS RZ, [RZ] ;  /* 0x00000000fffff984 */ /* 0x000fe20000000800 */
[----:B------:R1:W-:Y:S06]  /*a500*/  MEMBAR.ALL.CTA ;  /* 0x0000000000007992 */ /* 0x0003ec0000008000 */
[----:B-1----:R-:W1:Y:S01]  /*a510*/  FENCE.VIEW.ASYNC.S ;  /* 0x00000000000073c6 */ /* 0x002e620000000000 */
[----:B------:R-:W-:Y:S05]  /*a520*/  WARPSYNC.ALL ;  /* 0x0000000000007948 */ /* 0x000fea0003800000 */
[----:B------:R-:W-:Y:S01]  /*a530*/  BSSY B0, `(.L_x_532) ;  /* 0x0000009000007945 */ /* 0x000fe20003800000 */
[----:B0-----:R-:W-:Y:S01]  /*a540*/  LOP3.LUT R40, R40, 0x7f, RZ, 0xc0, !PT ;  /* 0x0000007f28287812 */ /* 0x001fe200078ec0ff */
[----:B-1----:R0:W-:Y:S03]  /*a550*/  BAR.SYNC.DEFER_BLOCKING R179, 0x80 ;  /* 0x000200b30000751d */ /* 0x0021e60000010000 */
[----:B------:R-:W-:-:S13]  /*a560*/  ISETP.NE.AND P3, PT, R40, RZ, PT ;  /* 0x000000ff2800720c */ /* 0x000fda0003f65270 */
[----:B------:R-:W-:-:S05]  /*a570*/  @!P3 VIADD R40, R97, 0x368a0 ;  /* 0x000368a06128b836 */ /* 0x000fca0000000000 */
[----:B------:R-:W-:-:S04]  /*a580*/  @!P3 PRMT R40, RZ, 0x654, R40 ;  /* 0x00000654ff28b816 */ /* 0x000fc80000000028 */
[----:B------:R0:W-:Y:S01]  /*a590*/  @!P3 SYNCS.ARRIVE.TRANS64.RED.A1T0 RZ, [R40+URZ], RZ ;  /* 0x000000ff28ffb9a7 */ /* 0x0001e2000810043f */
[----:B------:R-:W-:Y:S05]  /*a5a0*/  @!P2 BRA `(.L_x_533) ;  /* 0x000000000004a947 */ /* 0x000fea0003800000 */
[----:B------:R-:W-:Y:S01]  /*a5b0*/  BPT.TRAP 0x1 ;  /* 0x000000040000795c */ /* 0x000fe20000300000 */
.L_x_533:
[----:B------:R-:W-:Y:S05]  /*a5c0*/  BSYNC B0 ;  /* 0x0000000000007941 */ /* 0x000fea0003800000 */
.L_x_532:
[----:B------:R-:W1:Y:S01]  /*a5d0*/  SYNCS.PHASECHK.TRANS64.TRYWAIT P2, [R97+URZ+0x368b0], R98 ;  /* 0x0368b062610075a7 */ /* 0x000e62000804017f */
[----:B------:R-:W-:Y:S01]  /*a5e0*/  ULDC.64 UR6, c[0x0][0x328] ;  /* 0x0000ca0000067ab9 */ /* 0x000fe20000000a00 */
[----:B------:R-:W-:Y:S01]  /*a5f0*/  ULDC.64 UR4, c[0x0][0x318] ;  /* 0x0000c60000047ab9 */ /* 0x000fe20000000a00 */
[----:B------:R-:W-:Y:S01]  /*a600*/  IMAD.U32 R41, RZ, RZ, UR6 ;  /* 0x00000006ff297e24 */ /* 0x000fe2000f8e00ff */
[----:B------:R-:W-:Y:S01]  /*a610*/  BSSY B0, `(.L_x_534) ;  /* 0x000000a000007945 */ /* 0x000fe20003800000 */
[----:B0-----:R-:W-:Y:S02]  /*a620*/  IMAD.U32 R40, RZ, RZ, UR7 ;  /* 0x00000007ff287e24 */ /* 0x001fe4000f8e00ff */
[----:B------:R-:W-:Y:S01]  /*a630*/  IMAD.WIDE R44, R24, 0x70, R122 ;  /* 0x00000070182c7825 */ /* 0x000fe200078e027a */
[----:B------:R0:W-:Y:S04]  /*a640*/  STL [R1+0x18], R41 ;  /* 0x0000182901007387 */ /* 0x0001e80000100800 */
[----:B------:R2:W-:Y:S01]  /*a650*/  STL [R1+0x14], R40 ;  /* 0x0000142801007387 */ /* 0x0005e20000100800 */
[----:B0-----:R-:W-:-:S02]  /*a660*/  IMAD.U32 R41, RZ, RZ, UR4 ;  /* 0x00000004ff297e24 */ /* 0x001fc4000f8e00ff */
[----:B--2---:R-:W-:-:S05]  /*a670*/  IMAD.U32 R40, RZ, RZ, UR5 ;  /* 0x00000005ff287e24 */ /* 0x004fca000f8e00ff */
[----:B------:R0:W-:Y:S04]  /*a680*/  STL [R1+0x8], R40 ;  /* 0x0000082801007387 */ /* 0x0001e80000100800 */
[----:B------:R0:W-:Y:S01]  /*a690*/  STL [R1+0xc], R41 ;  /* 0x00000c2901007387 */ /* 0x0001e20000100800 */
[----:B-1----:R-:W-:Y:S05]  /*a6a0*/  @!P2 BRA `(.L_x_535) ;  /* 0x000001e40014a947 */ /* 0x002fea0003800000 */
.L_x_812:
[----:B------:R-:W-:Y:S05]  /*a6b0*/  BSYNC B0 ;  /* 0x0000000000007941 */ /* 0x000fea0003800000 */
.L_x_534:
[----:B------:R2:W5:Y:S04]  /*a6c0*/  LDL R51, [R1+0x18] ;  /* 0x0000180001337983 */ /* 0x0005680000100800 */
[----:B------:R2:W5:Y:S04]  /*a6d0*/  LDL R50, [R1+0x14] ;  /* 0x0000140001327983 */ /* 0x0005680000100800 */
[----:B------:R2:W5:Y:S04]  /*a6e0*/  LDL R49, [R1+0xc] ;  /* 0x00000c0001317983 */ /* 0x0005680000100800 */
[----:B------:R2:W5:Y:S01]  /*a6f0*/  LDL R48, [R1+0x8] ;  /* 0x0000080001307983 */ /* 0x0005620000100800 */
[----:B------:R-:W-:Y:S01]  /*a700*/  ISETP.GE.AND P2, PT, R204, R96, PT ;  /* 0x00000060cc00720c */ /* 0x000fe20003f46270 */
[----:B------:R-:W-:-:S12]  /*a710*/  BSSY B0, `(.L_x_536) ;  /* 0x0000021000007945 */ /* 0x000fd80003800000 */
[----:B--2---:R-:W-:Y:S05]  /*a720*/  @P2 BRA `(.L_x_537) ;  /* 0x00000000007c2947 */ /* 0x004fea0003800000 */
[----:B-----5:R-:W-:Y:S01]  /*a730*/  R2UR UR7, R51 ;  /* 0x00000000330772ca */ /* 0x020fe200000e0000 */
[----:B0-----:R-:W-:Y:S01]  /*a740*/  IMAD.MOV.U32 R40, RZ, RZ, R114 ;  /* 0x000000ffff287224 */ /* 0x001fe200078e0072 */
[----:B------:R-:W-:Y:S01]  /*a750*/  R2UR UR4, R50 ;  /* 0x00000000320472ca */ /* 0x000fe200000e0000 */
[----:B------:R-:W-:Y:S01]  /*a760*/  IMAD.MOV.U32 R41, RZ, RZ, R37 ;  /* 0x000000ffff297224 */ /* 0x000fe200078e0025 */
[----:B------:R-:W-:Y:S02]  /*a770*/  R2UR UR6, R49 ;  /* 0x00000000310672ca */ /* 0x000fe400000e0000 */
[----:B------:R-:W-:-:S07]  /*a780*/  R2UR UR5, R48 ;  /* 0x00000000300572ca */ /* 0x000fce00000e0000 */
[----:B------:R-:W-:Y:S02]  /*a790*/  IMAD R43, R45, UR7, RZ ;  /* 0x000000072d2b7c24 */ /* 0x000fe4000f8e02ff */
[----:B------:R-:W-:-:S04]  /*a7a0*/  IMAD.WIDE.U32 R40, R44, UR7, R40 ;  /* 0x000000072c287c25 */ /* 0x000fc8000f8e0028 */
[----:B------:R-:W-:Y:S01]  /*a7b0*/  IMAD R43, R44, UR4, R43 ;  /* 0x000000042c2b7c24 */ /* 0x000fe2000f8e022b */
[----:B------:R-:W-:Y:S01]  /*a7c0*/  LEA R46, P2, R40, UR6, 0x1 ;  /* 0x00000006282e7c11 */ /* 0x000fe2000f8408ff */
[----:B------:R-:W-:Y:S02]  /*a7d0*/  ULDC UR4, c[0x0][0x2f4] ;  /* 0x0000bd0000047ab9 */ /* 0x000fe40000000800 */
[----:B------:R-:W-:-:S05]  /*a7e0*/  IMAD.IADD R41, R41, 0x1, R43 ;  /* 0x0000000129297824 */ /* 0x000fca00078e022b */
[----:B------:R-:W-:Y:S02]  /*a7f0*/  LEA.HI.X R47, R40, UR5, R41, 0x1, P2 ;  /* 0x00000005282f7c11 */ /* 0x000fe400090f0c29 */
[----:B------:R-:W-:-:S13]  /*a800*/  ISETP.GE.AND P2, PT, R18, UR4, PT ;  /* 0x0000000412007c0c */ /* 0x000fda000bf46270 */
[----:B------:R-:W0:Y:S04]  /*a810*/  @!P2 LDS.128 R40, [R38] ;  /* 0x000000002628a984 */ /* 0x000e280000000c00 */
[----:B0-----:R-:W-:Y:S01]  /*a820*/  @!P2 STG.E.128 desc[UR60][R46.64], R40 ;  /* 0x000000282e00a986 */ /* 0x001fe2000c101d3c */
[----:B------:R-:W-:-:S13]  /*a830*/  ISETP.GE.AND P2, PT, R0, UR4, PT ;  /* 0x0000000400007c0c */ /* 0x000fda000bf46270 */
[----:B------:R-:W0:Y:S04]  /*a840*/  @!P2 LDS.128 R40, [R39] ;  /* 0x000000002728a984 */ /* 0x000e280000000c00 */
[----:B0-----:R-:W-:Y:S01]  /*a850*/  @!P2 STG.E.128 desc[UR60][R46.64+0x40], R40 ;  /* 0x000040282e00a986 */ /* 0x001fe2000c101d3c */
[----:B------:R-:W-:-:S13]  /*a860*/  ISETP.GE.AND P2, PT, R3, UR4, PT ;  /* 0x0000000403007c0c */ /* 0x000fda000bf46270 */
[----:B------:R-:W0:Y:S04]  /*a870*/  @!P2 LDS.128 R40, [R38+0x3800] ;  /* 0x003800002628a984 */ /* 0x000e280000000c00 */
        /* <DEDUP_REMOVED lines=9> */
[----:B0-----:R2:W-:Y:S02]  /*a910*/  @!P2 STG.E.128 desc[UR60][R46.64+0x140], R40 ;  /* 0x000140282e00a986 */ /* 0x0015e4000c101d3c */
.L_x_537:
[----:B------:R-:W-:Y:S05]  /*a920*/  BSYNC B0 ;  /* 0x0000000000007941 */ /* 0x000fea0003800000 */
.L_x_536:
[----:B------:R-:W-:Y:S01]  /*a930*/  ISETP.GE.AND P2, PT, R228, R96, PT ;  /* 0x00000060e400720c */ /* 0x000fe20003f46270 */
[----:B------:R-:W-:-:S12]  /*a940*/  BSSY B0, `(.L_x_538) ;  /* 0x0000023000007945 */ /* 0x000fd80003800000 */
[----:B------:R-:W-:Y:S05]  /*a950*/  @P2 BRA `(.L_x_539) ;  /* 0x0000000000842947 */ /* 0x000fea0003800000 */
[----:B-----5:R-:W-:Y:S01]  /*a960*/  R2UR UR7, R51 ;  /* 0x00000000330772ca */ /* 0x020fe200000e0000 */
[----:B0-2---:R-:W-:Y:S01]  /*a970*/  IMAD.MOV.U32 R40, RZ, RZ, R114 ;  /* 0x000000ffff287224 */ /* 0x005fe200078e0072 */
[----:B------:R-:W-:Y:S01]  /*a980*/  R2UR UR4, R50 ;  /* 0x00000000320472ca */ /* 0x000fe200000e0000 */
[----:B------:R-:W-:Y:S01]  /*a990*/  IMAD.MOV.U32 R41, RZ, RZ, R37 ;  /* 0x000000ffff297224 */ /* 0x000fe200078e0025 */
[----:B------:R-:W-:Y:S02]  /*a9a0*/  IADD3 R43, P2, R44, 0x40, RZ ;  /* 0x000000402c2b7810 */ /* 0x000fe40007f5e0ff */
[----:B------:R-:W-:Y:S02]  /*a9b0*/  R2UR UR6, R49 ;  /* 0x00000000310672ca */ /* 0x000fe400000e0000 */
[----:B------:R-:W-:Y:S01]  /*a9c0*/  R2UR UR5, R48 ;  /* 0x00000000300572ca */ /* 0x000fe200000e0000 */
[----:B------:R-:W-:-:S04]  /*a9d0*/  IMAD.X R44, RZ, RZ, R45, P2 ;  /* 0x000000ffff2c7224 */ /* 0x000fc800010e062d */
        /* <DEDUP_REMOVED lines=25> */
.L_x_539:
[----:B------:R-:W-:Y:S05]  /*ab70*/  BSYNC B0 ;  /* 0x0000000000007941 */ /* 0x000fea0003800000 */
.L_x_538:
[----:B------:R-:W4:Y:S01]  /*ab80*/  LDL R38, [R1+0x10] ;  /* 0x0000100001267983 */ /* 0x000f220000100800 */
[----:B------:R-:W-:Y:S02]  /*ab90*/  VIADD R17, R17, 0x1 ;  /* 0x0000000111117836 */ /* 0x000fe40000000000 */
[----:B-1----:R-:W-:Y:S01]  /*aba0*/  @!P3 VIADD R97, R97, 0x368c0 ;  /* 0x000368c06161b836 */ /* 0x002fe20000000000 */
[----:B------:R-:W-:Y:S01]  /*abb0*/  @!PT LDS RZ, [RZ] ;  /* 0x00000000fffff984 */ /* 0x000fe20000000800 */
[----:B------:R-:W-:Y:S01]  /*abc0*/  @!PT LDS RZ, [RZ] ;  /* 0x00000000fffff984 */ /* 0x000fe20000000800 */
[----:B------:R-:W-:Y:S01]  /*abd0*/  @!PT LDS RZ, [RZ] ;  /* 0x00000000fffff984 */ /* 0x000fe20000000800 */
[----:B------:R-:W-:Y:S01]  /*abe0*/  @!PT LDS RZ, [RZ] ;  /* 0x00000000fffff984 */ /* 0x000fe20000000800 */
[----:B------:R1:W-:Y:S06]  /*abf0*/  MEMBAR.ALL.CTA ;  /* 0x0000000000007992 */ /* 0x0003ec0000008000 */
[----:B-1----:R-:W1:Y:S02]  /*ac00*/  FENCE.VIEW.ASYNC.S ;  /* 0x00000000000073c6 */ /* 0x002e640000000000 */
[----:B-1----:R1:W-:Y:S01]  /*ac10*/  BAR.SYNC.DEFER_BLOCKING R179, 0x80 ;  /* 0x000200b30000751d */ /* 0x0023e20000010000 */
[----:B------:R-:W-:-:S02]  /*ac20*/  ISETP.NE.AND P2, PT, R17, 0x2, PT ;  /* 0x000000021100780c */ /* 0x000fc40003f45270 */
[----:B------:R-:W-:Y:S02]  /*ac30*/  @!P3 PRMT R97, RZ, 0x654, R97 ;  /* 0x00000654ff61b816 */ /* 0x000fe40000000061 */
[----:B------:R-:W-:Y:S02]  /*ac40*/  SEL R17, R17, RZ, P2 ;  /* 0x000000ff11117207 */ /* 0x000fe40001000000 */
[----:B------:R1:W-:Y:S01]  /*ac50*/  @!P3 SYNCS.ARRIVE.TRANS64.RED.A1T0 RZ, [R97+URZ], RZ ;  /* 0x000000ff61ffb9a7 */ /* 0x0003e2000810043f */
[----:B----4-:R-:W-:Y:S02]  /*ac60*/  LOP3.LUT P4, RZ, R38, 0x2, RZ, 0xc0, !PT ;  /* 0x0000000226ff7812 */ /* 0x010fe4000788c0ff */
[----:B------:R-:W-:Y:S02]  /*ac70*/  SEL R38, RZ, 0x1, P2 ;  /* 0x00000001ff267807 */ /* 0x000fe40001000000 */
[----:B------:R-:W-:Y:S02]  /*ac80*/  PLOP3.LUT P2, PT, PT, PT, PT, 0x8, 0x0 ;  /* 0x000000000000781c */ /* 0x000fe40003f4e170 */
[----:B------:R-:W-:-:S07]  /*ac90*/  LOP3.LUT R205, R205, R38, RZ, 0x3c, !PT ;  /* 0x00000026cdcd7212 */ /* 0x000fce00078e3cff */
[----:B-1----:R-:W-:Y:S05]  /*aca0*/  @P4 BRA `(.L_x_540) ;  /* 0xffffff7c00584947 */ /* 0x002fea000383ffff */
.L_x_436:
[----:B------:R-:W-:Y:S01]  /*acb0*/  BSSY B0, `(.L_x_541) ;  /* 0x0000005000007945 */ /* 0x000fe20003800000 */
[----:B------:R-:W-:-:S03]  /*acc0*/  IMAD.MOV.U32 R0, RZ, RZ, RZ ;  /* 0x000000ffff007224 */ /* 0x000fc600078e00ff */
[----:B------:R-:W-:Y:S05]  /*acd0*/  @P2 BRA `(.L_x_542) ;  /* 0x0000000000082947 */ /* 0x000fea0003800000 */
[----:B------:R-:W4:Y:S02]  /*ace0*/  FENCE.VIEW.ASYNC.G ;  /* 0x00000000000073c6 */ /* 0x000f240000000100 */
[----:B----4-:R-:W-:Y:S06]  /*acf0*/  BAR.ARV 0xc, 0x180 ;  /* 0x0306000000007b1d */ /* 0x010fec0000002000 */
.L_x_542:
[----:B------:R-:W-:Y:S05]  /*ad00*/  BSYNC B0 ;  /* 0x0000000000007941 */ /* 0x000fea0003800000 */
.L_x_541:
[----:B------:R-:W4:Y:S01]  /*ad10*/  LDL R2, [R1+0x10] ;  /* 0x0000100001027983 */ /* 0x000f220000100800 */
[----:B------:R-:W-:Y:S01]  /*ad20*/  BSSY B0, `(.L_x_543) ;  /* 0x0000021000007945 */ /* 0x000fe20003800000 */
[----:B----4-:R-:W-:-:S13]  /*ad30*/  LOP3.LUT P0, RZ, R2, 0x8, RZ, 0xc0, !PT ;  /* 0x0000000802ff7812 */ /* 0x010fda000780c0ff */
[----:B------:R-:W-:Y:S05]  /*ad40*/  @!P0 BRA `(.L_x_544) ;  /* 0x0000000000788947 */ /* 0x000fea0003800000 */
[----:B------:R-:W-:Y:S01]  /*ad50*/  ISETP.NE.AND P0, PT, R223, RZ, PT ;  /* 0x000000ffdf00720c */ /* 0x000fe20003f05270 */
[----:B------:R-:W-:-:S03]  /*ad60*/  ULDC UR4, c[0x0][0x9f0] ;  /* 0x00027c0000047ab9 */ /* 0x000fc60000000800 */
[----:B-1----:R-:W-:-:S04]  /*ad70*/  SEL R6, R223, UR4, P0 ;  /* 0x00000004df067c07 */ /* 0x002fc80008000000 */
[-C--:B------:R-:W-:Y:S02]  /*ad80*/  IABS R5, R6.reuse ;  /* 0x0000000600057213 */ /* 0x080fe40000000000 */
[----:B------:R-:W-:Y:S02]  /*ad90*/  IADD3 R0, R153, -0x1, R6 ;  /* 0xffffffff99007810 */ /* 0x000fe40007ffe006 */
[----:B------:R-:W1:Y:S01]  /*ada0*/  I2F.RP R4, R5 ;  /* 0x0000000500047306 */ /* 0x000e620000209400 */
[----:B------:R-:W-:-:S05]  /*adb0*/  IABS R9, R6 ;  /* 0x0000000600097213 */ /* 0x000fca0000000000 */
[----:B------:R-:W-:Y:S02]  /*adc0*/  IMAD.MOV R9, RZ, RZ, -R9 ;  /* 0x000000ffff097224 */ /* 0x000fe400078e0a09 */
[----:B-1----:R-:W1:Y:S02]  /*add0*/  MUFU.RCP R4, R4 ;  /* 0x0000000400047308 */ /* 0x002e640000001000 */
[----:B-1----:R-:W-:Y:S01]  /*ade0*/  VIADD R2, R4, 0xffffffe ;  /* 0x0ffffffe04027836 */ /* 0x002fe20000000000 */
[----:B------:R-:W-:Y:S02]  /*adf0*/  IABS R4, R0 ;  /* 0x0000000000047213 */ /* 0x000fe40000000000 */
[----:B------:R-:W-:-:S03]  /*ae00*/  LOP3.LUT R0, R0, R6, RZ, 0x3c, !PT ;  /* 0x0000000600007212 */ /* 0x000fc600078e3cff */
[----:B------:R1:W4:Y:S01]  /*ae10*/  F2I.FTZ.U32.TRUNC.NTZ R3, R2 ;  /* 0x0000000200037305 */ /* 0x000322000021f000 */
[----:B------:R-:W-:Y:S01]  /*ae20*/  ISETP.GE.AND P2, PT, R0, RZ, PT ;  /* 0x000000ff0000720c */ /* 0x000fe20003f46270 */
[----:B-1----:R-:W-:Y:S02]  /*ae30*/  IMAD.MOV.U32 R2, RZ, RZ, RZ ;  /* 0x000000ffff027224 */ /* 0x002fe400078e00ff */
[----:B----4-:R-:W-:-:S04]  /*ae40*/  IMAD.MOV R8, RZ, RZ, -R3 ;  /* 0x000000ffff087224 */ /* 0x010fc800078e0a03 */
[----:B------:R-:W-:-:S04]  /*ae50*/  IMAD R7, R8, R5, RZ ;  /* 0x0000000508077224 */ /* 0x000fc800078e02ff */
[----:B------:R-:W-:-:S04]  /*ae60*/  IMAD.HI.U32 R3, R3, R7, R2 ;  /* 0x0000000703037227 */ /* 0x000fc800078e0002 */
[----:B------:R-:W-:Y:S02]  /*ae70*/  IMAD.MOV.U32 R2, RZ, RZ, R9 ;  /* 0x000000ffff027224 */ /* 0x000fe400078e0009 */
        /* <DEDUP_REMOVED lines=11> */
.L_x_544:
[----:B------:R-:W-:Y:S05]  /*af30*/  BSYNC B0 ;  /* 0x0000000000007941 */ /* 0x000fea0003800000 */
.L_x_543:
[-C--:B------:R-:W-:Y:S01]  /*af40*/  IMAD R219, R232, R0.reuse, RZ ;  /* 0x00000000e8db7224 */ /* 0x080fe200078e02ff */
[----:B------:R-:W-:Y:S02]  /*af50*/  PLOP3.LUT P0, PT, PT, PT, PT, 0x80, 0x0 ;  /* 0x000000000000781c */ /* 0x000fe40003f0f070 */
[----:B------:R-:W-:Y:S02]  /*af60*/  CS2R R2, SRZ ;  /* 0x0000000000027805 */ /* 0x000fe4000001ff00 */
[----:B------:R-:W-:Y:S02]  /*af70*/  CS2R R118, SRZ ;  /* 0x0000000000767805 */ /* 0x000fe4000001ff00 */
[----:B------:R-:W-:Y:S02]  /*af80*/  CS2R R116, SRZ ;  /* 0x0000000000747805 */ /* 0x000fe4000001ff00 */
[----:B------:R-:W-:Y:S02]  /*af90*/  VIADDMNMX R153, R219, R0, R153, PT ;  /* 0x00000000db997246 */ /* 0x000fe40003800199 */
[----:B------:R-:W-:-:S02]  /*afa0*/  CS2R R114, SRZ ;  /* 0x0000000000727805 */ /* 0x000fc4000001ff00 */
[----:B------:R-:W-:Y:S02]  /*afb0*/  CS2R R112, SRZ ;  /* 0x0000000000707805 */ /* 0x000fe4000001ff00 */
[----:B------:R-:W-:Y:S02]  /*afc0*/  CS2R R110, SRZ ;  /* 0x00000000006e7805 */ /* 0x000fe4000001ff00 */
[----:B------:R-:W-:Y:S02]  /*afd0*/  ISETP.GT.AND P1, PT, R153, R219, PT ;  /* 0x000000db9900720c */ /* 0x000fe40003f24270 */
        /* <DEDUP_REMOVED lines=29> */
[----:B-----5:R-:W-:Y:S02]  /*b1b0*/  CS2R R50, SRZ ;  /* 0x0000000000327805 */ /* 0x020fe4000001ff00 */
[----:B------:R-:W-:Y:S02]  /*b1c0*/  CS2R R48, SRZ ;  /* 0x0000000000307805 */ /* 0x000fe4000001ff00 */
[----:B--2---:R-:W-:Y:S02]  /*b1d0*/  CS2R R46, SRZ ;  /* 0x00000000002e7805 */ /* 0x004fe4000001ff00 */
[----:B---3--:R-:W-:-:S02]  /*b1e0*/  CS2R R44, SRZ ;  /* 0x00000000002c7805 */ /* 0x008fc4000001ff00 */
[----:B------:R-:W-:Y:S02]  /*b1f0*/  CS2R R42, SRZ ;  /* 0x00000000002a7805 */ /* 0x000fe4000001ff00 */
[----:B0-----:R-:W-:Y:S02]  /*b200*/  CS2R R40, SRZ ;  /* 0x0000000000287805 */ /* 0x001fe4000001ff00 */
[----:B------:R-:W-:Y:S02]  /*b210*/  CS2R R38, SRZ ;  /* 0x0000000000267805 */ /* 0x000fe4000001ff00 */
[----:B------:R-:W-:Y:S02]  /*b220*/  CS2R R36, SRZ ;  /* 0x0000000000247805 */ /* 0x000fe4000001ff00 */
[----:B------:R-:W-:Y:S02]  /*b230*/  CS2R R34, SRZ ;  /* 0x0000000000227805 */ /* 0x000fe4000001ff00 */
[----:B------:R-:W-:-:S02]  /*b240*/  CS2R R32, SRZ ;  /* 0x0000000000207805 */ /* 0x000fc4000001ff00 */
[----:B------:R-:W-:Y:S02]  /*b250*/  CS2R R30, SRZ ;  /* 0x00000000001e7805 */ /* 0x000fe4000001ff00 */
[----:B------:R-:W-:Y:S02]  /*b260*/  CS2R R28, SRZ ;  /* 0x00000000001c7805 */ /* 0x000fe4000001ff00 */
[----:B-1----:R-:W-:Y:S02]  /*b270*/  CS2R R26, SRZ ;  /* 0x00000000001a7805 */ /* 0x002fe4000001ff00 */
[----:B------:R-:W-:Y:S01]  /*b280*/  CS2R R24, SRZ ;  /* 0x0000000000187805 */ /* 0x000fe2000001ff00 */
[----:B------:R-:W-:Y:S06]  /*b290*/  @!P1 BRA `(.L_x_545) ;  /* 0x00000114005c9947 */ /* 0x000fec0003800000 */
[----:B------:R-:W0:Y:S01]  /*b2a0*/  S2R R37, SR_TID.X ;  /* 0x0000000000257919 */ /* 0x000e220000002100 */
[----:B------:R-:W-:Y:S01]  /*b2b0*/  LOP3.LUT P0, RZ, R229, 0x9f, RZ, 0xc0, !PT ;  /* 0x0000009fe5ff7812 */ /* 0x000fe2000780c0ff */
[----:B0-----:R-:W-:-:S05]  /*b2c0*/  VIADD R37, R37, 0xffffff80 ;  /* 0xffffff8025257836 */ /* 0x001fca0000000000 */
[----:B------:R-:W-:-:S04]  /*b2d0*/  SHF.R.S32.HI R36, RZ, 0x1f, R37 ;  /* 0x0000001fff247819 */ /* 0x000fc80000011425 */
[----:B------:R-:W-:-:S04]  /*b2e0*/  LEA.HI R0, R36, R37, RZ, 0x7 ;  /* 0x0000002524007211 */ /* 0x000fc800078f38ff */
[----:B------:R-:W-:-:S05]  /*b2f0*/  SHF.R.S32.HI R4, RZ, 0x7, R0 ;  /* 0x00000007ff047819 */ /* 0x000fca0000011400 */
[----:B------:R-:W0:Y:S02]  /*b300*/  SHFL.IDX PT, R0, R4, RZ, 0x1f ;  /* 0x00001fff04007589 */ /* 0x000e2400000e0000 */
[----:B0-----:R-:W-:-:S04]  /*b310*/  LEA.HI R2, R0, R0, RZ, 0x1 ;  /* 0x0000000000027211 */ /* 0x001fc800078f08ff */
[----:B------:R-:W-:-:S05]  /*b320*/  LOP3.LUT R3, R2, 0x1e, RZ, 0xc0, !PT ;  /* 0x0000001e02037812 */ /* 0x000fca00078ec0ff */
[----:B------:R-:W-:-:S04]  /*b330*/  IMAD.IADD R0, R0, 0x1, -R3 ;  /* 0x0000000100007824 */ /* 0x000fc800078e0a03 */
[----:B------:R-:W-:-:S05]  /*b340*/  IMAD R0, R0, 0x2000, R229 ;  /* 0x0000200000007824 */ /* 0x000fca00078e02e5 */
[----:B------:R-:W-:-:S04]  /*b350*/  SHF.R.U32.HI R0, RZ, 0x4, R0 ;  /* 0x00000004ff007819 */ /* 0x000fc80000011600 */
[----:B------:R-:W-:Y:S01]  /*b360*/  LOP3.LUT R2, R0, 0x3fff, RZ, 0xc0, !PT ;  /* 0x00003fff00027812 */ /* 0x000fe200078ec0ff */
[----:B------:R-:W-:Y:S06]  /*b370*/  @!P0 BRA `(.L_x_546) ;  /* 0x0000000000408947 */ /* 0x000fec0003800000 */
        /* <DEDUP_REMOVED lines=16> */
.L_x_546:
[----:B------:R-:W-:Y:S02]  /*b480*/  ULDC UR4, c[0x0][0x3f4] ;  /* 0x0000fd0000047ab9 */ /* 0x000fe40000000800 */
[----:B------:R-:W-:-:S13]  /*b490*/  ISETP.LT.AND P0, PT, RZ, UR4, PT ;  /* 0x00000004ff007c0c */ /* 0x000fda000bf01270 */
[----:B------:R-:W-:Y:S05]  /*b4a0*/  @P0 BRA `(.L_x_547) ;  /* 0x00000000003c0947 */ /* 0x000fea0003800000 */
[----:B------:R-:W-:-:S04]  /*b4b0*/  LEA.HI R0, R227, R227, RZ, 0x1 ;  /* 0x000000e3e3007211 */ /* 0x000fc800078f08ff */
[----:B------:R-:W-:-:S05]  /*b4c0*/  LOP3.LUT R0, R0, 0xfffffffe, RZ, 0xc0, !PT ;  /* 0xfffffffe00007812 */ /* 0x000fca00078ec0ff */
[----:B------:R-:W-:-:S05]  /*b4d0*/  IMAD.IADD R0, R227, 0x1, -R0 ;  /* 0x00000001e3007824 */ /* 0x000fca00078e0a00 */
[----:B------:R-:W-:-:S04]  /*b4e0*/  SHF.L.U32 R3, R0, 0x1f, RZ ;  /* 0x0000001f00037819 */ /* 0x000fc800000006ff */
[----:B------:R0:W1:Y:S03]  /*b4f0*/  SYNCS.PHASECHK.TRANS64.TRYWAIT P0, [R16+URZ+0x36800], R3 ;  /* 0x03680003100075a7 */ /* 0x000066000800017f */
[----:B-1----:R-:W-:Y:S05]  /*b500*/  @!P0 NANOSLEEP.SYNCS 0x989680 ;  /* 0x009896800000895d */ /* 0x002fea0003900000 */
[----:B------:R-:W1:Y:S01]  /*b510*/  @!P0 SYNCS.PHASECHK.TRANS64 P0, [R16+URZ+0x36800], R3 ;  /* 0x03680003100085a7 */ /* 0x000e62000800007f */
[----:B------:R-:W-:Y:S04]  /*b520*/  BSSY B0, `(.L_x_548) ;  /* 0x0000006000007945 */ /* 0x000fe80003800000 */
[----:B-1----:R-:W-:Y:S05]  /*b530*/  @P0 BRA `(.L_x_549) ;  /* 0x0000000000100947 */ /* 0x002fea0003800000 */
.L_x_550:
[----:B-1----:R1:W2:Y:S02]  /*b540*/  SYNCS.PHASECHK.TRANS64.TRYWAIT P0, [R16+URZ+0x36800], R3 ;  /* 0x03680003100075a7 */ /* 0x0022a4000800017f */
[----:B--2---:R-:W-:Y:S05]  /*b550*/  @!P0 NANOSLEEP.SYNCS 0x989680 ;  /* 0x009896800000895d */ /* 0x004fea0003900000 */
[----:B------:R-:W2:Y:S02]  /*b560*/  @!P0 SYNCS.PHASECHK.TRANS64 P0, [R16+URZ+0x36800], R3 ;  /* 0x03680003100085a7 */ /* 0x000ea4000800007f */
[----:B--2---:R-:W-:Y:S05]  /*b570*/  @!P0 BRA `(.L_x_550) ;  /* 0xfffffffc00f08947 */ /* 0x004fea000383ffff */
.L_x_549:
[----:B------:R-:W-:Y:S05]  /*b580*/  BSYNC B0 ;  /* 0x0000000000007941 */ /* 0x000fea0003800000 */
.L_x_548:
[----:B------:R-:W-:Y:S05]  /*b590*/  BRA `(.L_x_551) ;  /* 0x0000005c00847947 */ /* 0x000fea0003800000 */
.L_x_547:
[----:B------:R-:W-:Y:S01]  /*b5a0*/  SHF.R.S32.HI R0, RZ, 0x1f, R150 ;  /* 0x0000001fff007819 */ /* 0x000fe20000011496 */
[----:B------:R-:W-:Y:S01]  /*b5b0*/  ULDC.64 UR4, c[0x0][0x3f8] ;  /* 0x0000fe0000047ab9 */ /* 0x000fe20000000a00 */
[----:B------:R-:W-:Y:S01]  /*b5c0*/  ULDC.64 UR6, c[0x0][0x408] ;  /* 0x0001020000067ab9 */ /* 0x000fe20000000a00 */
[----:B------:R-:W-:Y:S01]  /*b5d0*/  LOP3.LUT P0, RZ, R229, 0x3ff, RZ, 0xc0, !PT ;  /* 0x000003ffe5ff7812 */ /* 0x000fe2000780c0ff */
[----:B------:R-:W-:-:S04]  /*b5e0*/  IMAD.WIDE.U32 R4, R150, UR4, RZ ;  /* 0x0000000496047c25 */ /* 0x000fc8000f8e00ff */
[C---:B------:R-:W-:Y:S02]  /*b5f0*/  IMAD R3, R0.reuse, UR4, RZ ;  /* 0x0000000400037c24 */ /* 0x040fe4000f8e02ff */
[----:B------:R-:W-:Y:S02]  /*b600*/  IMAD R7, R0, UR6, RZ ;  /* 0x0000000600077c24 */ /* 0x000fe4000f8e02ff */
[C---:B------:R-:W-:Y:S01]  /*b610*/  IMAD R3, R150.reuse, UR5, R3 ;  /* 0x0000000596037c24 */ /* 0x040fe2000f8e0203 */
[----:B------:R-:W-:Y:S01]  /*b620*/  ULDC.64 UR4, c[0x0][0x3e8] ;  /* 0x0000fa0000047ab9 */ /* 0x000fe20000000a00 */
[----:B------:R-:W-:Y:S01]  /*b630*/  IMAD R7, R150, UR7, R7 ;  /* 0x0000000796077c24 */ /* 0x000fe2000f8e0207 */
[----:B------:R-:W-:Y:S01]  /*b640*/  LEA R24, P1, R4, UR4, 0x1 ;  /* 0x0000000404187c11 */ /* 0x000fe2000f8208ff */
[----:B------:R-:W-:Y:S01]  /*b650*/  IMAD.WIDE.U32 R150, R150, UR6, RZ ;  /* 0x0000000696967c25 */ /* 0x000fe2000f8e00ff */
[----:B------:R-:W-:-:S03]  /*b660*/  ULDC.64 UR6, c[0x0][0x400] ;  /* 0x0001000000067ab9 */ /* 0x000fc60000000a00 */
[----:B------:R-:W-:Y:S01]  /*b670*/  IMAD.IADD R25, R3, 0x1, R5 ;  /* 0x0000000103197824 */ /* 0x000fe200078e0205 */
[----:B------:R-:W-:Y:S01]  /*b680*/  LEA R26, P2, R150, UR6, 0x1 ;  /* 0x00000006961a7c11 */ /* 0x000fe2000f8408ff */
[----:B------:R-:W-:-:S03]  /*b690*/  IMAD.IADD R27, R7, 0x1, R151 ;  /* 0x00000001071b7824 */ /* 0x000fc600078e0297 */
[----:B------:R-:W-:Y:S02]  /*b6a0*/  LEA.HI.X R25, R4, UR5, R25, 0x1, P1 ;  /* 0x0000000504197c11 */ /* 0x000fe400088f0c19 */
[----:B------:R-:W-:Y:S01]  /*b6b0*/  LEA.HI.X R27, R150, UR7, R27, 0x1, P2 ;  /* 0x00000007961b7c11 */ /* 0x000fe200090f0c1b */
        /* <DEDUP_REMOVED lines=17> */
.L_x_552:
[----:B------:R-:W-:Y:S01]  /*b7d0*/  ULDC.U8 UR4, c[0x0][0x410] ;  /* 0x0001040000047ab9 */ /* 0x000fe20000000000 */
[----:B------:R-:W-:Y:S01]  /*b7e0*/  BSSY B0, `(.L_x_553) ;  /* 0x00005b4000007945 */ /* 0x000fe20003800000 */
[----:B------:R-:W-:Y:S01]  /*b7f0*/  ISETP.NE.AND P0, PT, RZ, UR4, PT ;  /* 0x00000004ff007c0c */ /* 0x000fe2000bf05270 */
[----:B------:R-:W-:-:S12]  /*b800*/  IMAD R4, R149, 0x80, R204 ;  /* 0x0000008095047824 */ /* 0x000fd800078e02cc */
[----:B------:R-:W-:Y:S05]  /*b810*/  @!P0 BRA `(.L_x_554) ;  /* 0x0000002800f08947 */ /* 0x000fea0003800000 */
[----:B------:R-:W-:-:S03]  /*b820*/  UMOV UR4, 0xffffffff ;  /* 0xffffffff00047882 */ /* 0x000fc60000000000 */
[----:B------:R-:W-:Y:S05]  /*b830*/  BRA.DIV UR4, `(.L_x_555) ;  /* 0x000001d204c47947 */ /* 0x000fea000b800000 */
[----:B------:R0:W1:Y:S04]  /*b840*/  SHFL.IDX PT, R3, R25, RZ, 0x1c1f ;  /* 0x001c1fff19037589 */ /* 0x00006800000e0000 */
[----:B------:R0:W2:Y:S04]  /*b850*/  SHFL.IDX PT, R0, R24, RZ, 0x1c1f ;  /* 0x001c1fff18007589 */ /* 0x0000a800000e0000 */
[----:B------:R0:W3:Y:S04]  /*b860*/  SHFL.IDX PT, R5, R27, RZ, 0x1c1f ;  /* 0x001c1fff1b057589 */ /* 0x0000e800000e0000 */
[----:B------:R0:W4:Y:S02]  /*b870*/  SHFL.IDX PT, R14, R26, RZ, 0x1c1f ;  /* 0x001c1fff1a0e7589 */ /* 0x00012400000e0000 */
.L_x_818:
[----:B------:R-:W-:Y:S01]  /*b880*/  ULDC UR4, c[0x0][0x448] ;  /* 0x0001120000047ab9 */ /* 0x000fe20000000800 */
[----:B------:R-:W-:Y:S01]  /*b890*/  LEA.HI R36, R36, R37, RZ, 0x2 ;  /* 0x0000002524247211 */ /* 0x000fe200078f10ff */
[----:B------:R-:W-:Y:S01]  /*b8a0*/  IMAD R15, R154, UR4, RZ ;  /* 0x000000049a0f7c24 */ /* 0x000fe2000f8e02ff */
[----:B------:R-:W-:Y:S01]  /*b8b0*/  BSSY B1, `(.L_x_556) ;  /* 0x000005c000017945 */ /* 0x000fe20003800000 */
[----:B------:R-:W-:Y:S02]  /*b8c0*/  CS2R R20, SRZ ;  /* 0x0000000000147805 */ /* 0x000fe4000001ff00 */
[----:B------:R-:W-:Y:S02]  /*b8d0*/  SHF.R.S32.HI R7, RZ, 0x1f, R36 ;  /* 0x0000001fff077819 */ /* 0x000fe40000011424 */
[----:B------:R-:W-:Y:S02]  /*b8e0*/  CS2R R12, SRZ ;  /* 0x00000000000c7805 */ /* 0x000fe4000001ff00 */
[----:B------:R-:W-:Y:S01]  /*b8f0*/  ISETP.GE.AND P0, PT, R4, R15, PT ;  /* 0x0000000f0400720c */ /* 0x000fe20003f06270 */
[----:B------:R-:W-:Y:S01]  /*b900*/  IMAD R15, R149, -0x80, R15 ;  /* 0xffffff80950f7824 */ /* 0x000fe200078e020f */
[----:B------:R-:W-:-:S02]  /*b910*/  LEA.HI R7, R7, R204, RZ, 0x3 ;  /* 0x000000cc07077211 */ /* 0x000fc400078f18ff */
[----:B------:R-:W-:Y:S02]  /*b920*/  CS2R R28, SRZ ;  /* 0x00000000001c7805 */ /* 0x000fe4000001ff00 */
[----:B------:R-:W-:Y:S02]  /*b930*/  CS2R R44, SRZ ;  /* 0x00000000002c7805 */ /* 0x000fe4000001ff00 */
[----:B------:R-:W-:Y:S02]  /*b940*/  CS2R R46, SRZ ;  /* 0x00000000002e7805 */ /* 0x000fe4000001ff00 */
[----:B0-----:R-:W-:Y:S02]  /*b950*/  LOP3.LUT R25, R7, 0xfffffff8, RZ, 0xc0, !PT ;  /* 0xfffffff807197812 */ /* 0x001fe400078ec0ff */
[----:B------:R-:W-:Y:S02]  /*b960*/  CS2R R42, SRZ ;  /* 0x00000000002a7805 */ /* 0x000fe4000001ff00 */
[----:B------:R-:W-:-:S02]  /*b970*/  CS2R R10, SRZ ;  /* 0x00000000000a7805 */ /* 0x000fc4000001ff00 */
[----:B------:R-:W-:Y:S02]  /*b980*/  CS2R R8, SRZ ;  /* 0x0000000000087805 */ /* 0x000fe4000001ff00 */
[----:B------:R-:W-:Y:S02]  /*b990*/  CS2R R6, SRZ ;  /* 0x0000000000067805 */ /* 0x000fe4000001ff00 */
[----:B------:R-:W-:Y:S02]  /*b9a0*/  CS2R R32, SRZ ;  /* 0x0000000000207805 */ /* 0x000fe4000001ff00 */
[----:B------:R-:W-:Y:S01]  /*b9b0*/  CS2R R48, SRZ ;  /* 0x0000000000307805 */ /* 0x000fe2000001ff00 */
[----:B------:R-:W-:Y:S01]  /*b9c0*/  IMAD.IADD R52, R204, 0x1, -R25 ;  /* 0x00000001cc347824 */ /* 0x000fe200078e0a19 */
[----:B------:R-:W-:Y:S01]  /*b9d0*/  CS2R R50, SRZ ;  /* 0x0000000000327805 */ /* 0x000fe2000001ff00 */
[----:B------:R-:W-:Y:S06]  /*b9e0*/  @P0 BRA `(.L_x_557) ;  /* 0x0000000400200947 */ /* 0x000fec0003800000 */
[----:B------:R-:W-:Y:S01]  /*b9f0*/  ULDC UR4, c[0x0][0x3f4] ;  /* 0x0000fd0000047ab9 */ /* 0x000fe20000000800 */
[C---:B------:R-:W-:Y:S01]  /*ba00*/  IMAD.SHL.U32 R43, R210.reuse, 0x2, RZ ;  /* 0x00000002d22b7824 */ /* 0x040fe200078e00ff */
[----:B------:R-:W-:Y:S01]  /*ba10*/  ISETP.GE.AND P3, PT, R210, UR4, PT ;  /* 0x00000004d2007c0c */ /* 0x000fe2000bf66270 */
[C---:B------:R-:W-:Y:S01]  /*ba20*/  IMAD.SHL.U32 R39, R207.reuse, 0x2, RZ ;  /* 0x00000002cf277824 */ /* 0x040fe200078e00ff */
[----:B------:R-:W-:Y:S01]  /*ba30*/  ISETP.GE.AND P2, PT, R207, UR4, PT ;  /* 0x00000004cf007c0c */ /* 0x000fe2000bf46270 */
[C---:B------:R-:W-:Y:S01]  /*ba40*/  IMAD.SHL.U32 R35, R209.reuse, 0x2, RZ ;  /* 0x00000002d1237824 */ /* 0x040fe200078e00ff */
[----:B------:R-:W-:Y:S01]  /*ba50*/  ISETP.GE.AND P1, PT, R209, UR4, PT ;  /* 0x00000004d1007c0c */ /* 0x000fe2000bf26270 */
[----:B------:R-:W-:Y:S01]  /*ba60*/  IMAD.SHL.U32 R25, R206, 0x2, RZ ;  /* 0x00000002ce197824 */ /* 0x000fe200078e00ff */
[----:B------:R-:W-:Y:S02]  /*ba70*/  SHF.R.S32.HI R7, RZ, 0x1f, R210 ;  /* 0x0000001fff077819 */ /* 0x000fe400000114d2 */
[----:B------:R-:W-:-:S02]  /*ba80*/  CS2R R20, SRZ ;  /* 0x0000000000147805 */ /* 0x000fc4000001ff00 */
[----:B------:R-:W-:Y:S02]  /*ba90*/  SHF.R.S32.HI R6, RZ, 0x1f, R207 ;  /* 0x0000001fff067819 */ /* 0x000fe400000114cf */
[----:B------:R-:W-:Y:S01]  /*baa0*/  SHF.L.U64.HI R4, R210, 0x1, R7 ;  /* 0x00000001d2047819 */ /* 0x000fe20000010207 */
[----:B------:R-:W-:Y:S01]  /*bab0*/  IMAD.SHL.U32 R7, R211, 0x2, RZ ;  /* 0x00000002d3077824 */ /* 0x000fe200078e00ff */
[----:B------:R-:W-:Y:S02]  /*bac0*/  ISETP.GE.AND P0, PT, R206, UR4, PT ;  /* 0x00000004ce007c0c */ /* 0x000fe4000bf06270 */
[C---:B--2---:R-:W-:Y:S02]  /*bad0*/  @!P3 IADD3 R46, P4, R0.reuse, R43, RZ ;  /* 0x0000002b002eb210 */ /* 0x044fe40007f9e0ff */
[----:B------:R-:W-:Y:S02]  /*bae0*/  SHF.L.U64.HI R6, R207, 0x1, R6 ;  /* 0x00000001cf067819 */ /* 0x000fe40000010206 */
[----:B------:R-:W-:Y:S01]  /*baf0*/  @!P2 IADD3 R40, P6, R0, R39, RZ ;  /* 0x000000270028a210 */ /* 0x000fe20007fde0ff */
[----:B-1----:R-:W-:Y:S01]  /*bb00*/  @!P3 IMAD.X R47, R3, 0x1, R4, P4 ;  /* 0x00000001032fb824 */ /* 0x002fe200020e0604 */
[----:B------:R-:W-:-:S02]  /*bb10*/  SHF.R.S32.HI R8, RZ, 0x1f, R209 ;  /* 0x0000001fff087819 */ /* 0x000fc400000114d1 */
[C---:B----4-:R-:W-:Y:S01]  /*bb20*/  @!P3 IADD3 R42, P5, R14.reuse, R43, RZ ;  /* 0x0000002b0e2ab210 */ /* 0x050fe20007fbe0ff */
[----:B------:R-:W-:Y:S01]  /*bb30*/  @!P2 IMAD.X R41, R3, 0x1, R6, P6 ;  /* 0x000000010329a824 */ /* 0x000fe200030e0606 */
[C---:B------:R-:W-:Y:S02]  /*bb40*/  @!P2 IADD3 R38, P4, R14.reuse, R39, RZ ;  /* 0x000000270e26a210 */ /* 0x040fe40007f9e0ff */
[----:B------:R-:W-:Y:S01]  /*bb50*/  SHF.L.U64.HI R8, R209, 0x1, R8 ;  /* 0x00000001d1087819 */ /* 0x000fe20000010208 */
[C---:B---3--:R-:W-:Y:S01]  /*bb60*/  @!P3 IMAD.X R43, R5.reuse, 0x1, R4, P5 ;  /* 0x00000001052bb824 */ /* 0x048fe200028e0604 */
[-C--:B------:R-:W-:Y:S01]  /*bb70*/  @!P1 IADD3 R34, P6, R14, R35.reuse, RZ ;  /* 0x000000230e229210 */ /* 0x080fe20007fde0ff */
[C---:B------:R-:W-:Y:S01]  /*bb80*/  @!P2 IMAD.X R39, R5.reuse, 0x1, R6, P4 ;  /* 0x000000010527a824 */ /* 0x040fe200020e0606 */
[----:B------:R-:W-:Y:S02]  /*bb90*/  SHF.R.S32.HI R9, RZ, 0x1f, R206 ;  /* 0x0000001fff097819 */ /* 0x000fe400000114ce */
[----:B------:R-:W-:Y:S01]  /*bba0*/  @!P1 IADD3 R36, P5, R0, R35, RZ ;  /* 0x0000002300249210 */ /* 0x000fe20007fbe0ff */
[----:B------:R-:W-:Y:S01]  /*bbb0*/  @!P1 IMAD.X R35, R5, 0x1, R8, P6 ;  /* 0x0000000105239824 */ /* 0x000fe200030e0608 */
[----:B------:R-:W-:-:S02]  /*bbc0*/  ISETP.GE.AND P4, PT, R211, UR4, PT ;  /* 0x00000004d3007c0c */ /* 0x000fc4000bf86270 */
[----:B------:R-:W-:Y:S01]  /*bbd0*/  SHF.L.U64.HI R10, R206, 0x1, R9 ;  /* 0x00000001ce0a7819 */ /* 0x000fe20000010209 */
[C---:B------:R-:W-:Y:S01]  /*bbe0*/  @!P1 IMAD.X R37, R3.reuse, 0x1, R8, P5 ;  /* 0x0000000103259824 */ /* 0x040fe200028e0608 */
[-C--:B------:R-:W-:Y:S02]  /*bbf0*/  @!P0 IADD3 R30, P6, R0, R25.reuse, RZ ;  /* 0x00000019001e8210 */ /* 0x080fe40007fde0ff */
[----:B------:R-:W-:Y:S02]  /*bc00*/  ISETP.GE.AND P5, PT, R22, UR4, PT ;  /* 0x0000000416007c0c */ /* 0x000fe4000bfa6270 */
[----:B------:R-:W-:Y:S01]  /*bc10*/  SHF.R.S32.HI R4, RZ, 0x1f, R211 ;  /* 0x0000001fff047819 */ /* 0x000fe200000114d3 */
[----:B------:R-:W-:Y:S01]  /*bc20*/  @!P0 IMAD.X R31, R3, 0x1, R10, P6 ;  /* 0x00000001031f8824 */ /* 0x000fe200030e060a */
[----:B------:R-:W-:Y:S02]  /*bc30*/  @!P0 IADD3 R24, P6, R14, R25, RZ ;  /* 0x000000190e188210 */ /* 0x000fe40007fde0ff */
[----:B------:R-:W-:-:S03]  /*bc40*/  SHF.L.U64.HI R8, R211, 0x1, R4 ;  /* 0x00000001d3087819 */ /* 0x000fc60000010204 */
[----:B------:R-:W-:Y:S01]  /*bc50*/  @!P0 IMAD.X R25, R5, 0x1, R10, P6 ;  /* 0x0000000105198824 */ /* 0x000fe200030e060a */
[-C--:B------:R-:W-:Y:S02]  /*bc60*/  @!P4 IADD3 R26, P6, R0, R7.reuse, RZ ;  /* 0x00000007001ac210 */ /* 0x080fe40007fde0ff */
[----:B------:R-:W-:Y:S01]  /*bc70*/  CS2R R10, SRZ ;  /* 0x00000000000a7805 */ /* 0x000fe2000001ff00 */
[----:B------:R-:W-:Y:S02]  /*bc80*/  @!P5 IMAD.MOV.U32 R48, RZ, RZ, R0 ;  /* 0x000000ffff30d224 */ /* 0x000fe400078e0000 */
[----:B------:R-:W-:Y:S01]  /*bc90*/  @!P4 IMAD.X R27, R3, 0x1, R8, P6 ;  /* 0x00000001031bc824 */ /* 0x000fe200030e0608 */
[----:B------:R-:W-:Y:S01]  /*bca0*/  @!P4 IADD3 R4, P6, R14, R7, RZ ;  /* 0x000000070e04c210 */ /* 0x000fe20007fde0ff */
[----:B------:R-:W-:Y:S02]  /*bcb0*/  @!P5 IMAD.MOV.U32 R49, RZ, RZ, R3 ;  /* 0x000000ffff31d224 */ /* 0x000fe400078e0003 */
[----:B------:R-:W-:-:S02]  /*bcc0*/  @!P5 IMAD.MOV.U32 R6, RZ, RZ, R14 ;  /* 0x000000ffff06d224 */ /* 0x000fc400078e000e */
[----:B------:R-:W-:Y:S01]  /*bcd0*/  @!P5 IMAD.MOV.U32 R7, RZ, RZ, R5 ;  /* 0x000000ffff07d224 */ /* 0x000fe200078e0005 */
[----:B------:R-:W-:Y:S01]  /*bce0*/  CS2R R12, SRZ ;  /* 0x00000000000c7805 */ /* 0x000fe2000001ff00 */
[----:B------:R-:W-:Y:S01]  /*bcf0*/  @!P4 IMAD.X R5, R5, 0x1, R8, P6 ;  /* 0x000000010505c824 */ /* 0x000fe200030e0608 */
[----:B------:R-:W-:Y:S01]  /*bd00*/  CS2R R8, SRZ ;  /* 0x0000000000087805 */ /* 0x000fe2000001ff00 */
[C---:B------:R-:W-:Y:S01]  /*bd10*/  @!P5 IMAD.WIDE R48, R22.reuse, 0x2, R48 ;  /* 0x000000021630d825 */ /* 0x040fe200078e0230 */
[----:B------:R-:W-:Y:S02]  /*bd20*/  CS2R R28, SRZ ;  /* 0x00000000001c7805 */ /* 0x000fe4000001ff00 */
[----:B------:R-:W-:Y:S01]  /*bd30*/  CS2R R32, SRZ ;  /* 0x0000000000207805 */ /* 0x000fe2000001ff00 */
[----:B------:R0:W5:Y:S01]  /*bd40*/  @!P3 LD.E.64 R12, desc[UR60][R42.64] ;  /* 0x0000003c2a0cb980 */ /* 0x000162000c101b00 */
[----:B------:R-:W-:Y:S01]  /*bd50*/  @!P5 IMAD.WIDE R50, R22, 0x2, R6 ;  /* 0x000000021632d825 */ /* 0x000fe200078e0206 */
[----:B------:R-:W-:-:S02]  /*bd60*/  CS2R R6, SRZ ;  /* 0x0000000000067805 */ /* 0x000fc4000001ff00 */
[----:B------:R-:W-:Y:S01]  /*bd70*/  CS2R R44, SRZ ;  /* 0x00000000002c7805 */ /* 0x000fe2000001ff00 */
[----:B------:R1:W5:Y:S04]  /*bd80*/  @!P5 LD.E.64 R10, desc[UR60][R48.64] ;  /* 0x0000003c300ad980 */ /* 0x000368000c101b00 */
[----:B------:R2:W5:Y:S01]  /*bd90*/  @!P5 LD.E.64 R20, desc[UR60][R50.64] ;  /* 0x0000003c3214d980 */ /* 0x000562000c101b00 */
[----:B0-----:R-:W-:-:S03]  /*bda0*/  CS2R R42, SRZ ;  /* 0x00000000002a7805 */ /* 0x001fc6000001ff00 */
[----:B------:R0:W5:Y:S01]  /*bdb0*/  @!P3 LD.E.64 R8, desc[UR60][R46.64] ;  /* 0x0000003c2e08b980 */ /* 0x000162000c101b00 */
[----:B-1----:R-:W-:-:S03]  /*bdc0*/  CS2R R48, SRZ ;  /* 0x0000000000307805 */ /* 0x002fc6000001ff00 */
[----:B------:R1:W5:Y:S01]  /*bdd0*/  @!P2 LD.E.64 R6, desc[UR60][R40.64] ;  /* 0x0000003c2806a980 */ /* 0x000362000c101b00 */
[----:B--2---:R-:W-:-:S03]  /*bde0*/  CS2R R50, SRZ ;  /* 0x0000000000327805 */ /* 0x004fc6000001ff00 */
[----:B------:R1:W5:Y:S01]  /*bdf0*/  @!P2 LD.E.64 R28, desc[UR60][R38.64] ;  /* 0x0000003c261ca980 */ /* 0x000362000c101b00 */
[----:B0-----:R-:W-:-:S03]  /*be00*/  CS2R R46, SRZ ;  /* 0x00000000002e7805 */ /* 0x001fc6000001ff00 */
[----:B------:R1:W5:Y:S04]  /*be10*/  @!P1 LD.E.64 R32, desc[UR60][R36.64] ;  /* 0x0000003c24209980 */ /* 0x000368000c101b00 */
[----:B------:R1:W5:Y:S04]  /*be20*/  @!P1 LD.E.64 R44, desc[UR60][R34.64] ;  /* 0x0000003c222c9980 */ /* 0x000368000c101b00 */
[----:B------:R1:W5:Y:S04]  /*be30*/  @!P0 LD.E.64 R48, desc[UR60][R30.64] ;  /* 0x0000003c1e308980 */ /* 0x000368000c101b00 */
[----:B------:R1:W5:Y:S04]  /*be40*/  @!P0 LD.E.64 R46, desc[UR60][R24.64] ;  /* 0x0000003c182e8980 */ /* 0x000368000c101b00 */
[----:B------:R1:W5:Y:S04]  /*be50*/  @!P4 LD.E.64 R50, desc[UR60][R26.64] ;  /* 0x0000003c1a32c980 */ /* 0x000368000c101b00 */
[----:B------:R1:W5:Y:S02]  /*be60*/  @!P4 LD.E.64 R42, desc[UR60][R4.64] ;  /* 0x0000003c042ac980 */ /* 0x000364000c101b00 */
.L_x_557:
[----:B------:R-:W-:Y:S05]  /*be70*/  BSYNC B1 ;  /* 0x0000000000017941 */ /* 0x000fea0003800000 */
.L_x_556:
[----:B--2---:R-:W-:Y:S01]  /*be80*/  LEA.HI R0, R227, R227, RZ, 0x1 ;  /* 0x000000e3e3007211 */ /* 0x004fe200078f08ff */
[----:B-1---5:R-:W-:Y:S01]  /*be90*/  IMAD.MOV.U32 R39, RZ, RZ, R48 ;  /* 0x000000ffff277224 */ /* 0x022fe200078e0030 */
[----:B------:R-:W-:Y:S01]  /*bea0*/  LOP3.LUT R3, R213, 0x18, R18, 0xf8, !PT ;  /* 0x00000018d5037812 */ /* 0x000fe200078ef812 */
[----:B------:R-:W-:Y:S01]  /*beb0*/  IMAD.MOV.U32 R30, RZ, RZ, R8 ;  /* 0x000000ffff1e7224 */ /* 0x000fe200078e0008 */
[----:B------:R-:W-:Y:S01]  /*bec0*/  LOP3.LUT R0, R0, 0xfffffffe, RZ, 0xc0, !PT ;  /* 0xfffffffe00007812 */ /* 0x000fe200078ec0ff */
[----:B------:R-:W-:Y:S01]  /*bed0*/  IMAD.MOV.U32 R31, RZ, RZ, R9 ;  /* 0x000000ffff1f7224 */ /* 0x000fe200078e0009 */
[----:B------:R-:W-:Y:S01]  /*bee0*/  LOP3.LUT R4, R3, R214, RZ, 0x3c, !PT ;  /* 0x000000d603047212 */ /* 0x000fe200078e3cff */
[----:B------:R-:W-:Y:S01]  /*bef0*/  IMAD.MOV.U32 R26, RZ, RZ, R6 ;  /* 0x000000ffff1a7224 */ /* 0x000fe200078e0006 */
[----:B------:R-:W-:Y:S01]  /*bf00*/  LOP3.LUT P1, RZ, R52, 0x4, RZ, 0xc0, !PT ;  /* 0x0000000434ff7812 */ /* 0x000fe2000782c0ff */
[----:B------:R-:W-:Y:S01]  /*bf10*/  IMAD.IADD R0, R227, 0x1, -R0 ;  /* 0x00000001e3007824 */ /* 0x000fe200078e0a00 */
[----:B------:R-:W-:Y:S01]  /*bf20*/  SHF.R.U64 R58, R48, 0x10, R49 ;  /* 0x00000010303a7819 */ /* 0x000fe20000001231 */
[----:B------:R-:W-:Y:S01]  /*bf30*/  IMAD.IADD R3, R215, 0x1, R4 ;  /* 0x00000001d7037824 */ /* 0x000fe200078e0204 */
[--C-:B------:R-:W-:Y:S01]  /*bf40*/  SHF.R.U64 R67, R8, 0x10, R9.reuse ;  /* 0x0000001008437819 */ /* 0x100fe20000001209 */
[----:B------:R-:W-:Y:S01]  /*bf50*/  IMAD.MOV.U32 R8, RZ, RZ, R32 ;  /* 0x000000ffff087224 */ /* 0x000fe200078e0020 */
[----:B---3--:R-:W-:Y:S01]  /*bf60*/  SHF.L.U32 R5, R0, 0x1f, RZ ;  /* 0x0000001f00057819 */ /* 0x008fe200000006ff */
[----:B------:R-:W-:Y:S01]  /*bf70*/  IMAD R3, R3, 0x2, R16 ;  /* 0x0000000203037824 */ /* 0x000fe200078e0210 */
[----:B------:R-:W-:Y:S01]  /*bf80*/  SHF.R.U32.HI R64, RZ, 0x10, R9 ;  /* 0x00000010ff407819 */ /* 0x000fe20000011609 */
[----:B------:R-:W-:Y:S01]  /*bf90*/  IMAD.MOV.U32 R27, RZ, RZ, R7 ;  /* 0x000000ffff1b7224 */ /* 0x000fe200078e0007 */
[----:B------:R-:W0:Y:S01]  /*bfa0*/  SYNCS.PHASECHK.TRANS64.TRYWAIT P0, [R16+URZ+0x36800], R5 ;  /* 0x03680005100075a7 */ /* 0x000e22000800017f */
[--C-:B------:R-:W-:Y:S01]  /*bfb0*/  SHF.R.U64 R63, R32, 0x10, R33.reuse ;  /* 0x00000010203f7819 */ /* 0x100fe20000001221 */
[----:B------:R-:W-:Y:S01]  /*bfc0*/  IMAD.MOV.U32 R9, RZ, RZ, R33 ;  /* 0x000000ffff097224 */ /* 0x000fe200078e0021 */
[----:B------:R-:W-:Y:S01]  /*bfd0*/  SHF.R.U64 R65, R6, 0x10, R7 ;  /* 0x0000001006417819 */ /* 0x000fe20000001207 */
[----:B------:R-:W-:Y:S01]  /*bfe0*/  IMAD.MOV.U32 R48, RZ, RZ, R51 ;  /* 0x000000ffff307224 */ /* 0x000fe200078e0033 */
[----:B------:R-:W-:Y:S01]  /*bff0*/  SHF.R.U32.HI R62, RZ, 0x10, R7 ;  /* 0x00000010ff3e7819 */ /* 0x000fe20000011607 */
[----:B------:R-:W-:Y:S01]  /*c000*/  IMAD.MOV.U32 R32, RZ, RZ, R12 ;  /* 0x000000ffff207224 */ /* 0x000fe200078e000c */
[----:B------:R-:W-:Y:S01]  /*c010*/  SHF.R.U32.HI R60, RZ, 0x10, R33 ;  /* 0x00000010ff3c7819 */ /* 0x000fe20000011621 */
[----:B------:R-:W-:Y:S01]  /*c020*/  IMAD.MOV.U32 R34, RZ, RZ, R10 ;  /* 0x000000ffff227224 */ /* 0x000fe200078e000a */
[----:B------:R-:W-:Y:S01]  /*c030*/  SHF.R.U64 R56, R50, 0x10, R51 ;  /* 0x0000001032387819 */ /* 0x000fe20000001233 */
[----:B------:R-:W-:Y:S01]  /*c040*/  IMAD.MOV.U32 R35, RZ, RZ, R11 ;  /* 0x000000ffff237224 */ /* 0x000fe200078e000b */
[----:B------:R-:W-:Y:S01]  /*c050*/  SHF.R.U32.HI R59, RZ, 0x10, R51 ;  /* 0x00000010ff3b7819 */ /* 0x000fe20000011633 */
[----:B------:R-:W-:Y:S01]  /*c060*/  IMAD.MOV.U32 R40, RZ, RZ, R49 ;  /* 0x000000ffff287224 */ /* 0x000fe200078e0031 */
[----:B------:R-:W-:Y:S01]  /*c070*/  SHF.R.U64 R55, R12, 0x10, R13 ;  /* 0x000000100c377819 */ /* 0x000fe2000000120d */
[----:B------:R-:W-:Y:S01]  /*c080*/  IMAD.MOV.U32 R41, RZ, RZ, R50 ;  /* 0x000000ffff297224 */ /* 0x000fe200078e0032 */
[----:B------:R-:W-:Y:S01]  /*c090*/  SHF.R.U64 R51, R44, 0x10, R45 ;  /* 0x000000102c337819 */ /* 0x000fe2000000122d */
[----:B------:R-:W-:Y:S01]  /*c0a0*/  IMAD.MOV.U32 R36, RZ, RZ, R20 ;  /* 0x000000ffff247224 */ /* 0x000fe200078e0014 */
[----:B------:R-:W-:Y:S01]  /*c0b0*/  PRMT R12, R39, 0x5410, R58 ;  /* 0x00005410270c7816 */ /* 0x000fe2000000003a */
[----:B------:R-:W-:Y:S01]  /*c0c0*/  IMAD.MOV.U32 R37, RZ, RZ, R21 ;  /* 0x000000ffff257224 */ /* 0x000fe200078e0015 */
[----:B------:R-:W-:Y:S01]  /*c0d0*/  SHF.R.U64 R69, R10, 0x10, R11 ;  /* 0x000000100a457819 */ /* 0x000fe2000000120b */
[----:B------:R-:W-:Y:S01]  /*c0e0*/  IMAD.MOV.U32 R33, RZ, RZ, R13 ;  /* 0x000000ffff217224 */ /* 0x000fe200078e000d */
[----:B------:R-:W-:Y:S01]  /*c0f0*/  SHF.R.U32.HI R66, RZ, 0x10, R11 ;  /* 0x00000010ff427819 */ /* 0x000fe2000001160b */
[----:B------:R-:W-:Y:S01]  /*c100*/  IMAD.MOV.U32 R6, RZ, RZ, R28 ;  /* 0x000000ffff067224 */ /* 0x000fe200078e001c */
[----:B------:R-:W-:Y:S01]  /*c110*/  SHF.R.U32.HI R61, RZ, 0x10, R49 ;  /* 0x00000010ff3d7819 */ /* 0x000fe20000011631 */
[----:B------:R-:W-:Y:S01]  /*c120*/  IMAD.MOV.U32 R7, RZ, RZ, R29 ;  /* 0x000000ffff077224 */ /* 0x000fe200078e001d */
[--C-:B------:R-:W-:Y:S01]  /*c130*/  SHF.R.U64 R57, R20, 0x10, R21.reuse ;  /* 0x0000001014397819 */ /* 0x100fe20000001215 */
[----:B------:R-:W-:Y:S01]  /*c140*/  IMAD.MOV.U32 R24, RZ, RZ, R44 ;  /* 0x000000ffff187224 */ /* 0x000fe200078e002c */
[----:B------:R-:W-:Y:S01]  /*c150*/  SHF.R.U32.HI R54, RZ, 0x10, R21 ;  /* 0x00000010ff367819 */ /* 0x000fe20000011615 */
[----:B------:R-:W-:Y:S01]  /*c160*/  IMAD.MOV.U32 R25, RZ, RZ, R45 ;  /* 0x000000ffff197224 */ /* 0x000fe200078e002d */
[----:B------:R-:W-:Y:S01]  /*c170*/  SHF.R.U32.HI R52, RZ, 0x10, R13 ;  /* 0x00000010ff347819 */ /* 0x000fe2000001160d */
[C---:B------:R-:W-:Y:S01]  /*c180*/  VIADD R4, R3.reuse, 0x15400 ;  /* 0x0001540003047836 */ /* 0x040fe20000000000 */
[--C-:B------:R-:W-:Y:S01]  /*c190*/  SHF.R.U64 R53, R28, 0x10, R29.reuse ;  /* 0x000000101c357819 */ /* 0x100fe2000000121d */
[----:B------:R-:W-:Y:S01]  /*c1a0*/  BSSY B1, `(.L_x_558) ;  /* 0x0000023000017945 */ /* 0x000fe20003800000 */
[----:B------:R-:W-:Y:S01]  /*c1b0*/  SHF.R.U32.HI R50, RZ, 0x10, R29 ;  /* 0x00000010ff327819 */ /* 0x000fe2000001161d */
[----:B------:R-:W-:Y:S01]  /*c1c0*/  VIADD R0, R3, 0x15440 ;  /* 0x0001544003007836 */ /* 0x000fe20000000000 */
[----:B------:R-:W-:Y:S01]  /*c1d0*/  SHF.R.U32.HI R44, RZ, 0x10, R45 ;  /* 0x00000010ff2c7819 */ /* 0x000fe2000001162d */
[----:B------:R-:W-:Y:S01]  /*c1e0*/  IMAD.MOV.U32 R11, RZ, RZ, R42 ;  /* 0x000000ffff0b7224 */ /* 0x000fe200078e002a */
[----:B------:R-:W-:Y:S01]  /*c1f0*/  VIMNMX R39, R15, 0x80, PT ;  /* 0x000000800f277848 */ /* 0x000fe20003fe0100 */
[--C-:B------:R-:W-:Y:S01]  /*c200*/  IMAD.MOV.U32 R38, RZ, RZ, R43.reuse ;  /* 0x000000ffff267224 */ /* 0x100fe200078e002b */
[----:B------:R-:W-:Y:S01]  /*c210*/  SHF.R.U64 R42, R42, 0x10, R43 ;  /* 0x000000102a2a7819 */ /* 0x000fe2000000122b */
[----:B------:R-:W-:Y:S01]  /*c220*/  @P1 VIADD R0, R4, 0xffffffc0 ;  /* 0xffffffc004001836 */ /* 0x000fe20000000000 */
[----:B------:R-:W-:Y:S01]  /*c230*/  PRMT R20, R8, 0x5410, R63 ;  /* 0x0000541008147816 */ /* 0x000fe2000000003f */
[----:B----4-:R-:W-:Y:S01]  /*c240*/  IMAD.MOV.U32 R14, RZ, RZ, R46 ;  /* 0x000000ffff0e7224 */ /* 0x010fe200078e002e */
[----:B------:R-:W-:Y:S01]  /*c250*/  PRMT R21, R9, 0x5410, R60 ;  /* 0x0000541009157816 */ /* 0x000fe2000000003c */
[--C-:B------:R-:W-:Y:S01]  /*c260*/  IMAD.MOV.U32 R10, RZ, RZ, R47.reuse ;  /* 0x000000ffff0a7224 */ /* 0x100fe200078e002f */
[----:B------:R-:W-:-:S02]  /*c270*/  SHF.R.U64 R49, R46, 0x10, R47 ;  /* 0x000000102e317819 */ /* 0x000fc4000000122f */
[----:B------:R-:W-:Y:S02]  /*c280*/  SHF.R.U32.HI R45, RZ, 0x10, R47 ;  /* 0x00000010ff2d7819 */ /* 0x000fe4000001162f */
[----:B------:R-:W-:Y:S02]  /*c290*/  SHF.R.U32.HI R43, RZ, 0x10, R43 ;  /* 0x00000010ff2b7819 */ /* 0x000fe4000001162b */
[----:B------:R-:W-:Y:S02]  /*c2a0*/  PRMT R34, R34, 0x5410, R69 ;  /* 0x0000541022227816 */ /* 0x000fe40000000045 */
[----:B------:R-:W-:Y:S02]  /*c2b0*/  PRMT R35, R35, 0x5410, R66 ;  /* 0x0000541023237816 */ /* 0x000fe40000000042 */
[----:B------:R-:W-:Y:S02]  /*c2c0*/  PRMT R30, R30, 0x5410, R67 ;  /* 0x000054101e1e7816 */ /* 0x000fe40000000043 */
[----:B------:R-:W-:-:S02]  /*c2d0*/  PRMT R31, R31, 0x5410, R64 ;  /* 0x000054101f1f7816 */ /* 0x000fc40000000040 */
[----:B------:R-:W-:Y:S02]  /*c2e0*/  PRMT R26, R26, 0x5410, R65 ;  /* 0x000054101a1a7816 */ /* 0x000fe40000000041 */
[----:B------:R-:W-:Y:S02]  /*c2f0*/  PRMT R27, R27, 0x5410, R62 ;  /* 0x000054101b1b7816 */ /* 0x000fe4000000003e */
[----:B------:R-:W-:Y:S02]  /*c300*/  PRMT R13, R40, 0x5410, R61 ;  /* 0x00005410280d7816 */ /* 0x000fe4000000003d */
[----:B------:R-:W-:Y:S02]  /*c310*/  PRMT R8, R41, 0x5410, R56 ;  /* 0x0000541029087816 */ /* 0x000fe40000000038 */
[----:B------:R-:W-:Y:S02]  /*c320*/  PRMT R9, R48, 0x5410, R59 ;  /* 0x0000541030097816 */ /* 0x000fe4000000003b */
[----:B------:R-:W-:-:S02]  /*c330*/  PRMT R36, R36, 0x5410, R57 ;  /* 0x0000541024247816 */ /* 0x000fc40000000039 */
[----:B------:R-:W-:Y:S02]  /*c340*/  ISETP.GE.AND P1, PT, R204, R39, PT ;  /* 0x00000027cc00720c */ /* 0x000fe40003f26270 */
[----:B------:R-:W-:Y:S02]  /*c350*/  PRMT R37, R37, 0x5410, R54 ;  /* 0x0000541025257816 */ /* 0x000fe40000000036 */
[----:B------:R-:W-:Y:S02]  /*c360*/  PRMT R32, R32, 0x5410, R55 ;  /* 0x0000541020207816 */ /* 0x000fe40000000037 */
[----:B------:R-:W-:Y:S02]  /*c370*/  PRMT R33, R33, 0x5410, R52 ;  /* 0x0000541021217816 */ /* 0x000fe40000000034 */
[----:B------:R-:W-:Y:S02]  /*c380*/  PRMT R28, R6, 0x5410, R53 ;  /* 0x00005410061c7816 */ /* 0x000fe40000000035 */
[----:B------:R-:W-:-:S02]  /*c390*/  PRMT R29, R7, 0x5410, R50 ;  /* 0x00005410071d7816 */ /* 0x000fc40000000032 */
[----:B------:R-:W-:Y:S02]  /*c3a0*/  PRMT R24, R24, 0x5410, R51 ;  /* 0x0000541018187816 */ /* 0x000fe40000000033 */
[----:B------:R-:W-:Y:S01]  /*c3b0*/  PRMT R25, R25, 0x5410, R44 ;  /* 0x0000541019197816 */ /* 0x000fe2000000002c */
[----:B0-----:R-:W-:Y:S06]  /*c3c0*/  @!P0 BRA `(.L_x_559) ;  /* 0x000001c800508947 */ /* 0x001fec0003800000 */
.L_x_819:
[----:B------:R-:W-:Y:S05]  /*c3d0*/  BSYNC B1 ;  /* 0x0000000000017941 */ /* 0x000fea0003800000 */
.L_x_558:
[----:B------:R-:W-:Y:S01]  /*c3e0*/  BSSY B1, `(.L_x_560) ;  /* 0x0000101000017945 */ /* 0x000fe20003800000 */
[----:B------:R-:W-:Y:S02]  /*c3f0*/  PRMT R15, R10, 0x5410, R45 ;  /* 0x000054100a0f7816 */ /* 0x000fe4000000002d */
[----:B------:R-:W-:Y:S02]  /*c400*/  PRMT R10, R11, 0x5410, R42 ;  /* 0x000054100b0a7816 */ /* 0x000fe4000000002a */
[----:B------:R-:W-:Y:S02]  /*c410*/  PRMT R14, R14, 0x5410, R49 ;  /* 0x000054100e0e7816 */ /* 0x000fe40000000031 */
[----:B------:R-:W-:Y:S01]  /*c420*/  PRMT R11, R38, 0x5410, R43 ;  /* 0x00005410260b7816 */ /* 0x000fe2000000002b */
[----:B------:R-:W-:Y:S06]  /*c430*/  @P1 BRA `(.L_x_561) ;  /* 0x0000000c00ec1947 */ /* 0x000fec0003800000 */
[----:B------:R-:W1:Y:S01]  /*c440*/  LDC R4, c[0x0][0x3f4] ;  /* 0x0000fd00ff047b82 */ /* 0x000e620000000800 */
[----:B------:R-:W-:Y:S01]  /*c450*/  BSSY B2, `(.L_x_562) ;  /* 0x000002e000027945 */ /* 0x000fe20003800000 */
[-C--:B-1----:R-:W-:Y:S02]  /*c460*/  ISETP.GE.AND P0, PT, R22, R4.reuse, PT ;  /* 0x000000041600720c */ /* 0x082fe40003f06270 */
[-C--:B------:R-:W-:Y:S02]  /*c470*/  ISETP.GE.AND P1, PT, R210, R4.reuse, PT ;  /* 0x00000004d200720c */ /* 0x080fe40003f26270 */
[-C--:B------:R-:W-:Y:S02]  /*c480*/  ISETP.GE.AND P2, PT, R207, R4.reuse, PT ;  /* 0x00000004cf00720c */ /* 0x080fe40003f46270 */
[-C--:B------:R-:W-:Y:S02]  /*c490*/  ISETP.GE.AND P3, PT, R209, R4.reuse, PT ;  /* 0x00000004d100720c */ /* 0x080fe40003f66270 */
[----:B------:R-:W-:-:S02]  /*c4a0*/  ISETP.GE.AND P4, PT, R206, R4, PT ;  /* 0x00000004ce00720c */ /* 0x000fc40003f86270 */
[----:B------:R-:W-:-:S03]  /*c4b0*/  ISETP.GE.AND P5, PT, R211, R4, PT ;  /* 0x00000004d300720c */ /* 0x000fc60003fa6270 */
[----:B------:R-:W-:Y:S10]  /*c4c0*/  @P0 BRA `(.L_x_563) ;  /* 0x0000000000980947 */ /* 0x000ff40003800000 */
[----:B0-----:R-:W0:Y:S01]  /*c4d0*/  LDS.128 R4, [R3+0x15400] ;  /* 0x0154000003047984 */ /* 0x001e220000000c00 */
[----:B------:R-:W-:Y:S01]  /*c4e0*/  IMAD.U32 R45, R36, 0x10000, RZ ;  /* 0x00010000242d7824 */ /* 0x000fe200078e00ff */
[C---:B------:R-:W-:Y:S01]  /*c4f0*/  LOP3.LUT R44, R34.reuse, 0xffff0000, RZ, 0xc0, !PT ;  /* 0xffff0000222c7812 */ /* 0x040fe200078ec0ff */
[----:B------:R-:W-:Y:S01]  /*c500*/  IMAD.U32 R43, R34, 0x10000, RZ ;  /* 0x00010000222b7824 */ /* 0x000fe200078e00ff */
[----:B------:R-:W-:Y:S01]  /*c510*/  LOP3.LUT R46, R36, 0xffff0000, RZ, 0xc0, !PT ;  /* 0xffff0000242e7812 */ /* 0x000fe200078ec0ff */
[C---:B0-----:R-:W-:Y:S01]  /*c520*/  IMAD.U32 R38, R4.reuse, 0x10000, RZ ;  /* 0x0001000004267824 */ /* 0x041fe200078e00ff */
[----:B------:R-:W-:Y:S01]  /*c530*/  LOP3.LUT R4, R4, 0xffff0000, RZ, 0xc0, !PT ;  /* 0xffff000004047812 */ /* 0x000fe200078ec0ff */
[C---:B------:R-:W-:Y:S01]  /*c540*/  IMAD.U32 R40, R5.reuse, 0x10000, RZ ;  /* 0x0001000005287824 */ /* 0x040fe200078e00ff */
[----:B------:R-:W-:Y:S01]  /*c550*/  LOP3.LUT R5, R5, 0xffff0000, RZ, 0xc0, !PT ;  /* 0xffff000005057812 */ /* 0x000fe200078ec0ff */
[C---:B------:R-:W-:Y:S01]  /*c560*/  IMAD.U32 R41, R6.reuse, 0x10000, RZ ;  /* 0x0001000006297824 */ /* 0x040fe200078e00ff */
[----:B------:R-:W-:Y:S01]  /*c570*/  LOP3.LUT R6, R6, 0xffff0000, RZ, 0xc0, !PT ;  /* 0xffff000006067812 */ /* 0x000fe200078ec0ff */
[C---:B------:R-:W-:Y:S01]  /*c580*/  FMUL.FTZ R47, R4.reuse, R45 ;  /* 0x0000002d042f7220 */ /* 0x040fe20000410000 */
[----:B------:R-:W-:Y:S01]  /*c590*/  FMUL.FTZ R4, R4, R43 ;  /* 0x0000002b04047220 */ /* 0x000fe20000410000 */
[----:B------:R-:W-:-:S02]  /*c5a0*/  IMAD.U32 R42, R7, 0x10000, RZ ;  /* 0x00010000072a7824 */ /* 0x000fc400078e00ff */
[C---:B------:R-:W-:Y:S01]  /*c5b0*/  FMUL.FTZ R49, R5.reuse, R46 ;  /* 0x0000002e05317220 */ /* 0x040fe20000410000 */
[C---:B------:R-:W-:Y:S01]  /*c5c0*/  FFMA.FTZ R47, R38.reuse, R43, -R47 ;  /* 0x0000002b262f7223 */ /* 0x040fe2000001082f */
[----:B------:R-:W-:Y:S01]  /*c5d0*/  FFMA.FTZ R48, R38, R45, R4 ;  /* 0x0000002d26307223 */ /* 0x000fe20000010004 */
[-C--:B------:R-:W-:Y:S01]  /*c5e0*/  FMUL.FTZ R45, R5, R44.reuse ;  /* 0x0000002c052d7220 */ /* 0x080fe20000410000 */
        /* <DEDUP_REMOVED lines=17> */
[----:B------:R-:W-:Y:S02]  /*c700*/  F2FP.BF16.F32.PACK_AB R6, R45, R6 ;  /* 0x000000062d06723e */ /* 0x000fe400000010ff */
[----:B------:R-:W-:-:S05]  /*c710*/  F2FP.BF16.F32.PACK_AB R7, R46, R7 ;  /* 0x000000072e07723e */ /* 0x000fca00000010ff */
[----:B------:R1:W-:Y:S02]  /*c720*/  STS.128 [R3+0x15400], R4 ;  /* 0x0154000403007388 */ /* 0x0003e40000000c00 */
.L_x_563:
[----:B------:R-:W-:Y:S05]  /*c730*/  BSYNC B2 ;  /* 0x0000000000027941 */ /* 0x000fea0003800000 */
.L_x_562:
[----:B------:R-:W-:Y:S04]  /*c740*/  BSSY B2, `(.L_x_564) ;  /* 0x0000028000027945 */ /* 0x000fe80003800000 */
[----:B------:R-:W-:Y:S05]  /*c750*/  @P1 BRA `(.L_x_565) ;  /* 0x0000000000981947 */ /* 0x000fea0003800000 */
[----:B01----:R-:W0:Y:S01]  /*c760*/  LDS.128 R4, [R0] ;  /* 0x0000000000047984 */ /* 0x003e220000000c00 */
        /* <DEDUP_REMOVED lines=36> */
[----:B------:R2:W-:Y:S02]  /*c9b0*/  STS.128 [R0], R4 ;  /* 0x0000000400007388 */ /* 0x0005e40000000c00 */
.L_x_565:
[----:B------:R-:W-:Y:S05]  /*c9c0*/  BSYNC B2 ;  /* 0x0000000000027941 */ /* 0x000fea0003800000 */
.L_x_564:
[----:B------:R-:W-:Y:S04]  /*c9d0*/  BSSY B2, `(.L_x_566) ;  /* 0x0000028000027945 */ /* 0x000fe80003800000 */
[----:B------:R-:W-:Y:S05]  /*c9e0*/  @P2 BRA `(.L_x_567) ;  /* 0x0000000000982947 */ /* 0x000fea0003800000 */
[----:B012---:R-:W0:Y:S01]  /*c9f0*/  LDS.128 R4, [R3+0x19400] ;  /* 0x0194000003047984 */ /* 0x007e220000000c00 */
        /* <DEDUP_REMOVED lines=37> */
.L_x_567:
[----:B------:R-:W-:Y:S05]  /*cc50*/  BSYNC B2 ;  /* 0x0000000000027941 */ /* 0x000fea0003800000 */
.L_x_566:
[----:B------:R-:W-:Y:S04]  /*cc60*/  BSSY B2, `(.L_x_568) ;  /* 0x0000028000027945 */ /* 0x000fe80003800000 */
[----:B------:R-:W-:Y:S05]  /*cc70*/  @P3 BRA `(.L_x_569) ;  /* 0x0000000000983947 */ /* 0x000fea0003800000 */
[----:B0123--:R-:W0:Y:S01]  /*cc80*/  LDS.128 R4, [R0+0x4000] ;  /* 0x0040000000047984 */ /* 0x00fe220000000c00 */
        /* <DEDUP_REMOVED lines=37> */
.L_x_569:
[----:B------:R-:W-:Y:S05]  /*cee0*/  BSYNC B2 ;  /* 0x0000000000027941 */ /* 0x000fea0003800000 */
.L_x_568:
[----:B------:R-:W-:Y:S04]  /*cef0*/  BSSY B2, `(.L_x_570) ;  /* 0x0000028000027945 */ /* 0x000fe80003800000 */
[----:B------:R-:W-:Y:S05]  /*cf00*/  @P4 BRA `(.L_x_571) ;  /* 0x0000000000984947 */ /* 0x000fea0003800000 */
[----:B01234-:R-:W0:Y:S01]  /*cf10*/  LDS.128 R4, [R3+0x1d400] ;  /* 0x01d4000003047984 */ /* 0x01fe220000000c00 */
        /* <DEDUP_REMOVED lines=37> */
.L_x_571:
[----:B------:R-:W-:Y:S05]  /*d170*/  BSYNC B2 ;  /* 0x0000000000027941 */ /* 0x000fea0003800000 */
.L_x_570:
        /* <DEDUP_REMOVED lines=39> */
.L_x_561:
[----:B------:R-:W-:Y:S05]  /*d3f0*/  BSYNC B1 ;  /* 0x0000000000017941 */ /* 0x000fea0003800000 */
.L_x_560:
[----:B------:R-:W-:-:S13]  /*d400*/  ISETP.GE.AND P0, PT, R228, R39, PT ;  /* 0x00000027e400720c */ /* 0x000fda0003f06270 */
[----:B------:R-:W-:Y:S05]  /*d410*/  @P0 BRA `(.L_x_572) ;  /* 0x0000003c00c00947 */ /* 0x000fea0003800000 */
[----:B01234-:R-:W0:Y:S01]  /*d420*/  LDC R4, c[0x0][0x3f4] ;  /* 0x0000fd00ff047b82 */ /* 0x01fe220000000800 */
[----:B------:R-:W-:Y:S01]  /*d430*/  BSSY B1, `(.L_x_573) ;  /* 0x000002e000017945 */ /* 0x000fe20003800000 */
[-C--:B0-----:R-:W-:Y:S02]  /*d440*/  ISETP.GE.AND P0, PT, R22, R4.reuse, PT ;  /* 0x000000041600720c */ /* 0x081fe40003f06270 */
[-C--:B------:R-:W-:Y:S02]  /*d450*/  ISETP.GE.AND P1, PT, R210, R4.reuse, PT ;  /* 0x00000004d200720c */ /* 0x080fe40003f26270 */
[-C--:B------:R-:W-:Y:S02]  /*d460*/  ISETP.GE.AND P2, PT, R207, R4.reuse, PT ;  /* 0x00000004cf00720c */ /* 0x080fe40003f46270 */
[-C--:B------:R-:W-:Y:S02]  /*d470*/  ISETP.GE.AND P3, PT, R209, R4.reuse, PT ;  /* 0x00000004d100720c */ /* 0x080fe40003f66270 */
[----:B------:R-:W-:-:S02]  /*d480*/  ISETP.GE.AND P4, PT, R206, R4, PT ;  /* 0x00000004ce00720c */ /* 0x000fc40003f86270 */
[----:B------:R-:W-:-:S03]  /*d490*/  ISETP.GE.AND P5, PT, R211, R4, PT ;  /* 0x00000004d300720c */ /* 0x000fc60003fa6270 */
[----:B------:R-:W-:Y:S10]  /*d4a0*/  @P0 BRA `(.L_x_574) ;  /* 0x0000000000980947 */ /* 0x000ff40003800000 */
[----:B------:R-:W0:Y:S01]  /*d4b0*/  LDS.128 R4, [R3+0x17400] ;  /* 0x0174000003047984 */ /* 0x000e220000000c00 */
[----:B------:R-:W-:Y:S01]  /*d4c0*/  IMAD.U32 R42, R34, 0x10000, RZ ;  /* 0x00010000222a7824 */ /* 0x000fe200078e00ff */
[C---:B------:R-:W-:Y:S01]  /*d4d0*/  LOP3.LUT R47, R36.reuse, 0xffff0000, RZ, 0xc0, !PT ;  /* 0xffff0000242f7812 */ /* 0x040fe200078ec0ff */
[----:B------:R-:W-:Y:S01]  /*d4e0*/  IMAD.U32 R44, R36, 0x10000, RZ ;  /* 0x00010000242c7824 */ /* 0x000fe200078e00ff */
[----:B------:R-:W-:Y:S02]  /*d4f0*/  LOP3.LUT R45, R34, 0xffff0000, RZ, 0xc0, !PT ;  /* 0xffff0000222d7812 */ /* 0x000fe400078ec0ff */
[----:B------:R-:W-:Y:S01]  /*d500*/  LOP3.LUT R46, R37, 0xffff0000, RZ, 0xc0, !PT ;  /* 0xffff0000252e7812 */ /* 0x000fe200078ec0ff */
[C---:B0-----:R-:W-:Y:S01]  /*d510*/  IMAD.U32 R38, R4.reuse, 0x10000, RZ ;  /* 0x0001000004267824 */ /* 0x041fe200078e00ff */
[----:B------:R-:W-:Y:S01]  /*d520*/  LOP3.LUT R4, R4, 0xffff0000, RZ, 0xc0, !PT ;  /* 0xffff000004047812 */ /* 0x000fe200078ec0ff */
[C---:B------:R-:W-:Y:S01]  /*d530*/  IMAD.U32 R39, R5.reuse, 0x10000, RZ ;  /* 0x0001000005277824 */ /* 0x040fe200078e00ff */
[----:B------:R-:W-:Y:S01]  /*d540*/  LOP3.LUT R5, R5, 0xffff0000, RZ, 0xc0, !PT ;  /* 0xffff000005057812 */ /* 0x000fe200078ec0ff */
[C---:B------:R-:W-:Y:S01]  /*d550*/  IMAD.U32 R36, R7.reuse, 0x10000, RZ ;  /* 0x0001000007247824 */ /* 0x040fe200078e00ff */
[----:B------:R-:W-:Y:S01]  /*d560*/  LOP3.LUT R7, R7, 0xffff0000, RZ, 0xc0, !PT ;  /* 0xffff000007077812 */ /* 0x000fe200078ec0ff */
[-C--:B------:R-:W-:Y:S01]  /*d570*/  FMUL.FTZ R41, R44, R4.reuse ;  /* 0x000000042c297220 */ /* 0x080fe20000410000 */
[----:B------:R-:W-:Y:S01]  /*d580*/  FMUL.FTZ R43, R42, R4 ;  /* 0x000000042a2b7220 */ /* 0x000fe20000410000 */
[----:B------:R-:W-:Y:S01]  /*d590*/  FMUL.FTZ R40, R47, R5 ;  /* 0x000000052f287220 */ /* 0x000fe20000410000 */
[----:B------:R-:W-:-:S02]  /*d5a0*/  IMAD.U32 R34, R6, 0x10000, RZ ;  /* 0x0001000006227824 */ /* 0x000fc400078e00ff */
[-C--:B------:R-:W-:Y:S01]  /*d5b0*/  FFMA.FTZ R4, R42, R38.reuse, -R41 ;  /* 0x000000262a047223 */ /* 0x080fe20000010829 */
[----:B------:R-:W-:Y:S01]  /*d5c0*/  FFMA.FTZ R43, R44, R38, R43 ;  /* 0x000000262c2b7223 */ /* 0x000fe2000001002b */
[C---:B------:R-:W-:Y:S01]  /*d5d0*/  FMUL.FTZ R38, R45.reuse, R5 ;  /* 0x000000052d267220 */ /* 0x040fe20000410000 */
[----:B------:R-:W-:Y:S01]  /*d5e0*/  LOP3.LUT R6, R6, 0xffff0000, RZ, 0xc0, !PT ;  /* 0xffff000006067812 */ /* 0x000fe200078ec0ff */
[-C--:B------:R-:W-:Y:S01]  /*d5f0*/  FFMA.FTZ R5, R45, R39.reuse, -R40 ;  /* 0x000000272d057223 */ /* 0x080fe20000010828 */
[----:B------:R-:W-:Y:S01]  /*d600*/  LOP3.LUT R42, R35, 0xffff0000, RZ, 0xc0, !PT ;  /* 0xffff0000232a7812 */ /* 0x000fe200078ec0ff */
[----:B------:R-:W-:Y:S02]  /*d610*/  IMAD.U32 R44, R37, 0x10000, RZ ;  /* 0x00010000252c7824 */ /* 0x000fe400078e00ff */
[----:B------:R-:W-:Y:S01]  /*d620*/  FFMA.FTZ R38, R47, R39, R38 ;  /* 0x000000272f267223 */ /* 0x000fe20000010026 */
[----:B------:R-:W-:Y:S02]  /*d630*/  IMAD.U32 R40, R35, 0x10000, RZ ;  /* 0x0001000023287824 */ /* 0x000fe400078e00ff */
[-C--:B------:R-:W-:Y:S01]  /*d640*/  FMUL.FTZ R39, R46, R7.reuse ;  /* 0x000000072e277220 */ /* 0x080fe20000410000 */
[-C--:B------:R-:W-:Y:S01]  /*d650*/  FMUL.FTZ R35, R44, R6.reuse ;  /* 0x000000062c237220 */ /* 0x080fe20000410000 */
[----:B------:R-:W-:Y:S01]  /*d660*/  FMUL.FTZ R41, R42, R7 ;  /* 0x000000072a297220 */ /* 0x000fe20000410000 */
[----:B------:R-:W-:Y:S01]  /*d670*/  FMUL.FTZ R37, R40, R6 ;  /* 0x0000000628257220 */ /* 0x000fe20000410000 */
[----:B------:R-:W-:Y:S01]  /*d680*/  FFMA.FTZ R7, R42, R36, -R39 ;  /* 0x000000242a077223 */ /* 0x000fe20000010827 */
[----:B------:R-:W-:Y:S01]  /*d690*/  FFMA.FTZ R6, R40, R34, -R35 ;  /* 0x0000002228067223 */ /* 0x000fe20000010823 */
[----:B------:R-:W-:Y:S01]  /*d6a0*/  FFMA.FTZ R36, R46, R36, R41 ;  /* 0x000000242e247223 */ /* 0x000fe20000010029 */
[----:B------:R-:W-:Y:S01]  /*d6b0*/  FFMA.FTZ R37, R44, R34, R37 ;  /* 0x000000222c257223 */ /* 0x000fe20000010025 */
[----:B------:R-:W-:-:S02]  /*d6c0*/  F2FP.BF16.F32.PACK_AB R4, R43, R4 ;  /* 0x000000042b04723e */ /* 0x000fc400000010ff */
[----:B------:R-:W-:Y:S02]  /*d6d0*/  F2FP.BF16.F32.PACK_AB R5, R38, R5 ;  /* 0x000000052605723e */ /* 0x000fe400000010ff */
[----:B------:R-:W-:Y:S02]  /*d6e0*/  F2FP.BF16.F32.PACK_AB R6, R37, R6 ;  /* 0x000000062506723e */ /* 0x000fe400000010ff */
[----:B------:R-:W-:-:S05]  /*d6f0*/  F2FP.BF16.F32.PACK_AB R7, R36, R7 ;  /* 0x000000072407723e */ /* 0x000fca00000010ff */
[----:B------:R0:W-:Y:S02]  /*d700*/  STS.128 [R3+0x17400], R4 ;  /* 0x0174000403007388 */ /* 0x0001e40000000c00 */
.L_x_574:
[----:B------:R-:W-:Y:S05]  /*d710*/  BSYNC B1 ;  /* 0x0000000000017941 */ /* 0x000fea0003800000 */
.L_x_573:
[----:B------:R-:W-:Y:S04]  /*d720*/  BSSY B1, `(.L_x_575) ;  /* 0x0000028000017945 */ /* 0x000fe80003800000 */
[----:B------:R-:W-:Y:S05]  /*d730*/  @P1 BRA `(.L_x_576) ;  /* 0x0000000000981947 */ /* 0x000fea0003800000 */
[----:B0-----:R-:W0:Y:S01]  /*d740*/  LDS.128 R4, [R0+0x2000] ;  /* 0x0020000000047984 */ /* 0x001e220000000c00 */
        /* <DEDUP_REMOVED lines=37> */
.L_x_576:
[----:B------:R-:W-:Y:S05]  /*d9a0*/  BSYNC B1 ;  /* 0x0000000000017941 */ /* 0x000fea0003800000 */
.L_x_575:
[----:B------:R-:W-:Y:S04]  /*d9b0*/  BSSY B1, `(.L_x_577) ;  /* 0x0000028000017945 */ /* 0x000fe80003800000 */
[----:B------:R-:W-:Y:S05]  /*d9c0*/  @P2 BRA `(.L_x_578) ;  /* 0x0000000000982947 */ /* 0x000fea0003800000 */
[----:B01----:R-:W0:Y:S01]  /*d9d0*/  LDS.128 R4, [R3+0x1b400] ;  /* 0x01b4000003047984 */ /* 0x003e220000000c00 */
        /* <DEDUP_REMOVED lines=37> */
.L_x_578:
[----:B------:R-:W-:Y:S05]  /*dc30*/  BSYNC B1 ;  /* 0x0000000000017941 */ /* 0x000fea0003800000 */
.L_x_577:
[----:B------:R-:W-:Y:S04]  /*dc40*/  BSSY B1, `(.L_x_579) ;  /* 0x0000028000017945 */ /* 0x000fe80003800000 */
[----:B------:R-:W-:Y:S05]  /*dc50*/  @P3 BRA `(.L_x_580) ;  /* 0x0000000000983947 */ /* 0x000fea0003800000 */
[----:B012---:R-:W0:Y:S01]  /*dc60*/  LDS.128 R4, [R0+0x6000] ;  /* 0x0060000000047984 */ /* 0x007e220000000c00 */
        /* <DEDUP_REMOVED lines=37> */
.L_x_580:
[----:B------:R-:W-:Y:S05]  /*dec0*/  BSYNC B1 ;  /* 0x0000000000017941 */ /* 0x000fea0003800000 */
.L_x_579:
[----:B------:R-:W-:Y:S04]  /*ded0*/  BSSY B1, `(.L_x_581) ;  /* 0x0000028000017945 */ /* 0x000fe80003800000 */
[----:B------:R-:W-:Y:S05]  /*dee0*/  @P4 BRA `(.L_x_582) ;  /* 0x0000000000984947 */ /* 0x000fea0003800000 */
[----:B0123--:R-:W0:Y:S01]  /*def0*/  LDS.128 R4, [R3+0x1f400] ;  /* 0x01f4000003047984 */ /* 0x00fe220000000c00 */
        /* <DEDUP_REMOVED lines=37> */
.L_x_582:
[----:B------:R-:W-:Y:S05]  /*e150*/  BSYNC B1 ;  /* 0x0000000000017941 */ /* 0x000fea0003800000 */
.L_x_581:
[----:B------:R-:W-:Y:S05]  /*e160*/  @P5 BRA `(.L_x_572) ;  /* 0x00000030006c5947 */ /* 0x000fea0003800000 */
[----:B01234-:R-:W0:Y:S01]  /*e170*/  LDS.128 R4, [R0+0xa000] ;  /* 0x00a0000000047984 */ /* 0x01fe220000000c00 */
[C---:B------:R-:W-:Y:S01]  /*e180*/  IMAD.U32 R21, R10.reuse, 0x10000, RZ ;  /* 0x000100000a157824 */ /* 0x040fe200078e00ff */
[----:B------:R-:W-:Y:S01]  /*e190*/  LOP3.LUT R26, R10, 0xffff0000, RZ, 0xc0, !PT ;  /* 0xffff00000a1a7812 */ /* 0x000fe200078ec0ff */
[C---:B------:R-:W-:Y:S01]  /*e1a0*/  IMAD.U32 R15, R8.reuse, 0x10000, RZ ;  /* 0x00010000080f7824 */ /* 0x040fe200078e00ff */
        /* <DEDUP_REMOVED lines=14> */
[----:B------:R-:W-:Y:S01]  /*e290*/  FMUL.FTZ R15, R24, R5 ;  /* 0x00000005180f7220 */ /* 0x000fe20000410000 */
        /* <DEDUP_REMOVED lines=18> */
[----:B------:R0:W-:Y:S01]  /*e3c0*/  STS.128 [R0+0xa000], R4 ;  /* 0x00a0000400007388 */ /* 0x0001e20000000c00 */
[----:B------:R-:W-:Y:S05]  /*e3d0*/  BRA `(.L_x_572) ;  /* 0x0000002c00d07947 */ /* 0x000fea0003800000 */
.L_x_554:
[----:B------:R-:W-:-:S03]  /*e3e0*/  UMOV UR4, 0xffffffff ;  /* 0xffffffff00047882 */ /* 0x000fc60000000000 */
[----:B------:R-:W-:Y:S05]  /*e3f0*/  BRA.DIV UR4, `(.L_x_583) ;  /* 0x000001aa04587947 */ /* 0x000fea000b800000 */
[----:B------:R-:W0:Y:S04]  /*e400*/  SHFL.IDX PT, R3, R25, RZ, 0x1c1f ;  /* 0x001c1fff19037589 */ /* 0x000e2800000e0000 */
[----:B------:R-:W1:Y:S04]  /*e410*/  SHFL.IDX PT, R0, R24, RZ, 0x1c1f ;  /* 0x001c1fff18007589 */ /* 0x000e6800000e0000 */
[----:B------:R2:W3:Y:S04]  /*e420*/  SHFL.IDX PT, R5, R27, RZ, 0x1c1f ;  /* 0x001c1fff1b057589 */ /* 0x0004e800000e0000 */
[----:B------:R2:W4:Y:S01]  /*e430*/  SHFL.IDX PT, R14, R26, RZ, 0x1c1f ;  /* 0x001c1fff1a0e7589 */ /* 0x00052200000e0000 */
[----:B0-----:R-:W-:-:S02]  /*e440*/  IMAD.MOV.U32 R21, RZ, RZ, R3 ;  /* 0x000000ffff157224 */ /* 0x001fc400078e0003 */
[----:B-12---:R-:W-:-:S07]  /*e450*/  IMAD.MOV.U32 R20, RZ, RZ, R0 ;  /* 0x000000ffff147224 */ /* 0x006fce00078e0000 */
.L_x_825:
[----:B------:R-:W-:Y:S01]  /*e460*/  ULDC UR4, c[0x0][0x448] ;  /* 0x0001120000047ab9 */ /* 0x000fe20000000800 */
[----:B------:R-:W-:Y:S01]  /*e470*/  BSSY B1, `(.L_x_584) ;  /* 0x000003b000017945 */ /* 0x000fe20003800000 */
[----:B------:R-:W-:Y:S01]  /*e480*/  IMAD R46, R154, UR4, RZ ;  /* 0x000000049a2e7c24 */ /* 0x000fe2000f8e02ff */
[----:B------:R-:W-:Y:S01]  /*e490*/  CS2R R6, SRZ ;  /* 0x0000000000067805 */ /* 0x000fe2000001ff00 */
[----:B----4-:R-:W-:Y:S01]  /*e4a0*/  IMAD.MOV.U32 R38, RZ, RZ, R14 ;  /* 0x000000ffff267224 */ /* 0x010fe200078e000e */
[----:B------:R-:W-:Y:S01]  /*e4b0*/  CS2R R8, SRZ ;  /* 0x0000000000087805 */ /* 0x000fe2000001ff00 */
[----:B---3--:R-:W-:Y:S01]  /*e4c0*/  IMAD.MOV.U32 R39, RZ, RZ, R5 ;  /* 0x000000ffff277224 */ /* 0x008fe200078e0005 */
[----:B------:R-:W-:Y:S01]  /*e4d0*/  ISETP.GE.AND P0, PT, R4, R46, PT ;  /* 0x0000002e0400720c */ /* 0x000fe20003f06270 */
[----:B------:R-:W-:Y:S01]  /*e4e0*/  IMAD R46, R149, -0x80, R46 ;  /* 0xffffff80952e7824 */ /* 0x000fe200078e022e */
        /* <DEDUP_REMOVED lines=10> */
[----:B------:R-:W-:Y:S06]  /*e590*/  @P0 BRA `(.L_x_585) ;  /* 0x0000000000a00947 */ /* 0x000fec0003800000 */
[C---:B------:R-:W-:Y:S01]  /*e5a0*/  VIADD R0, R18.reuse, 0x20 ;  /* 0x0000002012007836 */ /* 0x040fe20000000000 */
[----:B------:R-:W-:Y:S01]  /*e5b0*/  ULDC UR4, c[0x0][0x3f4] ;  /* 0x0000fd0000047ab9 */ /* 0x000fe20000000800 */
[C---:B------:R-:W-:Y:S01]  /*e5c0*/  VIADD R3, R18.reuse, 0x40 ;  /* 0x0000004012037836 */ /* 0x040fe20000000000 */
[----:B------:R-:W-:Y:S01]  /*e5d0*/  ISETP.GE.AND P0, PT, R18, UR4, PT ;  /* 0x0000000412007c0c */ /* 0x000fe2000bf06270 */
[----:B------:R-:W-:Y:S01]  /*e5e0*/  IMAD.IADD R4, R22, 0x1, R206 ;  /* 0x0000000116047824 */ /* 0x000fe200078e02ce */
[----:B------:R-:W-:Y:S01]  /*e5f0*/  ISETP.GE.AND P1, PT, R0, UR4, PT ;  /* 0x0000000400007c0c */ /* 0x000fe2000bf26270 */
[----:B------:R-:W-:Y:S01]  /*e600*/  IMAD.IADD R0, R22, 0x1, R207 ;  /* 0x0000000116007824 */ /* 0x000fe200078e02cf */
[----:B------:R-:W-:Y:S02]  /*e610*/  ISETP.GE.AND P2, PT, R3, UR4, PT ;  /* 0x0000000403007c0c */ /* 0x000fe4000bf46270 */
[----:B------:R-:W-:Y:S02]  /*e620*/  CS2R R24, SRZ ;  /* 0x0000000000187805 */ /* 0x000fe4000001ff00 */
[----:B------:R-:W-:-:S02]  /*e630*/  SHF.R.S32.HI R5, RZ, 0x1f, R4 ;  /* 0x0000001fff057819 */ /* 0x000fc40000011404 */
[----:B------:R-:W-:Y:S02]  /*e640*/  CS2R R26, SRZ ;  /* 0x00000000001a7805 */ /* 0x000fe4000001ff00 */
[----:B------:R-:W-:-:S04]  /*e650*/  SHF.R.S32.HI R3, RZ, 0x1f, R0 ;  /* 0x0000001fff037819 */ /* 0x000fc80000011400 */
[----:B------:R-:W-:Y:S01]  /*e660*/  LEA.HI R3, R3, R0, RZ, 0x3 ;  /* 0x0000000003037211 */ /* 0x000fe200078f18ff */
[----:B------:R-:W-:Y:S01]  /*e670*/  @!P0 IMAD.WIDE R12, R18, 0x2, R20 ;  /* 0x00000002120c8825 */ /* 0x000fe200078e0214 */
[----:B------:R-:W-:Y:S02]  /*e680*/  LEA.HI R0, R5, R4, RZ, 0x3 ;  /* 0x0000000405007211 */ /* 0x000fe400078f18ff */
[----:B------:R-:W-:Y:S02]  /*e690*/  SHF.R.S32.HI R3, RZ, 0x3, R3 ;  /* 0x00000003ff037819 */ /* 0x000fe40000011403 */
[----:B------:R-:W-:Y:S01]  /*e6a0*/  SHF.R.S32.HI R0, RZ, 0x3, R0 ;  /* 0x00000003ff007819 */ /* 0x000fe20000011400 */
[----:B------:R0:W5:Y:S01]  /*e6b0*/  @!P0 LD.E.128 R24, desc[UR60][R12.64] ;  /* 0x0000003c0c188980 */ /* 0x000162000c101d00 */
[----:B------:R-:W-:Y:S01]  /*e6c0*/  CS2R R4, SRZ ;  /* 0x0000000000047805 */ /* 0x000fe2000001ff00 */
[----:B------:R-:W-:Y:S01]  /*e6d0*/  @!P1 IMAD.SHL.U32 R3, R3, 0x8, RZ ;  /* 0x0000000803039824 */ /* 0x000fe200078e00ff */
[----:B------:R-:W-:Y:S01]  /*e6e0*/  CS2R R6, SRZ ;  /* 0x0000000000067805 */ /* 0x000fe2000001ff00 */
[----:B------:R-:W-:Y:S01]  /*e6f0*/  @!P2 IMAD.SHL.U32 R45, R0, 0x8, RZ ;  /* 0x00000008002da824 */ /* 0x000fe200078e00ff */
[----:B------:R-:W-:Y:S01]  /*e700*/  CS2R R28, SRZ ;  /* 0x00000000001c7805 */ /* 0x000fe2000001ff00 */
[----:B------:R-:W-:Y:S01]  /*e710*/  @!P1 IMAD.WIDE R40, R3, 0x2, R20 ;  /* 0x0000000203289825 */ /* 0x000fe200078e0214 */
[----:B------:R-:W-:-:S02]  /*e720*/  CS2R R30, SRZ ;  /* 0x00000000001e7805 */ /* 0x000fc4000001ff00 */
[----:B------:R-:W-:Y:S02]  /*e730*/  CS2R R8, SRZ ;  /* 0x0000000000087805 */ /* 0x000fe4000001ff00 */
[----:B------:R-:W-:Y:S01]  /*e740*/  CS2R R10, SRZ ;  /* 0x00000000000a7805 */ /* 0x000fe2000001ff00 */
[----:B------:R-:W-:Y:S01]  /*e750*/  @!P2 IMAD.WIDE R42, R45, 0x2, R20 ;  /* 0x000000022d2aa825 */ /* 0x000fe200078e0214 */
[----:B------:R-:W-:Y:S02]  /*e760*/  CS2R R32, SRZ ;  /* 0x0000000000207805 */ /* 0x000fe4000001ff00 */
[----:B------:R-:W-:Y:S02]  /*e770*/  CS2R R34, SRZ ;  /* 0x0000000000227805 */ /* 0x000fe4000001ff00 */
[----:B0-----:R-:W-:Y:S01]  /*e780*/  CS2R R12, SRZ ;  /* 0x00000000000c7805 */ /* 0x001fe2000001ff00 */
[--C-:B------:R-:W-:Y:S01]  /*e790*/  @!P1 IMAD.WIDE R20, R3, 0x2, R38.reuse ;  /* 0x0000000203149825 */ /* 0x100fe200078e0226 */
[----:B------:R-:W-:Y:S01]  /*e7a0*/  CS2R R14, SRZ ;  /* 0x00000000000e7805 */ /* 0x000fe2000001ff00 */
[----:B------:R0:W5:Y:S02]  /*e7b0*/  @!P1 LD.E.128 R28, desc[UR60][R40.64] ;  /* 0x0000003c281c9980 */ /* 0x000164000c101d00 */
[----:B------:R-:W-:-:S02]  /*e7c0*/  @!P2 IMAD.WIDE R44, R45, 0x2, R38 ;  /* 0x000000022d2ca825 */ /* 0x000fc400078e0226 */
[----:B------:R0:W5:Y:S02]  /*e7d0*/  @!P1 LD.E.128 R8, desc[UR60][R20.64] ;  /* 0x0000003c14089980 */ /* 0x000164000c101d00 */
[----:B------:R-:W-:Y:S02]  /*e7e0*/  @!P0 IMAD.WIDE R38, R18, 0x2, R38 ;  /* 0x0000000212268825 */ /* 0x000fe400078e0226 */
[----:B------:R0:W5:Y:S04]  /*e7f0*/  @!P2 LD.E.128 R32, desc[UR60][R42.64] ;  /* 0x0000003c2a20a980 */ /* 0x000168000c101d00 */
[----:B------:R0:W5:Y:S04]  /*e800*/  @!P0 LD.E.128 R4, desc[UR60][R38.64] ;  /* 0x0000003c26048980 */ /* 0x000168000c101d00 */
[----:B------:R0:W5:Y:S02]  /*e810*/  @!P2 LD.E.128 R12, desc[UR60][R44.64] ;  /* 0x0000003c2c0ca980 */ /* 0x000164000c101d00 */
.L_x_585:
[----:B------:R-:W-:Y:S05]  /*e820*/  BSYNC B1 ;  /* 0x0000000000017941 */ /* 0x000fea0003800000 */
.L_x_584:
[C---:B0-----:R-:W-:Y:S01]  /*e830*/  LEA.HI R20, R227.reuse, R227, RZ, 0x1 ;  /* 0x000000e3e3147211 */ /* 0x041fe200078f08ff */
[--C-:B-----5:R-:W-:Y:S01]  /*e840*/  IMAD.MOV.U32 R39, RZ, RZ, R5.reuse ;  /* 0x000000ffff277224 */ /* 0x120fe200078e0005 */
[----:B------:R-:W-:Y:S01]  /*e850*/  SHF.R.U64 R55, R4, 0x10, R5 ;  /* 0x0000001004377819 */ /* 0x000fe20000001205 */
[----:B------:R-:W-:Y:S01]  /*e860*/  IMAD.MOV.U32 R3, RZ, RZ, R25 ;  /* 0x000000ffff037224 */ /* 0x000fe200078e0019 */
[----:B------:R-:W-:Y:S01]  /*e870*/  LOP3.LUT R20, R20, 0xfffffffe, RZ, 0xc0, !PT ;  /* 0xfffffffe14147812 */ /* 0x000fe200078ec0ff */
[----:B------:R-:W-:Y:S01]  /*e880*/  IMAD.MOV.U32 R43, RZ, RZ, R31 ;  /* 0x000000ffff2b7224 */ /* 0x000fe200078e001f */
[----:B------:R-:W-:Y:S01]  /*e890*/  SHF.R.U32.HI R54, RZ, 0x10, R5 ;  /* 0x00000010ff367819 */ /* 0x000fe20000011605 */
[----:B------:R-:W-:Y:S01]  /*e8a0*/  IMAD.MOV.U32 R0, RZ, RZ, R24 ;  /* 0x000000ffff007224 */ /* 0x000fe200078e0018 */
[--C-:B------:R-:W-:Y:S01]  /*e8b0*/  SHF.R.U64 R67, R24, 0x10, R25.reuse ;  /* 0x0000001018437819 */ /* 0x100fe20000001219 */
[----:B------:R-:W-:Y:S01]  /*e8c0*/  IMAD.IADD R20, R227, 0x1, -R20 ;  /* 0x00000001e3147824 */ /* 0x000fe200078e0a14 */
[----:B------:R-:W-:Y:S01]  /*e8d0*/  SHF.R.U32.HI R66, RZ, 0x10, R25 ;  /* 0x00000010ff427819 */ /* 0x000fe20000011619 */
[--C-:B------:R-:W-:Y:S01]  /*e8e0*/  IMAD.MOV.U32 R25, RZ, RZ, R27.reuse ;  /* 0x000000ffff197224 */ /* 0x100fe200078e001b */
[----:B------:R-:W-:Y:S01]  /*e8f0*/  SHF.R.U64 R65, R26, 0x10, R27 ;  /* 0x000000101a417819 */ /* 0x000fe2000000121b */
[----:B------:R-:W-:Y:S01]  /*e900*/  IMAD.MOV.U32 R48, RZ, RZ, R35 ;  /* 0x000000ffff307224 */ /* 0x000fe200078e0023 */
[----:B------:R-:W-:Y:S01]  /*e910*/  SHF.L.U32 R5, R20, 0x1f, RZ ;  /* 0x0000001f14057819 */ /* 0x000fe200000006ff */
[----:B------:R-:W-:Y:S01]  /*e920*/  IMAD.MOV.U32 R24, RZ, RZ, R26 ;  /* 0x000000ffff187224 */ /* 0x000fe200078e001a */
[----:B------:R-:W-:Y:S01]  /*e930*/  SHF.R.U32.HI R64, RZ, 0x10, R27 ;  /* 0x00000010ff407819 */ /* 0x000fe2000001161b */
[--C-:B------:R-:W-:Y:S01]  /*e940*/  IMAD.MOV.U32 R27, RZ, RZ, R29.reuse ;  /* 0x000000ffff1b7224 */ /* 0x100fe200078e001d */
[----:B------:R-:W0:Y:S01]  /*e950*/  SYNCS.PHASECHK.TRANS64.TRYWAIT P0, [R16+URZ+0x36800], R5 ;  /* 0x03680005100075a7 */ /* 0x000e22000800017f */
        /* <DEDUP_REMOVED lines=8> */
[----:B------:R-:W-:Y:S01]  /*e9e0*/  PRMT R35, R25, 0x5410, R64 ;  /* 0x0000541019237816 */ /* 0x000fe20000000040 */
        /* <DEDUP_REMOVED lines=9> */
[----:B------:R-:W-:Y:S01]  /*ea80*/  PRMT R27, R43, 0x5410, R60 ;  /* 0x000054102b1b7816 */ /* 0x000fe2000000003c */
[----:B------:R-:W-:Y:S01]  /*ea90*/  IMAD.MOV.U32 R29, RZ, RZ, R9 ;  /* 0x000000ffff1d7224 */ /* 0x000fe200078e0009 */
[--C-:B------:R-:W-:Y:S01]  /*eaa0*/  SHF.R.U64 R59, R32, 0x10, R33.reuse ;  /* 0x00000010203b7819 */ /* 0x100fe20000001221 */
[----:B------:R-:W-:Y:S01]  /*eab0*/  IMAD.MOV.U32 R30, RZ, RZ, R10 ;  /* 0x000000ffff1e7224 */ /* 0x000fe200078e000a */
[----:B------:R-:W-:Y:S01]  /*eac0*/  SHF.R.U32.HI R58, RZ, 0x10, R33 ;  /* 0x00000010ff3a7819 */ /* 0x000fe20000011621 */
[----:B------:R-:W-:Y:S01]  /*ead0*/  IMAD.MOV.U32 R31, RZ, RZ, R11 ;  /* 0x000000ffff1f7224 */ /* 0x000fe200078e000b */
[--C-:B------:R-:W-:Y:S01]  /*eae0*/  SHF.R.U64 R53, R6, 0x10, R7.reuse ;  /* 0x0000001006357819 */ /* 0x100fe20000001207 */
[----:B------:R-:W-:Y:S01]  /*eaf0*/  BSSY B1, `(.L_x_586) ;  /* 0x0000021000017945 */ /* 0x000fe20003800000 */
[----:B------:R-:W-:Y:S01]  /*eb00*/  SHF.R.U32.HI R52, RZ, 0x10, R7 ;  /* 0x00000010ff347819 */ /* 0x000fe20000011607 */
[----:B------:R-:W-:Y:S01]  /*eb10*/  IMAD.MOV.U32 R4, RZ, RZ, R12 ;  /* 0x000000ffff047224 */ /* 0x000fe200078e000c */
[----:B------:R-:W-:Y:S01]  /*eb20*/  SHF.R.U64 R51, R8, 0x10, R9 ;  /* 0x0000001008337819 */ /* 0x000fe20000001209 */
[----:B------:R-:W-:Y:S01]  /*eb30*/  IMAD.MOV.U32 R6, RZ, RZ, R13 ;  /* 0x000000ffff067224 */ /* 0x000fe200078e000d */
[----:B------:R-:W-:Y:S01]  /*eb40*/  SHF.R.U32.HI R50, RZ, 0x10, R9 ;  /* 0x00000010ff327819 */ /* 0x000fe20000011609 */
[----:B------:R-:W-:Y:S01]  /*eb50*/  IMAD.MOV.U32 R20, RZ, RZ, R14 ;  /* 0x000000ffff147224 */ /* 0x000fe200078e000e */
[----:B------:R-:W-:Y:S01]  /*eb60*/  SHF.R.U32.HI R10, RZ, 0x10, R11 ;  /* 0x00000010ff0a7819 */ /* 0x000fe2000001160b */
[----:B------:R-:W-:Y:S01]  /*eb70*/  IMAD.MOV.U32 R21, RZ, RZ, R15 ;  /* 0x000000ffff157224 */ /* 0x000fe200078e000f */
[----:B------:R-:W-:-:S02]  /*eb80*/  VIMNMX R43, R46, 0x80, PT ;  /* 0x000000802e2b7848 */ /* 0x000fc40003fe0100 */
[----:B------:R-:W-:Y:S02]  /*eb90*/  PRMT R34, R24, 0x5410, R65 ;  /* 0x0000541018227816 */ /* 0x000fe40000000041 */
[--C-:B------:R-:W-:Y:S02]  /*eba0*/  SHF.R.U64 R11, R12, 0x10, R13.reuse ;  /* 0x000000100c0b7819 */ /* 0x100fe4000000120d */
[----:B------:R-:W-:Y:S02]  /*ebb0*/  SHF.R.U32.HI R9, RZ, 0x10, R13 ;  /* 0x00000010ff097819 */ /* 0x000fe4000001160d */
[----:B------:R-:W-:Y:S02]  /*ebc0*/  PRMT R32, R0, 0x5410, R67 ;  /* 0x0000541000207816 */ /* 0x000fe40000000043 */
[----:B------:R-:W-:Y:S02]  /*ebd0*/  PRMT R33, R3, 0x5410, R66 ;  /* 0x0000541003217816 */ /* 0x000fe40000000042 */
[----:B------:R-:W-:-:S02]  /*ebe0*/  PRMT R24, R26, 0x5410, R63 ;  /* 0x000054101a187816 */ /* 0x000fc4000000003f */
[--C-:B------:R-:W-:Y:S02]  /*ebf0*/  SHF.R.U64 R7, R14, 0x10, R15.reuse ;  /* 0x000000100e077819 */ /* 0x100fe4000000120f */
[----:B------:R-:W-:Y:S02]  /*ec00*/  SHF.R.U32.HI R8, RZ, 0x10, R15 ;  /* 0x00000010ff087819 */ /* 0x000fe4000001160f */
[----:B------:R-:W-:Y:S02]  /*ec10*/  PRMT R26, R42, 0x5410, R61 ;  /* 0x000054102a1a7816 */ /* 0x000fe4000000003d */
[----:B------:R-:W-:Y:S02]  /*ec20*/  PRMT R0, R44, 0x5410, R59 ;  /* 0x000054102c007816 */ /* 0x000fe4000000003b */
[----:B------:R-:W-:Y:S02]  /*ec30*/  PRMT R3, R45, 0x5410, R58 ;  /* 0x000054102d037816 */ /* 0x000fe4000000003a */
[----:B------:R-:W-:-:S02]  /*ec40*/  PRMT R12, R47, 0x5410, R56 ;  /* 0x000054102f0c7816 */ /* 0x000fc40000000038 */
[----:B------:R-:W-:Y:S02]  /*ec50*/  PRMT R13, R48, 0x5410, R57 ;  /* 0x00005410300d7816 */ /* 0x000fe40000000039 */
[----:B------:R-:W-:Y:S02]  /*ec60*/  PRMT R38, R38, 0x5410, R55 ;  /* 0x0000541026267816 */ /* 0x000fe40000000037 */
[----:B------:R-:W-:Y:S02]  /*ec70*/  ISETP.GE.AND P1, PT, R204, R43, PT ;  /* 0x0000002bcc00720c */ /* 0x000fe40003f26270 */
[----:B------:R-:W-:Y:S02]  /*ec80*/  PRMT R39, R39, 0x5410, R54 ;  /* 0x0000541027277816 */ /* 0x000fe40000000036 */
[----:B------:R-:W-:Y:S02]  /*ec90*/  PRMT R40, R40, 0x5410, R53 ;  /* 0x0000541028287816 */ /* 0x000fe40000000035 */
[----:B------:R-:W-:-:S02]  /*eca0*/  PRMT R41, R41, 0x5410, R52 ;  /* 0x0000541029297816 */ /* 0x000fc40000000034 */
[----:B------:R-:W-:Y:S02]  /*ecb0*/  PRMT R28, R28, 0x5410, R51 ;  /* 0x000054101c1c7816 */ /* 0x000fe40000000033 */
[----:B------:R-:W-:Y:S02]  /*ecc0*/  PRMT R29, R29, 0x5410, R50 ;  /* 0x000054101d1d7816 */ /* 0x000fe40000000032 */
[----:B------:R-:W-:Y:S02]  /*ecd0*/  PRMT R30, R30, 0x5410, R49 ;  /* 0x000054101e1e7816 */ /* 0x000fe40000000031 */
[----:B------:R-:W-:Y:S01]  /*ece0*/  PRMT R31, R31, 0x5410, R10 ;  /* 0x000054101f1f7816 */ /* 0x000fe2000000000a */
[----:B0-----:R-:W-:Y:S06]  /*ecf0*/  @!P0 BRA `(.L_x_587) ;  /* 0x000001a000908947 */ /* 0x001fec0003800000 */
.L_x_826:
[----:B------:R-:W-:Y:S05]  /*ed00*/  BSYNC B1 ;  /* 0x0000000000017941 */ /* 0x000fea0003800000 */
.L_x_586:
[----:B------:R-:W-:Y:S01]  /*ed10*/  BSSY B1, `(.L_x_588) ;  /* 0x0000132000017945 */ /* 0x000fe20003800000 */
[----:B------:R-:W-:Y:S02]  /*ed20*/  PRMT R14, R4, 0x5410, R11 ;  /* 0x00005410040e7816 */ /* 0x000fe4000000000b */
[----:B------:R-:W-:Y:S02]  /*ed30*/  PRMT R15, R6, 0x5410, R9 ;  /* 0x00005410060f7816 */ /* 0x000fe40000000009 */
[----:B------:R-:W-:Y:S02]  /*ed40*/  PRMT R20, R20, 0x5410, R7 ;  /* 0x0000541014147816 */ /* 0x000fe40000000007 */
[----:B------:R-:W-:Y:S01]  /*ed50*/  PRMT R21, R21, 0x5410, R8 ;  /* 0x0000541015157816 */ /* 0x000fe20000000008 */
[----:B------:R-:W-:Y:S06]  /*ed60*/  @P1 BRA `(.L_x_589) ;  /* 0x0000001000b01947 */ /* 0x000fec0003800000 */
[----:B------:R-:W1:Y:S01]  /*ed70*/  LDC R45, c[0x0][0x3f4] ;  /* 0x0000fd00ff2d7b82 */ /* 0x000e620000000800 */
[C---:B------:R-:W-:Y:S01]  /*ed80*/  VIADD R4, R18.reuse, 0x20 ;  /* 0x0000002012047836 */ /* 0x040fe20000000000 */
[----:B------:R-:W-:Y:S01]  /*ed90*/  BSSY B2, `(.L_x_590) ;  /* 0x0000063000027945 */ /* 0x000fe20003800000 */
[C---:B------:R-:W-:Y:S01]  /*eda0*/  VIADD R6, R18.reuse, 0x40 ;  /* 0x0000004012067836 */ /* 0x040fe20000000000 */
[-C--:B-1----:R-:W-:Y:S02]  /*edb0*/  ISETP.GE.AND P0, PT, R18, R45.reuse, PT ;  /* 0x0000002d1200720c */ /* 0x082fe40003f06270 */
[-C--:B------:R-:W-:Y:S02]  /*edc0*/  ISETP.GE.AND P1, PT, R4, R45.reuse, PT ;  /* 0x0000002d0400720c */ /* 0x080fe40003f26270 */
[----:B------:R-:W-:-:S09]  /*edd0*/  ISETP.GE.AND P2, PT, R6, R45, PT ;  /* 0x0000002d0600720c */ /* 0x000fd20003f46270 */
[----:B------:R-:W-:Y:S05]  /*ede0*/  @P0 BRA `(.L_x_591) ;  /* 0x0000000400740947 */ /* 0x000fea0003800000 */
[----:B------:R-:W-:Y:S01]  /*edf0*/  LEA.HI R4, R36, R37, RZ, 0x2 ;  /* 0x0000002524047211 */ /* 0x000fe200078f10ff */
[----:B------:R-:W-:Y:S01]  /*ee00*/  IMAD.U32 R55, R38, 0x10000, RZ ;  /* 0x0001000026377824 */ /* 0x000fe200078e00ff */
[----:B0-----:R-:W-:Y:S01]  /*ee10*/  LOP3.LUT R5, R213, 0x38, R18, 0xf8, !PT ;  /* 0x00000038d5057812 */ /* 0x001fe200078ef812 */
[----:B------:R-:W-:Y:S01]  /*ee20*/  IMAD.U32 R53, R32, 0x10000, RZ ;  /* 0x0001000020357824 */ /* 0x000fe200078e00ff */
[----:B------:R-:W-:Y:S02]  /*ee30*/  LOP3.LUT R4, R4, 0xfffffffc, RZ, 0xc0, !PT ;  /* 0xfffffffc04047812 */ /* 0x000fe400078ec0ff */
[----:B------:R-:W-:-:S03]  /*ee40*/  LOP3.LUT R57, R38, 0xffff0000, RZ, 0xc0, !PT ;  /* 0xffff000026397812 */ /* 0x000fc600078ec0ff */
[----:B------:R-:W-:-:S05]  /*ee50*/  IMAD.IADD R4, R37, 0x1, -R4 ;  /* 0x0000000125047824 */ /* 0x000fca00078e0a04 */
[----:B------:R-:W-:Y:S02]  /*ee60*/  LEA.HI R6, R45, R4, RZ, 0x1d ;  /* 0x000000042d067211 */ /* 0x000fe400078fe8ff */
[----:B------:R-:W-:Y:S02]  /*ee70*/  LOP3.LUT R4, R5, R214, RZ, 0x3c, !PT ;  /* 0x000000d605047212 */ /* 0x000fe400078e3cff */
[----:B------:R-:W-:Y:S01]  /*ee80*/  SHF.R.S32.HI R7, RZ, 0x1f, R6 ;  /* 0x0000001fff077819 */ /* 0x000fe20000011406 */
[----:B------:R-:W-:Y:S02]  /*ee90*/  IMAD.SHL.U32 R8, R6, 0x8, RZ ;  /* 0x0000000806087824 */ /* 0x000fe400078e00ff */
[----:B------:R-:W-:Y:S01]  /*eea0*/  IMAD.IADD R5, R215, 0x1, R4 ;  /* 0x00000001d7057824 */ /* 0x000fe200078e0204 */
[----:B------:R-:W-:Y:S02]  /*eeb0*/  LEA.HI R6, R7, R6, RZ, 0x3 ;  /* 0x0000000607067211 */ /* 0x000fe400078f18ff */
[----:B------:R-:W-:Y:S01]  /*eec0*/  LOP3.LUT R7, R213, 0x38, R8, 0xf8, !PT ;  /* 0x00000038d5077812 */ /* 0x000fe200078ef808 */
[----:B------:R-:W-:-:S02]  /*eed0*/  IMAD R60, R5, 0x2, R16 ;  /* 0x00000002053c7824 */ /* 0x000fc400078e0210 */
[----:B------:R-:W-:Y:S01]  /*eee0*/  IMAD.SHL.U32 R6, R6, 0x400, RZ ;  /* 0x0000040006067824 */ /* 0x000fe200078e00ff */
[----:B------:R-:W-:-:S04]  /*eef0*/  LOP3.LUT R7, R7, R214, RZ, 0x3c, !PT ;  /* 0x000000d607077212 */ /* 0x000fc800078e3cff */
[----:B------:R-:W-:-:S04]  /*ef00*/  LOP3.LUT R6, R6, 0x7fffe000, RZ, 0xc0, !PT ;  /* 0x7fffe00006067812 */ /* 0x000fc800078ec0ff */
[----:B------:R-:W-:Y:S02]  /*ef10*/  IADD3 R9, R7, R6, R215 ;  /* 0x0000000607097210 */ /* 0x000fe40007ffe0d7 */
[----:B------:R-:W0:Y:S03]  /*ef20*/  LDS.128 R4, [R60+0x15400] ;  /* 0x015400003c047984 */ /* 0x000e260000000c00 */
[----:B------:R-:W-:-:S05]  /*ef30*/  IMAD R62, R9, 0x2, R16 ;  /* 0x00000002093e7824 */ /* 0x000fca00078e0210 */
[----:B------:R-:W1:Y:S01]  /*ef40*/  LDS.128 R8, [R62+0x15400] ;  /* 0x015400003e087984 */ /* 0x000e620000000c00 */
[C---:B0-----:R-:W-:Y:S01]  /*ef50*/  IMAD.U32 R42, R4.reuse, 0x10000, RZ ;  /* 0x00010000042a7824 */ /* 0x041fe200078e00ff */
[----:B------:R-:W-:Y:S01]  /*ef60*/  LOP3.LUT R4, R4, 0xffff0000, RZ, 0xc0, !PT ;  /* 0xffff000004047812 */ /* 0x000fe200078ec0ff */
[C---:B------:R-:W-:Y:S01]  /*ef70*/  IMAD.U32 R44, R5.reuse, 0x10000, RZ ;  /* 0x00010000052c7824 */ /* 0x040fe200078e00ff */
[----:B------:R-:W-:Y:S01]  /*ef80*/  LOP3.LUT R5, R5, 0xffff0000, RZ, 0xc0, !PT ;  /* 0xffff000005057812 */ /* 0x000fe200078ec0ff */
[C---:B------:R-:W-:Y:S01]  /*ef90*/  IMAD.U32 R46, R6.reuse, 0x10000, RZ ;  /* 0x00010000062e7824 */ /* 0x040fe200078e00ff */
[----:B------:R-:W-:Y:S01]  /*efa0*/  LOP3.LUT R6, R6, 0xffff0000, RZ, 0xc0, !PT ;  /* 0xffff000006067812 */ /* 0x000fe200078ec0ff */
[C---:B------:R-:W-:Y:S01]  /*efb0*/  IMAD.U32 R47, R7.reuse, 0x10000, RZ ;  /* 0x00010000072f7824 */ /* 0x040fe200078e00ff */
[----:B------:R-:W-:Y:S01]  /*efc0*/  LOP3.LUT R7, R7, 0xffff0000, RZ, 0xc0, !PT ;  /* 0xffff000007077812 */ /* 0x000fe200078ec0ff */
[C---:B-1----:R-:W-:Y:S01]  /*efd0*/  IMAD.U32 R48, R8.reuse, 0x10000, RZ ;  /* 0x0001000008307824 */ /* 0x042fe200078e00ff */
[----:B------:R-:W-:Y:S01]  /*efe0*/  LOP3.LUT R8, R8, 0xffff0000, RZ, 0xc0, !PT ;  /* 0xffff000008087812 */ /* 0x000fe200078ec0ff */
[C---:B------:R-:W-:Y:S01]  /*eff0*/  IMAD.U32 R49, R9.reuse, 0x10000, RZ ;  /* 0x0001000009317824 */ /* 0x040fe200078e00ff */
[----:B------:R-:W-:Y:S01]  /*f000*/  LOP3.LUT R9, R9, 0xffff0000, RZ, 0xc0, !PT ;  /* 0xffff000009097812 */ /* 0x000fe200078ec0ff */
[C---:B------:R-:W-:Y:S01]  /*f010*/  FMUL.FTZ R59, R48.reuse, R55 ;  /* 0x00000037303b7220 */ /* 0x040fe20000410000 */
[----:B------:R-:W-:Y:S01]  /*f020*/  FMUL.FTZ R61, R48, R53 ;  /* 0x00000035303d7220 */ /* 0x000fe20000410000 */
[----:B------:R-:W-:Y:S01]  /*f030*/  FMUL.FTZ R63, R8, R57 ;  /* 0x00000039083f7220 */ /* 0x000fe20000410000 */
[----:B------:R-:W-:-:S02]  /*f040*/  IMAD.U32 R48, R39, 0x10000, RZ ;  /* 0x0001000027307824 */ /* 0x000fc400078e00ff */
[----:B------:R-:W-:Y:S01]  /*f050*/  FFMA.FTZ R59, R42, R53, -R59 ;  /* 0x000000352a3b7223 */ /* 0x000fe2000001083b */
[----:B------:R-:W-:Y:S01]  /*f060*/  LOP3.LUT R53, R32, 0xffff0000, RZ, 0xc0, !PT ;  /* 0xffff000020357812 */ /* 0x000fe200078ec0ff */
[----:B------:R-:W-:Y:S01]  /*f070*/  FFMA.FTZ R61, R42, R55, R61 ;  /* 0x000000372a3d7223 */ /* 0x000fe2000001003d */
[----:B------:R-:W-:Y:S02]  /*f080*/  IMAD.U32 R42, R33, 0x10000, RZ ;  /* 0x00010000212a7824 */ /* 0x000fe400078e00ff */
[----:B------:R-:W-:Y:S02]  /*f090*/  IMAD.U32 R50, R10, 0x10000, RZ ;  /* 0x000100000a327824 */ /* 0x000fe400078e00ff */
[-C--:B------:R-:W-:Y:S01]  /*f0a0*/  FMUL.FTZ R65, R8, R53.reuse ;  /* 0x0000003508417220 */ /* 0x080fe20000410000 */
[----:B------:R-:W-:Y:S01]  /*f0b0*/  FFMA.FTZ R52, R4, R53, -R63 ;  /* 0x0000003504347223 */ /* 0x000fe2000001083f */
[----:B------:R-:W-:Y:S01]  /*f0c0*/  FMUL.FTZ R53, R49, R48 ;  /* 0x0000003031357220 */ /* 0x000fe20000410000 */
[----:B------:R-:W-:-:S02]  /*f0d0*/  IMAD.U32 R55, R40, 0x10000, RZ ;  /* 0x0001000028377824 */ /* 0x000fc400078e00ff */
[-C--:B------:R-:W-:Y:S01]  /*f0e0*/  FMUL.FTZ R63, R49, R42.reuse ;  /* 0x0000002a313f7220 */ /* 0x080fe20000410000 */
[----:B------:R-:W-:Y:S01]  /*f0f0*/  FFMA.FTZ R54, R4, R57, R65 ;  /* 0x0000003904367223 */ /* 0x000fe20000010041 */
[----:B------:R-:W-:Y:S01]  /*f100*/  LOP3.LUT R10, R10, 0xffff0000, RZ, 0xc0, !PT ;  /* 0xffff00000a0a7812 */ /* 0x000fe200078ec0ff */
[----:B------:R-:W-:Y:S01]  /*f110*/  FFMA.FTZ R56, R44, R42, -R53 ;  /* 0x0000002a2c387223 */ /* 0x000fe20000010835 */
[----:B------:R-:W-:Y:S02]  /*f120*/  IMAD.U32 R49, R34, 0x10000, RZ ;  /* 0x0001000022317824 */ /* 0x000fe400078e00ff */
[----:B------:R-:W-:Y:S01]  /*f130*/  FMUL.FTZ R65, R50, R55 ;  /* 0x0000003732417220 */ /* 0x000fe20000410000 */
[----:B------:R-:W-:Y:S01]  /*f140*/  LOP3.LUT R57, R40, 0xffff0000, RZ, 0xc0, !PT ;  /* 0xffff000028397812 */ /* 0x000fe200078ec0ff */
[----:B------:R-:W-:Y:S01]  /*f150*/  IMAD.U32 R51, R11, 0x10000, RZ ;  /* 0x000100000b337824 */ /* 0x000fe200078e00ff */
[----:B------:R-:W-:Y:S01]  /*f160*/  LOP3.LUT R53, R34, 0xffff0000, RZ, 0xc0, !PT ;  /* 0xffff000022357812 */ /* 0x000fe200078ec0ff */
[----:B------:R-:W-:-:S02]  /*f170*/  IMAD.U32 R42, R41, 0x10000, RZ ;  /* 0x00010000292a7824 */ /* 0x000fc400078e00ff */
[-C--:B------:R-:W-:Y:S01]  /*f180*/  FMUL.FTZ R67, R50, R49.reuse ;  /* 0x0000003132437220 */ /* 0x080fe20000410000 */
[----:B------:R-:W-:Y:S01]  /*f190*/  FFMA.FTZ R65, R46, R49, -R65 ;  /* 0x000000312e417223 */ /* 0x000fe20000010841 */
[C---:B------:R-:W-:Y:S01]  /*f1a0*/  FMUL.FTZ R49, R10.reuse, R57 ;  /* 0x000000390a317220 */ /* 0x040fe20000410000 */
[----:B------:R-:W-:Y:S02]  /*f1b0*/  IMAD.U32 R4, R35, 0x10000, RZ ;  /* 0x0001000023047824 */ /* 0x000fe400078e00ff */
[----:B------:R-:W-:Y:S01]  /*f1c0*/  FMUL.FTZ R10, R10, R53 ;  /* 0x000000350a0a7220 */ /* 0x000fe20000410000 */
[----:B------:R-:W-:Y:S01]  /*f1d0*/  FMUL.FTZ R8, R51, R42 ;  /* 0x0000002a33087220 */ /* 0x000fe20000410000 */
[----:B------:R-:W-:Y:S01]  /*f1e0*/  FFMA.FTZ R63, R44, R48, R63 ;  /* 0x000000302c3f7223 */ /* 0x000fe2000001003f */
[----:B------:R-:W-:Y:S01]  /*f1f0*/  FFMA.FTZ R67, R46, R55, R67 ;  /* 0x000000372e437223 */ /* 0x000fe20000010043 */
[C---:B------:R-:W-:Y:S01]  /*f200*/  FFMA.FTZ R46, R6.reuse, R57, R10 ;  /* 0x00000039062e7223 */ /* 0x040fe2000001000a */
[-C--:B------:R-:W-:Y:S01]  /*f210*/  FFMA.FTZ R48, R47, R4.reuse, -R8 ;  /* 0x000000042f307223 */ /* 0x080fe20000010808 */
[----:B------:R-:W-:Y:S01]  /*f220*/  LOP3.LUT R11, R11, 0xffff0000, RZ, 0xc0, !PT ;  /* 0xffff00000b0b7812 */ /* 0x000fe200078ec0ff */
[----:B------:R-:W-:Y:S01]  /*f230*/  FFMA.FTZ R44, R6, R53, -R49 ;  /* 0x00000035062c7223 */ /* 0x000fe20000010831 */
[----:B------:R-:W-:Y:S01]  /*f240*/  FMUL.FTZ R50, R51, R4 ;  /* 0x0000000433327220 */ /* 0x000fe20000410000 */
[----:B------:R-:W-:-:S02]  /*f250*/  LOP3.LUT R8, R39, 0xffff0000, RZ, 0xc0, !PT ;  /* 0xffff000027087812 */ /* 0x000fc400078ec0ff */
[----:B------:R-:W-:Y:S01]  /*f260*/  LOP3.LUT R10, R41, 0xffff0000, RZ, 0xc0, !PT ;  /* 0xffff0000290a7812 */ /* 0x000fe200078ec0ff */
[----:B------:R-:W-:Y:S01]  /*f270*/  FFMA.FTZ R50, R47, R42, R50 ;  /* 0x0000002a2f327223 */ /* 0x000fe20000010032 */
[----:B------:R-:W-:Y:S01]  /*f280*/  LOP3.LUT R4, R33, 0xffff0000, RZ, 0xc0, !PT ;  /* 0xffff000021047812 */ /* 0x000fe200078ec0ff */
[----:B------:R-:W-:Y:S01]  /*f290*/  FMUL.FTZ R42, R9, R8 ;  /* 0x00000008092a7220 */ /* 0x000fe20000410000 */
[----:B------:R-:W-:Y:S01]  /*f2a0*/  LOP3.LUT R6, R35, 0xffff0000, RZ, 0xc0, !PT ;  /* 0xffff000023067812 */ /* 0x000fe200078ec0ff */
[----:B------:R-:W-:Y:S02]  /*f2b0*/  FMUL.FTZ R58, R11, R10 ;  /* 0x0000000a0b3a7220 */ /* 0x000fe40000410000 */
[-C--:B------:R-:W-:Y:S01]  /*f2c0*/  FMUL.FTZ R47, R9, R4.reuse ;  /* 0x00000004092f7220 */ /* 0x080fe20000410000 */
[----:B------:R-:W-:Y:S01]  /*f2d0*/  FFMA.FTZ R9, R5, R4, -R42 ;  /* 0x0000000405097223 */ /* 0x000fe2000001082a */
[-C--:B------:R-:W-:Y:S01]  /*f2e0*/  FMUL.FTZ R49, R11, R6.reuse ;  /* 0x000000060b317220 */ /* 0x080fe20000410000 */
[----:B------:R-:W-:Y:S01]  /*f2f0*/  FFMA.FTZ R11, R7, R6, -R58 ;  /* 0x00000006070b7223 */ /* 0x000fe2000001083a */
[----:B------:R-:W-:Y:S01]  /*f300*/  FFMA.FTZ R42, R5, R8, R47 ;  /* 0x00000008052a7223 */ /* 0x000fe2000001002f */
[----:B------:R-:W-:Y:S01]  /*f310*/  F2FP.BF16.F32.PACK_AB R6, R44, R65 ;  /* 0x000000412c06723e */ /* 0x000fe200000010ff */
[----:B------:R-:W-:Y:S01]  /*f320*/  FFMA.FTZ R49, R7, R10, R49 ;  /* 0x0000000a07317223 */ /* 0x000fe20000010031 */
[----:B------:R-:W-:-:S02]  /*f330*/  F2FP.BF16.F32.PACK_AB R4, R52, R59 ;  /* 0x0000003b3404723e */ /* 0x000fc400000010ff */
[----:B------:R-:W-:Y:S02]  /*f340*/  F2FP.BF16.F32.PACK_AB R5, R9, R56 ;  /* 0x000000380905723e */ /* 0x000fe400000010ff */
[----:B------:R-:W-:Y:S02]  /*f350*/  F2FP.BF16.F32.PACK_AB R7, R11, R48 ;  /* 0x000000300b07723e */ /* 0x000fe400000010ff */
[----:B------:R-:W-:Y:S02]  /*f360*/  F2FP.BF16.F32.PACK_AB R10, R46, R67 ;  /* 0x000000432e0a723e */ /* 0x000fe400000010ff */
[----:B------:R-:W-:Y:S01]  /*f370*/  F2FP.BF16.F32.PACK_AB R8, R54, R61 ;  /* 0x0000003d3608723e */ /* 0x000fe200000010ff */
[----:B------:R1:W-:Y:S01]  /*f380*/  STS.128 [R60+0x15400], R4 ;  /* 0x015400043c007388 */ /* 0x0003e20000000c00 */
[----:B------:R-:W-:Y:S02]  /*f390*/  F2FP.BF16.F32.PACK_AB R9, R42, R63 ;  /* 0x0000003f2a09723e */ /* 0x000fe400000010ff */
[----:B------:R-:W-:-:S05]  /*f3a0*/  F2FP.BF16.F32.PACK_AB R11, R49, R50 ;  /* 0x00000032310b723e */ /* 0x000fca00000010ff */
[----:B------:R1:W-:Y:S02]  /*f3b0*/  STS.128 [R62+0x15400], R8 ;  /* 0x015400083e007388 */ /* 0x0003e40000000c00 */
.L_x_591:
[----:B------:R-:W-:Y:S05]  /*f3c0*/  BSYNC B2 ;  /* 0x0000000000027941 */ /* 0x000fea0003800000 */
.L_x_590:
[----:B------:R-:W-:Y:S04]  /*f3d0*/  BSSY B2, `(.L_x_592) ;  /* 0x0000063000027945 */ /* 0x000fe80003800000 */
[----:B------:R-:W-:Y:S05]  /*f3e0*/  @P1 BRA `(.L_x_593) ;  /* 0x0000000400841947 */ /* 0x000fea0003800000 */
[----:B-1----:R-:W-:Y:S01]  /*f3f0*/  IMAD.IADD R4, R22, 0x1, R207 ;  /* 0x0000000116047824 */ /* 0x002fe200078e02cf */
[C---:B------:R-:W-:Y:S01]  /*f400*/  LOP3.LUT R55, R28.reuse, 0xffff0000, RZ, 0xc0, !PT ;  /* 0xffff00001c377812 */ /* 0x040fe200078ec0ff */
[----:B------:R-:W-:Y:S02]  /*f410*/  IMAD.U32 R54, R28, 0x10000, RZ ;  /* 0x000100001c367824 */ /* 0x000fe400078e00ff */
[----:B------:R-:W-:Y:S01]  /*f420*/  IMAD.U32 R53, R24, 0x10000, RZ ;  /* 0x0001000018357824 */ /* 0x000fe200078e00ff */
[----:B0-----:R-:W-:Y:S01]  /*f430*/  SHF.R.S32.HI R5, RZ, 0x1f, R4 ;  /* 0x0000001fff057819 */ /* 0x001fe20000011404 */
[----:B------:R-:W-:-:S03]  /*f440*/  IMAD.U32 R56, R30, 0x10000, RZ ;  /* 0x000100001e387824 */ /* 0x000fc600078e00ff */
[CC--:B------:R-:W-:Y:S02]  /*f450*/  LEA.HI R6, R5.reuse, R4.reuse, RZ, 0x3 ;  /* 0x0000000405067211 */ /* 0x0c0fe400078f18ff */
[----:B------:R-:W-:Y:S02]  /*f460*/  LEA.HI R5, R5, R4, RZ, 0x6 ;  /* 0x0000000405057211 */ /* 0x000fe400078f30ff */
[--C-:B------:R-:W-:Y:S02]  /*f470*/  SHF.R.S32.HI R8, RZ, 0x3, R6.reuse ;  /* 0x00000003ff087819 */ /* 0x100fe40000011406 */
[----:B------:R-:W-:Y:S02]  /*f480*/  LOP3.LUT R7, R213, 0x38, R6, 0xf8, !PT ;  /* 0x00000038d5077812 */ /* 0x000fe400078ef806 */
[----:B------:R-:W-:Y:S01]  /*f490*/  LEA.HI R4, R45, R8, RZ, 0x1d ;  /* 0x000000082d047211 */ /* 0x000fe200078fe8ff */
[----:B------:R-:W-:Y:S01]  /*f4a0*/  IMAD.SHL.U32 R8, R5, 0x80, RZ ;  /* 0x0000008005087824 */ /* 0x000fe200078e00ff */
[----:B------:R-:W-:-:S02]  /*f4b0*/  LOP3.LUT R7, R7, R214, RZ, 0x3c, !PT ;  /* 0x000000d607077212 */ /* 0x000fc400078e3cff */
[----:B------:R-:W-:Y:S01]  /*f4c0*/  SHF.R.S32.HI R5, RZ, 0x1f, R4 ;  /* 0x0000001fff057819 */ /* 0x000fe20000011404 */
[----:B------:R-:W-:Y:S01]  /*f4d0*/  IMAD.SHL.U32 R6, R4, 0x8, RZ ;  /* 0x0000000804067824 */ /* 0x000fe200078e00ff */
[----:B------:R-:W-:Y:S02]  /*f4e0*/  LOP3.LUT R8, R8, 0xffffe000, RZ, 0xc0, !PT ;  /* 0xffffe00008087812 */ /* 0x000fe400078ec0ff */
[----:B------:R-:W-:Y:S02]  /*f4f0*/  LEA.HI R4, R5, R4, RZ, 0x3 ;  /* 0x0000000405047211 */ /* 0x000fe400078f18ff */
[----:B------:R-:W-:Y:S02]  /*f500*/  LOP3.LUT R5, R213, 0x38, R6, 0xf8, !PT ;  /* 0x00000038d5057812 */ /* 0x000fe400078ef806 */
[----:B------:R-:W-:Y:S01]  /*f510*/  IADD3 R8, R7, R8, R215 ;  /* 0x0000000807087210 */ /* 0x000fe20007ffe0d7 */
[----:B------:R-:W-:Y:S01]  /*f520*/  IMAD.SHL.U32 R4, R4, 0x400, RZ ;  /* 0x0000040004047824 */ /* 0x000fe200078e00ff */
[----:B------:R-:W-:-:S03]  /*f530*/  LOP3.LUT R5, R5, R214, RZ, 0x3c, !PT ;  /* 0x000000d605057212 */ /* 0x000fc600078e3cff */
[----:B------:R-:W-:Y:S01]  /*f540*/  IMAD R62, R8, 0x2, R229 ;  /* 0x00000002083e7824 */ /* 0x000fe200078e02e5 */
[----:B------:R-:W-:-:S04]  /*f550*/  LOP3.LUT R4, R4, 0x7fffe000, RZ, 0xc0, !PT ;  /* 0x7fffe00004047812 */ /* 0x000fc800078ec0ff */
[----:B------:R-:W-:Y:S02]  /*f560*/  IADD3 R9, R5, R4, R215 ;  /* 0x0000000405097210 */ /* 0x000fe40007ffe0d7 */
[----:B------:R-:W0:Y:S03]  /*f570*/  LDS.128 R4, [R62] ;  /* 0x000000003e047984 */ /* 0x000e260000000c00 */
        /* <DEDUP_REMOVED lines=16> */
[----:B------:R-:W-:Y:S01]  /*f680*/  LOP3.LUT R49, R24, 0xffff0000, RZ, 0xc0, !PT ;  /* 0xffff000018317812 */ /* 0x000fe200078ec0ff */
[----:B------:R-:W-:-:S02]  /*f690*/  IMAD.U32 R50, R9, 0x10000, RZ ;  /* 0x0001000009327824 */ /* 0x000fc400078e00ff */
[C---:B------:R-:W-:Y:S01]  /*f6a0*/  FFMA.FTZ R57, R44.reuse, R53, -R57 ;  /* 0x000000352c397223 */ /* 0x040fe20000010839 */
[----:B------:R-:W-:Y:S01]  /*f6b0*/  FFMA.FTZ R59, R44, R54, R59 ;  /* 0x000000362c3b7223 */ /* 0x000fe2000001003b */
[----:B------:R-:W-:Y:S01]  /*f6c0*/  FMUL.FTZ R53, R8, R55 ;  /* 0x0000003708357220 */ /* 0x000fe20000410000 */
[----:B------:R-:W-:Y:S02]  /*f6d0*/  IMAD.U32 R44, R26, 0x10000, RZ ;  /* 0x000100001a2c7824 */ /* 0x000fe400078e00ff */
[-C--:B------:R-:W-:Y:S01]  /*f6e0*/  FMUL.FTZ R61, R8, R49.reuse ;  /* 0x00000031083d7220 */ /* 0x080fe20000410000 */
[C---:B------:R-:W-:Y:S01]  /*f6f0*/  FMUL.FTZ R8, R51.reuse, R56 ;  /* 0x0000003833087220 */ /* 0x040fe20000410000 */
[----:B------:R-:W-:Y:S01]  /*f700*/  FFMA.FTZ R54, R4, R49, -R53 ;  /* 0x0000003104367223 */ /* 0x000fe20000010835 */
[----:B------:R-:W-:Y:S01]  /*f710*/  FMUL.FTZ R51, R51, R44 ;  /* 0x0000002c33337220 */ /* 0x000fe20000410000 */
[----:B------:R-:W-:Y:S01]  /*f720*/  LOP3.LUT R53, R30, 0xffff0000, RZ, 0xc0, !PT ;  /* 0xffff00001e357812 */ /* 0x000fe200078ec0ff */
[----:B------:R-:W-:Y:S01]  /*f730*/  FFMA.FTZ R58, R4, R55, R61 ;  /* 0x00000037043a7223 */ /* 0x000fe2000001003d */
[----:B------:R-:W-:Y:S01]  /*f740*/  LOP3.LUT R49, R26, 0xffff0000, RZ, 0xc0, !PT ;  /* 0xffff00001a317812 */ /* 0x000fe200078ec0ff */
[C---:B------:R-:W-:Y:S01]  /*f750*/  FFMA.FTZ R56, R47.reuse, R56, R51 ;  /* 0x000000382f387223 */ /* 0x040fe20000010033 */
[----:B------:R-:W-:Y:S01]  /*f760*/  FFMA.FTZ R60, R47, R44, -R8 ;  /* 0x0000002c2f3c7223 */ /* 0x000fe20000010808 */
[----:B------:R-:W-:-:S02]  /*f770*/  IMAD.U32 R51, R29, 0x10000, RZ ;  /* 0x000100001d337824 */ /* 0x000fc400078e00ff */
[C---:B------:R-:W-:Y:S01]  /*f780*/  FMUL.FTZ R55, R10.reuse, R53 ;  /* 0x000000350a377220 */ /* 0x040fe20000410000 */
[----:B------:R-:W-:Y:S02]  /*f790*/  IMAD.U32 R47, R25, 0x10000, RZ ;  /* 0x00010000192f7824 */ /* 0x000fe400078e00ff */
[----:B------:R-:W-:Y:S01]  /*f7a0*/  FMUL.FTZ R65, R10, R49 ;  /* 0x000000310a417220 */ /* 0x000fe20000410000 */
[----:B------:R-:W-:Y:S02]  /*f7b0*/  IMAD.U32 R52, R11, 0x10000, RZ ;  /* 0x000100000b347824 */ /* 0x000fe400078e00ff */
[----:B------:R-:W-:Y:S01]  /*f7c0*/  FMUL.FTZ R61, R50, R51 ;  /* 0x00000033323d7220 */ /* 0x000fe20000410000 */
[----:B------:R-:W-:Y:S01]  /*f7d0*/  LOP3.LUT R9, R9, 0xffff0000, RZ, 0xc0, !PT ;  /* 0xffff000009097812 */ /* 0x000fe200078ec0ff */
[----:B------:R-:W-:Y:S01]  /*f7e0*/  FFMA.FTZ R63, R6, R49, -R55 ;  /* 0x00000031063f7223 */ /* 0x000fe20000010837 */
[----:B------:R-:W-:Y:S01]  /*f7f0*/  LOP3.LUT R11, R11, 0xffff0000, RZ, 0xc0, !PT ;  /* 0xffff00000b0b7812 */ /* 0x000fe200078ec0ff */
[----:B------:R-:W-:Y:S01]  /*f800*/  FMUL.FTZ R50, R50, R47 ;  /* 0x0000002f32327220 */ /* 0x000fe20000410000 */
[----:B------:R-:W-:Y:S01]  /*f810*/  FFMA.FTZ R65, R6, R53, R65 ;  /* 0x0000003506417223 */ /* 0x000fe20000010041 */
[----:B------:R-:W-:Y:S01]  /*f820*/  LOP3.LUT R8, R29, 0xffff0000, RZ, 0xc0, !PT ;  /* 0xffff00001d087812 */ /* 0x000fe200078ec0ff */
[C---:B------:R-:W-:Y:S01]  /*f830*/  IMAD.U32 R55, R31.reuse, 0x10000, RZ ;  /* 0x000100001f377824 */ /* 0x040fe200078e00ff */
[----:B------:R-:W-:Y:S01]  /*f840*/  LOP3.LUT R10, R31, 0xffff0000, RZ, 0xc0, !PT ;  /* 0xffff00001f0a7812 */ /* 0x000fe200078ec0ff */
[----:B------:R-:W-:Y:S01]  /*f850*/  IMAD.U32 R49, R27, 0x10000, RZ ;  /* 0x000100001b317824 */ /* 0x000fe200078e00ff */
[----:B------:R-:W-:Y:S01]  /*f860*/  LOP3.LUT R4, R25, 0xffff0000, RZ, 0xc0, !PT ;  /* 0xffff000019047812 */ /* 0x000fe200078ec0ff */
[C---:B------:R-:W-:Y:S01]  /*f870*/  FFMA.FTZ R61, R46.reuse, R47, -R61 ;  /* 0x0000002f2e3d7223 */ /* 0x040fe2000001083d */
[----:B------:R-:W-:Y:S01]  /*f880*/  LOP3.LUT R6, R27, 0xffff0000, RZ, 0xc0, !PT ;  /* 0xffff00001b067812 */ /* 0x000fe200078ec0ff */
[----:B------:R-:W-:Y:S01]  /*f890*/  FFMA.FTZ R50, R46, R51, R50 ;  /* 0x000000332e327223 */ /* 0x000fe20000010032 */
[C---:B------:R-:W-:Y:S01]  /*f8a0*/  FMUL.FTZ R53, R52.reuse, R55 ;  /* 0x0000003734357220 */ /* 0x040fe20000410000 */
[-C--:B------:R-:W-:Y:S01]  /*f8b0*/  FMUL.FTZ R47, R52, R49.reuse ;  /* 0x00000031342f7220 */ /* 0x080fe20000410000 */
[----:B------:R-:W-:Y:S01]  /*f8c0*/  FMUL.FTZ R44, R9, R8 ;  /* 0x00000008092c7220 */ /* 0x000fe20000410000 */
[----:B------:R-:W-:Y:S01]  /*f8d0*/  FMUL.FTZ R46, R11, R10 ;  /* 0x0000000a0b2e7220 */ /* 0x000fe20000410000 */
[----:B------:R-:W-:Y:S01]  /*f8e0*/  FMUL.FTZ R9, R9, R4 ;  /* 0x0000000409097220 */ /* 0x000fe20000410000 */
[----:B------:R-:W-:Y:S01]  /*f8f0*/  FMUL.FTZ R11, R11, R6 ;  /* 0x000000060b0b7220 */ /* 0x000fe20000410000 */
[C---:B------:R-:W-:Y:S01]  /*f900*/  FFMA.FTZ R53, R48.reuse, R49, -R53 ;  /* 0x0000003130357223 */ /* 0x040fe20000010835 */
[----:B------:R-:W-:Y:S01]  /*f910*/  FFMA.FTZ R47, R48, R55, R47 ;  /* 0x00000037302f7223 */ /* 0x000fe2000001002f */
[----:B------:R-:W-:Y:S01]  /*f920*/  FFMA.FTZ R44, R5, R4, -R44 ;  /* 0x00000004052c7223 */ /* 0x000fe2000001082c */
[----:B------:R-:W-:Y:S01]  /*f930*/  FFMA.FTZ R46, R7, R6, -R46 ;  /* 0x00000006072e7223 */ /* 0x000fe2000001082e */
        /* <DEDUP_REMOVED lines=8> */
[----:B------:R2:W-:Y:S01]  /*f9c0*/  STS.128 [R62], R4 ;  /* 0x000000043e007388 */ /* 0x0005e20000000c00 */
[----:B------:R-:W-:-:S02]  /*f9d0*/  F2FP.BF16.F32.PACK_AB R9, R9, R50 ;  /* 0x000000320909723e */ /* 0x000fc400000010ff */
[----:B------:R-:W-:-:S05]  /*f9e0*/  F2FP.BF16.F32.PACK_AB R11, R48, R47 ;  /* 0x0000002f300b723e */ /* 0x000fca00000010ff */
[----:B------:R2:W-:Y:S02]  /*f9f0*/  STS.128 [R42+0x15400], R8 ;  /* 0x015400082a007388 */ /* 0x0005e40000000c00 */
.L_x_593:
[----:B------:R-:W-:Y:S05]  /*fa00*/  BSYNC B2 ;  /* 0x0000000000027941 */ /* 0x000fea0003800000 */
.L_x_592:
[----:B------:R-:W-:Y:S05]  /*fa10*/  @P2 BRA `(.L_x_589) ;  /* 0x0000000400842947 */ /* 0x000fea0003800000 */
[----:B-12---:R-:W-:Y:S01]  /*fa20*/  IMAD.IADD R4, R22, 0x1, R206 ;  /* 0x0000000116047824 */ /* 0x006fe200078e02ce */
[C---:B------:R-:W-:Y:S01]  /*fa30*/  LOP3.LUT R57, R14.reuse, 0xffff0000, RZ, 0xc0, !PT ;  /* 0xffff00000e397812 */ /* 0x040fe200078ec0ff */
[----:B------:R-:W-:Y:S02]  /*fa40*/  IMAD.U32 R55, R14, 0x10000, RZ ;  /* 0x000100000e377824 */ /* 0x000fe400078e00ff */
[----:B------:R-:W-:Y:S01]  /*fa50*/  IMAD.U32 R53, R0, 0x10000, RZ ;  /* 0x0001000000357824 */ /* 0x000fe200078e00ff */
[----:B0-----:R-:W-:-:S04]  /*fa60*/  SHF.R.S32.HI R5, RZ, 0x1f, R4 ;  /* 0x0000001fff057819 */ /* 0x001fc80000011404 */
[CC--:B------:R-:W-:Y:S02]  /*fa70*/  LEA.HI R6, R5.reuse, R4.reuse, RZ, 0x3 ;  /* 0x0000000405067211 */ /* 0x0c0fe400078f18ff */
[----:B------:R-:W-:Y:S02]  /*fa80*/  LEA.HI R4, R5, R4, RZ, 0x6 ;  /* 0x0000000405047211 */ /* 0x000fe400078f30ff */
[--C-:B------:R-:W-:Y:S02]  /*fa90*/  SHF.R.S32.HI R8, RZ, 0x3, R6.reuse ;  /* 0x00000003ff087819 */ /* 0x100fe40000011406 */
[----:B------:R-:W-:Y:S01]  /*faa0*/  LOP3.LUT R5, R213, 0x38, R6, 0xf8, !PT ;  /* 0x00000038d5057812 */ /* 0x000fe200078ef806 */
[----:B------:R-:W-:Y:S01]  /*fab0*/  IMAD.SHL.U32 R4, R4, 0x80, RZ ;  /* 0x0000008004047824 */ /* 0x000fe200078e00ff */
[----:B------:R-:W-:Y:S02]  /*fac0*/  LEA.HI R45, R45, R8, RZ, 0x1d ;  /* 0x000000082d2d7211 */ /* 0x000fe400078fe8ff */
[----:B------:R-:W-:-:S02]  /*fad0*/  LOP3.LUT R5, R5, R214, RZ, 0x3c, !PT ;  /* 0x000000d605057212 */ /* 0x000fc400078e3cff */
[----:B------:R-:W-:Y:S02]  /*fae0*/  SHF.R.S32.HI R6, RZ, 0x1f, R45 ;  /* 0x0000001fff067819 */ /* 0x000fe4000001142d */
[----:B------:R-:W-:Y:S01]  /*faf0*/  LOP3.LUT R8, R4, 0xffffe000, RZ, 0xc0, !PT ;  /* 0xffffe00004087812 */ /* 0x000fe200078ec0ff */
[----:B------:R-:W-:Y:S01]  /*fb00*/  IMAD.SHL.U32 R4, R45, 0x8, RZ ;  /* 0x000000082d047824 */ /* 0x000fe200078e00ff */
[----:B------:R-:W-:Y:S02]  /*fb10*/  LEA.HI R6, R6, R45, RZ, 0x3 ;  /* 0x0000002d06067211 */ /* 0x000fe400078f18ff */
[----:B------:R-:W-:Y:S02]  /*fb20*/  IADD3 R8, R5, R8, R215 ;  /* 0x0000000805087210 */ /* 0x000fe40007ffe0d7 */
[----:B------:R-:W-:Y:S01]  /*fb30*/  LOP3.LUT R5, R213, 0x38, R4, 0xf8, !PT ;  /* 0x00000038d5057812 */ /* 0x000fe200078ef804 */
[----:B------:R-:W-:Y:S02]  /*fb40*/  IMAD.SHL.U32 R6, R6, 0x400, RZ ;  /* 0x0000040006067824 */ /* 0x000fe400078e00ff */
[----:B------:R-:W-:Y:S01]  /*fb50*/  IMAD R60, R8, 0x2, R229 ;  /* 0x00000002083c7824 */ /* 0x000fe200078e02e5 */
[----:B------:R-:W-:-:S02]  /*fb60*/  LOP3.LUT R5, R5, R214, RZ, 0x3c, !PT ;  /* 0x000000d605057212 */ /* 0x000fc400078e3cff */
        /* <DEDUP_REMOVED lines=23> */
[----:B------:R-:W-:Y:S02]  /*fce0*/  IMAD.U32 R59, R20, 0x10000, RZ ;  /* 0x00010000143b7824 */ /* 0x000fe400078e00ff */
[----:B------:R-:W-:Y:S01]  /*fcf0*/  FFMA.FTZ R52, R44, R55, R61 ;  /* 0x000000372c347223 */ /* 0x000fe2000001003d */
[----:B------:R-:W-:Y:S01]  /*fd00*/  IMAD.U32 R55, R12, 0x10000, RZ ;  /* 0x000100000c377824 */ /* 0x000fe200078e00ff */
[----:B------:R-:W-:Y:S01]  /*fd10*/  LOP3.LUT R61, R20, 0xffff0000, RZ, 0xc0, !PT ;  /* 0xffff0000143d7812 */ /* 0x000fe200078ec0ff */
[-C--:B------:R-:W-:Y:S01]  /*fd20*/  FMUL.FTZ R65, R8, R53.reuse ;  /* 0x0000003508417220 */ /* 0x080fe20000410000 */
[----:B------:R-:W-:Y:S01]  /*fd30*/  FFMA.FTZ R63, R4, R53, -R63 ;  /* 0x00000035043f7223 */ /* 0x000fe2000001083f */
[C---:B------:R-:W-:Y:S01]  /*fd40*/  FMUL.FTZ R53, R50.reuse, R59 ;  /* 0x0000003b32357220 */ /* 0x040fe20000410000 */
[----:B------:R-:W-:Y:S01]  /*fd50*/  FMUL.FTZ R50, R50, R55 ;  /* 0x0000003732327220 */ /* 0x000fe20000410000 */
[----:B------:R-:W-:Y:S01]  /*fd60*/  FFMA.FTZ R65, R4, R57, R65 ;  /* 0x0000003904417223 */ /* 0x000fe20000010041 */
[----:B------:R-:W-:Y:S01]  /*fd70*/  FMUL.FTZ R57, R10, R61 ;  /* 0x0000003d0a397220 */ /* 0x000fe20000410000 */
[----:B------:R-:W-:Y:S01]  /*fd80*/  FFMA.FTZ R55, R46, R55, -R53 ;  /* 0x000000372e377223 */ /* 0x000fe20000010835 */
[----:B------:R-:W-:Y:S01]  /*fd90*/  LOP3.LUT R53, R12, 0xffff0000, RZ, 0xc0, !PT ;  /* 0xffff00000c357812 */ /* 0x000fe200078ec0ff */
[----:B------:R-:W-:-:S02]  /*fda0*/  IMAD.U32 R44, R15, 0x10000, RZ ;  /* 0x000100000f2c7824 */ /* 0x000fc400078e00ff */
[----:B------:R-:W-:Y:S01]  /*fdb0*/  FFMA.FTZ R59, R46, R59, R50 ;  /* 0x0000003b2e3b7223 */ /* 0x000fe20000010032 */
[----:B------:R-:W-:Y:S01]  /*fdc0*/  IMAD.U32 R51, R11, 0x10000, RZ ;  /* 0x000100000b337824 */ /* 0x000fe200078e00ff */
[----:B------:R-:W-:Y:S01]  /*fdd0*/  LOP3.LUT R9, R9, 0xffff0000, RZ, 0xc0, !PT ;  /* 0xffff000009097812 */ /* 0x000fe200078ec0ff */
[-C--:B------:R-:W-:Y:S01]  /*fde0*/  FMUL.FTZ R67, R10, R53.reuse ;  /* 0x000000350a437220 */ /* 0x080fe20000410000 */
[----:B------:R-:W-:Y:S02]  /*fdf0*/  IMAD.U32 R4, R3, 0x10000, RZ ;  /* 0x0001000003047824 */ /* 0x000fe400078e00ff */
[----:B------:R-:W-:Y:S01]  /*fe00*/  FFMA.FTZ R54, R6, R53, -R57 ;  /* 0x0000003506367223 */ /* 0x000fe20000010839 */
[----:B------:R-:W-:Y:S02]  /*fe10*/  IMAD.U32 R10, R21, 0x10000, RZ ;  /* 0x00010000150a7824 */ /* 0x000fe400078e00ff */
[----:B------:R-:W-:Y:S01]  /*fe20*/  FMUL.FTZ R46, R49, R44 ;  /* 0x0000002c312e7220 */ /* 0x000fe20000410000 */
[----:B------:R-:W-:-:S02]  /*fe30*/  IMAD.U32 R8, R13, 0x10000, RZ ;  /* 0x000100000d087824 */ /* 0x000fc400078e00ff */
[----:B------:R-:W-:Y:S01]  /*fe40*/  FFMA.FTZ R56, R6, R61, R67 ;  /* 0x0000003d06387223 */ /* 0x000fe20000010043 */
[----:B------:R-:W-:Y:S01]  /*fe50*/  FMUL.FTZ R49, R49, R4 ;  /* 0x0000000431317220 */ /* 0x000fe20000410000 */
[C---:B------:R-:W-:Y:S01]  /*fe60*/  FMUL.FTZ R6, R51.reuse, R10 ;  /* 0x0000000a33067220 */ /* 0x040fe20000410000 */
[----:B------:R-:W-:Y:S01]  /*fe70*/  FMUL.FTZ R50, R51, R8 ;  /* 0x0000000833327220 */ /* 0x000fe20000410000 */
[----:B------:R-:W-:Y:S01]  /*fe80*/  LOP3.LUT R11, R11, 0xffff0000, RZ, 0xc0, !PT ;  /* 0xffff00000b0b7812 */ /* 0x000fe200078ec0ff */
[----:B------:R-:W-:Y:S01]  /*fe90*/  FFMA.FTZ R49, R45, R44, R49 ;  /* 0x0000002c2d317223 */ /* 0x000fe20000010031 */
[----:B------:R-:W-:Y:S01]  /*fea0*/  FFMA.FTZ R51, R47, R8, -R6 ;  /* 0x000000082f337223 */ /* 0x000fe20000010806 */
[----:B------:R-:W-:Y:S01]  /*feb0*/  FFMA.FTZ R46, R45, R4, -R46 ;  /* 0x000000042d2e7223 */ /* 0x000fe2000001082e */
[----:B------:R-:W-:Y:S01]  /*fec0*/  LOP3.LUT R8, R15, 0xffff0000, RZ, 0xc0, !PT ;  /* 0xffff00000f087812 */ /* 0x000fe200078ec0ff */
[----:B------:R-:W-:Y:S01]  /*fed0*/  FFMA.FTZ R47, R47, R10, R50 ;  /* 0x0000000a2f2f7223 */ /* 0x000fe20000010032 */
[----:B------:R-:W-:-:S02]  /*fee0*/  LOP3.LUT R44, R21, 0xffff0000, RZ, 0xc0, !PT ;  /* 0xffff0000152c7812 */ /* 0x000fc400078ec0ff */
        /* <DEDUP_REMOVED lines=16> */
[----:B------:R3:W-:Y:S01]  /*fff0*/  STS.128 [R60], R4 ;  /* 0x000000043c007388 */ /* 0x0007e20000000c00 */
[----:B------:R-:W-:Y:S02]  /*10000*/  F2FP.BF16.F32.PACK_AB R9, R50, R49 ;  /* 0x000000313209723e */ /* 0x000fe400000010ff */
[----:B------:R-:W-:-:S05]  /*10010*/  F2FP.BF16.F32.PACK_AB R11, R44, R47 ;  /* 0x0000002f2c0b723e */ /* 0x000fca00000010ff */
[----:B------:R3:W-:Y:S02]  /*10020*/  STS.128 [R42+0x15400], R8 ;  /* 0x015400082a007388 */ /* 0x0007e40000000c00 */
.L_x_589:
[----:B------:R-:W-:Y:S05]  /*10030*/  BSYNC B1 ;  /* 0x0000000000017941 */ /* 0x000fea0003800000 */
.L_x_588:
[----:B------:R-:W-:-:S13]  /*10040*/  ISETP.GE.AND P0, PT, R228, R43, PT ;  /* 0x0000002be400720c */ /* 0x000fda0003f06270 */
[----:B------:R-:W-:Y:S05]  /*10050*/  @P0 BRA `(.L_x_572) ;  /* 0x0000001000b00947 */ /* 0x000fea0003800000 */
[----:B------:R-:W4:Y:S01]  /*10060*/  LDC R43, c[0x0][0x3f4] ;  /* 0x0000fd00ff2b7b82 */ /* 0x000f220000000800 */
[C---:B-123--:R-:W-:Y:S01]  /*10070*/  VIADD R4, R18.reuse, 0x20 ;  /* 0x0000002012047836 */ /* 0x04efe20000000000 */
[----:B------:R-:W-:Y:S01]  /*10080*/  BSSY B1, `(.L_x_594) ;  /* 0x0000063000017945 */ /* 0x000fe20003800000 */
[C---:B------:R-:W-:Y:S01]  /*10090*/  VIADD R6, R18.reuse, 0x40 ;  /* 0x0000004012067836 */ /* 0x040fe20000000000 */
[----:B------:R-:W-:Y:S02]  /*100a0*/  SHF.R.U32.HI R58, RZ, 0x3, R208 ;  /* 0x00000003ff3a7819 */ /* 0x000fe400000116d0 */
[-C--:B----4-:R-:W-:Y:S02]  /*100b0*/  ISETP.GE.AND P0, PT, R18, R43.reuse, PT ;  /* 0x0000002b1200720c */ /* 0x090fe40003f06270 */
[-C--:B------:R-:W-:Y:S02]  /*100c0*/  ISETP.GE.AND P1, PT, R4, R43.reuse, PT ;  /* 0x0000002b0400720c */ /* 0x080fe40003f26270 */
[----:B------:R-:W-:-:S09]  /*100d0*/  ISETP.GE.AND P2, PT, R6, R43, PT ;  /* 0x0000002b0600720c */ /* 0x000fd20003f46270 */
[----:B------:R-:W-:Y:S05]  /*100e0*/  @P0 BRA `(.L_x_595) ;  /* 0x0000000400700947 */ /* 0x000fea0003800000 */
[----:B------:R-:W-:Y:S01]  /*100f0*/  LEA.HI R36, R36, R37, RZ, 0x2 ;  /* 0x0000002524247211 */ /* 0x000fe200078f10ff */
[----:B------:R-:W-:Y:S01]  /*10100*/  IMAD.U32 R53, R38, 0x10000, RZ ;  /* 0x0001000026357824 */ /* 0x000fe200078e00ff */
[----:B------:R-:W-:Y:S01]  /*10110*/  LOP3.LUT R9, R208, 0x38, R18, 0xf8, !PT ;  /* 0x00000038d0097812 */ /* 0x000fe200078ef812 */
[----:B------:R-:W-:Y:S01]  /*10120*/  IMAD.U32 R51, R32, 0x10000, RZ ;  /* 0x0001000020337824 */ /* 0x000fe200078e00ff */
[----:B------:R-:W-:Y:S01]  /*10130*/  LOP3.LUT R36, R36, 0xfffffffc, RZ, 0xc0, !PT ;  /* 0xfffffffc24247812 */ /* 0x000fe200078ec0ff */
[----:B------:R-:W-:Y:S01]  /*10140*/  IMAD.U32 R54, R39, 0x10000, RZ ;  /* 0x0001000027367824 */ /* 0x000fe200078e00ff */
[----:B------:R-:W-:Y:S01]  /*10150*/  LOP3.LUT R6, R216, R9, R58, 0xf6, !PT ;  /* 0x00000009d8067212 */ /* 0x000fe200078ef63a */
[----:B------:R-:W-:Y:S01]  /*10160*/  IMAD.U32 R65, R41, 0x10000, RZ ;  /* 0x0001000029417824 */ /* 0x000fe200078e00ff */
[----:B------:R-:W-:Y:S01]  /*10170*/  LOP3.LUT R52, R38, 0xffff0000, RZ, 0xc0, !PT ;  /* 0xffff000026347812 */ /* 0x000fe200078ec0ff */
[----:B------:R-:W-:Y:S01]  /*10180*/  IMAD.IADD R4, R37, 0x1, -R36 ;  /* 0x0000000125047824 */ /* 0x000fe200078e0a24 */
[----:B------:R-:W-:Y:S01]  /*10190*/  LOP3.LUT R32, R32, 0xffff0000, RZ, 0xc0, !PT ;  /* 0xffff000020207812 */ /* 0x000fe200078ec0ff */
[----:B------:R-:W-:Y:S01]  /*101a0*/  IMAD R56, R6, 0x2, R229 ;  /* 0x0000000206387824 */ /* 0x000fe200078e02e5 */
[----:B------:R-:W-:Y:S01]  /*101b0*/  LOP3.LUT R39, R39, 0xffff0000, RZ, 0xc0, !PT ;  /* 0xffff000027277812 */ /* 0x000fe200078ec0ff */
[----:B------:R-:W-:Y:S01]  /*101c0*/  IMAD.U32 R38, R33, 0x10000, RZ ;  /* 0x0001000021267824 */ /* 0x000fe200078e00ff */
[----:B------:R-:W-:Y:S01]  /*101d0*/  LEA.HI R4, R43, R4, RZ, 0x1d ;  /* 0x000000042b047211 */ /* 0x000fe200078fe8ff */
[----:B------:R-:W-:Y:S01]  /*101e0*/  IMAD.U32 R63, R35, 0x10000, RZ ;  /* 0x00010000233f7824 */ /* 0x000fe200078e00ff */
[----:B------:R-:W-:-:S02]  /*101f0*/  LOP3.LUT R41, R41, 0xffff0000, RZ, 0xc0, !PT ;  /* 0xffff000029297812 */ /* 0x000fc400078ec0ff */
[----:B------:R-:W-:Y:S01]  /*10200*/  SHF.R.S32.HI R7, RZ, 0x1f, R4 ;  /* 0x0000001fff077819 */ /* 0x000fe20000011404 */
[----:B0-----:R-:W-:Y:S01]  /*10210*/  IMAD.SHL.U32 R5, R4, 0x8, RZ ;  /* 0x0000000804057824 */ /* 0x001fe200078e00ff */
[----:B------:R-:W-:Y:S02]  /*10220*/  LOP3.LUT R33, R33, 0xffff0000, RZ, 0xc0, !PT ;  /* 0xffff000021217812 */ /* 0x000fe400078ec0ff */
[----:B------:R-:W-:Y:S02]  /*10230*/  LEA.HI R7, R7, R4, RZ, 0x3 ;  /* 0x0000000407077211 */ /* 0x000fe400078f18ff */
[----:B------:R-:W-:Y:S02]  /*10240*/  LOP3.LUT R4, R208, 0x38, R5, 0xf8, !PT ;  /* 0x00000038d0047812 */ /* 0x000fe400078ef805 */
[----:B------:R-:W-:Y:S01]  /*10250*/  LOP3.LUT R35, R35, 0xffff0000, RZ, 0xc0, !PT ;  /* 0xffff000023237812 */ /* 0x000fe200078ec0ff */
[----:B------:R-:W-:Y:S01]  /*10260*/  IMAD.SHL.U32 R7, R7, 0x400, RZ ;  /* 0x0000040007077824 */ /* 0x000fe200078e00ff */
[----:B------:R-:W-:-:S04]  /*10270*/  LOP3.LUT R5, R4, R58, RZ, 0x3c, !PT ;  /* 0x0000003a04057212 */ /* 0x000fc800078e3cff */
        /* <DEDUP_REMOVED lines=17> */
[-C--:B------:R-:W-:Y:S01]  /*10390*/  FMUL.FTZ R50, R53, R46.reuse ;  /* 0x0000002e35327220 */ /* 0x080fe20000410000 */
[----:B------:R-:W-:Y:S01]  /*103a0*/  FMUL.FTZ R46, R51, R46 ;  /* 0x0000002e332e7220 */ /* 0x000fe20000410000 */
[C---:B------:R-:W-:Y:S01]  /*103b0*/  IMAD.U32 R47, R9.reuse, 0x10000, RZ ;  /* 0x00010000092f7824 */ /* 0x040fe200078e00ff */
[----:B------:R-:W-:Y:S01]  /*103c0*/  LOP3.LUT R9, R9, 0xffff0000, RZ, 0xc0, !PT ;  /* 0xffff000009097812 */ /* 0x000fe200078ec0ff */
[-C--:B------:R-:W-:Y:S01]  /*103d0*/  FFMA.FTZ R50, R51, R37.reuse, -R50 ;  /* 0x0000002533327223 */ /* 0x080fe20000010832 */
[-C--:B------:R-:W-:Y:S01]  /*103e0*/  FMUL.FTZ R51, R52, R8.reuse ;  /* 0x0000000834337220 */ /* 0x080fe20000410000 */
[----:B------:R-:W-:Y:S01]  /*103f0*/  FFMA.FTZ R46, R53, R37, R46 ;  /* 0x00000025352e7223 */ /* 0x000fe2000001002e */
[----:B------:R-:W-:Y:S01]  /*10400*/  FMUL.FTZ R37, R32, R8 ;  /* 0x0000000820257220 */ /* 0x000fe20000410000 */
[----:B------:R-:W-:Y:S01]  /*10410*/  LOP3.LUT R8, R34, 0xffff0000, RZ, 0xc0, !PT ;  /* 0xffff000022087812 */ /* 0x000fe200078ec0ff */
[-C--:B------:R-:W-:Y:S01]  /*10420*/  FFMA.FTZ R51, R32, R4.reuse, -R51 ;  /* 0x0000000420337223 */ /* 0x080fe20000010833 */
[C---:B------:R-:W-:Y:S01]  /*10430*/  IMAD.U32 R32, R40.reuse, 0x10000, RZ ;  /* 0x0001000028207824 */ /* 0x040fe200078e00ff */
[----:B------:R-:W-:Y:S01]  /*10440*/  LOP3.LUT R40, R40, 0xffff0000, RZ, 0xc0, !PT ;  /* 0xffff000028287812 */ /* 0x000fe200078ec0ff */
[----:B------:R-:W-:Y:S01]  /*10450*/  FFMA.FTZ R37, R52, R4, R37 ;  /* 0x0000000434257223 */ /* 0x000fe20000010025 */
[----:B------:R-:W-:-:S02]  /*10460*/  IMAD.U32 R4, R34, 0x10000, RZ ;  /* 0x0001000022047824 */ /* 0x000fc400078e00ff */
[----:B------:R-:W-:Y:S01]  /*10470*/  FMUL.FTZ R55, R32, R48 ;  /* 0x0000003020377220 */ /* 0x000fe20000410000 */
[C---:B------:R-:W-:Y:S02]  /*10480*/  IMAD.U32 R49, R11.reuse, 0x10000, RZ ;  /* 0x000100000b317824 */ /* 0x040fe400078e00ff */
[-C--:B------:R-:W-:Y:S01]  /*10490*/  FMUL.FTZ R59, R40, R10.reuse ;  /* 0x0000000a283b7220 */ /* 0x080fe20000410000 */
[----:B------:R-:W-:Y:S01]  /*104a0*/  FMUL.FTZ R61, R8, R10 ;  /* 0x0000000a083d7220 */ /* 0x000fe20000410000 */
[----:B------:R-:W-:Y:S01]  /*104b0*/  FMUL.FTZ R53, R54, R47 ;  /* 0x0000002f36357220 */ /* 0x000fe20000410000 */
[C---:B------:R-:W-:Y:S01]  /*104c0*/  FMUL.FTZ R57, R4.reuse, R48 ;  /* 0x0000003004397220 */ /* 0x040fe20000410000 */
[----:B------:R-:W-:Y:S01]  /*104d0*/  FFMA.FTZ R55, R4, R44, -R55 ;  /* 0x0000002c04377223 */ /* 0x000fe20000010837 */
[----:B------:R-:W-:Y:S01]  /*104e0*/  LOP3.LUT R11, R11, 0xffff0000, RZ, 0xc0, !PT ;  /* 0xffff00000b0b7812 */ /* 0x000fe200078ec0ff */
[----:B------:R-:W-:Y:S01]  /*104f0*/  FMUL.FTZ R4, R65, R49 ;  /* 0x0000003141047220 */ /* 0x000fe20000410000 */
[-C--:B------:R-:W-:Y:S01]  /*10500*/  FFMA.FTZ R8, R8, R6.reuse, -R59 ;  /* 0x0000000608087223 */ /* 0x080fe2000001083b */
[----:B------:R-:W-:Y:S01]  /*10510*/  FFMA.FTZ R61, R40, R6, R61 ;  /* 0x00000006283d7223 */ /* 0x000fe2000001003d */
[C---:B------:R-:W-:Y:S01]  /*10520*/  FMUL.FTZ R47, R38.reuse, R47 ;  /* 0x0000002f262f7220 */ /* 0x040fe20000410000 */
[C---:B------:R-:W-:Y:S01]  /*10530*/  FMUL.FTZ R6, R63.reuse, R49 ;  /* 0x000000313f067220 */ /* 0x040fe20000410000 */
[-C--:B------:R-:W-:Y:S01]  /*10540*/  FFMA.FTZ R53, R38, R42.reuse, -R53 ;  /* 0x0000002a26357223 */ /* 0x080fe20000010835 */
[-C--:B------:R-:W-:Y:S01]  /*10550*/  FFMA.FTZ R38, R63, R45.reuse, -R4 ;  /* 0x0000002d3f267223 */ /* 0x080fe20000010804 */
[----:B------:R-:W-:Y:S01]  /*10560*/  FFMA.FTZ R47, R54, R42, R47 ;  /* 0x0000002a362f7223 */ /* 0x000fe2000001002f */
[----:B------:R-:W-:Y:S01]  /*10570*/  FFMA.FTZ R45, R65, R45, R6 ;  /* 0x0000002d412d7223 */ /* 0x000fe20000010006 */
[----:B------:R-:W-:Y:S01]  /*10580*/  FMUL.FTZ R4, R39, R9 ;  /* 0x0000000927047220 */ /* 0x000fe20000410000 */
[----:B------:R-:W-:Y:S01]  /*10590*/  FMUL.FTZ R40, R41, R11 ;  /* 0x0000000b29287220 */ /* 0x000fe20000410000 */
[----:B------:R-:W-:Y:S01]  /*105a0*/  FMUL.FTZ R6, R33, R9 ;  /* 0x0000000921067220 */ /* 0x000fe20000410000 */
[----:B------:R-:W-:Y:S01]  /*105b0*/  FMUL.FTZ R42, R35, R11 ;  /* 0x0000000b232a7220 */ /* 0x000fe20000410000 */
        /* <DEDUP_REMOVED lines=15> */
.L_x_595:
[----:B------:R-:W-:Y:S05]  /*106b0*/  BSYNC B1 ;  /* 0x0000000000017941 */ /* 0x000fea0003800000 */
.L_x_594:
[----:B------:R-:W-:Y:S04]  /*106c0*/  BSSY B1, `(.L_x_596) ;  /* 0x0000063000017945 */ /* 0x000fe80003800000 */
[----:B------:R-:W-:Y:S05]  /*106d0*/  @P1 BRA `(.L_x_597) ;  /* 0x0000000400841947 */ /* 0x000fea0003800000 */
[----:B-1----:R-:W-:Y:S01]  /*106e0*/  IMAD.IADD R4, R22, 0x1, R207 ;  /* 0x0000000116047824 */ /* 0x002fe200078e02cf */
[C---:B------:R-:W-:Y:S01]  /*106f0*/  LOP3.LUT R44, R28.reuse, 0xffff0000, RZ, 0xc0, !PT ;  /* 0xffff00001c2c7812 */ /* 0x040fe200078ec0ff */
[----:B------:R-:W-:Y:S01]  /*10700*/  IMAD.U32 R45, R28, 0x10000, RZ ;  /* 0x000100001c2d7824 */ /* 0x000fe200078e00ff */
[----:B------:R-:W-:Y:S01]  /*10710*/  LOP3.LUT R46, R30, 0xffff0000, RZ, 0xc0, !PT ;  /* 0xffff00001e2e7812 */ /* 0x000fe200078ec0ff */
[----:B------:R-:W-:Y:S01]  /*10720*/  IMAD.U32 R41, R24, 0x10000, RZ ;  /* 0x0001000018297824 */ /* 0x000fe200078e00ff */
[----:B0-----:R-:W-:Y:S01]  /*10730*/  SHF.R.S32.HI R5, RZ, 0x1f, R4 ;  /* 0x0000001fff057819 */ /* 0x001fe20000011404 */
[----:B------:R-:W-:Y:S01]  /*10740*/  IMAD.U32 R47, R30, 0x10000, RZ ;  /* 0x000100001e2f7824 */ /* 0x000fe200078e00ff */
[----:B------:R-:W-:Y:S02]  /*10750*/  LOP3.LUT R24, R24, 0xffff0000, RZ, 0xc0, !PT ;  /* 0xffff000018187812 */ /* 0x000fe400078ec0ff */
[CC--:B------:R-:W-:Y:S02]  /*10760*/  LEA.HI R7, R5.reuse, R4.reuse, RZ, 0x3 ;  /* 0x0000000405077211 */ /* 0x0c0fe400078f18ff */
[----:B------:R-:W-:-:S02]  /*10770*/  LEA.HI R5, R5, R4, RZ, 0x6 ;  /* 0x0000000405057211 */ /* 0x000fc400078f30ff */
[----:B------:R-:W-:-:S03]  /*10780*/  SHF.R.S32.HI R6, RZ, 0x3, R7 ;  /* 0x00000003ff067819 */ /* 0x000fc60000011407 */
[----:B------:R-:W-:Y:S01]  /*10790*/  IMAD.SHL.U32 R5, R5, 0x80, RZ ;  /* 0x0000008005057824 */ /* 0x000fe200078e00ff */
[----:B------:R-:W-:Y:S02]  /*107a0*/  LEA.HI R4, R43, R6, RZ, 0x1d ;  /* 0x000000062b047211 */ /* 0x000fe400078fe8ff */
[----:B------:R-:W-:Y:S02]  /*107b0*/  LOP3.LUT R6, R208, 0x38, R7, 0xf8, !PT ;  /* 0x00000038d0067812 */ /* 0x000fe400078ef807 */
[----:B------:R-:W-:Y:S02]  /*107c0*/  SHF.R.S32.HI R7, RZ, 0x1f, R4 ;  /* 0x0000001fff077819 */ /* 0x000fe40000011404 */
[----:B------:R-:W-:Y:S01]  /*107d0*/  LOP3.LUT R9, R5, 0xffffe000, RZ, 0xc0, !PT ;  /* 0xffffe00005097812 */ /* 0x000fe200078ec0ff */
[----:B------:R-:W-:Y:S01]  /*107e0*/  IMAD.SHL.U32 R5, R4, 0x8, RZ ;  /* 0x0000000804057824 */ /* 0x000fe200078e00ff */
[----:B------:R-:W-:Y:S02]  /*107f0*/  LEA.HI R7, R7, R4, RZ, 0x3 ;  /* 0x0000000407077211 */ /* 0x000fe400078f18ff */
[----:B------:R-:W-:-:S02]  /*10800*/  LOP3.LUT R6, R6, R58, RZ, 0x3c, !PT ;  /* 0x0000003a06067212 */ /* 0x000fc400078e3cff */
[----:B------:R-:W-:Y:S01]  /*10810*/  LOP3.LUT R4, R208, 0x38, R5, 0xf8, !PT ;  /* 0x00000038d0047812 */ /* 0x000fe200078ef805 */
[----:B------:R-:W-:Y:S01]  /*10820*/  IMAD.SHL.U32 R7, R7, 0x400, RZ ;  /* 0x0000040007077824 */ /* 0x000fe200078e00ff */
[----:B------:R-:W-:Y:S02]  /*10830*/  IADD3 R6, R6, R9, R216 ;  /* 0x0000000906067210 */ /* 0x000fe40007ffe0d8 */
[----:B------:R-:W-:Y:S02]  /*10840*/  LOP3.LUT R5, R4, R58, RZ, 0x3c, !PT ;  /* 0x0000003a04057212 */ /* 0x000fe400078e3cff */
[----:B------:R-:W-:Y:S01]  /*10850*/  LOP3.LUT R7, R7, 0x7fffe000, RZ, 0xc0, !PT ;  /* 0x7fffe00007077812 */ /* 0x000fe200078ec0ff */
[----:B------:R-:W-:-:S03]  /*10860*/  IMAD R48, R6, 0x2, R229 ;  /* 0x0000000206307824 */ /* 0x000fc600078e02e5 */
        /* <DEDUP_REMOVED lines=21> */
[----:B------:R-:W-:Y:S02]  /*109c0*/  IMAD.U32 R41, R26, 0x10000, RZ ;  /* 0x000100001a297824 */ /* 0x000fe400078e00ff */
[----:B------:R-:W-:Y:S01]  /*109d0*/  FFMA.FTZ R28, R45, R33, R28 ;  /* 0x000000212d1c7223 */ /* 0x000fe2000001001c */
[C---:B------:R-:W-:Y:S01]  /*109e0*/  FMUL.FTZ R33, R24.reuse, R8 ;  /* 0x0000000818217220 */ /* 0x040fe20000410000 */
[----:B------:R-:W-:Y:S01]  /*109f0*/  FFMA.FTZ R37, R24, R4, -R37 ;  /* 0x0000000418257223 */ /* 0x000fe20000010825 */
[-C--:B------:R-:W-:Y:S01]  /*10a00*/  FMUL.FTZ R8, R47, R39.reuse ;  /* 0x000000272f087220 */ /* 0x080fe20000410000 */
[----:B------:R-:W-:Y:S01]  /*10a10*/  FMUL.FTZ R24, R41, R39 ;  /* 0x0000002729187220 */ /* 0x000fe20000410000 */
[----:B------:R-:W-:Y:S01]  /*10a20*/  LOP3.LUT R26, R26, 0xffff0000, RZ, 0xc0, !PT ;  /* 0xffff00001a1a7812 */ /* 0x000fe200078ec0ff */
[----:B------:R-:W-:Y:S02]  /*10a30*/  IMAD.U32 R40, R11, 0x10000, RZ ;  /* 0x000100000b287824 */ /* 0x000fe400078e00ff */
[-C--:B------:R-:W-:Y:S01]  /*10a40*/  FFMA.FTZ R30, R41, R35.reuse, -R8 ;  /* 0x00000023291e7223 */ /* 0x080fe20000010808 */
[----:B------:R-:W-:Y:S01]  /*10a50*/  FFMA.FTZ R41, R47, R35, R24 ;  /* 0x000000232f297223 */ /* 0x000fe20000010018 */
[-C--:B------:R-:W-:Y:S01]  /*10a60*/  FMUL.FTZ R35, R46, R10.reuse ;  /* 0x0000000a2e237220 */ /* 0x080fe20000410000 */
[----:B------:R-:W-:Y:S01]  /*10a70*/  FMUL.FTZ R47, R26, R10 ;  /* 0x0000000a1a2f7220 */ /* 0x000fe20000410000 */
[----:B------:R-:W-:-:S02]  /*10a80*/  IMAD.U32 R24, R29, 0x10000, RZ ;  /* 0x000100001d187824 */ /* 0x000fc400078e00ff */
[----:B------:R-:W-:Y:S01]  /*10a90*/  FFMA.FTZ R33, R44, R4, R33 ;  /* 0x000000042c217223 */ /* 0x000fe20000010021 */
[-C--:B------:R-:W-:Y:S01]  /*10aa0*/  FFMA.FTZ R45, R26, R6.reuse, -R35 ;  /* 0x000000061a2d7223 */ /* 0x080fe20000010823 */
[----:B------:R-:W-:Y:S02]  /*10ab0*/  IMAD.U32 R26, R31, 0x10000, RZ ;  /* 0x000100001f1a7824 */ /* 0x000fe400078e00ff */
[----:B------:R-:W-:Y:S01]  /*10ac0*/  FFMA.FTZ R10, R46, R6, R47 ;  /* 0x000000062e0a7223 */ /* 0x000fe2000001002f */
[----:B------:R-:W-:Y:S01]  /*10ad0*/  IMAD.U32 R8, R27, 0x10000, RZ ;  /* 0x000100001b087824 */ /* 0x000fe200078e00ff */
[----:B------:R-:W-:Y:S01]  /*10ae0*/  LOP3.LUT R9, R9, 0xffff0000, RZ, 0xc0, !PT ;  /* 0xffff000009097812 */ /* 0x000fe200078ec0ff */
[----:B------:R-:W-:Y:S01]  /*10af0*/  IMAD.U32 R4, R25, 0x10000, RZ ;  /* 0x0001000019047824 */ /* 0x000fe200078e00ff */
[----:B------:R-:W-:Y:S01]  /*10b00*/  LOP3.LUT R11, R11, 0xffff0000, RZ, 0xc0, !PT ;  /* 0xffff00000b0b7812 */ /* 0x000fe200078ec0ff */
[----:B------:R-:W-:Y:S01]  /*10b10*/  FMUL.FTZ R35, R24, R38 ;  /* 0x0000002618237220 */ /* 0x000fe20000410000 */
[-C--:B------:R-:W-:Y:S01]  /*10b20*/  FMUL.FTZ R47, R26, R40.reuse ;  /* 0x000000281a2f7220 */ /* 0x080fe20000410000 */
[----:B------:R-:W-:Y:S01]  /*10b30*/  LOP3.LUT R29, R29, 0xffff0000, RZ, 0xc0, !PT ;  /* 0xffff00001d1d7812 */ /* 0x000fe200078ec0ff */
[----:B------:R-:W-:Y:S01]  /*10b40*/  FMUL.FTZ R49, R8, R40 ;  /* 0x0000002808317220 */ /* 0x000fe20000410000 */
[----:B------:R-:W-:Y:S01]  /*10b50*/  LOP3.LUT R31, R31, 0xffff0000, RZ, 0xc0, !PT ;  /* 0xffff00001f1f7812 */ /* 0x000fe200078ec0ff */
[C---:B------:R-:W-:Y:S01]  /*10b60*/  FMUL.FTZ R39, R4.reuse, R38 ;  /* 0x0000002604277220 */ /* 0x040fe20000410000 */
[----:B------:R-:W-:Y:S01]  /*10b70*/  LOP3.LUT R25, R25, 0xffff0000, RZ, 0xc0, !PT ;  /* 0xffff000019197812 */ /* 0x000fe200078ec0ff */
[----:B------:R-:W-:Y:S01]  /*10b80*/  FFMA.FTZ R35, R4, R34, -R35 ;  /* 0x0000002204237223 */ /* 0x000fe20000010823 */
[----:B------:R-:W-:Y:S01]  /*10b90*/  LOP3.LUT R27, R27, 0xffff0000, RZ, 0xc0, !PT ;  /* 0xffff00001b1b7812 */ /* 0x000fe200078ec0ff */
[-C--:B------:R-:W-:Y:S01]  /*10ba0*/  FFMA.FTZ R47, R8, R36.reuse, -R47 ;  /* 0x00000024082f7223 */ /* 0x080fe2000001082f */
        /* <DEDUP_REMOVED lines=20> */
.L_x_597:
[----:B------:R-:W-:Y:S05]  /*10cf0*/  BSYNC B1 ;  /* 0x0000000000017941 */ /* 0x000fea0003800000 */
.L_x_596:
[----:B------:R-:W-:Y:S05]  /*10d00*/  @P2 BRA `(.L_x_572) ;  /* 0x0000000400842947 */ /* 0x000fea0003800000 */
[----:B-12---:R-:W-:Y:S01]  /*10d10*/  IMAD.IADD R4, R22, 0x1, R206 ;  /* 0x0000000116047824 */ /* 0x006fe200078e02ce */
        /* <DEDUP_REMOVED lines=55> */
[----:B------:R-:W-:Y:S01]  /*11090*/  FMUL.FTZ R27, R38, R10 ;  /* 0x0000000a261b7220 */ /* 0x000fe20000410000 */
[----:B------:R-:W-:-:S02]  /*110a0*/  IMAD.U32 R8, R15, 0x10000, RZ ;  /* 0x000100000f087824 */ /* 0x000fc400078e00ff */
[C---:B------:R-:W-:Y:S01]  /*110b0*/  FMUL.FTZ R37, R12.reuse, R10 ;  /* 0x0000000a0c257220 */ /* 0x040fe20000410000 */
[----:B------:R-:W-:Y:S02]  /*110c0*/  IMAD.U32 R0, R3, 0x10000, RZ ;  /* 0x0001000003007824 */ /* 0x000fe400078e00ff */
[----:B------:R-:W-:Y:S01]  /*110d0*/  FFMA.FTZ R35, R12, R6, -R27 ;  /* 0x000000060c237223 */ /* 0x000fe2000001081b */
[----:B------:R-:W-:Y:S02]  /*110e0*/  IMAD.U32 R12, R21, 0x10000, RZ ;  /* 0x00010000150c7824 */ /* 0x000fe400078e00ff */
[----:B------:R-:W-:Y:S01]  /*110f0*/  FFMA.FTZ R25, R36, R4, R25 ;  /* 0x0000000424197223 */ /* 0x000fe20000010019 */
[----:B------:R-:W-:Y:S01]  /*11100*/  LOP3.LUT R9, R9, 0xffff0000, RZ, 0xc0, !PT ;  /* 0xffff000009097812 */ /* 0x000fe200078ec0ff */
[----:B------:R-:W-:Y:S01]  /*11110*/  IMAD.U32 R4, R13, 0x10000, RZ ;  /* 0x000100000d047824 */ /* 0x000fe200078e00ff */
[----:B------:R-:W-:Y:S01]  /*11120*/  LOP3.LUT R11, R11, 0xffff0000, RZ, 0xc0, !PT ;  /* 0xffff00000b0b7812 */ /* 0x000fe200078ec0ff */
[----:B------:R-:W-:Y:S01]  /*11130*/  FMUL.FTZ R27, R8, R30 ;  /* 0x0000001e081b7220 */ /* 0x000fe20000410000 */
[----:B------:R-:W-:Y:S01]  /*11140*/  FFMA.FTZ R10, R38, R6, R37 ;  /* 0x00000006260a7223 */ /* 0x000fe20000010025 */
[----:B------:R-:W-:Y:S01]  /*11150*/  LOP3.LUT R15, R15, 0xffff0000, RZ, 0xc0, !PT ;  /* 0xffff00000f0f7812 */ /* 0x000fe200078ec0ff */
[----:B------:R-:W-:Y:S01]  /*11160*/  FMUL.FTZ R31, R0, R30 ;  /* 0x0000001e001f7220 */ /* 0x000fe20000410000 */
[----:B------:R-:W-:Y:S01]  /*11170*/  LOP3.LUT R21, R21, 0xffff0000, RZ, 0xc0, !PT ;  /* 0xffff000015157812 */ /* 0x000fe200078ec0ff */
[----:B------:R-:W-:Y:S01]  /*11180*/  FMUL.FTZ R37, R12, R32 ;  /* 0x000000200c257220 */ /* 0x000fe20000410000 */
[----:B------:R-:W-:Y:S01]  /*11190*/  LOP3.LUT R3, R3, 0xffff0000, RZ, 0xc0, !PT ;  /* 0xffff000003037812 */ /* 0x000fe200078ec0ff */
[-C--:B------:R-:W-:Y:S01]  /*111a0*/  FFMA.FTZ R27, R0, R26.reuse, -R27 ;  /* 0x0000001a001b7223 */ /* 0x080fe2000001081b */
[----:B------:R-:W-:Y:S01]  /*111b0*/  LOP3.LUT R13, R13, 0xffff0000, RZ, 0xc0, !PT ;  /* 0xffff00000d0d7812 */ /* 0x000fe200078ec0ff */
[----:B------:R-:W-:Y:S01]  /*111c0*/  FFMA.FTZ R31, R8, R26, R31 ;  /* 0x0000001a081f7223 */ /* 0x000fe2000001001f */
[C---:B------:R-:W-:Y:S01]  /*111d0*/  FMUL.FTZ R39, R4.reuse, R32 ;  /* 0x0000002004277220 */ /* 0x040fe20000410000 */
[-C--:B------:R-:W-:Y:S01]  /*111e0*/  FFMA.FTZ R37, R4, R28.reuse, -R37 ;  /* 0x0000001c04257223 */ /* 0x080fe20000010825 */
        /* <DEDUP_REMOVED lines=19> */
.L_x_572:
[----:B------:R-:W-:Y:S05]  /*11320*/  BSYNC B0 ;  /* 0x0000000000007941 */ /* 0x000fea0003800000 */
.L_x_553:
[----:B------:R-:W-:Y:S01]  /*11330*/  @!PT LDS RZ, [RZ] ;  /* 0x00000000fffff984 */ /* 0x000fe20000000800 */
[----:B------:R-:W-:Y:S01]  /*11340*/  @!PT LDS RZ, [RZ] ;  /* 0x00000000fffff984 */ /* 0x000fe20000000800 */
[----:B------:R-:W-:Y:S01]  /*11350*/  @!PT LDS RZ, [RZ] ;  /* 0x00000000fffff984 */ /* 0x000fe20000000800 */
[----:B------:R-:W-:Y:S01]  /*11360*/  @!PT LDS RZ, [RZ] ;  /* 0x00000000fffff984 */ /* 0x000fe20000000800 */
[----:B------:R5:W-:Y:S06]  /*11370*/  MEMBAR.ALL.CTA ;  /* 0x0000000000007992 */ /* 0x000bec0000008000 */
[----:B-----5:R-:W5:Y:S01]  /*11380*/  FENCE.VIEW.ASYNC.S ;  /* 0x00000000000073c6 */ /* 0x020f620000000000 */
[----:B------:R-:W-:Y:S05]  /*11390*/  WARPSYNC.ALL ;  /* 0x0000000000007948 */ /* 0x000fea0003800000 */
[----:B-----5:R-:W-:Y:S06]  /*113a0*/  BAR.SYNC.DEFER_BLOCKING 0xd, 0x100 ;  /* 0x0344000000007b1d */ /* 0x020fec0000010000 */
.L_x_551:
[----:B------:R-:W-:-:S13]  /*113b0*/  ISETP.NE.AND P0, PT, R212, 0x3, PT ;  /* 0x00000003d400780c */ /* 0x000fda0003f05270 */
[----:B------:R-:W-:Y:S05]  /*113c0*/  @!P0 BRA `(.L_x_598) ;  /* 0x0000000000048947 */ /* 0x000fea0003800000 */
[----:B------:R-:W-:Y:S01]  /*113d0*/  BPT.TRAP 0x1 ;  /* 0x000000040000795c */ /* 0x000fe20000300000 */
.L_x_598:
[----:B0123--:R-:W-:Y:S01]  /*113e0*/  IMAD R10, R217, 0x8, R16 ;  /* 0x00000008d90a7824 */ /* 0x00ffe200078e0210 */
[----:B----4-:R-:W-:-:S04]  /*113f0*/  SHF.L.U32 R3, R218, 0x1f, RZ ;  /* 0x0000001fda037819 */ /* 0x010fc800000006ff */
[----:B------:R0:W1:Y:S01]  /*11400*/  SYNCS.PHASECHK.TRANS64.TRYWAIT P2, [R10+URZ+0x36830], R3 ;  /* 0x036830030a0075a7 */ /* 0x000062000804017f */
[----:B------:R-:W-:Y:S05]  /*11410*/  @!P0 BRA `(.L_x_599) ;  /* 0x0000000000048947 */ /* 0x000fea0003800000 */
[----:B------:R-:W-:Y:S01]  /*11420*/  BPT.TRAP 0x1 ;  /* 0x000000040000795c */ /* 0x000fe20000300000 */
.L_x_599:
[----:B------:R-:W2:Y:S01]  /*11430*/  S2R R0, SR_TID.X ;  /* 0x0000000000007919 */ /* 0x000ea20000002100 */
[----:B------:R-:W-:Y:S01]  /*11440*/  IMAD.MOV.U32 R119, RZ, RZ, RZ ;  /* 0x000000ffff777224 */ /* 0x000fe200078e00ff */
[----:B--2---:R-:W-:-:S04]  /*11450*/  LOP3.LUT R0, R0, 0x7f, RZ, 0xc0, !PT ;  /* 0x0000007f00007812 */ /* 0x004fc800078ec0ff */
[----:B------:R-:W-:Y:S01]  /*11460*/  ISETP.NE.AND P1, PT, R0, RZ, PT ;  /* 0x000000ff0000720c */ /* 0x000fe20003f25270 */
[----:B-1----:R-:W-:-:S12]  /*11470*/  @P2 BRA `(.L_x_600) ;  /* 0x0000000000082947 */ /* 0x002fd80003800000 */
[----:B------:R-:W1:Y:S02]  /*11480*/  SYNCS.PHASECHK.TRANS64.TRYWAIT P2, [R10+URZ+0x36830], R3 ;  /* 0x036830030a0075a7 */ /* 0x000e64000804017f */
[----:B-1----:R-:W-:Y:S05]  /*11490*/  @!P2 BRA `(.L_x_601) ;  /* 0x0000017800bca947 */ /* 0x002fea0003800000 */
.L_x_600:
[----:B------:R-:W-:Y:S05]  /*114a0*/  WARPSYNC.ALL ;  /* 0x0000000000007948 */ /* 0x000fea0003800000 */
[----:B------:R-:W-:Y:S01]  /*114b0*/  VIADD R0, R16, 0x21400 ;  /* 0x0002140010007836 */ /* 0x000fe20000000000 */
[----:B------:R-:W-:Y:S01]  /*114c0*/  R2UR UR20, R2 ;  /* 0x00000000021472ca */ /* 0x000fe200000e0000 */
[----:B01----:R-:W-:Y:S01]  /*114d0*/  IMAD.MOV.U32 R3, RZ, RZ, 0x40000040 ;  /* 0x40000040ff037424 */ /* 0x003fe200078e00ff */
[----:B------:R-:W-:Y:S01]  /*114e0*/  WARPGROUP.ARRIVE ;  /* 0x00000000000079c5 */ /* 0x000fe20000000000 */
[----:B------:R-:W-:Y:S01]  /*114f0*/  UMOV UR5, 0x40000040 ;  /* 0x4000004000057882 */ /* 0x000fe20000000000 */
[----:B------:R-:W-:Y:S01]  /*11500*/  SHF.R.U32.HI R0, RZ, 0x4, R0 ;  /* 0x00000004ff007819 */ /* 0x000fe20000011600 */
[----:B------:R-:W-:Y:S01]  /*11510*/  IMAD.MOV.U32 R5, RZ, RZ, 0x40000040 ;  /* 0x40000040ff057424 */ /* 0x000fe200078e00ff */
[----:B------:R-:W-:Y:S01]  /*11520*/  R2UR UR7, R3 ;  /* 0x00000000030772ca */ /* 0x000fe200000e0000 */
[----:B------:R-:W-:Y:S01]  /*11530*/  UMOV UR23, UR5 ;  /* 0x0000000500177c82 */ /* 0x000fe20008000000 */
[----:B------:R-:W-:Y:S01]  /*11540*/  LOP3.LUT R0, R0, 0x3fff, RZ, 0xc0, !PT ;  /* 0x00003fff00007812 */ /* 0x000fe200078ec0ff */
[----:B------:R-:W-:Y:S01]  /*11550*/  IMAD.U32 R15, RZ, RZ, UR5 ;  /* 0x00000005ff0f7e24 */ /* 0x000fe2000f8e00ff */
[----:B------:R-:W-:Y:S01]  /*11560*/  UMOV UR9, UR23 ;  /* 0x0000001700097c82 */ /* 0x000fe20008000000 */
[----:B------:R-:W-:Y:S01]  /*11570*/  IMAD.MOV.U32 R7, RZ, RZ, 0x40000040 ;  /* 0x40000040ff077424 */ /* 0x000fe200078e00ff */
[----:B------:R-:W-:Y:S01]  /*11580*/  LOP3.LUT R220, R0, 0x10000, RZ, 0xfc, !PT ;  /* 0x0001000000dc7812 */ /* 0x000fe200078efcff */
[----:B------:R-:W-:Y:S01]  /*11590*/  ULOP3.LUT UR20, UR20, 0x10000, URZ, 0xfc, !UPT ;  /* 0x0001000014147892 */ /* 0x000fe2000f8efc3f */
[----:B------:R-:W-:Y:S01]  /*115a0*/  IMAD.MOV.U32 R9, RZ, RZ, 0x40000040 ;  /* 0x40000040ff097424 */ /* 0x000fe200078e00ff */
[----:B------:R-:W-:Y:S01]  /*115b0*/  UMOV UR13, UR23 ;  /* 0x00000017000d7c82 */ /* 0x000fe20008000000 */
[----:B------:R-:W-:Y:S01]  /*115c0*/  R2UR UR11, R7 ;  /* 0x00000000070b72ca */ /* 0x000fe200000e0000 */
[----:B------:R-:W-:Y:S01]  /*115d0*/  IMAD R2, R217, 0xa80, R220 ;  /* 0x00000a80d9027824 */ /* 0x000fe200078e02dc */
[----:B------:R-:W-:Y:S01]  /*115e0*/  UMOV UR17, UR23 ;  /* 0x0000001700117c82 */ /* 0x000fe20008000000 */
[----:B------:R-:W-:Y:S01]  /*115f0*/  R2UR UR19, R9 ;  /* 0x00000000091372ca */ /* 0x000fe200000e0000 */
[----:B------:R-:W-:Y:S01]  /*11600*/  UMOV UR4, UR20 ;  /* 0x0000001400047c82 */ /* 0x000fe20008000000 */
[C---:B------:R-:W-:Y:S01]  /*11610*/  VIADD R4, R2.reuse, 0x80 ;  /* 0x0000008002047836 */ /* 0x040fe20000000000 */
[C---:B------:R-:W-:Y:S01]  /*11620*/  R2UR UR6, R2.reuse ;  /* 0x00000000020672ca */ /* 0x040fe200000e0000 */
[----:B------:R-:W-:Y:S01]  /*11630*/  UMOV UR22, UR4 ;  /* 0x0000000400167c82 */ /* 0x000fe20008000000 */
[----:B------:R-:W-:Y:S01]  /*11640*/  IMAD.U32 R14, RZ, RZ, UR4 ;  /* 0x00000004ff0e7e24 */ /* 0x000fe2000f8e00ff */
[----:B------:R-:W-:Y:S01]  /*11650*/  UMOV UR8, UR22 ;  /* 0x0000001600087c82 */ /* 0x000fe20008000000 */
[C---:B------:R-:W-:Y:S01]  /*11660*/  VIADD R6, R2.reuse, 0x180 ;  /* 0x0000018002067836 */ /* 0x040fe20000000000 */
[----:B------:R-:W-:Y:S01]  /*11670*/  UMOV UR12, UR22 ;  /* 0x00000016000c7c82 */ /* 0x000fe20008000000 */
[----:B------:R-:W-:Y:S01]  /*11680*/  VIADD R8, R2, 0x280 ;  /* 0x0000028002087836 */ /* 0x000fe20000000000 */
[----:B------:R-:W-:Y:S01]  /*11690*/  UMOV UR16, UR22 ;  /* 0x0000001600107c82 */ /* 0x000fe20008000000 */
[----:B------:R-:W-:Y:S01]  /*116a0*/  IMAD.MOV.U32 R7, RZ, RZ, 0x40000040 ;  /* 0x40000040ff077424 */ /* 0x000fe200078e00ff */
[----:B------:R-:W-:Y:S01]  /*116b0*/  R2UR UR10, R6 ;  /* 0x00000000060a72ca */ /* 0x000fe200000e0000 */
[----:B------:R-:W-:Y:S01]  /*116c0*/  VIADD R6, R2, 0x2 ;  /* 0x0000000202067836 */ /* 0x000fe20000000000 */
[----:B------:R-:W-:Y:S01]  /*116d0*/  R2UR UR18, R8 ;  /* 0x00000000081272ca */ /* 0x000fe200000e0000 */
[----:B------:R-:W-:Y:S01]  /*116e0*/  UMOV UR25, 0x40000040 ;  /* 0x4000004000197882 */ /* 0x000fe20000000000 */
[----:B------:R-:W-:Y:S01]  /*116f0*/  HGMMA.64x16x16.F32.BF16 R72, gdesc[UR4], RZ, !UPT, gsb0 ;  /* 0x00200000044879f0 */ /* 0x000fe2000c0018ff */
[----:B------:R-:W-:Y:S01]  /*11700*/  R2UR UR6, R4 ;  /* 0x00000000040672ca */ /* 0x000fe200000e0000 */
[----:B------:R-:W-:Y:S01]  /*11710*/  UMOV UR4, UR22 ;  /* 0x0000001600047c82 */ /* 0x000fe20008000000 */
[----:B------:R-:W-:Y:S01]  /*11720*/  R2UR UR7, R5 ;  /* 0x00000000050772ca */ /* 0x000fe200000e0000 */
[----:B------:R-:W-:Y:S01]  /*11730*/  UMOV UR5, UR23 ;  /* 0x0000001700057c82 */ /* 0x000fe20008000000 */
[----:B------:R-:W-:Y:S01]  /*11740*/  VIADD R4, R2, 0x100 ;  /* 0x0000010002047836 */ /* 0x000fe20000000000 */
[----:B------:R-:W-:Y:S01]  /*11750*/  R2UR UR26, R6 ;  /* 0x00000000061a72ca */ /* 0x000fe200000e0000 */
[----:B------:R-:W-:Y:S01]  /*11760*/  IMAD.MOV.U32 R5, RZ, RZ, 0x40000040 ;  /* 0x40000040ff057424 */ /* 0x000fe200078e00ff */
[----:B------:R-:W-:Y:S01]  /*11770*/  R2UR UR27, R7 ;  /* 0x00000000071b72ca */ /* 0x000fe200000e0000 */
[C---:B------:R-:W-:Y:S01]  /*11780*/  VIADD R6, R2.reuse, 0x102 ;  /* 0x0000010202067836 */ /* 0x040fe20000000000 */
[----:B------:R0:W-:Y:S01]  /*11790*/  STL.64 [R1], R14 ;  /* 0x0000000e01007387 */ /* 0x0001e20000100a00 */
[----:B------:R-:W-:Y:S01]  /*117a0*/  IMAD.MOV.U32 R7, RZ, RZ, 0x40000040 ;  /* 0x40000040ff077424 */ /* 0x000fe200078e00ff */
[----:B------:R-:W-:Y:S01]  /*117b0*/  UIADD3 UR40, UR20, 0x804, URZ ;  /* 0x0000080414287890 */ /* 0x000fe2000fffe03f */
[----:B------:R-:W-:Y:S01]  /*117c0*/  VIADD R8, R2, 0x282 ;  /* 0x0000028202087836 */ /* 0x000fe20000000000 */
[----:B------:R-:W-:Y:S01]  /*117d0*/  UMOV UR41, 0x40000040 ;  /* 0x4000004000297882 */ /* 0x000fe20000000000 */
[----:B------:R-:W-:Y:S01]  /*117e0*/  IMAD.MOV.U32 R9, RZ, RZ, 0x40000040 ;  /* 0x40000040ff097424 */ /* 0x000fe200078e00ff */
[----:B------:R-:W-:Y:S01]  /*117f0*/  UIADD3 UR36, UR20, 0x806, URZ ;  /* 0x0000080614247890 */ /* 0x000fe2000fffe03f */
[----:B------:R-:W-:Y:S01]  /*11800*/  IMAD.MOV.U32 R3, RZ, RZ, 0x40000040 ;  /* 0x40000040ff037424 */ /* 0x000fe200078e00ff */
[----:B------:R-:W-:Y:S01]  /*11810*/  UMOV UR37, 0x40000040 ;  /* 0x4000004000257882 */ /* 0x000fe20000000000 */
[----:B------:R-:W-:Y:S01]  /*11820*/  P2R R12, PR, RZ, 0x2 ;  /* 0x00000002ff0c7803 */ /* 0x000fe20000000000 */
[----:B------:R-:W-:Y:S01]  /*11830*/  BSSY B0, `(.L_x_602) ;  /* 0x00009d8000007945 */ /* 0x000fe20003800000 */
[----:B------:R-:W-:Y:S01]  /*11840*/  P2R R11, PR, RZ, 0x1 ;  /* 0x00000001ff0b7803 */ /* 0x000fe20000000000 */
[----:B0-----:R-:W-:-:S02]  /*11850*/  IMAD.U32 R15, RZ, RZ, UR25 ;  /* 0x00000019ff0f7e24 */ /* 0x001fc4000f8e00ff */
        /* <DEDUP_REMOVED lines=13> */
[--C-:B------:R-:W-:Y:S01]  /*11930*/  IMAD.MOV.U32 R92, RZ, RZ, R119.reuse ;  /* 0x000000ffff5c7224 */ /* 0x100fe200078e0077 */
[----:B------:R-:W-:Y:S02]  /*11940*/  WARPGROUP.DEPBAR.LE gsb0, 0x0 ;  /* 0x00008000000079c5 */ /* 0x000fe40000010000 */
[----:B------:R-:W-:Y:S01]  /*11950*/  WARPGROUP.ARRIVE ;  /* 0x00000000000079c5 */ /* 0x000fe20000000000 */
[--C-:B------:R-:W-:Y:S02]  /*11960*/  IMAD.MOV.U32 R90, RZ, RZ, R119.reuse ;  /* 0x000000ffff5a7224 */ /* 0x100fe400078e0077 */
[--C-:B------:R-:W-:Y:S02]  /*11970*/  IMAD.MOV.U32 R88, RZ, RZ, R119.reuse ;  /* 0x000000ffff587224 */ /* 0x100fe400078e0077 */
[----:B------:R-:W-:Y:S01]  /*11980*/  IMAD.MOV.U32 R86, RZ, RZ, R119 ;  /* 0x000000ffff567224 */ /* 0x000fe200078e0077 */
[----:B------:R-:W-:Y:S01]  /*11990*/  HGMMA.64x16x16.F32.BF16 R64, gdesc[UR4], RZ, !UPT, gsb0 ;  /* 0x00200000044079f0 */ /* 0x000fe2000c0018ff */
[----:B------:R-:W-:Y:S01]  /*119a0*/  R2UR UR6, R4 ;  /* 0x00000000040672ca */ /* 0x000fe200000e0000 */
[----:B------:R-:W-:Y:S01]  /*119b0*/  UMOV UR4, UR22 ;  /* 0x0000001600047c82 */ /* 0x000fe20008000000 */
[----:B------:R-:W-:Y:S01]  /*119c0*/  R2UR UR7, R5 ;  /* 0x00000000050772ca */ /* 0x000fe200000e0000 */
[----:B------:R-:W-:Y:S01]  /*119d0*/  UMOV UR5, UR23 ;  /* 0x0000001700057c82 */ /* 0x000fe20008000000 */
[----:B------:R-:W-:-:S02]  /*119e0*/  VIADD R4, R2, 0x200 ;  /* 0x0000020002047836 */ /* 0x000fc40000000000 */
[----:B------:R-:W-:Y:S02]  /*119f0*/  IMAD.MOV.U32 R5, RZ, RZ, 0x40000040 ;  /* 0x40000040ff057424 */ /* 0x000fe400078e00ff */
[--C-:B------:R-:W-:Y:S01]  /*11a00*/  IMAD.MOV.U32 R84, RZ, RZ, R119.reuse ;  /* 0x000000ffff547224 */ /* 0x100fe200078e0077 */
[----:B------:R-:W-:Y:S01]  /*11a10*/  R2UR UR14, R4 ;  /* 0x00000000040e72ca */ /* 0x000fe200000e0000 */
[----:B------:R-:W-:Y:S01]  /*11a20*/  VIADD R4, R2, 0x300 ;  /* 0x0000030002047836 */ /* 0x000fe20000000000 */
[----:B------:R-:W-:Y:S01]  /*11a30*/  R2UR UR15, R5 ;  /* 0x00000000050f72ca */ /* 0x000fe200000e0000 */
[----:B------:R-:W-:Y:S02]  /*11a40*/  IMAD.MOV.U32 R5, RZ, RZ, 0x40000040 ;  /* 0x40000040ff057424 */ /* 0x000fe400078e00ff */
[--C-:B------:R-:W-:Y:S02]  /*11a50*/  IMAD.MOV.U32 R82, RZ, RZ, R119.reuse ;  /* 0x000000ffff527224 */ /* 0x100fe400078e0077 */
[----:B------:R-:W-:Y:S01]  /*11a60*/  IMAD.MOV.U32 R80, RZ, RZ, R119 ;  /* 0x000000ffff507224 */ /* 0x000fe200078e0077 */
[----:B------:R-:W-:-:S02]  /*11a70*/  WARPGROUP.DEPBAR.LE gsb0, 0x0 ;  /* 0x00008000000079c5 */ /* 0x000fc40000010000 */
[----:B------:R-:W-:-:S06]  /*11a80*/  WARPGROUP.ARRIVE ;  /* 0x00000000000079c5 */ /* 0x000fcc0000000000 */
[----:B------:R-:W-:Y:S01]  /*11a90*/  HGMMA.64x16x16.F32.BF16 R56, gdesc[UR4], RZ, !UPT, gsb0 ;  /* 0x00200000043879f0 */ /* 0x000fe2000c0018ff */
[----:B------:R-:W-:Y:S01]  /*11aa0*/  R2UR UR6, R4 ;  /* 0x00000000040672ca */ /* 0x000fe200000e0000 */
[----:B------:R-:W-:Y:S01]  /*11ab0*/  UMOV UR4, UR22 ;  /* 0x0000001600047c82 */ /* 0x000fe20008000000 */
[----:B------:R-:W-:Y:S01]  /*11ac0*/  R2UR UR7, R5 ;  /* 0x00000000050772ca */ /* 0x000fe200000e0000 */
[----:B------:R-:W-:Y:S01]  /*11ad0*/  UMOV UR5, UR23 ;  /* 0x0000001700057c82 */ /* 0x000fe20008000000 */
[----:B------:R-:W-:Y:S01]  /*11ae0*/  VIADD R4, R2, 0x82 ;  /* 0x0000008202047836 */ /* 0x000fe20000000000 */
[----:B------:R-:W-:Y:S01]  /*11af0*/  UMOV UR23, UR25 ;  /* 0x0000001900177c82 */ /* 0x000fe20008000000 */
[----:B------:R-:W-:Y:S01]  /*11b00*/  IMAD.MOV.U32 R5, RZ, RZ, 0x40000040 ;  /* 0x40000040ff057424 */ /* 0x000fe200078e00ff */
[----:B------:R-:W-:Y:S02]  /*11b10*/  WARPGROUP.DEPBAR.LE gsb0, 0x0 ;  /* 0x00008000000079c5 */ /* 0x000fe40000010000 */
[----:B------:R-:W-:-:S06]  /*11b20*/  WARPGROUP.ARRIVE ;  /* 0x00000000000079c5 */ /* 0x000fcc0000000000 */
[----:B------:R-:W-:Y:S01]  /*11b30*/  HGMMA.64x16x16.F32.BF16 R48, gdesc[UR8], RZ, !UPT, gsb0 ;  /* 0x00200000083079f0 */ /* 0x000fe2000c0018ff */
[----:B------:R-:W-:Y:S01]  /*11b40*/  UIADD3 UR8, UR20, 0x2, URZ ;  /* 0x0000000214087890 */ /* 0x000fe2000fffe03f */
[----:B------:R-:W-:-:S06]  /*11b50*/  UMOV UR9, UR23 ;  /* 0x0000001700097c82 */ /* 0x000fcc0008000000 */
[----:B------:R-:W-:Y:S02]  /*11b60*/  UMOV UR24, UR8 ;  /* 0x0000000800187c82 */ /* 0x000fe40008000000 */
[----:B------:R-:W-:Y:S01]  /*11b70*/  UMOV UR22, UR24 ;  /* 0x0000001800167c82 */ /* 0x000fe20008000000 */
[----:B------:R-:W-:Y:S01]  /*11b80*/  IMAD.U32 R14, RZ, RZ, UR24 ;  /* 0x00000018ff0e7e24 */ /* 0x000fe2000f8e00ff */
[----:B------:R-:W-:-:S04]  /*11b90*/  UMOV UR8, UR22 ;  /* 0x0000001600087c82 */ /* 0x000fc80008000000 */
[----:B------:R0:W-:Y:S01]  /*11ba0*/  STL.64 [R1+0x60], R14 ;  /* 0x0000600e01007387 */ /* 0x0001e20000100a00 */
[----:B------:R-:W-:Y:S02]  /*11bb0*/  WARPGROUP.DEPBAR.LE gsb0, 0x0 ;  /* 0x00008000000079c5 */ /* 0x000fe40000010000 */
[----:B------:R-:W-:-:S06]  /*11bc0*/  WARPGROUP.ARRIVE ;  /* 0x00000000000079c5 */ /* 0x000fcc0000000000 */
[----:B------:R-:W-:Y:S01]  /*11bd0*/  HGMMA.64x16x16.F32.BF16 R40, gdesc[UR12], RZ, !UPT, gsb0 ;  /* 0x002000000c2879f0 */ /* 0x000fe2000c0018ff */
[----:B------:R-:W-:Y:S01]  /*11be0*/  UMOV UR12, UR22 ;  /* 0x00000016000c7c82 */ /* 0x000fe20008000000 */
[----:B------:R-:W-:Y:S01]  /*11bf0*/  UMOV UR13, UR23 ;  /* 0x00000017000d7c82 */ /* 0x000fe20008000000 */
[----:B------:R-:W-:Y:S02]  /*11c00*/  WARPGROUP.DEPBAR.LE gsb0, 0x0 ;  /* 0x00008000000079c5 */ /* 0x000fe40000010000 */
[----:B------:R-:W-:-:S06]  /*11c10*/  WARPGROUP.ARRIVE ;  /* 0x00000000000079c5 */ /* 0x000fcc0000000000 */
[----:B------:R-:W-:Y:S01]  /*11c20*/  HGMMA.64x16x16.F32.BF16 R32, gdesc[UR16], RZ, !UPT, gsb0 ;  /* 0x00200000102079f0 */ /* 0x000fe2000c0018ff */
[----:B------:R-:W-:Y:S01]  /*11c30*/  R2UR UR18, R8 ;  /* 0x00000000081272ca */ /* 0x000fe200000e0000 */
[----:B------:R-:W-:Y:S01]  /*11c40*/  UMOV UR16, UR22 ;  /* 0x0000001600107c82 */ /* 0x000fe20008000000 */
[----:B------:R-:W-:Y:S01]  /*11c50*/  R2UR UR19, R9 ;  /* 0x00000000091372ca */ /* 0x000fe200000e0000 */
[----:B------:R-:W-:Y:S01]  /*11c60*/  UMOV UR17, UR23 ;  /* 0x0000001700117c82 */ /* 0x000fe20008000000 */
[----:B------:R-:W-:Y:S02]  /*11c70*/  VIADD R8, R2, 0x284 ;  /* 0x0000028402087836 */ /* 0x000fe40000000000 */
[----:B------:R-:W-:Y:S01]  /*11c80*/  IMAD.MOV.U32 R9, RZ, RZ, 0x40000040 ;  /* 0x40000040ff097424 */ /* 0x000fe200078e00ff */
        /* <DEDUP_REMOVED lines=8> */
[----:B------:R-:W-:-:S03]  /*11d10*/  IMAD.MOV.U32 R5, RZ, RZ, 0x40000040 ;  /* 0x40000040ff057424 */ /* 0x000fc600078e00ff */
[----:B------:R-:W-:Y:S01]  /*11d20*/  R2UR UR10, R4 ;  /* 0x00000000040a72ca */ /* 0x000fe200000e0000 */
[----:B------:R-:W-:Y:S01]  /*11d30*/  VIADD R4, R2, 0x302 ;  /* 0x0000030202047836 */ /* 0x000fe20000000000 */
[----:B------:R-:W-:Y:S01]  /*11d40*/  R2UR UR11, R5 ;  /* 0x00000000050b72ca */ /* 0x000fe200000e0000 */
[----:B------:R-:W-:Y:S01]  /*11d50*/  IMAD.MOV.U32 R5, RZ, RZ, 0x40000040 ;  /* 0x40000040ff057424 */ /* 0x000fe200078e00ff */
[----:B------:R-:W-:Y:S02]  /*11d60*/  WARPGROUP.DEPBAR.LE gsb0, 0x0 ;  /* 0x00008000000079c5 */ /* 0x000fe40000010000 */
[----:B------:R-:W-:-:S06]  /*11d70*/  WARPGROUP.ARRIVE ;  /* 0x00000000000079c5 */ /* 0x000fcc0000000000 */
[----:B------:R-:W-:Y:S01]  /*11d80*/  HGMMA.64x16x16.F32.BF16 R72, gdesc[UR24], R72, gsb0 ;  /* 0x00200000184879f0 */ /* 0x000fe20008001848 */
[----:B------:R-:W-:Y:S02]  /*11d90*/  UMOV UR25, 0x40000040 ;  /* 0x4000004000197882 */ /* 0x000fe40000000000 */
[----:B0-----:R-:W-:Y:S01]  /*11da0*/  IMAD.U32 R15, RZ, RZ, UR25 ;  /* 0x00000019ff0f7e24 */ /* 0x001fe2000f8e00ff */
[----:B------:R-:W-:Y:S02]  /*11db0*/  WARPGROUP.DEPBAR.LE gsb0, 0x0 ;  /* 0x00008000000079c5 */ /* 0x000fe40000010000 */
[----:B------:R-:W-:-:S06]  /*11dc0*/  WARPGROUP.ARRIVE ;  /* 0x00000000000079c5 */ /* 0x000fcc0000000000 */
[----:B------:R-:W-:Y:S01]  /*11dd0*/  HGMMA.64x16x16.F32.BF16 R64, gdesc[UR4], R64, gsb0 ;  /* 0x00200000044079f0 */ /* 0x000fe20008001840 */
        /* <DEDUP_REMOVED lines=26> */
[----:B------:R-:W-:Y:S01]  /*11f80*/  HGMMA.64x16x16.F32.BF16 R48, gdesc[UR8], R48, gsb0 ;  /* 0x00200000083079f0 */ /* 0x000fe20008001830 */
        /* <DEDUP_REMOVED lines=9> */
[----:B------:R-:W-:Y:S01]  /*12020*/  HGMMA.64x16x16.F32.BF16 R40, gdesc[UR12], R40, gsb0 ;  /* 0x002000000c2879f0 */ /* 0x000fe20008001828 */
[----:B------:R-:W-:Y:S01]  /*12030*/  UMOV UR12, UR22 ;  /* 0x00000016000c7c82 */ /* 0x000fe20008000000 */
[----:B------:R-:W-:Y:S01]  /*12040*/  UMOV UR13, UR23 ;  /* 0x00000017000d7c82 */ /* 0x000fe20008000000 */
        /* <DEDUP_REMOVED lines=58> */
[----:B------:R-:W-:Y:S01]  /*123f0*/  R2UR UR10, R6 ;  /* 0x00000000060a72ca */ /* 0x000fe200000e0000 */
[----:B------:R-:W-:Y:S01]  /*12400*/  UMOV UR9, UR23 ;  /* 0x0000001700097c82 */ /* 0x000fe20008000000 */
[----:B------:R-:W-:Y:S01]  /*12410*/  R2UR UR11, R7 ;  /* 0x00000000070b72ca */ /* 0x000fe200000e0000 */
[----:B------:R-:W-:Y:S02]  /*12420*/  VIADD R6, R2, 0x206 ;  /* 0x0000020602067836 */ /* 0x000fe40000000000 */
[----:B------:R-:W-:Y:S01]  /*12430*/  IMAD.MOV.U32 R7, RZ, RZ, 0x40000040 ;  /* 0x40000040ff077424 */ /* 0x000fe200078e00ff */
        /* <DEDUP_REMOVED lines=36> */
[----:B------:R-:W-:Y:S01]  /*12680*/  UMOV UR25, 0x40000040 ;  /* 0x4000004000197882 */ /* 0x000fe20000000000 */
[----:B------:R-:W-:Y:S01]  /*12690*/  R2UR UR27, R7 ;  /* 0x00000000071b72ca */ /* 0x000fe200000e0000 */
[----:B------:R-:W-:Y:S02]  /*126a0*/  VIADD R6, R2, 0x480 ;  /* 0x0000048002067836 */ /* 0x000fe40000000000 */
[----:B------:R-:W-:Y:S02]  /*126b0*/  IMAD.MOV.U32 R7, RZ, RZ, 0x40000040 ;  /* 0x40000040ff077424 */ /* 0x000fe400078e00ff */
        /* <DEDUP_REMOVED lines=92> */
[----:B------:R-:W-:Y:S02]  /*12c80*/  UMOV UR17, UR23 ;  /* 0x0000001700117c82 */ /* 0x000fe40008000000 */
        /* <DEDUP_REMOVED lines=11> */
[----:B------:R-:W-:Y:S01]  /*12d40*/  R2UR UR18, R4 ;  /* 0x00000000041272ca */ /* 0x000fe200000e0000 */
[----:B------:R-:W-:Y:S01]  /*12d50*/  UMOV UR4, UR22 ;  /* 0x0000001600047c82 */ /* 0x000fe20008000000 */
[----:B------:R-:W-:Y:S01]  /*12d60*/  R2UR UR19, R5 ;  /* 0x00000000051372ca */ /* 0x000fe200000e0000 */
[----:B------:R-:W-:Y:S01]  /*12d70*/  UMOV UR16, UR22 ;  /* 0x0000001600107c82 */ /* 0x000fe20008000000 */
[----:B------:R-:W-:-:S02]  /*12d80*/  VIADD R4, R2, 0x682 ;  /* 0x0000068202047836 */ /* 0x000fc40000000000 */
[----:B------:R-:W-:Y:S02]  /*12d90*/  IMAD.MOV.U32 R5, RZ, RZ, 0x40000040 ;  /* 0x40000040ff057424 */ /* 0x000fe400078e00ff */
[----:B------:R-:W-:-:S05]  /*12da0*/  IMAD.U32 R14, RZ, RZ, UR24 ;  /* 0x00000018ff0e7e24 */ /* 0x000fca000f8e00ff */
[----:B------:R0:W-:Y:S01]  /*12db0*/  STL.64 [R1+0x40], R14 ;  /* 0x0000400e01007387 */ /* 0x0001e20000100a00 */
        /* <DEDUP_REMOVED lines=200> */
[----:B------:R-:W-:Y:S01]  /*13a40*/  UMOV UR4, UR22 ;  /* 0x0000001600047c82 */ /* 0x000fe20008000000 */
[----:B------:R-:W-:-:S03]  /*13a50*/  UMOV UR16, UR22 ;  /* 0x0000001600107c82 */ /* 0x000fc60008000000 */
        /* <DEDUP_REMOVED lines=90> */
[----:B------:R-:W-:Y:S03]  /*14000*/  HGMMA.64x16x16.F32.BF16 R72, gdesc[UR24], R72, gsb0 ;  /* 0x00200000184879f0 */ /* 0x000fe60008001848 */
        /* <DEDUP_REMOVED lines=122> */
[----:B------:R-:W-:Y:S01]  /*147b0*/  WARPGROUP.ARRIVE ;  /* 0x00000000000079c5 */ /* 0x000fe20000000000 */
[----:B------:R-:W-:Y:S01]  /*147c0*/  FSEL R81, R72, -INF , P2 ;  /* 0xff80000048517808 */ /* 0x000fe20001000000 */
[--C-:B------:R-:W-:Y:S01]  /*147d0*/  IMAD.MOV.U32 R72, RZ, RZ, R119.reuse ;  /* 0x000000ffff487224 */ /* 0x100fe200078e0077 */
[----:B------:R-:W-:Y:S02]  /*147e0*/  FSEL R6, R73, -INF , P3 ;  /* 0xff80000049067808 */ /* 0x000fe40001800000 */
[----:B------:R-:W-:Y:S01]  /*147f0*/  FSEL R73, R76, -INF , P4 ;  /* 0xff8000004c497808 */ /* 0x000fe20002000000 */
[----:B------:R-:W-:Y:S01]  /*14800*/  HGMMA.64x16x16.F32.BF16 R64, gdesc[UR4], R64, gsb0 ;  /* 0x00200000044079f0 */ /* 0x000fe20008001840 */
[----:B------:R-:W-:Y:S01]  /*14810*/  R2UR UR6, R4 ;  /* 0x00000000040672ca */ /* 0x000fe200000e0000 */
[----:B------:R-:W-:Y:S01]  /*14820*/  UMOV UR4, UR36 ;  /* 0x0000002400047c82 */ /* 0x000fe20008000000 */
[----:B------:R-:W-:Y:S01]  /*14830*/  R2UR UR7, R5 ;  /* 0x00000000050772ca */ /* 0x000fe200000e0000 */
[----:B------:R-:W-:Y:S01]  /*14840*/  UMOV UR5, UR37 ;  /* 0x0000002500057c82 */ /* 0x000fe20008000000 */
[----:B------:R-:W-:Y:S01]  /*14850*/  VIADD R4, R2, 0x886 ;  /* 0x0000088602047836 */ /* 0x000fe20000000000 */
[----:B------:R-:W-:Y:S01]  /*14860*/  FMNMX.FTZ R0, R81, R6, !PT ;  /* 0x0000000651007209 */ /* 0x000fe20007810000 */
[----:B------:R-:W-:Y:S01]  /*14870*/  IMAD.MOV.U32 R5, RZ, RZ, 0x40000040 ;  /* 0x40000040ff057424 */ /* 0x000fe200078e00ff */
[----:B------:R-:W-:Y:S01]  /*14880*/  FSEL R77, R77, -INF , P5 ;  /* 0xff8000004d4d7808 */ /* 0x000fe20002800000 */
[----:B------:R-:W-:Y:S01]  /*14890*/  IMAD.MOV.U32 R76, RZ, RZ, R119 ;  /* 0x000000ffff4c7224 */ /* 0x000fe200078e0077 */
[----:B------:R-:W-:-:S02]  /*148a0*/  FMNMX.FTZ R0, R73, R0, !PT ;  /* 0x0000000049007209 */ /* 0x000fc40007810000 */
[----:B------:R-:W-:Y:S02]  /*148b0*/  FSEL R75, R75, -INF , P3 ;  /* 0xff8000004b4b7808 */ /* 0x000fe40001800000 */
[----:B------:R-:W-:Y:S02]  /*148c0*/  ISETP.GT.AND P3, PT, R8, 0x11, PT ;  /* 0x000000110800780c */ /* 0x000fe40003f64270 */
[----:B------:R-:W-:Y:S02]  /*148d0*/  FMNMX.FTZ R0, R77, R0, !PT ;  /* 0x000000004d007209 */ /* 0x000fe40007810000 */
[----:B------:R-:W-:Y:S01]  /*148e0*/  FSEL R9, R78, -INF , P4 ;  /* 0xff8000004e097808 */ /* 0x000fe20002000000 */
[----:B------:R-:W-:Y:S01]  /*148f0*/  IMAD.MOV.U32 R78, RZ, RZ, R119 ;  /* 0x000000ffff4e7224 */ /* 0x000fe200078e0077 */
[----:B------:R-:W-:Y:S02]  /*14900*/  ISETP.GT.AND P4, PT, R8, 0x18, PT ;  /* 0x000000180800780c */ /* 0x000fe40003f84270 */
[----:B------:R-:W-:-:S02]  /*14910*/  FSEL R79, R79, -INF , P5 ;  /* 0xff8000004f4f7808 */ /* 0x000fc40002800000 */
[----:B------:R-:W-:Y:S02]  /*14920*/  ISETP.GT.AND P5, PT, R8, 0x19, PT ;  /* 0x000000190800780c */ /* 0x000fe40003fa4270 */
[----:B------:R-:W-:Y:S01]  /*14930*/  FSEL R7, R74, -INF , P2 ;  /* 0xff8000004a077808 */ /* 0x000fe20001000000 */
[--C-:B------:R-:W-:Y:S01]  /*14940*/  IMAD.MOV.U32 R74, RZ, RZ, R119.reuse ;  /* 0x000000ffff4a7224 */ /* 0x100fe200078e0077 */
[----:B------:R-:W-:Y:S01]  /*14950*/  ISETP.GT.AND P2, PT, R8, 0x20, PT ;  /* 0x000000200800780c */ /* 0x000fe20003f44270 */
[----:B------:R-:W-:Y:S02]  /*14960*/  WARPGROUP.DEPBAR.LE gsb0, 0x0 ;  /* 0x00008000000079c5 */ /* 0x000fe40000010000 */
[----:B------:R-:W-:Y:S01]  /*14970*/  WARPGROUP.ARRIVE ;  /* 0x00000000000079c5 */ /* 0x000fe20000000000 */
[----:B------:R-:W-:Y:S01]  /*14980*/  FSEL R89, R64, -INF , P6 ;  /* 0xff80000040597808 */ /* 0x000fe20003000000 */
[----:B------:R-:W-:Y:S01]  /*14990*/  IMAD.MOV.U32 R64, RZ, RZ, R119 ;  /* 0x000000ffff407224 */ /* 0x000fe200078e0077 */
[----:B------:R-:W-:-:S02]  /*149a0*/  FSEL R65, R65, -INF , P3 ;  /* 0xff80000041417808 */ /* 0x000fc40001800000 */
[----:B------:R-:W-:Y:S01]  /*149b0*/  FMNMX.FTZ R0, R89, R0, !PT ;  /* 0x0000000059007209 */ /* 0x000fe20007810000 */
[----:B------:R-:W-:Y:S01]  /*149c0*/  HGMMA.64x16x16.F32.BF16 R56, gdesc[UR4], R56, gsb0 ;  /* 0x00200000043879f0 */ /* 0x000fe20008001838 */
[----:B------:R-:W-:Y:S01]  /*149d0*/  R2UR UR6, R4 ;  /* 0x00000000040672ca */ /* 0x000fe200000e0000 */
[----:B------:R-:W-:Y:S01]  /*149e0*/  UMOV UR4, UR36 ;  /* 0x0000002400047c82 */ /* 0x000fe20008000000 */
[----:B------:R-:W-:Y:S01]  /*149f0*/  R2UR UR7, R5 ;  /* 0x00000000050772ca */ /* 0x000fe200000e0000 */
[----:B------:R-:W-:Y:S01]  /*14a00*/  UMOV UR5, UR37 ;  /* 0x0000002500057c82 */ /* 0x000fe20008000000 */
[----:B------:R-:W-:Y:S01]  /*14a10*/  VIADD R4, R2, 0x986 ;  /* 0x0000098602047836 */ /* 0x000fe20000000000 */
[----:B------:R-:W-:Y:S01]  /*14a20*/  FSEL R85, R68, -INF , P4 ;  /* 0xff80000044557808 */ /* 0x000fe20002000000 */
[----:B------:R-:W-:Y:S01]  /*14a30*/  IMAD.MOV.U32 R5, RZ, RZ, 0x40000040 ;  /* 0x40000040ff057424 */ /* 0x000fe200078e00ff */
[----:B------:R-:W-:Y:S01]  /*14a40*/  FMNMX.FTZ R0, R65, R0, !PT ;  /* 0x0000000041007209 */ /* 0x000fe20007810000 */
[----:B------:R-:W-:Y:S01]  /*14a50*/  VIADD R2, R2, 0xa06 ;  /* 0x00000a0602027836 */ /* 0x000fe20000000000 */
[----:B------:R-:W-:Y:S01]  /*14a60*/  R2UR UR10, R4 ;  /* 0x00000000040a72ca */ /* 0x000fe200000e0000 */
[----:B------:R-:W-:Y:S01]  /*14a70*/  IMAD.MOV.U32 R68, RZ, RZ, R119 ;  /* 0x000000ffff447224 */ /* 0x000fe200078e0077 */
[----:B------:R-:W-:-:S02]  /*14a80*/  R2UR UR11, R5 ;  /* 0x00000000050b72ca */ /* 0x000fc400000e0000 */
[----:B------:R-:W-:Y:S02]  /*14a90*/  FSEL R69, R69, -INF , P5 ;  /* 0xff80000045457808 */ /* 0x000fe40002800000 */
        /* <DEDUP_REMOVED lines=8> */
[----:B------:R-:W-:Y:S01]  /*14b20*/  ISETP.GT.AND P3, PT, R8, 0x30, PT ;  /* 0x000000300800780c */ /* 0x000fe20003f64270 */
[----:B------:R-:W-:Y:S02]  /*14b30*/  WARPGROUP.DEPBAR.LE gsb0, 0x0 ;  /* 0x00008000000079c5 */ /* 0x000fe40000010000 */
[----:B------:R-:W-:Y:S01]  /*14b40*/  WARPGROUP.ARRIVE ;  /* 0x00000000000079c5 */ /* 0x000fe20000000000 */
[----:B------:R-:W-:Y:S01]  /*14b50*/  FSEL R83, R56, -INF , P2 ;  /* 0xff80000038537808 */ /* 0x000fe20001000000 */
[--C-:B------:R-:W-:Y:S01]  /*14b60*/  IMAD.MOV.U32 R56, RZ, RZ, R119.reuse ;  /* 0x000000ffff387224 */ /* 0x100fe200078e0077 */
[----:B------:R-:W-:Y:S01]  /*14b70*/  FSEL R87, R60, -INF , P5 ;  /* 0xff8000003c577808 */ /* 0x000fe20002800000 */
[--C-:B------:R-:W-:Y:S01]  /*14b80*/  IMAD.MOV.U32 R60, RZ, RZ, R119.reuse ;  /* 0x000000ffff3c7224 */ /* 0x100fe200078e0077 */
[----:B------:R-:W-:Y:S01]  /*14b90*/  FMNMX.FTZ R0, R83, R0, !PT ;  /* 0x0000000053007209 */ /* 0x000fe20007810000 */
[----:B------:R-:W-:Y:S01]  /*14ba0*/  HGMMA.64x16x16.F32.BF16 R48, gdesc[UR4], R48, gsb0 ;  /* 0x00200000043079f0 */ /* 0x000fe20008001830 */
[----:B------:R-:W-:Y:S01]  /*14bb0*/  R2UR UR7, R3 ;  /* 0x00000000030772ca */ /* 0x000fe200000e0000 */
[----:B------:R-:W-:Y:S01]  /*14bc0*/  UMOV UR4, UR36 ;  /* 0x0000002400047c82 */ /* 0x000fe20008000000 */
[----:B------:R-:W-:Y:S01]  /*14bd0*/  R2UR UR6, R2 ;  /* 0x00000000020672ca */ /* 0x000fe200000e0000 */
[----:B------:R-:W-:Y:S01]  /*14be0*/  UMOV UR5, UR37 ;  /* 0x0000002500057c82 */ /* 0x000fe20008000000 */
[----:B------:R-:W-:Y:S01]  /*14bf0*/  FSEL R3, R66, -INF , P6 ;  /* 0xff80000042037808 */ /* 0x000fe20003000000 */
[----:B------:R-:W-:Y:S01]  /*14c00*/  IMAD.MOV.U32 R66, RZ, RZ, R119 ;  /* 0x000000ffff427224 */ /* 0x000fe200078e0077 */
[----:B------:R-:W-:-:S02]  /*14c10*/  ISETP.GT.AND P6, PT, R8, 0x21, PT ;  /* 0x000000210800780c */ /* 0x000fc40003fc4270 */
[----:B------:R-:W-:Y:S02]  /*14c20*/  FSEL R93, R61, -INF , P4 ;  /* 0xff8000003d5d7808 */ /* 0x000fe40002000000 */
[----:B------:R-:W-:Y:S02]  /*14c30*/  FSEL R57, R57, -INF , P6 ;  /* 0xff80000039397808 */ /* 0x000fe40003000000 */
[----:B0-----:R-:W-:Y:S01]  /*14c40*/  FSEL R15, R58, -INF , P2 ;  /* 0xff8000003a0f7808 */ /* 0x001fe20001000000 */
[----:B------:R-:W-:Y:S01]  /*14c50*/  IMAD.MOV.U32 R58, RZ, RZ, R119 ;  /* 0x000000ffff3a7224 */ /* 0x000fe200078e0077 */
[----:B------:R-:W-:Y:S02]  /*14c60*/  FMNMX.FTZ R0, R57, R0, !PT ;  /* 0x0000000039007209 */ /* 0x000fe40007810000 */
[----:B------:R-:W-:Y:S02]  /*14c70*/  ISETP.GT.AND P2, PT, R8, 0x31, PT ;  /* 0x000000310800780c */ /* 0x000fe40003f44270 */
[----:B------:R-:W-:-:S02]  /*14c80*/  FMNMX.FTZ R0, R87, R0, !PT ;  /* 0x0000000057007209 */ /* 0x000fc40007810000 */
[----:B------:R-:W-:Y:S02]  /*14c90*/  FSEL R59, R59, -INF , P6 ;  /* 0xff8000003b3b7808 */ /* 0x000fe40003000000 */
[----:B------:R-:W-:Y:S02]  /*14ca0*/  FMNMX.FTZ R0, R93, R0, !PT ;  /* 0x000000005d007209 */ /* 0x000fe40007810000 */
[----:B------:R-:W-:Y:S02]  /*14cb0*/  ISETP.GT.AND P6, PT, R8, 0x38, PT ;  /* 0x000000380800780c */ /* 0x000fe40003fc4270 */
[----:B------:R-:W-:Y:S01]  /*14cc0*/  FSEL R21, R62, -INF , P5 ;  /* 0xff8000003e157808 */ /* 0x000fe20002800000 */
[----:B------:R-:W-:Y:S01]  /*14cd0*/  IMAD.MOV.U32 R62, RZ, RZ, R119 ;  /* 0x000000ffff3e7224 */ /* 0x000fe200078e0077 */
[----:B------:R-:W-:Y:S02]  /*14ce0*/  ISETP.GT.AND P5, PT, R8, 0x39, PT ;  /* 0x000000390800780c */ /* 0x000fe40003fa4270 */
[----:B------:R-:W-:-:S02]  /*14cf0*/  FSEL R63, R63, -INF , P4 ;  /* 0xff8000003f3f7808 */ /* 0x000fc40002000000 */
[----:B------:R-:W-:Y:S01]  /*14d00*/  ISETP.GT.AND P4, PT, R8, 0x40, PT ;  /* 0x000000400800780c */ /* 0x000fe20003f84270 */
        /* <DEDUP_REMOVED lines=9> */
[----:B------:R-:W-:-:S02]  /*14da0*/  FMNMX.FTZ R0, R61, R0, !PT ;  /* 0x000000003d007209 */ /* 0x000fc40007810000 */
[----:B------:R-:W-:Y:S02]  /*14db0*/  FSEL R53, R53, -INF , P5 ;  /* 0xff80000035357808 */ /* 0x000fe40002800000 */
[----:B------:R-:W-:Y:S02]  /*14dc0*/  FMNMX.FTZ R0, R95, R0, !PT ;  /* 0x000000005f007209 */ /* 0x000fe40007810000 */
[----:B------:R-:W-:Y:S01]  /*14dd0*/  FSEL R49, R50, -INF , P3 ;  /* 0xff80000032317808 */ /* 0x000fe20001800000 */
[----:B------:R-:W-:Y:S01]  /*14de0*/  IMAD.MOV.U32 R50, RZ, RZ, R119 ;  /* 0x000000ffff327224 */ /* 0x000fe200078e0077 */
[----:B------:R-:W-:Y:S02]  /*14df0*/  ISETP.GT.AND P3, PT, R8, 0x41, PT ;  /* 0x000000410800780c */ /* 0x000fe40003f64270 */
[----:B------:R-:W-:Y:S02]  /*14e00*/  FMNMX.FTZ R0, R53, R0, !PT ;  /* 0x0000000035007209 */ /* 0x000fe40007810000 */
        /* <DEDUP_REMOVED lines=10> */
[----:B------:R-:W-:Y:S01]  /*14eb0*/  FSEL R101, R44, -INF , P2 ;  /* 0xff8000002c657808 */ /* 0x000fe20001000000 */
[----:B------:R-:W-:Y:S01]  /*14ec0*/  IMAD.MOV.U32 R44, RZ, RZ, R119 ;  /* 0x000000ffff2c7224 */ /* 0x000fe200078e0077 */
[----:B------:R-:W-:Y:S02]  /*14ed0*/  FMNMX.FTZ R0, R99, R0, !PT ;  /* 0x0000000063007209 */ /* 0x000fe40007810000 */
[----:B------:R-:W-:Y:S02]  /*14ee0*/  FSEL R103, R45, -INF , P1 ;  /* 0xff8000002d677808 */ /* 0x000fe40000800000 */
[----:B------:R-:W-:Y:S02]  /*14ef0*/  FMNMX.FTZ R0, R101, R0, !PT ;  /* 0x0000000065007209 */ /* 0x000fe40007810000 */
[----:B------:R-:W-:-:S02]  /*14f00*/  ISETP.GT.AND P1, PT, R8, 0x51, PT ;  /* 0x000000510800780c */ /* 0x000fc40003f24270 */
[----:B------:R-:W-:Y:S02]  /*14f10*/  FMNMX.FTZ R0, R103, R0, !PT ;  /* 0x0000000067007209 */ /* 0x000fe40007810000 */
[----:B------:R-:W-:Y:S02]  /*14f20*/  FSEL R43, R43, -INF , P3 ;  /* 0xff8000002b2b7808 */ /* 0x000fe40001800000 */
[----:B------:R-:W-:Y:S02]  /*14f30*/  ISETP.GT.AND P3, PT, R8, 0x60, PT ;  /* 0x000000600800780c */ /* 0x000fe40003f64270 */
[----:B------:R-:W-:Y:S01]  /*14f40*/  FSEL R45, R42, -INF , P4 ;  /* 0xff8000002a2d7808 */ /* 0x000fe20002000000 */
[--C-:B------:R-:W-:Y:S01]  /*14f50*/  IMAD.MOV.U32 R42, RZ, RZ, R119.reuse ;  /* 0x000000ffff2a7224 */ /* 0x100fe200078e0077 */
[----:B------:R-:W-:Y:S02]  /*14f60*/  ISETP.GT.AND P4, PT, R8, 0x61, PT ;  /* 0x000000610800780c */ /* 0x000fe40003f84270 */
[----:B------:R-:W-:Y:S01]  /*14f70*/  FSEL R41, R54, -INF , P6 ;  /* 0xff80000036297808 */ /* 0x000fe20003000000 */
[----:B------:R-:W-:Y:S01]  /*14f80*/  IMAD.MOV.U32 R54, RZ, RZ, R119 ;  /* 0x000000ffff367224 */ /* 0x000fe200078e0077 */
[----:B------:R-:W-:-:S02]  /*14f90*/  ISETP.GT.AND P6, PT, R8, 0x69, PT ;  /* 0x000000690800780c */ /* 0x000fc40003fc4270 */
[----:B------:R-:W-:Y:S01]  /*14fa0*/  P2R R40, PR, RZ, 0x2 ;  /* 0x00000002ff287803 */ /* 0x000fe20000000000 */
[----:B------:R-:W-:Y:S02]  /*14fb0*/  WARPGROUP.DEPBAR.LE gsb0, 0x0 ;  /* 0x00008000000079c5 */ /* 0x000fe40000010000 */
[----:B------:R-:W-:Y:S01]  /*14fc0*/  WARPGROUP.ARRIVE ;  /* 0x00000000000079c5 */ /* 0x000fe20000000000 */
[----:B------:R-:W-:Y:S02]  /*14fd0*/  FSEL R105, R32, -INF , P0 ;  /* 0xff80000020697808 */ /* 0x000fe40000000000 */
[----:B------:R-:W-:Y:S02]  /*14fe0*/  ISETP.GT.AND P0, PT, R8, 0x58, PT ;  /* 0x000000580800780c */ /* 0x000fe40003f04270 */
[----:B------:R-:W-:Y:S01]  /*14ff0*/  FSEL R107, R33, -INF , P1 ;  /* 0xff800000216b7808 */ /* 0x000fe20000800000 */
[----:B------:R-:W-:Y:S01]  /*15000*/  HGMMA.64x16x16.F32.BF16 R24, gdesc[UR4], R24, gsb0 ;  /* 0x00200000041879f0 */ /* 0x000fe20008001818 */
[----:B------:R-:W-:Y:S01]  /*15010*/  FMNMX.FTZ R0, R105, R0, !PT ;  /* 0x0000000069007209 */ /* 0x000fe20007810000 */
[----:B------:R-:W-:Y:S01]  /*15020*/  ULDC UR4, c[0x0][0x988] ;  /* 0x0002620000047ab9 */ /* 0x000fe20000000800 */
[----:B------:R-:W-:Y:S01]  /*15030*/  FSEL R33, R46, -INF , P2 ;  /* 0xff8000002e217808 */ /* 0x000fe20001000000 */
[----:B------:R-:W-:Y:S01]  /*15040*/  IMAD.MOV.U32 R46, RZ, RZ, R119 ;  /* 0x000000ffff2e7224 */ /* 0x000fe200078e0077 */
        /* <DEDUP_REMOVED lines=23> */
[----:B------:R-:W-:Y:S01]  /*151c0*/  ISETP.NE.AND P1, PT, R40, RZ, PT ;  /* 0x000000ff2800720c */ /* 0x000fe20003f25270 */
[----:B------:R-:W-:Y:S01]  /*151d0*/  IMAD.MOV.U32 R40, RZ, RZ, R119 ;  /* 0x000000ffff287224 */ /* 0x000fe200078e0077 */
[----:B------:R-:W-:Y:S01]  /*151e0*/  FSEL R29, R38, -INF , P0 ;  /* 0xff800000261d7808 */ /* 0x000fe20000000000 */
[----:B------:R-:W0:Y:S01]  /*151f0*/  SHFL.BFLY PT, R5, R4, 0x2, 0x1f ;  /* 0x0c401f0004057f89 */ /* 0x000e2200000e0000 */
[----:B------:R-:W-:Y:S02]  /*15200*/  FSEL R35, R35, -INF , P1 ;  /* 0xff80000023237808 */ /* 0x000fe40000800000 */
[----:B------:R-:W-:-:S02]  /*15210*/  FSEL R27, R27, -INF , P4 ;  /* 0xff8000001b1b7808 */ /* 0x000fc40002000000 */
[----:B------:R-:W-:Y:S02]  /*15220*/  ISETP.NE.AND P0, PT, R11, RZ, PT ;  /* 0x000000ff0b00720c */ /* 0x000fe40003f05270 */
[----:B------:R-:W-:Y:S02]  /*15230*/  ISETP.NE.AND P1, PT, R12, RZ, PT ;  /* 0x000000ff0c00720c */ /* 0x000fe40003f25270 */
[----:B0-----:R-:W-:Y:S02]  /*15240*/  FMNMX.FTZ R14, R4, R5, !PT ;  /* 0x00000005040e7209 */ /* 0x001fe40007810000 */
[----:B------:R-:W-:-:S03]  /*15250*/  FMNMX.FTZ R4, R7, R75, !PT ;  /* 0x0000004b07047209 */ /* 0x000fc60007810000 */
[----:B------:R-:W0:Y:S01]  /*15260*/  SHFL.BFLY PT, R5, R14, 0x1, 0x1f ;  /* 0x0c201f000e057f89 */ /* 0x000e2200000e0000 */
        /* <DEDUP_REMOVED lines=29> */
[----:B------:R-:W-:Y:S01]  /*15440*/  MUFU.EX2 R200, R200 ;  /* 0x000000c800c87308 */ /* 0x000fe20000000800 */
[----:B------:R-:W-:Y:S01]  /*15450*/  FSEL R61, R31, -INF , P6 ;  /* 0xff8000001f3d7808 */ /* 0x000fe20003000000 */
[--C-:B------:R-:W-:Y:S01]  /*15460*/  FFMA.FTZ R93, R93, R0, -R2.reuse ;  /* 0x000000005d5d7223 */ /* 0x100fe20000010802 */
[----:B------:R-:W-:Y:S01]  /*15470*/  FMNMX.FTZ R4, R45, R4, !PT ;  /* 0x000000042d047209 */ /* 0x000fe20007810000 */
[-CC-:B------:R-:W-:Y:S01]  /*15480*/  FFMA.FTZ R196, R89, R0.reuse, -R2.reuse ;  /* 0x0000000059c47223 */ /* 0x180fe20000010802 */
[-CC-:B------:R-:W-:Y:S01]  /*15490*/  FFMA.FTZ R198, R85, R0.reuse, -R2.reuse ;  /* 0x0000000055c67223 */ /* 0x180fe20000010802 */
[--C-:B------:R-:W-:Y:S01]  /*154a0*/  FFMA.FTZ R192, R83, R0, -R2.reuse ;  /* 0x0000000053c07223 */ /* 0x100fe20000010802 */
[----:B------:R-:W-:Y:S01]  /*154b0*/  FMNMX.FTZ R4, R43, R4, !PT ;  /* 0x000000042b047209 */ /* 0x000fe20007810000 */
[----:B------:R-:W-:Y:S01]  /*154c0*/  MUFU.EX2 R31, R6 ;  /* 0x00000006001f7308 */ /* 0x000fe20000000800 */
[-CC-:B------:R-:W-:Y:S01]  /*154d0*/  FFMA.FTZ R65, R65, R0.reuse, -R2.reuse ;  /* 0x0000000041417223 */ /* 0x180fe20000010802 */
[--C-:B------:R-:W-:Y:S01]  /*154e0*/  FFMA.FTZ R69, R69, R0, -R2.reuse ;  /* 0x0000000045457223 */ /* 0x100fe20000010802 */
[----:B------:R-:W-:Y:S01]  /*154f0*/  FMNMX.FTZ R4, R33, R4, !PT ;  /* 0x0000000421047209 */ /* 0x000fe20007810000 */
[-CC-:B------:R-:W-:Y:S01]  /*15500*/  FFMA.FTZ R57, R57, R0.reuse, -R2.reuse ;  /* 0x0000000039397223 */ /* 0x180fe20000010802 */
[-CC-:B------:R-:W-:Y:S01]  /*15510*/  FFMA.FTZ R190, R95, R0.reuse, -R2.reuse ;  /* 0x000000005fbe7223 */ /* 0x180fe20000010802 */
[--C-:B------:R-:W-:Y:S01]  /*15520*/  FFMA.FTZ R53, R53, R0, -R2.reuse ;  /* 0x0000000035357223 */ /* 0x100fe20000010802 */
[----:B------:R-:W-:Y:S01]  /*15530*/  FMNMX.FTZ R4, R47, R4, !PT ;  /* 0x000000042f047209 */ /* 0x000fe20007810000 */
[----:B------:R-:W0:Y:S01]  /*15540*/  MUFU.EX2 R11, R11 ;  /* 0x0000000b000b7308 */ /* 0x000e220000000800 */
[-CC-:B------:R-:W-:Y:S01]  /*15550*/  FFMA.FTZ R184, R97, R0.reuse, -R2.reuse ;  /* 0x0000000061b87223 */ /* 0x180fe20000010802 */
[--C-:B------:R-:W-:Y:S01]  /*15560*/  FFMA.FTZ R83, R99, R0, -R2.reuse ;  /* 0x0000000063537223 */ /* 0x100fe20000010802 */
[----:B------:R-:W-:Y:S01]  /*15570*/  FMNMX.FTZ R4, R25, R4, !PT ;  /* 0x0000000419047209 */ /* 0x000fe20007810000 */
[-CC-:B------:R-:W-:Y:S01]  /*15580*/  FFMA.FTZ R186, R101, R0.reuse, -R2.reuse ;  /* 0x0000000065ba7223 */ /* 0x180fe20000010802 */
[-CC-:B------:R-:W-:Y:S01]  /*15590*/  FFMA.FTZ R85, R103, R0.reuse, -R2.reuse ;  /* 0x0000000067557223 */ /* 0x180fe20000010802 */
[--C-:B------:R-:W-:Y:S01]  /*155a0*/  FFMA.FTZ R180, R105, R0, -R2.reuse ;  /* 0x0000000069b47223 */ /* 0x100fe20000010802 */
[----:B------:R-:W-:Y:S01]  /*155b0*/  FMNMX.FTZ R4, R35, R4, !PT ;  /* 0x0000000423047209 */ /* 0x000fe20007810000 */
[----:B------:R-:W1:Y:S01]  /*155c0*/  MUFU.EX2 R202, R202 ;  /* 0x000000ca00ca7308 */ /* 0x000e620000000800 */
[-CC-:B------:R-:W-:Y:S01]  /*155d0*/  FFMA.FTZ R182, R109, R0.reuse, -R2.reuse ;  /* 0x000000006db67223 */ /* 0x180fe20000010802 */
[--C-:B------:R-:W-:Y:S01]  /*155e0*/  FFMA.FTZ R89, R111, R0, -R2.reuse ;  /* 0x000000006f597223 */ /* 0x100fe20000010802 */
[----:B------:R-:W-:Y:S01]  /*155f0*/  FMNMX.FTZ R4, R29, R4, !PT ;  /* 0x000000041d047209 */ /* 0x000fe20007810000 */
[-CC-:B------:R-:W-:Y:S01]  /*15600*/  FFMA.FTZ R176, R113, R0.reuse, -R2.reuse ;  /* 0x0000000071b07223 */ /* 0x180fe20000010802 */
[-CC-:B------:R-:W-:Y:S01]  /*15610*/  FFMA.FTZ R117, R117, R0.reuse, -R2.reuse ;  /* 0x0000000075757223 */ /* 0x180fe20000010802 */
[----:B------:R-:W-:Y:S01]  /*15620*/  FFMA.FTZ R178, R115, R0, -R2 ;  /* 0x0000000073b27223 */ /* 0x000fe20000010802 */
[----:B------:R-:W-:Y:S01]  /*15630*/  FMNMX.FTZ R4, R73, R4, !PT ;  /* 0x0000000449047209 */ /* 0x000fe20007810000 */
[----:B------:R-:W2:Y:S01]  /*15640*/  MUFU.EX2 R37, R37 ;  /* 0x0000002500257308 */ /* 0x000ea20000000800 */
[----:B------:R-:W-:-:S02]  /*15650*/  IMAD.MOV.U32 R115, RZ, RZ, R119 ;  /* 0x000000ffff737224 */ /* 0x000fc400078e0077 */
[----:B------:R-:W-:Y:S01]  /*15660*/  FMNMX.FTZ R4, R77, R4, !PT ;  /* 0x000000044d047209 */ /* 0x000fe20007810000 */
[--C-:B------:R-:W-:Y:S02]  /*15670*/  IMAD.MOV.U32 R113, RZ, RZ, R119.reuse ;  /* 0x000000ffff717224 */ /* 0x100fe400078e0077 */
[--C-:B------:R-:W-:Y:S01]  /*15680*/  IMAD.MOV.U32 R111, RZ, RZ, R119.reuse ;  /* 0x000000ffff6f7224 */ /* 0x100fe200078e0077 */
[----:B------:R-:W-:Y:S01]  /*15690*/  FMNMX.FTZ R4, R27, R4, !PT ;  /* 0x000000041b047209 */ /* 0x000fe20007810000 */
[----:B------:R3:W-:Y:S01]  /*156a0*/  MUFU.EX2 R39, R93 ;  /* 0x0000005d00277308 */ /* 0x0007e20000000800 */
[--C-:B------:R-:W-:Y:S02]  /*156b0*/  IMAD.MOV.U32 R109, RZ, RZ, R119.reuse ;  /* 0x000000ffff6d7224 */ /* 0x100fe400078e0077 */
[----:B------:R-:W-:Y:S01]  /*156c0*/  FMNMX.FTZ R4, R81, R4, !PT ;  /* 0x0000000451047209 */ /* 0x000fe20007810000 */
[--C-:B------:R-:W-:Y:S02]  /*156d0*/  IMAD.MOV.U32 R105, RZ, RZ, R119.reuse ;  /* 0x000000ffff697224 */ /* 0x100fe400078e0077 */
[--C-:B------:R-:W-:Y:S01]  /*156e0*/  IMAD.MOV.U32 R103, RZ, RZ, R119.reuse ;  /* 0x000000ffff677224 */ /* 0x100fe200078e0077 */
[----:B------:R-:W-:Y:S01]  /*156f0*/  FMNMX.FTZ R4, R61, R4, !PT ;  /* 0x000000043d047209 */ /* 0x000fe20007810000 */
[----:B------:R-:W4:Y:S01]  /*15700*/  MUFU.EX2 R196, R196 ;  /* 0x000000c400c47308 */ /* 0x000f220000000800 */
[----:B---3--:R-:W-:Y:S01]  /*15710*/  FFMA.FTZ R93, R121, R0, -R2 ;  /* 0x00000000795d7223 */ /* 0x008fe20000010802 */
[----:B------:R-:W-:-:S02]  /*15720*/  IMAD.MOV.U32 R101, RZ, RZ, R119 ;  /* 0x000000ffff657224 */ /* 0x000fc400078e0077 */
[----:B------:R-:W3:Y:S01]  /*15730*/  SHFL.BFLY PT, R87, R4, 0x2, 0x1f ;  /* 0x0c401f0004577f89 */ /* 0x000ee200000e0000 */
[--C-:B------:R-:W-:Y:S02]  /*15740*/  IMAD.MOV.U32 R99, RZ, RZ, R119.reuse ;  /* 0x000000ffff637224 */ /* 0x100fe400078e0077 */
[--C-:B------:R-:W-:Y:S01]  /*15750*/  IMAD.MOV.U32 R97, RZ, RZ, R119.reuse ;  /* 0x000000ffff617224 */ /* 0x100fe200078e0077 */
[----:B------:R-:W5:Y:S01]  /*15760*/  MUFU.EX2 R65, R65 ;  /* 0x0000004100417308 */ /* 0x000f620000000800 */
[----:B------:R-:W-:-:S07]  /*15770*/  IMAD.MOV.U32 R95, RZ, RZ, R119 ;  /* 0x000000ffff5f7224 */ /* 0x000fce00078e0077 */
[----:B------:R-:W5:Y:S08]  /*15780*/  MUFU.EX2 R198, R198 ;  /* 0x000000c600c67308 */ /* 0x000f700000000800 */
[----:B------:R-:W5:Y:S01]  /*15790*/  MUFU.EX2 R69, R69 ;  /* 0x0000004500457308 */ /* 0x000f620000000800 */
[----:B---3--:R-:W-:Y:S01]  /*157a0*/  FMNMX.FTZ R6, R4, R87, !PT ;  /* 0x0000005704067209 */ /* 0x008fe20007810000 */
[----:B------:R-:W-:Y:S01]  /*157b0*/  FFMA.FTZ R87, R107, R0, -R2 ;  /* 0x000000006b577223 */ /* 0x000fe20000010802 */
[----:B------:R-:W-:-:S05]  /*157c0*/  IMAD.MOV.U32 R107, RZ, RZ, R119 ;  /* 0x000000ffff6b7224 */ /* 0x000fca00078e0077 */
[----:B------:R-:W-:Y:S01]  /*157d0*/  MUFU.EX2 R192, R192 ;  /* 0x000000c000c07308 */ /* 0x000fe20000000800 */
[----:B------:R-:W3:Y:S07]  /*157e0*/  SHFL.BFLY PT, R91, R6, 0x1, 0x1f ;  /* 0x0c201f00065b7f89 */ /* 0x000eee00000e0000 */
[----:B------:R-:W-:Y:S08]  /*157f0*/  MUFU.EX2 R57, R57 ;  /* 0x0000003900397308 */ /* 0x000ff00000000800 */
[----:B------:R-:W-:Y:S08]  /*15800*/  MUFU.EX2 R194, R194 ;  /* 0x000000c200c27308 */ /* 0x000ff00000000800 */
[----:B------:R-:W-:Y:S01]  /*15810*/  MUFU.EX2 R188, R188 ;  /* 0x000000bc00bc7308 */ /* 0x000fe20000000800 */
[----:B---3--:R-:W-:-:S04]  /*15820*/  FMNMX.FTZ R4, R6, R91, !PT ;  /* 0x0000005b06047209 */ /* 0x008fc80007810000 */
[C---:B------:R-:W-:Y:S01]  /*15830*/  FSETP.NEU.FTZ.AND P2, PT, R4.reuse, -INF , PT ;  /* 0xff8000000400780b */ /* 0x040fe20003f5d000 */
[----:B------:R-:W-:Y:S02]  /*15840*/  FMUL.FTZ R24, R4, R0 ;  /* 0x0000000004187220 */ /* 0x000fe40000410000 */
[----:B------:R-:W-:Y:S03]  /*15850*/  MUFU.EX2 R190, R190 ;  /* 0x000000be00be7308 */ /* 0x000fe60000000800 */
[----:B------:R-:W-:-:S05]  /*15860*/  FSEL R24, R24, RZ, P2 ;  /* 0x000000ff18187208 */ /* 0x000fca0001000000 */
[-CC-:B------:R-:W-:Y:S01]  /*15870*/  FFMA.FTZ R201, R7, R0.reuse, -R24.reuse ;  /* 0x0000000007c97223 */ /* 0x180fe20000010818 */
[-CC-:B------:R-:W-:Y:S01]  /*15880*/  FFMA.FTZ R2, R75, R0.reuse, -R24.reuse ;  /* 0x000000004b027223 */ /* 0x180fe20000010818 */
[-CC-:B------:R-:W-:Y:S01]  /*15890*/  FFMA.FTZ R203, R9, R0.reuse, -R24.reuse ;  /* 0x0000000009cb7223 */ /* 0x180fe20000010818 */
[-CC-:B------:R-:W-:Y:S01]  /*158a0*/  FFMA.FTZ R197, R3, R0.reuse, -R24.reuse ;  /* 0x0000000003c57223 */ /* 0x180fe20000010818 */
[----:B0-----:R-:W-:Y:S01]  /*158b0*/  FADD.FTZ R3, R200, R11 ;  /* 0x0000000bc8037221 */ /* 0x001fe20000010000 */
[-CC-:B------:R-:W-:Y:S01]  /*158c0*/  FFMA.FTZ R6, R79, R0.reuse, -R24.reuse ;  /* 0x000000004f067223 */ /* 0x180fe20000010818 */
[----:B------:R-:W-:Y:S01]  /*158d0*/  MUFU.EX2 R201, R201 ;  /* 0x000000c900c97308 */ /* 0x000fe20000000800 */
[-CC-:B------:R-:W-:Y:S01]  /*158e0*/  FFMA.FTZ R8, R67, R0.reuse, -R24.reuse ;  /* 0x0000000043087223 */ /* 0x180fe20000010818 */
[----:B-1----:R-:W-:Y:S01]  /*158f0*/  FADD.FTZ R30, R202, R3 ;  /* 0x00000003ca1e7221 */ /* 0x002fe20000010000 */
[-CC-:B------:R-:W-:Y:S01]  /*15900*/  FFMA.FTZ R199, R13, R0.reuse, -R24.reuse ;  /* 0x000000000dc77223 */ /* 0x180fe20000010818 */
[-CC-:B------:R-:W-:Y:S01]  /*15910*/  FFMA.FTZ R12, R71, R0.reuse, -R24.reuse ;  /* 0x00000000470c7223 */ /* 0x180fe20000010818 */
[-C--:B------:R-:W-:Y:S01]  /*15920*/  FFMA.FTZ R193, R15, R0.reuse, -R24 ;  /* 0x000000000fc17223 */ /* 0x080fe20000010818 */
[----:B--2---:R-:W-:Y:S01]  /*15930*/  FADD.FTZ R3, R37, R30 ;  /* 0x0000001e25037221 */ /* 0x004fe20000010000 */
[-CC-:B------:R-:W-:Y:S01]  /*15940*/  FFMA.FTZ R14, R59, R0.reuse, -R24.reuse ;  /* 0x000000003b0e7223 */ /* 0x180fe20000010818 */
[----:B------:R-:W0:Y:S01]  /*15950*/  MUFU.EX2 R2, R2 ;  /* 0x0000000200027308 */ /* 0x000e220000000800 */
[-CC-:B------:R-:W-:Y:S01]  /*15960*/  FFMA.FTZ R195, R21, R0.reuse, -R24.reuse ;  /* 0x0000000015c37223 */ /* 0x180fe20000010818 */
[----:B----4-:R-:W-:Y:S01]  /*15970*/  FADD.FTZ R30, R196, R3 ;  /* 0x00000003c41e7221 */ /* 0x010fe20000010000 */
[-CC-:B------:R-:W-:Y:S01]  /*15980*/  FFMA.FTZ R20, R63, R0.reuse, -R24.reuse ;  /* 0x000000003f147223 */ /* 0x180fe20000010818 */
[-CC-:B------:R-:W-:Y:S01]  /*15990*/  FFMA.FTZ R189, R49, R0.reuse, -R24.reuse ;  /* 0x0000000031bd7223 */ /* 0x180fe20000010818 */
[-C--:B------:R-:W-:Y:S01]  /*159a0*/  FFMA.FTZ R26, R51, R0.reuse, -R24 ;  /* 0x00000000331a7223 */ /* 0x080fe20000010818 */
[----:B-----5:R-:W-:Y:S01]  /*159b0*/  FADD.FTZ R3, R65, R30 ;  /* 0x0000001e41037221 */ /* 0x020fe20000010000 */
[-CC-:B------:R-:W-:Y:S01]  /*159c0*/  FFMA.FTZ R191, R41, R0.reuse, -R24.reuse ;  /* 0x0000000029bf7223 */ /* 0x180fe20000010818 */
[----:B------:R-:W1:Y:S01]  /*159d0*/  MUFU.EX2 R203, R203 ;  /* 0x000000cb00cb7308 */ /* 0x000e620000000800 */
[-CC-:B------:R-:W-:Y:S01]  /*159e0*/  FFMA.FTZ R28, R55, R0.reuse, -R24.reuse ;  /* 0x00000000371c7223 */ /* 0x180fe20000010818 */
[----:B------:R-:W-:Y:S01]  /*159f0*/  FADD.FTZ R34, R198, R3 ;  /* 0x00000003c6227221 */ /* 0x000fe20000010000 */
[-CC-:B------:R-:W-:Y:S01]  /*15a00*/  FFMA.FTZ R185, R45, R0.reuse, -R24.reuse ;  /* 0x000000002db97223 */ /* 0x180fe20000010818 */
[-CC-:B------:R-:W-:Y:S01]  /*15a10*/  FFMA.FTZ R30, R43, R0.reuse, -R24.reuse ;  /* 0x000000002b1e7223 */ /* 0x180fe20000010818 */
[-C--:B------:R-:W-:Y:S01]  /*15a20*/  FFMA.FTZ R187, R33, R0.reuse, -R24 ;  /* 0x0000000021bb7223 */ /* 0x080fe20000010818 */
[----:B------:R-:W-:Y:S01]  /*15a30*/  FADD.FTZ R7, R69, R34 ;  /* 0x0000002245077221 */ /* 0x000fe20000010000 */
[-C--:B------:R-:W-:Y:S01]  /*15a40*/  FFMA.FTZ R47, R47, R0.reuse, -R24 ;  /* 0x000000002f2f7223 */ /* 0x080fe20000010818 */
[----:B------:R-:W2:Y:S01]  /*15a50*/  MUFU.EX2 R6, R6 ;  /* 0x0000000600067308 */ /* 0x000ea20000000800 */
[----:B0-----:R-:W-:Y:S01]  /*15a60*/  FADD.FTZ R32, R201, R2 ;  /* 0x00000002c9207221 */ /* 0x001fe20000010000 */
[----:B------:R-:W-:Y:S01]  /*15a70*/  FADD.FTZ R34, R192, R7 ;  /* 0x00000007c0227221 */ /* 0x000fe20000010000 */
[-CC-:B------:R-:W-:Y:S01]  /*15a80*/  FFMA.FTZ R181, R25, R0.reuse, -R24.reuse ;  /* 0x0000000019b57223 */ /* 0x180fe20000010818 */
[-CC-:B------:R-:W-:Y:S01]  /*15a90*/  FFMA.FTZ R35, R35, R0.reuse, -R24.reuse ;  /* 0x0000000023237223 */ /* 0x180fe20000010818 */
[-C--:B------:R-:W-:Y:S01]  /*15aa0*/  FFMA.FTZ R29, R29, R0.reuse, -R24 ;  /* 0x000000001d1d7223 */ /* 0x080fe20000010818 */
[----:B------:R-:W-:Y:S01]  /*15ab0*/  FADD.FTZ R7, R57, R34 ;  /* 0x0000002239077221 */ /* 0x000fe20000010000 */
[-C--:B------:R-:W-:Y:S01]  /*15ac0*/  FFMA.FTZ R73, R73, R0.reuse, -R24 ;  /* 0x0000000049497223 */ /* 0x080fe20000010818 */
[----:B------:R-:W0:Y:S01]  /*15ad0*/  MUFU.EX2 R197, R197 ;  /* 0x000000c500c57308 */ /* 0x000e220000000800 */
[----:B-1----:R-:W-:Y:S01]  /*15ae0*/  FADD.FTZ R3, R203, R32 ;  /* 0x00000020cb037221 */ /* 0x002fe20000010000 */
[----:B------:R-:W-:Y:S01]  /*15af0*/  FADD.FTZ R34, R194, R7 ;  /* 0x00000007c2227221 */ /* 0x000fe20000010000 */
[-CC-:B------:R-:W-:Y:S01]  /*15b00*/  FFMA.FTZ R77, R77, R0.reuse, -R24.reuse ;  /* 0x000000004d4d7223 */ /* 0x180fe20000010818 */
[-CC-:B------:R-:W-:Y:S01]  /*15b10*/  FFMA.FTZ R27, R27, R0.reuse, -R24.reuse ;  /* 0x000000001b1b7223 */ /* 0x180fe20000010818 */
[-C--:B------:R-:W-:Y:S01]  /*15b20*/  FFMA.FTZ R81, R81, R0.reuse, -R24 ;  /* 0x0000000051517223 */ /* 0x080fe20000010818 */
[----:B------:R-:W-:Y:S01]  /*15b30*/  FADD.FTZ R9, R39, R34 ;  /* 0x0000002227097221 */ /* 0x000fe20000010000 */
[----:B------:R-:W-:Y:S01]  /*15b40*/  FFMA.FTZ R61, R61, R0, -R24 ;  /* 0x000000003d3d7223 */ /* 0x000fe20000010818 */
[----:B------:R-:W1:Y:S01]  /*15b50*/  MUFU.EX2 R8, R8 ;  /* 0x0000000800087308 */ /* 0x000e620000000800 */
[----:B--2---:R-:W-:Y:S01]  /*15b60*/  FADD.FTZ R32, R6, R3 ;  /* 0x0000000306207221 */ /* 0x004fe20000010000 */
[----:B------:R-:W-:Y:S01]  /*15b70*/  FADD.FTZ R34, R188, R9 ;  /* 0x00000009bc227221 */ /* 0x000fe20000010000 */
[----:B------:R-:W-:Y:S01]  /*15b80*/  F2FP.BF16.F32.PACK_AB R203, R6, R203 ;  /* 0x000000cb06cb723e */ /* 0x000fe200000010ff */
[----:B------:R-:W-:Y:S01]  /*15b90*/  IMAD.MOV.U32 R79, RZ, RZ, R119 ;  /* 0x000000ffff4f7224 */ /* 0x000fe200078e0077 */
[----:B------:R-:W-:Y:S01]  /*15ba0*/  F2FP.BF16.F32.PACK_AB R201, R2, R201 ;  /* 0x000000c902c9723e */ /* 0x000fe200000010ff */
[----:B------:R-:W-:Y:S01]  /*15bb0*/  FADD.FTZ R9, R31, R34 ;  /* 0x000000221f097221 */ /* 0x000fe20000010000 */
[----:B------:R-:W-:Y:S01]  /*15bc0*/  F2FP.BF16.F32.PACK_AB R202, R37, R202 ;  /* 0x000000ca25ca723e */ /* 0x000fe200000010ff */
[----:B------:R-:W2:Y:S01]  /*15bd0*/  MUFU.EX2 R199, R199 ;  /* 0x000000c700c77308 */ /* 0x000ea20000000800 */
[----:B0-----:R-:W-:Y:S01]  /*15be0*/  FADD.FTZ R3, R197, R32 ;  /* 0x00000020c5037221 */ /* 0x001fe20000010000 */
[----:B------:R-:W-:Y:S01]  /*15bf0*/  FADD.FTZ R34, R190, R9 ;  /* 0x00000009be227221 */ /* 0x000fe20000010000 */
[----:B------:R-:W-:Y:S01]  /*15c00*/  F2FP.BF16.F32.PACK_AB R196, R65, R196 ;  /* 0x000000c441c4723e */ /* 0x000fe200000010ff */
[--C-:B------:R-:W-:Y:S01]  /*15c10*/  IMAD.MOV.U32 R75, RZ, RZ, R119.reuse ;  /* 0x000000ffff4b7224 */ /* 0x100fe200078e0077 */
[----:B------:R-:W-:Y:S01]  /*15c20*/  F2FP.BF16.F32.PACK_AB R198, R69, R198 ;  /* 0x000000c645c6723e */ /* 0x000fe200000010ff */
[----:B------:R-:W-:Y:S01]  /*15c30*/  IMAD.MOV.U32 R71, RZ, RZ, R119 ;  /* 0x000000ffff477224 */ /* 0x000fe200078e0077 */
[----:B------:R-:W-:Y:S01]  /*15c40*/  F2FP.BF16.F32.PACK_AB R192, R57, R192 ;  /* 0x000000c039c0723e */ /* 0x000fe200000010ff */
[----:B------:R-:W0:Y:S01]  /*15c50*/  MUFU.EX2 R12, R12 ;  /* 0x0000000c000c7308 */ /* 0x000e220000000800 */
[----:B-1----:R-:W-:Y:S01]  /*15c60*/  FADD.FTZ R32, R8, R3 ;  /* 0x0000000308207221 */ /* 0x002fe20000010000 */
[----:B------:R-:W-:Y:S01]  /*15c70*/  @!P1 VIADD R3, R10, 0x36840 ;  /* 0x000368400a039836 */ /* 0x000fe20000000000 */
[----:B------:R-:W-:Y:S01]  /*15c80*/  F2FP.BF16.F32.PACK_AB R194, R39, R194 ;  /* 0x000000c227c2723e */ /* 0x000fe200000010ff */
[--C-:B------:R-:W-:Y:S01]  /*15c90*/  IMAD.MOV.U32 R69, RZ, RZ, R119.reuse ;  /* 0x000000ffff457224 */ /* 0x100fe200078e0077 */
[----:B------:R-:W-:Y:S01]  /*15ca0*/  F2FP.BF16.F32.PACK_AB R188, R31, R188 ;  /* 0x000000bc1fbc723e */ /* 0x000fe200000010ff */
[----:B------:R-:W-:Y:S01]  /*15cb0*/  IMAD.MOV.U32 R67, RZ, RZ, R119 ;  /* 0x000000ffff437224 */ /* 0x000fe200078e0077 */
[----:B------:R-:W-:Y:S01]  /*15cc0*/  @!P1 PRMT R3, RZ, 0x654, R3 ;  /* 0x00000654ff039816 */ /* 0x000fe20000000003 */
[----:B------:R-:W1:Y:S01]  /*15cd0*/  MUFU.EX2 R193, R193 ;  /* 0x000000c100c17308 */ /* 0x000e620000000800 */
[----:B--2---:R-:W-:Y:S01]  /*15ce0*/  FADD.FTZ R7, R199, R32 ;  /* 0x00000020c7077221 */ /* 0x004fe20000010000 */
[----:B------:R-:W-:Y:S01]  /*15cf0*/  F2FP.BF16.F32.PACK_AB R200, R11, R200 ;  /* 0x000000c80bc8723e */ /* 0x000fe200000010ff */
[----:B------:R2:W-:Y:S01]  /*15d00*/  @!P1 SYNCS.ARRIVE.TRANS64.RED.A1T0 RZ, [R3+URZ], RZ ;  /* 0x000000ff03ff99a7 */ /* 0x0005e2000810043f */
[----:B------:R-:W-:Y:S01]  /*15d10*/  F2FP.BF16.F32.PACK_AB R197, R8, R197 ;  /* 0x000000c508c5723e */ /* 0x000fe200000010ff */
[----:B------:R-:W-:-:S02]  /*15d20*/  IMAD.MOV.U32 R65, RZ, RZ, R119 ;  /* 0x000000ffff417224 */ /* 0x000fc400078e0077 */
[----:B------:R-:W-:Y:S01]  /*15d30*/  IMAD.MOV.U32 R63, RZ, RZ, R119 ;  /* 0x000000ffff3f7224 */ /* 0x000fe200078e0077 */
[----:B------:R-:W3:Y:S01]  /*15d40*/  MUFU.EX2 R14, R14 ;  /* 0x0000000e000e7308 */ /* 0x000ee20000000800 */
[C---:B0-----:R-:W-:Y:S01]  /*15d50*/  FADD.FTZ R32, R12.reuse, R7 ;  /* 0x000000070c207221 */ /* 0x041fe20000010000 */
[----:B------:R-:W-:Y:S01]  /*15d60*/  F2FP.BF16.F32.PACK_AB R199, R12, R199 ;  /* 0x000000c70cc7723e */ /* 0x000fe200000010ff */
[--C-:B------:R-:W-:Y:S02]  /*15d70*/  IMAD.MOV.U32 R59, RZ, RZ, R119.reuse ;  /* 0x000000ffff3b7224 */ /* 0x100fe400078e0077 */
[--C-:B------:R-:W-:Y:S02]  /*15d80*/  IMAD.MOV.U32 R57, RZ, RZ, R119.reuse ;  /* 0x000000ffff397224 */ /* 0x100fe400078e0077 */
[--C-:B------:R-:W-:Y:S01]  /*15d90*/  IMAD.MOV.U32 R55, RZ, RZ, R119.reuse ;  /* 0x000000ffff377224 */ /* 0x100fe200078e0077 */
[----:B------:R-:W2:Y:S01]  /*15da0*/  MUFU.EX2 R195, R195 ;  /* 0x000000c300c37308 */ /* 0x000ea20000000800 */
[----:B-1----:R-:W-:Y:S01]  /*15db0*/  FADD.FTZ R7, R193, R32 ;  /* 0x00000020c1077221 */ /* 0x002fe20000010000 */
[----:B------:R-:W-:-:S02]  /*15dc0*/  IMAD.MOV.U32 R51, RZ, RZ, R119 ;  /* 0x000000ffff337224 */ /* 0x000fc400078e0077 */
[--C-:B------:R-:W-:Y:S02]  /*15dd0*/  IMAD.MOV.U32 R49, RZ, RZ, R119.reuse ;  /* 0x000000ffff317224 */ /* 0x100fe400078e0077 */
[----:B------:R-:W-:Y:S02]  /*15de0*/  IMAD.MOV.U32 R45, RZ, RZ, R119 ;  /* 0x000000ffff2d7224 */ /* 0x000fe400078e0077 */
[----:B------:R-:W0:Y:S01]  /*15df0*/  MUFU.EX2 R53, R53 ;  /* 0x0000003500357308 */ /* 0x000e220000000800 */
[C---:B---3--:R-:W-:Y:S01]  /*15e00*/  FADD.FTZ R32, R14.reuse, R7 ;  /* 0x000000070e207221 */ /* 0x048fe20000010000 */
[----:B------:R-:W-:Y:S01]  /*15e10*/  F2FP.BF16.F32.PACK_AB R193, R14, R193 ;  /* 0x000000c10ec1723e */ /* 0x000fe200000010ff */
[--C-:B------:R-:W-:Y:S02]  /*15e20*/  IMAD.MOV.U32 R43, RZ, RZ, R119.reuse ;  /* 0x000000ffff2b7224 */ /* 0x100fe400078e0077 */
[--C-:B------:R-:W-:Y:S02]  /*15e30*/  IMAD.MOV.U32 R41, RZ, RZ, R119.reuse ;  /* 0x000000ffff297224 */ /* 0x100fe400078e0077 */
[--C-:B------:R-:W-:Y:S01]  /*15e40*/  IMAD.MOV.U32 R39, RZ, RZ, R119.reuse ;  /* 0x000000ffff277224 */ /* 0x100fe200078e0077 */
[----:B------:R-:W1:Y:S01]  /*15e50*/  MUFU.EX2 R20, R20 ;  /* 0x0000001400147308 */ /* 0x000e620000000800 */
[----:B--2---:R-:W-:Y:S01]  /*15e60*/  FADD.FTZ R3, R195, R32 ;  /* 0x00000020c3037221 */ /* 0x004fe20000010000 */
[----:B------:R-:W-:-:S02]  /*15e70*/  IMAD.MOV.U32 R37, RZ, RZ, R119 ;  /* 0x000000ffff257224 */ /* 0x000fc400078e0077 */
[--C-:B------:R-:W-:Y:S02]  /*15e80*/  IMAD.MOV.U32 R33, RZ, RZ, R119.reuse ;  /* 0x000000ffff217224 */ /* 0x100fe400078e0077 */
[--C-:B------:R-:W-:Y:S02]  /*15e90*/  IMAD.MOV.U32 R31, RZ, RZ, R119.reuse ;  /* 0x000000ffff1f7224 */ /* 0x100fe400078e0077 */
[----:B------:R-:W2:Y:S01]  /*15ea0*/  MUFU.EX2 R184, R184 ;  /* 0x000000b800b87308 */ /* 0x000ea20000000800 */
[C---:B0-----:R-:W-:Y:S01]  /*15eb0*/  FADD.FTZ R7, R53.reuse, R34 ;  /* 0x0000002235077221 */ /* 0x041fe20000010000 */
[----:B------:R-:W-:Y:S01]  /*15ec0*/  F2FP.BF16.F32.PACK_AB R190, R53, R190 ;  /* 0x000000be35be723e */ /* 0x000fe200000010ff */
[--C-:B------:R-:W-:Y:S02]  /*15ed0*/  IMAD.MOV.U32 R53, RZ, RZ, R119.reuse ;  /* 0x000000ffff357224 */ /* 0x100fe400078e0077 */
[----:B------:R-:W-:-:S03]  /*15ee0*/  IMAD.MOV.U32 R25, RZ, RZ, R119 ;  /* 0x000000ffff197224 */ /* 0x000fc600078e0077 */
[----:B------:R-:W0:Y:S01]  /*15ef0*/  MUFU.EX2 R189, R189 ;  /* 0x000000bd00bd7308 */ /* 0x000e220000000800 */
[C---:B-1----:R-:W-:Y:S01]  /*15f00*/  FADD.FTZ R34, R20.reuse, R3 ;  /* 0x0000000314227221 */ /* 0x042fe20000010000 */
[----:B------:R-:W-:-:S06]  /*15f10*/  F2FP.BF16.F32.PACK_AB R195, R20, R195 ;  /* 0x000000c314c3723e */ /* 0x000fcc00000010ff */
        /* <DEDUP_REMOVED lines=11> */
[----:B------:R-:W-:-:S05]  /*15fd0*/  IMAD.MOV.U32 R26, RZ, RZ, R119 ;  /* 0x000000ffff1a7224 */ /* 0x000fca00078e0077 */
[----:B------:R-:W2:Y:S01]  /*15fe0*/  MUFU.EX2 R85, R85 ;  /* 0x0000005500557308 */ /* 0x000ea20000000800 */
[----:B0-----:R-:W-:-:S07]  /*15ff0*/  FADD.FTZ R36, R186, R7 ;  /* 0x00000007ba247221 */ /* 0x001fce0000010000 */
[----:B------:R-:W0:Y:S01]  /*16000*/  MUFU.EX2 R28, R28 ;  /* 0x0000001c001c7308 */ /* 0x000e220000000800 */
[----:B-1----:R-:W-:-:S07]  /*16010*/  FADD.FTZ R3, R191, R34 ;  /* 0x00000022bf037221 */ /* 0x002fce0000010000 */
[----:B------:R-:W1:Y:S01]  /*16020*/  MUFU.EX2 R180, R180 ;  /* 0x000000b400b47308 */ /* 0x000e620000000800 */
[C---:B--2---:R-:W-:Y:S01]  /*16030*/  FADD.FTZ R7, R85.reuse, R36 ;  /* 0x0000002455077221 */ /* 0x044fe20000010000 */
[----:B------:R-:W-:Y:S01]  /*16040*/  F2FP.BF16.F32.PACK_AB R186, R85, R186 ;  /* 0x000000ba55ba723e */ /* 0x000fe200000010ff */
[----:B------:R-:W-:-:S05]  /*16050*/  IMAD.MOV.U32 R85, RZ, RZ, R119 ;  /* 0x000000ffff557224 */ /* 0x000fca00078e0077 */
[----:B------:R-:W2:Y:S01]  /*16060*/  MUFU.EX2 R185, R185 ;  /* 0x000000b900b97308 */ /* 0x000ea20000000800 */
[C---:B0-----:R-:W-:Y:S01]  /*16070*/  FADD.FTZ R34, R28.reuse, R3 ;  /* 0x000000031c227221 */ /* 0x041fe20000010000 */
[----:B------:R-:W-:Y:S01]  /*16080*/  F2FP.BF16.F32.PACK_AB R191, R28, R191 ;  /* 0x000000bf1cbf723e */ /* 0x000fe200000010ff */
[----:B------:R-:W-:-:S05]  /*16090*/  IMAD.MOV.U32 R28, RZ, RZ, R119 ;  /* 0x000000ffff1c7224 */ /* 0x000fca00078e0077 */
[----:B------:R-:W0:Y:S01]  /*160a0*/  MUFU.EX2 R87, R87 ;  /* 0x0000005700577308 */ /* 0x000e220000000800 */
[----:B-1----:R-:W-:-:S07]  /*160b0*/  FADD.FTZ R36, R180, R7 ;  /* 0x00000007b4247221 */ /* 0x002fce0000010000 */
        /* <DEDUP_REMOVED lines=9> */
[----:B------:R-:W-:-:S05]  /*16150*/  IMAD.MOV.U32 R30, RZ, RZ, R119 ;  /* 0x000000ffff1e7224 */ /* 0x000fca00078e0077 */
[----:B------:R-:W1:Y:S01]  /*16160*/  MUFU.EX2 R89, R89 ;  /* 0x0000005900597308 */ /* 0x000e620000000800 */
[----:B--2---:R-:W-:-:S07]  /*16170*/  FADD.FTZ R36, R182, R7 ;  /* 0x00000007b6247221 */ /* 0x004fce0000010000 */
[----:B------:R2:W3:Y:S01]  /*16180*/  MUFU.EX2 R10, R47 ;  /* 0x0000002f000a7308 */ /* 0x0004e20000000800 */
[----:B0-----:R-:W-:-:S07]  /*16190*/  FADD.FTZ R3, R187, R34 ;  /* 0x00000022bb037221 */ /* 0x001fce0000010000 */
[----:B------:R-:W0:Y:S01]  /*161a0*/  MUFU.EX2 R181, R181 ;  /* 0x000000b500b57308 */ /* 0x000e220000000800 */
[C---:B-1----:R-:W-:Y:S01]  /*161b0*/  FADD.FTZ R7, R89.reuse, R36 ;  /* 0x0000002459077221 */ /* 0x042fe20000010000 */
[----:B------:R-:W-:Y:S01]  /*161c0*/  F2FP.BF16.F32.PACK_AB R182, R89, R182 ;  /* 0x000000b659b6723e */ /* 0x000fe200000010ff */
[--C-:B------:R-:W-:Y:S02]  /*161d0*/  IMAD.MOV.U32 R89, RZ, RZ, R119.reuse ;  /* 0x000000ffff597224 */ /* 0x100fe400078e0077 */
[----:B--2---:R-:W-:-:S03]  /*161e0*/  IMAD.MOV.U32 R47, RZ, RZ, R119 ;  /* 0x000000ffff2f7224 */ /* 0x004fc600078e0077 */
[----:B------:R1:W2:Y:S01]  /*161f0*/  MUFU.EX2 R32, R35 ;  /* 0x0000002300207308 */ /* 0x0002a20000000800 */
[C---:B---3--:R-:W-:Y:S01]  /*16200*/  FADD.FTZ R36, R10.reuse, R3 ;  /* 0x000000030a247221 */ /* 0x048fe20000010000 */
[----:B------:R-:W-:-:S06]  /*16210*/  F2FP.BF16.F32.PACK_AB R187, R10, R187 ;  /* 0x000000bb0abb723e */ /* 0x000fcc00000010ff */
[----:B------:R-:W3:Y:S01]  /*16220*/  MUFU.EX2 R29, R29 ;  /* 0x0000001d001d7308 */ /* 0x000ee20000000800 */
[----:B0-----:R-:W-:Y:S01]  /*16230*/  FADD.FTZ R3, R181, R36 ;  /* 0x00000024b5037221 */ /* 0x001fe20000010000 */
[----:B-1----:R-:W-:-:S06]  /*16240*/  IMAD.MOV.U32 R35, RZ, RZ, R119 ;  /* 0x000000ffff237224 */ /* 0x002fcc00078e0077 */
[----:B------:R0:W1:Y:S01]  /*16250*/  MUFU.EX2 R24, R73 ;  /* 0x0000004900187308 */ /* 0x0000620000000800 */
[C---:B--2---:R-:W-:Y:S01]  /*16260*/  FADD.FTZ R36, R32.reuse, R3 ;  /* 0x0000000320247221 */ /* 0x044fe20000010000 */
[----:B------:R-:W-:Y:S01]  /*16270*/  F2FP.BF16.F32.PACK_AB R181, R32, R181 ;  /* 0x000000b520b5723e */ /* 0x000fe200000010ff */
[----:B------:R-:W-:-:S05]  /*16280*/  IMAD.MOV.U32 R32, RZ, RZ, R119 ;  /* 0x000000ffff207224 */ /* 0x000fca00078e0077 */
[----:B------:R-:W2:Y:S01]  /*16290*/  MUFU.EX2 R77, R77 ;  /* 0x0000004d004d7308 */ /* 0x000ea20000000800 */
[----:B---3--:R-:W-:Y:S01]  /*162a0*/  FADD.FTZ R3, R29, R36 ;  /* 0x000000241d037221 */ /* 0x008fe20000010000 */
[----:B0-----:R-:W-:-:S06]  /*162b0*/  IMAD.MOV.U32 R73, RZ, RZ, R119 ;  /* 0x000000ffff497224 */ /* 0x001fcc00078e0077 */
[----:B------:R0:W3:Y:S01]  /*162c0*/  MUFU.EX2 R34, R27 ;  /* 0x0000001b00227308 */ /* 0x0000e20000000800 */
[C---:B-1----:R-:W-:Y:S01]  /*162d0*/  FADD.FTZ R36, R24.reuse, R3 ;  /* 0x0000000318247221 */ /* 0x042fe20000010000 */
[----:B------:R-:W-:Y:S01]  /*162e0*/  F2FP.BF16.F32.PACK_AB R183, R24, R29 ;  /* 0x0000001d18b7723e */ /* 0x000fe200000010ff */
[--C-:B------:R-:W-:Y:S02]  /*162f0*/  IMAD.MOV.U32 R29, RZ, RZ, R119.reuse ;  /* 0x000000ffff1d7224 */ /* 0x100fe400078e0077 */
[----:B------:R-:W-:-:S03]  /*16300*/  IMAD.MOV.U32 R24, RZ, RZ, R119 ;  /* 0x000000ffff187224 */ /* 0x000fc600078e0077 */
[----:B------:R-:W1:Y:S01]  /*16310*/  MUFU.EX2 R81, R81 ;  /* 0x0000005100517308 */ /* 0x000e620000000800 */
[----:B--2---:R-:W-:Y:S01]  /*16320*/  FADD.FTZ R3, R77, R36 ;  /* 0x000000244d037221 */ /* 0x004fe20000010000 */
[--C-:B------:R-:W-:Y:S02]  /*16330*/  IMAD.MOV.U32 R36, RZ, RZ, R119.reuse ;  /* 0x000000ffff247224 */ /* 0x100fe400078e0077 */
[----:B0-----:R-:W-:-:S04]  /*16340*/  IMAD.MOV.U32 R27, RZ, RZ, R119 ;  /* 0x000000ffff1b7224 */ /* 0x001fc800078e0077 */
[----:B------:R-:W0:Y:S01]  /*16350*/  MUFU.EX2 R176, R176 ;  /* 0x000000b000b07308 */ /* 0x000e220000000800 */
[C---:B---3--:R-:W-:Y:S01]  /*16360*/  FADD.FTZ R6, R34.reuse, R3 ;  /* 0x0000000322067221 */ /* 0x048fe20000010000 */
[----:B------:R-:W-:Y:S01]  /*16370*/  F2FP.BF16.F32.PACK_AB R177, R34, R77 ;  /* 0x0000004d22b1723e */ /* 0x000fe200000010ff */
[--C-:B------:R-:W-:Y:S02]  /*16380*/  IMAD.MOV.U32 R77, RZ, RZ, R119.reuse ;  /* 0x000000ffff4d7224 */ /* 0x100fe400078e0077 */
[----:B------:R-:W-:-:S03]  /*16390*/  IMAD.MOV.U32 R34, RZ, RZ, R119 ;  /* 0x000000ffff227224 */ /* 0x000fc600078e0077 */
[----:B------:R2:W3:Y:S01]  /*163a0*/  MUFU.EX2 R91, R117 ;  /* 0x00000075005b7308 */ /* 0x0004e20000000800 */
[----:B-1----:R-:W-:Y:S01]  /*163b0*/  FADD.FTZ R3, R81, R6 ;  /* 0x0000000651037221 */ /* 0x002fe20000010000 */
[----:B------:R-:W-:-:S05]  /*163c0*/  VIADD R6, R153, 0xfffffffe ;  /* 0xfffffffe99067836 */ /* 0x000fca0000000000 */
[----:B------:R-:W-:Y:S01]  /*163d0*/  ISETP.GE.AND P2, PT, R6, R219, PT ;  /* 0x000000db0600720c */ /* 0x000fe20003f46270 */
[----:B------:R-:W1:Y:S01]  /*163e0*/  MUFU.EX2 R178, R178 ;  /* 0x000000b200b27308 */ /* 0x000e620000000800 */
[----:B0-----:R-:W-:Y:S01]  /*163f0*/  FADD.FTZ R38, R176, R7 ;  /* 0x00000007b0267221 */ /* 0x001fe20000010000 */
[----:B--2---:R-:W-:-:S06]  /*16400*/  IMAD.MOV.U32 R117, RZ, RZ, R119 ;  /* 0x000000ffff757224 */ /* 0x004fcc00078e0077 */
[----:B------:R-:W0:Y:S01]  /*16410*/  MUFU.EX2 R93, R93 ;  /* 0x0000005d005d7308 */ /* 0x000e220000000800 */
[C---:B---3--:R-:W-:Y:S01]  /*16420*/  FADD.FTZ R7, R91.reuse, R38 ;  /* 0x000000265b077221 */ /* 0x048fe20000010000 */
[----:B------:R-:W-:Y:S01]  /*16430*/  F2FP.BF16.F32.PACK_AB R176, R91, R176 ;  /* 0x000000b05bb0723e */ /* 0x000fe200000010ff */
[----:B------:R-:W-:-:S05]  /*16440*/  IMAD.MOV.U32 R91, RZ, RZ, R119 ;  /* 0x000000ffff5b7224 */ /* 0x000fca00078e0077 */
[----:B------:R2:W3:Y:S01]  /*16450*/  MUFU.EX2 R2, R61 ;  /* 0x0000003d00027308 */ /* 0x0004e20000000800 */
[----:B-1----:R-:W-:-:S04]  /*16460*/  FADD.FTZ R38, R178, R7 ;  /* 0x00000007b2267221 */ /* 0x002fc80000010000 */
[C---:B0-----:R-:W-:Y:S01]  /*16470*/  FADD.FTZ R15, R93.reuse, R38 ;  /* 0x000000265d0f7221 */ /* 0x041fe20000010000 */
[----:B------:R-:W-:Y:S01]  /*16480*/  F2FP.BF16.F32.PACK_AB R178, R93, R178 ;  /* 0x000000b25db2723e */ /* 0x000fe200000010ff */
[--C-:B------:R-:W-:Y:S02]  /*16490*/  IMAD.MOV.U32 R93, RZ, RZ, R119.reuse ;  /* 0x000000ffff5d7224 */ /* 0x100fe400078e0077 */
[--C-:B--2---:R-:W-:Y:S02]  /*164a0*/  IMAD.MOV.U32 R61, RZ, RZ, R119.reuse ;  /* 0x000000ffff3d7224 */ /* 0x104fe400078e0077 */
[----:B------:R-:W-:Y:S02]  /*164b0*/  IMAD.MOV.U32 R38, RZ, RZ, R119 ;  /* 0x000000ffff267224 */ /* 0x000fe400078e0077 */
[C---:B---3--:R-:W-:Y:S01]  /*164c0*/  FADD.FTZ R14, R2.reuse, R3 ;  /* 0x00000003020e7221 */ /* 0x048fe20000010000 */
[----:B------:R-:W-:Y:S01]  /*164d0*/  F2FP.BF16.F32.PACK_AB R179, R2, R81 ;  /* 0x0000005102b3723e */ /* 0x000fe200000010ff */
[----:B------:R-:W-:-:S02]  /*164e0*/  IMAD.MOV.U32 R2, RZ, RZ, 0x3f800000 ;  /* 0x3f800000ff027424 */ /* 0x000fc400078e00ff */
[----:B------:R-:W-:Y:S02]  /*164f0*/  IMAD.MOV.U32 R3, RZ, RZ, 0x3f800000 ;  /* 0x3f800000ff037424 */ /* 0x000fe400078e00ff */
[----:B------:R-:W-:Y:S01]  /*16500*/  IMAD.MOV.U32 R81, RZ, RZ, R119 ;  /* 0x000000ffff517224 */ /* 0x000fe200078e0077 */
[----:B------:R-:W-:Y:S06]  /*16510*/  @!P2 BRA `(.L_x_603) ;  /* 0x000000500024a947 */ /* 0x000fec0003800000 */
[----:B------:R-:W-:Y:S01]  /*16520*/  IMAD.MOV.U32 R7, RZ, RZ, R4 ;  /* 0x000000ffff077224 */ /* 0x000fe200078e0004 */
[----:B------:R-:W-:Y:S01]  /*16530*/  CS2R R118, SRZ ;  /* 0x0000000000767805 */ /* 0x000fe2000001ff00 */
        /* <DEDUP_REMOVED lines=50> */
[----:B------:R-:W-:-:S07]  /*16860*/  CS2R R24, SRZ ;  /* 0x0000000000187805 */ /* 0x000fce000001ff00 */
.L_x_614:
[----:B------:R-:W-:-:S05]  /*16870*/  VIADD R0, R10, 0x1 ;  /* 0x000000010a007836 */ /* 0x000fca0000000000 */
[----:B------:R-:W-:-:S04]  /*16880*/  ISETP.NE.AND P2, PT, R0, 0x2, PT ;  /* 0x000000020000780c */ /* 0x000fc80003f45270 */
[----:B------:R-:W-:Y:S02]  /*16890*/  SEL R0, R0, RZ, P2 ;  /* 0x000000ff00007207 */ /* 0x000fe40001000000 */
[----:B------:R-:W-:-:S03]  /*168a0*/  SEL R218, RZ, 0x1, P2 ;  /* 0x00000001ffda7807 */ /* 0x000fc60001000000 */
[----:B------:R-:W-:Y:S01]  /*168b0*/  IMAD.MOV.U32 R217, RZ, RZ, R0 ;  /* 0x000000ffffd97224 */ /* 0x000fe200078e0000 */
[----:B------:R-:W-:Y:S01]  /*168c0*/  LOP3.LUT R218, R9, R218, RZ, 0x3c, !PT ;  /* 0x000000da09da7212 */ /* 0x000fe200078e3cff */
[----:B------:R-:W-:Y:S06]  /*168d0*/  @!P0 BRA `(.L_x_604) ;  /* 0x0000000000048947 */ /* 0x000fec0003800000 */
[----:B------:R-:W-:Y:S01]  /*168e0*/  BPT.TRAP 0x1 ;  /* 0x000000040000795c */ /* 0x000fe20000300000 */
.L_x_604:
[----:B------:R-:W-:Y:S01]  /*168f0*/  IMAD R11, R0, 0x8, R16 ;  /* 0x00000008000b7824 */ /* 0x000fe200078e0210 */
[----:B------:R-:W-:-:S04]  /*16900*/  SHF.L.U32 R4, R218, 0x1f, RZ ;  /* 0x0000001fda047819 */ /* 0x000fc800000006ff */
[----:B------:R0:W1:Y:S01]  /*16910*/  SYNCS.PHASECHK.TRANS64.TRYWAIT P2, [R11+URZ+0x36830], R4 ;  /* 0x036830040b0075a7 */ /* 0x000062000804017f */
[----:B------:R-:W-:Y:S05]  /*16920*/  @!P0 BRA `(.L_x_605) ;  /* 0x0000000000048947 */ /* 0x000fea0003800000 */
[----:B------:R-:W-:Y:S01]  /*16930*/  BPT.TRAP 0x1 ;  /* 0x000000040000795c */ /* 0x000fe20000300000 */
.L_x_605:
[----:B------:R-:W-:Y:S01]  /*16940*/  IMAD R0, R217, 0xa80, R220 ;  /* 0x00000a80d9007824 */ /* 0x000fe200078e02dc */
[----:B------:R-:W-:Y:S03]  /*16950*/  BSSY B1, `(.L_x_606) ;  /* 0x0000006000017945 */ /* 0x000fe60003800000 */
[C---:B------:R-:W-:Y:S02]  /*16960*/  VIADD R12, R0.reuse, 0x80 ;  /* 0x00000080000c7836 */ /* 0x040fe40000000000 */
[----:B------:R-:W-:Y:S01]  /*16970*/  VIADD R20, R0, 0x100 ;  /* 0x0000010000147836 */ /* 0x000fe20000000000 */
[----:B-1----:R-:W-:Y:S06]  /*16980*/  @P2 BRA `(.L_x_607) ;  /* 0x0000000000082947 */ /* 0x002fec0003800000 */
[----:B------:R-:W1:Y:S02]  /*16990*/  SYNCS.PHASECHK.TRANS64.TRYWAIT P2, [R11+URZ+0x36830], R4 ;  /* 0x036830040b0075a7 */ /* 0x000e64000804017f */
[----:B-1----:R-:W-:Y:S05]  /*169a0*/  @!P2 BRA `(.L_x_608) ;  /* 0x00000124008ca947 */ /* 0x002fea0003800000 */
.L_x_607:
[----:B------:R-:W-:Y:S05]  /*169b0*/  BSYNC B1 ;  /* 0x0000000000017941 */ /* 0x000fea0003800000 */
.L_x_606:
[----:B------:R-:W2:Y:S04]  /*169c0*/  LDL.64 R122, [R1] ;  /* 0x00000000017a7983 */ /* 0x000ea80000100a00 */
[----:B------:R-:W3:Y:S01]  /*169d0*/  LDL.64 R120, [R1+0x60] ;  /* 0x0000600001787983 */ /* 0x000ee20000100a00 */
[----:B01----:R-:W-:Y:S02]  /*169e0*/  IMAD.MOV.U32 R4, RZ, RZ, R0 ;  /* 0x000000ffff047224 */ /* 0x003fe400078e0000 */
[----:B------:R-:W-:-:S03]  /*169f0*/  IMAD.MOV.U32 R5, RZ, RZ, 0x40000040 ;  /* 0x40000040ff057424 */ /* 0x000fc600078e00ff */
[----:B------:R-:W-:Y:S02]  /*16a00*/  R2UR UR14, R4 ;  /* 0x00000000040e72ca */ /* 0x000fe400000e0000 */
[----:B------:R-:W-:Y:S01]  /*16a10*/  R2UR UR15, R5 ;  /* 0x00000000050f72ca */ /* 0x000fe200000e0000 */
[----:B------:R-:W-:Y:S01]  /*16a20*/  WARPGROUP.ARRIVE ;  /* 0x00000000000079c5 */ /* 0x000fe20000000000 */
[----:B------:R-:W-:Y:S01]  /*16a30*/  IMAD.MOV.U32 R13, RZ, RZ, 0x40000040 ;  /* 0x40000040ff0d7424 */ /* 0x000fe200078e00ff */
[----:B------:R-:W-:-:S04]  /*16a40*/  R2UR UR10, R12 ;  /* 0x000000000c0a72ca */ /* 0x000fc800000e0000 */
[----:B------:R-:W-:Y:S01]  /*16a50*/  R2UR UR11, R13 ;  /* 0x000000000d0b72ca */ /* 0x000fe200000e0000 */
[----:B------:R-:W-:Y:S01]  /*16a60*/  IMAD.MOV.U32 R4, RZ, RZ, R20 ;  /* 0x000000ffff047224 */ /* 0x000fe200078e0014 */
[----:B------:R-:W-:-:S04]  /*16a70*/  R2UR UR59, R5 ;  /* 0x00000000053b72ca */ /* 0x000fc800000e0000 */
[----:B------:R-:W-:Y:S01]  /*16a80*/  R2UR UR58, R4 ;  /* 0x00000000043a72ca */ /* 0x000fe200000e0000 */
[----:B------:R-:W-:Y:S01]  /*16a90*/  VIADD R12, R0, 0x180 ;  /* 0x00000180000c7836 */ /* 0x000fe20000000000 */
[----:B------:R-:W-:-:S04]  /*16aa0*/  R2UR UR55, R13 ;  /* 0x000000000d3772ca */ /* 0x000fc800000e0000 */
[----:B------:R-:W-:Y:S01]  /*16ab0*/  R2UR UR54, R12 ;  /* 0x000000000c3672ca */ /* 0x000fe200000e0000 */
[----:B------:R-:W-:Y:S01]  /*16ac0*/  VIADD R4, R0, 0x200 ;  /* 0x0000020000047836 */ /* 0x000fe20000000000 */
[----:B------:R-:W-:-:S04]  /*16ad0*/  R2UR UR7, R5 ;  /* 0x00000000050772ca */ /* 0x000fc800000e0000 */
[----:B------:R-:W-:Y:S02]  /*16ae0*/  R2UR UR6, R4 ;  /* 0x00000000040672ca */ /* 0x000fe400000e0000 */
[----:B--2---:R-:W-:Y:S02]  /*16af0*/  R2UR UR16, R122 ;  /* 0x000000007a1072ca */ /* 0x004fe400000e0000 */
[----:B------:R-:W-:Y:S02]  /*16b00*/  R2UR UR17, R123 ;  /* 0x000000007b1172ca */ /* 0x000fe400000e0000 */
[----:B---3--:R-:W-:Y:S02]  /*16b10*/  R2UR UR42, R120 ;  /* 0x00000000782a72ca */ /* 0x008fe400000e0000 */
[----:B------:R-:W-:Y:S02]  /*16b20*/  R2UR UR43, R121 ;  /* 0x00000000792b72ca */ /* 0x000fe400000e0000 */
[----:B------:R-:W2:Y:S01]  /*16b30*/  LDL.64 R120, [R1+0x58] ;  /* 0x0000580001787983 */ /* 0x000ea20000100a00 */
[----:B------:R-:W-:Y:S01]  /*16b40*/  VIADD R20, R0, 0x280 ;  /* 0x0000028000147836 */ /* 0x000fe20000000000 */
[----:B------:R-:W-:Y:S01]  /*16b50*/  R2UR UR47, R13 ;  /* 0x000000000d2f72ca */ /* 0x000fe200000e0000 */
[----:B------:R-:W-:Y:S01]  /*16b60*/  IMAD.MOV.U32 R21, RZ, RZ, 0x40000040 ;  /* 0x40000040ff157424 */ /* 0x000fe200078e00ff */
[----:B------:R-:W-:Y:S01]  /*16b70*/  R2UR UR35, R5 ;  /* 0x00000000052372ca */ /* 0x000fe200000e0000 */
[----:B------:R-:W-:Y:S01]  /*16b80*/  UMOV UR12, UR16 ;  /* 0x00000010000c7c82 */ /* 0x000fe20008000000 */
[----:B------:R-:W-:Y:S01]  /*16b90*/  UMOV UR8, UR16 ;  /* 0x0000001000087c82 */ /* 0x000fe20008000000 */
[----:B------:R-:W-:Y:S01]  /*16ba0*/  UMOV UR13, UR17 ;  /* 0x00000011000d7c82 */ /* 0x000fe20008000000 */
[----:B------:R-:W-:Y:S01]  /*16bb0*/  UMOV UR9, UR17 ;  /* 0x0000001100097c82 */ /* 0x000fe20008000000 */
[----:B------:R-:W-:Y:S01]  /*16bc0*/  HGMMA.64x16x16.F32.BF16 R168, gdesc[UR12], RZ, !UPT, gsb0 ;  /* 0x002000000ca879f0 */ /* 0x000fe2000c0018ff */
[----:B------:R-:W-:Y:S01]  /*16bd0*/  UMOV UR56, UR16 ;  /* 0x0000001000387c82 */ /* 0x000fe20008000000 */
[----:B------:R-:W-:Y:S01]  /*16be0*/  UMOV UR57, UR17 ;  /* 0x0000001100397c82 */ /* 0x000fe20008000000 */
[----:B------:R-:W-:Y:S01]  /*16bf0*/  UMOV UR52, UR16 ;  /* 0x0000001000347c82 */ /* 0x000fe20008000000 */
[----:B------:R-:W-:Y:S01]  /*16c00*/  UMOV UR53, UR17 ;  /* 0x0000001100357c82 */ /* 0x000fe20008000000 */
[----:B------:R-:W-:Y:S01]  /*16c10*/  UMOV UR4, UR16 ;  /* 0x0000001000047c82 */ /* 0x000fe20008000000 */
[----:B------:R-:W-:Y:S01]  /*16c20*/  UMOV UR5, UR17 ;  /* 0x0000001100057c82 */ /* 0x000fe20008000000 */
[----:B------:R-:W-:Y:S01]  /*16c30*/  R2UR UR50, R20 ;  /* 0x00000000143272ca */ /* 0x000fe200000e0000 */
[----:B------:R-:W-:Y:S01]  /*16c40*/  UMOV UR48, UR16 ;  /* 0x0000001000307c82 */ /* 0x000fe20008000000 */
[----:B------:R-:W-:Y:S01]  /*16c50*/  R2UR UR51, R21 ;  /* 0x00000000153372ca */ /* 0x000fe200000e0000 */
[----:B------:R-:W-:Y:S01]  /*16c60*/  UMOV UR49, UR17 ;  /* 0x0000001100317c82 */ /* 0x000fe20008000000 */
[C---:B------:R-:W-:Y:S01]  /*16c70*/  VIADD R12, R0.reuse, 0x300 ;  /* 0x00000300000c7836 */ /* 0x040fe20000000000 */
[----:B------:R-:W-:Y:S01]  /*16c80*/  UMOV UR44, UR16 ;  /* 0x00000010002c7c82 */ /* 0x000fe20008000000 */
[----:B------:R-:W-:Y:S01]  /*16c90*/  UMOV UR45, UR17 ;  /* 0x00000011002d7c82 */ /* 0x000fe20008000000 */
[----:B------:R-:W-:Y:S01]  /*16ca0*/  VIADD R4, R0, 0x2 ;  /* 0x0000000200047836 */ /* 0x000fe20000000000 */
[----:B------:R-:W-:Y:S01]  /*16cb0*/  UMOV UR32, UR42 ;  /* 0x0000002a00207c82 */ /* 0x000fe20008000000 */
[----:B------:R-:W-:Y:S01]  /*16cc0*/  R2UR UR46, R12 ;  /* 0x000000000c2e72ca */ /* 0x000fe200000e0000 */
[----:B------:R-:W-:Y:S01]  /*16cd0*/  UMOV UR33, UR43 ;  /* 0x0000002b00217c82 */ /* 0x000fe20008000000 */
[----:B------:R-:W-:Y:S01]  /*16ce0*/  VIADD R12, R0, 0x82 ;  /* 0x00000082000c7836 */ /* 0x000fe20000000000 */
[----:B------:R-:W-:-:S02]  /*16cf0*/  R2UR UR34, R4 ;  /* 0x00000000042272ca */ /* 0x000fc400000e0000 */
[----:B------:R-:W-:Y:S01]  /*16d00*/  R2UR UR31, R13 ;  /* 0x000000000d1f72ca */ /* 0x000fe200000e0000 */
[----:B------:R-:W-:Y:S01]  /*16d10*/  UMOV UR28, UR42 ;  /* 0x0000002a001c7c82 */ /* 0x000fe20008000000 */
[----:B------:R-:W-:Y:S01]  /*16d20*/  R2UR UR30, R12 ;  /* 0x000000000c1e72ca */ /* 0x000fe200000e0000 */
[----:B------:R-:W-:Y:S01]  /*16d30*/  UMOV UR29, UR43 ;  /* 0x0000002b001d7c82 */ /* 0x000fe20008000000 */
[C---:B------:R-:W-:Y:S01]  /*16d40*/  VIADD R20, R0.reuse, 0x102 ;  /* 0x0000010200147836 */ /* 0x040fe20000000000 */
[----:B------:R-:W-:Y:S01]  /*16d50*/  R2UR UR27, R21 ;  /* 0x00000000151b72ca */ /* 0x000fe200000e0000 */
[----:B------:R-:W-:Y:S01]  /*16d60*/  UMOV UR24, UR42 ;  /* 0x0000002a00187c82 */ /* 0x000fe20008000000 */
[----:B------:R-:W-:Y:S01]  /*16d70*/  UMOV UR25, UR43 ;  /* 0x0000002b00197c82 */ /* 0x000fe20008000000 */
[----:B------:R-:W-:Y:S01]  /*16d80*/  VIADD R4, R0, 0x182 ;  /* 0x0000018200047836 */ /* 0x000fe20000000000 */
[----:B------:R-:W-:Y:S02]  /*16d90*/  R2UR UR26, R20 ;  /* 0x00000000141a72ca */ /* 0x000fe400000e0000 */
[----:B------:R-:W-:Y:S01]  /*16da0*/  R2UR UR23, R5 ;  /* 0x00000000051772ca */ /* 0x000fe200000e0000 */
[----:B------:R-:W-:Y:S01]  /*16db0*/  UMOV UR20, UR42 ;  /* 0x0000002a00147c82 */ /* 0x000fe20008000000 */
[----:B------:R-:W-:Y:S01]  /*16dc0*/  R2UR UR22, R4 ;  /* 0x00000000041672ca */ /* 0x000fe200000e0000 */
[----:B------:R-:W-:Y:S01]  /*16dd0*/  UMOV UR21, UR43 ;  /* 0x0000002b00157c82 */ /* 0x000fe20008000000 */
[----:B------:R-:W-:-:S02]  /*16de0*/  VIADD R12, R0, 0x202 ;  /* 0x00000202000c7836 */ /* 0x000fc40000000000 */
[----:B------:R-:W-:Y:S01]  /*16df0*/  IMAD.MOV.U32 R13, RZ, RZ, 0x40000040 ;  /* 0x40000040ff0d7424 */ /* 0x000fe200078e00ff */
[----:B------:R-:W-:Y:S02]  /*16e00*/  WARPGROUP.DEPBAR.LE gsb0, 0x0 ;  /* 0x00008000000079c5 */ /* 0x000fe40000010000 */
[----:B------:R-:W-:Y:S01]  /*16e10*/  WARPGROUP.ARRIVE ;  /* 0x00000000000079c5 */ /* 0x000fe20000000000 */
[----:B------:R-:W-:Y:S02]  /*16e20*/  R2UR UR18, R12 ;  /* 0x000000000c1272ca */ /* 0x000fe400000e0000 */
[----:B--2---:R-:W-:-:S03]  /*16e30*/  R2UR UR38, R120 ;  /* 0x00000000782672ca */ /* 0x004fc600000e0000 */
[----:B------:R-:W-:Y:S01]  /*16e40*/  HGMMA.64x16x16.F32.BF16 R160, gdesc[UR8], RZ, !UPT, gsb0 ;  /* 0x0020000008a079f0 */ /* 0x000fe2000c0018ff */
[----:B------:R-:W-:Y:S01]  /*16e50*/  R2UR UR39, R121 ;  /* 0x00000000792772ca */ /* 0x000fe200000e0000 */
[----:B------:R-:W-:Y:S01]  /*16e60*/  UMOV UR16, UR42 ;  /* 0x0000002a00107c82 */ /* 0x000fe20008000000 */
[----:B------:R-:W-:Y:S01]  /*16e70*/  R2UR UR19, R13 ;  /* 0x000000000d1372ca */ /* 0x000fe200000e0000 */
[----:B------:R-:W-:Y:S01]  /*16e80*/  UMOV UR17, UR43 ;  /* 0x0000002b00117c82 */ /* 0x000fe20008000000 */
[----:B------:R-:W-:Y:S02]  /*16e90*/  VIADD R4, R0, 0x282 ;  /* 0x0000028200047836 */ /* 0x000fe40000000000 */
[----:B------:R-:W-:Y:S01]  /*16ea0*/  IMAD.MOV.U32 R5, RZ, RZ, 0x40000040 ;  /* 0x40000040ff057424 */ /* 0x000fe200078e00ff */
[----:B------:R-:W-:Y:S01]  /*16eb0*/  UMOV UR12, UR42 ;  /* 0x0000002a000c7c82 */ /* 0x000fe20008000000 */
[----:B------:R-:W-:Y:S01]  /*16ec0*/  UMOV UR13, UR43 ;  /* 0x0000002b000d7c82 */ /* 0x000fe20008000000 */
[----:B------:R-:W-:Y:S01]  /*16ed0*/  R2UR UR14, R4 ;  /* 0x00000000040e72ca */ /* 0x000fe200000e0000 */
[----:B------:R-:W-:Y:S01]  /*16ee0*/  VIADD R12, R0, 0x302 ;  /* 0x00000302000c7836 */ /* 0x000fe20000000000 */
[----:B------:R-:W-:Y:S01]  /*16ef0*/  R2UR UR15, R5 ;  /* 0x00000000050f72ca */ /* 0x000fe200000e0000 */
[----:B------:R-:W-:Y:S01]  /*16f00*/  IMAD.MOV.U32 R13, RZ, RZ, 0x40000040 ;  /* 0x40000040ff0d7424 */ /* 0x000fe200078e00ff */
[----:B------:R-:W-:Y:S01]  /*16f10*/  UMOV UR8, UR42 ;  /* 0x0000002a00087c82 */ /* 0x000fe20008000000 */
[----:B------:R-:W-:Y:S01]  /*16f20*/  UMOV UR9, UR43 ;  /* 0x0000002b00097c82 */ /* 0x000fe20008000000 */
[----:B------:R-:W-:Y:S01]  /*16f30*/  R2UR UR10, R12 ;  /* 0x000000000c0a72ca */ /* 0x000fe200000e0000 */
[----:B------:R-:W-:Y:S01]  /*16f40*/  VIADD R4, R0, 0x4 ;  /* 0x0000000400047836 */ /* 0x000fe20000000000 */
[----:B------:R-:W-:Y:S01]  /*16f50*/  R2UR UR11, R13 ;  /* 0x000000000d0b72ca */ /* 0x000fe200000e0000 */
[----:B------:R-:W-:-:S02]  /*16f60*/  IMAD.MOV.U32 R5, RZ, RZ, 0x40000040 ;  /* 0x40000040ff057424 */ /* 0x000fc400078e00ff */
        /* <DEDUP_REMOVED lines=14> */
[----:B------:R-:W-:Y:S02]  /*17050*/  R2UR UR54, R12 ;  /* 0x000000000c3672ca */ /* 0x000fe400000e0000 */
[----:B------:R-:W-:Y:S01]  /*17060*/  R2UR UR55, R13 ;  /* 0x000000000d3772ca */ /* 0x000fe200000e0000 */
[----:B------:R-:W-:Y:S01]  /*17070*/  UMOV UR52, UR38 ;  /* 0x0000002600347c82 */ /* 0x000fe20008000000 */
[----:B------:R-:W-:Y:S01]  /*17080*/  UMOV UR53, UR39 ;  /* 0x0000002700357c82 */ /* 0x000fe20008000000 */
[----:B------:R-:W2:Y:S01]  /*17090*/  LDL.64 R12, [R1+0x50] ;  /* 0x00005000010c7983 */ /* 0x000ea20000100a00 */
        /* <DEDUP_REMOVED lines=16> */
[----:B------:R-:W-:Y:S01]  /*171a0*/  VIADD R4, R0, 0x204 ;  /* 0x0000020400047836 */ /* 0x000fe20000000000 */
        /* <DEDUP_REMOVED lines=33> */
[----:B------:R-:W-:Y:S02]  /*173c0*/  IMAD.MOV.U32 R5, RZ, RZ, 0x40000040 ;  /* 0x40000040ff057424 */ /* 0x000fe400078e00ff */
[----:B------:R-:W-:Y:S02]  /*173d0*/  WARPGROUP.DEPBAR.LE gsb0, 0x0 ;  /* 0x00008000000079c5 */ /* 0x000fe40000010000 */
[----:B------:R-:W-:-:S06]  /*173e0*/  WARPGROUP.ARRIVE ;  /* 0x00000000000079c5 */ /* 0x000fcc0000000000 */
[----:B------:R-:W-:Y:S01]  /*173f0*/  HGMMA.64x16x16.F32.BF16 R144, gdesc[UR48], R144, gsb0 ;  /* 0x00200000309079f0 */ /* 0x000fe20008001890 */
[----:B------:R-:W-:Y:S02]  /*17400*/  R2UR UR46, R4 ;  /* 0x00000000042e72ca */ /* 0x000fe400000e0000 */
[----:B------:R-:W-:Y:S01]  /*17410*/  R2UR UR47, R5 ;  /* 0x00000000052f72ca */ /* 0x000fe200000e0000 */
[----:B------:R-:W-:Y:S01]  /*17420*/  UMOV UR44, UR38 ;  /* 0x00000026002c7c82 */ /* 0x000fe20008000000 */
[----:B------:R-:W-:Y:S01]  /*17430*/  UMOV UR45, UR39 ;  /* 0x00000027002d7c82 */ /* 0x000fe20008000000 */
[----:B------:R-:W-:Y:S02]  /*17440*/  WARPGROUP.DEPBAR.LE gsb0, 0x0 ;  /* 0x00008000000079c5 */ /* 0x000fe40000010000 */
[----:B------:R-:W-:-:S08]  /*17450*/  WARPGROUP.ARRIVE ;  /* 0x00000000000079c5 */ /* 0x000fd00000000000 */
[----:B------:R-:W-:Y:S01]  /*17460*/  HGMMA.64x16x16.F32.BF16 R136, gdesc[UR44], R136, gsb0 ;  /* 0x002000002c8879f0 */ /* 0x000fe20008001888 */
[----:B------:R-:W-:Y:S02]  /*17470*/  VIADD R4, R0, 0x284 ;  /* 0x0000028400047836 */ /* 0x000fe40000000000 */
[----:B------:R-:W-:-:S03]  /*17480*/  IMAD.MOV.U32 R5, RZ, RZ, 0x40000040 ;  /* 0x40000040ff057424 */ /* 0x000fc600078e00ff */
        /* <DEDUP_REMOVED lines=17> */
[----:B------:R-:W-:Y:S01]  /*175a0*/  IMAD.MOV.U32 R5, RZ, RZ, 0x40000040 ;  /* 0x40000040ff057424 */ /* 0x000fe200078e00ff */
[----:B--2---:R-:W-:Y:S02]  /*175b0*/  R2UR UR42, R12 ;  /* 0x000000000c2a72ca */ /* 0x004fe400000e0000 */
[----:B------:R-:W-:Y:S02]  /*175c0*/  R2UR UR43, R13 ;  /* 0x000000000d2b72ca */ /* 0x000fe400000e0000 */
[----:B------:R-:W-:Y:S01]  /*175d0*/  R2UR UR26, R4 ;  /* 0x00000000041a72ca */ /* 0x000fe200000e0000 */
[----:B------:R-:W2:Y:S01]  /*175e0*/  LDL.64 R12, [R1+0x48] ;  /* 0x00004800010c7983 */ /* 0x000ea20000100a00 */
[----:B------:R-:W-:-:S07]  /*175f0*/  R2UR UR27, R5 ;  /* 0x00000000051b72ca */ /* 0x000fce00000e0000 */
[----:B------:R-:W-:Y:S02]  /*17600*/  UMOV UR24, UR42 ;  /* 0x0000002a00187c82 */ /* 0x000fe40008000000 */
[----:B------:R-:W-:Y:S01]  /*17610*/  UMOV UR25, UR43 ;  /* 0x0000002b00197c82 */ /* 0x000fe20008000000 */
[----:B------:R-:W-:Y:S02]  /*17620*/  WARPGROUP.DEPBAR.LE gsb0, 0x0 ;  /* 0x00008000000079c5 */ /* 0x000fe40000010000 */
[----:B------:R-:W-:-:S06]  /*17630*/  WARPGROUP.ARRIVE ;  /* 0x00000000000079c5 */ /* 0x000fcc0000000000 */
        /* <DEDUP_REMOVED lines=389> */
[----:B------:R-:W-:Y:S02]  /*18e90*/  R2UR UR54, R4 ;  /* 0x00000000043672ca */ /* 0x000fe400000e0000 */
        /* <DEDUP_REMOVED lines=55> */
[----:B------:R-:W-:Y:S02]  /*19210*/  WARPGROUP.DEPBAR.LE gsb0, 0x0 ;  /* 0x00008000000079c5 */ /* 0x000fe40000010000 */
[----:B------:R-:W-:-:S10]  /*19220*/  WARPGROUP.ARRIVE ;  /* 0x00000000000079c5 */ /* 0x000fd40000000000 */
        /* <DEDUP_REMOVED lines=171> */
[----:B------:R-:W-:Y:S01]  /*19ce0*/  FMUL.FTZ R26, R26, R2 ;  /* 0x000000021a1a7220 */ /* 0x000fe20000410000 */
[----:B------:R-:W-:-:S02]  /*19cf0*/  WARPGROUP.DEPBAR.LE gsb0, 0x0 ;  /* 0x00008000000079c5 */ /* 0x000fc40000010000 */
        /* <DEDUP_REMOVED lines=49> */
.L_x_609:
[----:B------:R-:W-:Y:S01]  /*1a010*/  SHF.L.U32 R0, R9, 0x1f, RZ ;  /* 0x0000001f09007819 */ /* 0x000fe200000006ff */
[----:B------:R-:W-:-:S04]  /*1a020*/  IMAD R9, R10, 0x8, R16 ;  /* 0x000000080a097824 */ /* 0x000fc800078e0210 */
[----:B------:R0:W1:Y:S01]  /*1a030*/  SYNCS.PHASECHK.TRANS64.TRYWAIT P2, [R9+URZ+0x36850], R0 ;  /* 0x03685000090075a7 */ /* 0x000062000804017f */
[----:B------:R-:W-:Y:S05]  /*1a040*/  @!P0 BRA `(.L_x_610) ;  /* 0x0000000000048947 */ /* 0x000fea0003800000 */
[----:B------:R-:W-:Y:S01]  /*1a050*/  BPT.TRAP 0x1 ;  /* 0x000000040000795c */ /* 0x000fe20000300000 */
.L_x_610:
[----:B------:R-:W-:Y:S04]  /*1a060*/  BSSY B1, `(.L_x_611) ;  /* 0x0000004000017945 */ /* 0x000fe80003800000 */
[----:B-1----:R-:W-:Y:S05]  /*1a070*/  @P2 BRA `(.L_x_612) ;  /* 0x0000000000082947 */ /* 0x002fea0003800000 */
[----:B------:R-:W1:Y:S02]  /*1a080*/  SYNCS.PHASECHK.TRANS64.TRYWAIT P2, [R9+URZ+0x36850], R0 ;  /* 0x03685000090075a7 */ /* 0x000e64000804017f */
[----:B-1----:R-:W-:Y:S05]  /*1a090*/  @!P2 BRA `(.L_x_613) ;  /* 0x000000ec00e4a947 */ /* 0x002fea0003800000 */
.L_x_612:
[----:B------:R-:W-:Y:S05]  /*1a0a0*/  BSYNC B1 ;  /* 0x0000000000017941 */ /* 0x000fea0003800000 */
.L_x_611:
[----:B01----:R-:W-:Y:S01]  /*1a0b0*/  VIADD R0, R16, 0x400 ;  /* 0x0000040010007836 */ /* 0x003fe20000000000 */
[----:B------:R-:W-:Y:S01]  /*1a0c0*/  WARPGROUP.ARRIVE ;  /* 0x00000000000079c5 */ /* 0x000fe20000000000 */
[----:B------:R-:W-:Y:S01]  /*1a0d0*/  IMAD.MOV.U32 R13, RZ, RZ, 0x40000040 ;  /* 0x40000040ff0d7424 */ /* 0x000fe200078e00ff */
[----:B------:R-:W-:Y:S01]  /*1a0e0*/  ULDC UR4, c[0x0][0x988] ;  /* 0x0002620000047ab9 */ /* 0x000fe20000000800 */
[----:B------:R-:W-:Y:S01]  /*1a0f0*/  IMAD.MOV.U32 R3, RZ, RZ, 0x40000040 ;  /* 0x40000040ff037424 */ /* 0x000fe200078e00ff */
[----:B------:R-:W-:Y:S01]  /*1a100*/  SHF.R.U32.HI R0, RZ, 0x4, R0 ;  /* 0x00000004ff007819 */ /* 0x000fe20000011600 */
[----:B------:R-:W-:Y:S01]  /*1a110*/  @!P1 VIADD R11, R11, 0x36840 ;  /* 0x000368400b0b9836 */ /* 0x000fe20000000000 */
[----:B------:R-:W-:Y:S01]  /*1a120*/  R2UR UR7, R13 ;  /* 0x000000000d0772ca */ /* 0x000fe200000e0000 */
[----:B------:R-:W-:Y:S01]  /*1a130*/  @!P1 VIADD R9, R9, 0x36860 ;  /* 0x0003686009099836 */ /* 0x000fe20000000000 */
[----:B------:R-:W-:Y:S02]  /*1a140*/  LOP3.LUT R0, R0, 0x3fff, RZ, 0xc0, !PT ;  /* 0x00003fff00007812 */ /* 0x000fe400078ec0ff */
[C---:B------:R-:W-:Y:S01]  /*1a150*/  ISETP.GT.AND P2, PT, R6.reuse, R219, PT ;  /* 0x000000db0600720c */ /* 0x040fe20003f44270 */
[----:B------:R-:W-:Y:S01]  /*1a160*/  VIADD R6, R6, 0xffffffff ;  /* 0xffffffff06067836 */ /* 0x000fe20000000000 */
[----:B------:R-:W-:-:S02]  /*1a170*/  LOP3.LUT R0, R0, 0x3800000, RZ, 0xfc, !PT ;  /* 0x0380000000007812 */ /* 0x000fc400078efcff */
[----:B------:R-:W-:-:S03]  /*1a180*/  @!P1 PRMT R9, RZ, 0x654, R9 ;  /* 0x00000654ff099816 */ /* 0x000fc60000000009 */
[----:B------:R-:W-:Y:S01]  /*1a190*/  IMAD R12, R10, 0xa80, R0 ;  /* 0x00000a800a0c7824 */ /* 0x000fe200078e0200 */
[----:B------:R-:W-:-:S03]  /*1a1a0*/  FMNMX.FTZ R0, R168, R8, !PT ;  /* 0x00000008a8007209 */ /* 0x000fc60007810000 */
[C---:B------:R-:W-:Y:S01]  /*1a1b0*/  VIADD R2, R12.reuse, 0x80 ;  /* 0x000000800c027836 */ /* 0x040fe20000000000 */
[----:B------:R-:W-:Y:S02]  /*1a1c0*/  R2UR UR6, R12 ;  /* 0x000000000c0672ca */ /* 0x000fe400000e0000 */
[----:B------:R-:W-:-:S04]  /*1a1d0*/  FMNMX.FTZ R0, R169, R0, !PT ;  /* 0x00000000a9007209 */ /* 0x000fc80007810000 */
[----:B------:R-:W-:-:S04]  /*1a1e0*/  FMNMX.FTZ R0, R172, R0, !PT ;  /* 0x00000000ac007209 */ /* 0x000fc80007810000 */
[----:B------:R-:W-:-:S03]  /*1a1f0*/  FMNMX.FTZ R0, R173, R0, !PT ;  /* 0x00000000ad007209 */ /* 0x000fc60007810000 */
[----:B------:R-:W-:Y:S01]  /*1a200*/  HGMMA.64x192x16.F32.BF16 R24, R200, gdesc[UR4].tnspB, R24, gsb0 ;  /* 0x42e00004c8187df0 */ /* 0x000fe20008001818 */
[----:B------:R-:W-:Y:S01]  /*1a210*/  R2UR UR6, R2 ;  /* 0x00000000020672ca */ /* 0x000fe200000e0000 */
[----:B------:R-:W-:Y:S01]  /*1a220*/  VIADD R2, R12, 0x100 ;  /* 0x000001000c027836 */ /* 0x000fe20000000000 */
[----:B------:R-:W-:Y:S01]  /*1a230*/  R2UR UR7, R3 ;  /* 0x00000000030772ca */ /* 0x000fe200000e0000 */
[----:B------:R-:W-:Y:S01]  /*1a240*/  IMAD.MOV.U32 R3, RZ, RZ, 0x40000040 ;  /* 0x40000040ff037424 */ /* 0x000fe200078e00ff */
        /* <DEDUP_REMOVED lines=28> */
[----:B------:R-:W-:-:S04]  /*1a410*/  IMAD.U32 R0, RZ, RZ, UR4 ;  /* 0x00000004ff007e24 */ /* 0x000fc8000f8e00ff */
[----:B------:R-:W-:-:S04]  /*1a420*/  FMUL.FTZ R13, R5, R0 ;  /* 0x00000000050d7220 */ /* 0x000fc80000410000 */
[-CC-:B------:R-:W-:Y:S01]  /*1a430*/  FFMA.FTZ R20, R161, R0.reuse, -R13.reuse ;  /* 0x00000000a1147223 */ /* 0x180fe2000001080d */
[-CC-:B------:R-:W-:Y:S01]  /*1a440*/  FFMA.FTZ R21, R157, R0.reuse, -R13.reuse ;  /* 0x000000009d157223 */ /* 0x180fe2000001080d */
[----:B------:R-:W-:-:S04]  /*1a450*/  FFMA.FTZ R10, R149, R0, -R13 ;  /* 0x00000000950a7223 */ /* 0x000fc8000001080d */
[----:B------:R-:W-:Y:S08]  /*1a460*/  MUFU.EX2 R20, R20 ;  /* 0x0000001400147308 */ /* 0x000ff00000000800 */
[----:B------:R-:W-:Y:S08]  /*1a470*/  MUFU.EX2 R21, R21 ;  /* 0x0000001500157308 */ /* 0x000ff00000000800 */
[----:B------:R-:W-:Y:S01]  /*1a480*/  MUFU.EX2 R10, R10 ;  /* 0x0000000a000a7308 */ /* 0x000fe20000000800 */
[----:B------:R-:W-:-:S02]  /*1a490*/  WARPGROUP.DEPBAR.LE gsb0, 0x0 ;  /* 0x00008000000079c5 */ /* 0x000fc40000010000 */
[----:B------:R-:W-:Y:S01]  /*1a4a0*/  WARPGROUP.ARRIVE ;  /* 0x00000000000079c5 */ /* 0x000fe20000000000 */
[-CC-:B------:R-:W-:Y:S01]  /*1a4b0*/  FFMA.FTZ R200, R168, R0.reuse, -R13.reuse ;  /* 0x00000000a8c87223 */ /* 0x180fe2000001080d */
[-CC-:B------:R-:W-:Y:S01]  /*1a4c0*/  FFMA.FTZ R168, R169, R0.reuse, -R13.reuse ;  /* 0x00000000a9a87223 */ /* 0x180fe2000001080d */
[-CC-:B------:R-:W-:Y:S01]  /*1a4d0*/  FFMA.FTZ R202, R172, R0.reuse, -R13.reuse ;  /* 0x00000000acca7223 */ /* 0x180fe2000001080d */
[----:B------:R-:W-:Y:S02]  /*1a4e0*/  FFMA.FTZ R169, R173, R0, -R13 ;  /* 0x00000000ada97223 */ /* 0x000fe4000001080d */
[----:B------:R-:W-:Y:S01]  /*1a4f0*/  HGMMA.64x192x16.F32.BF16 R24, R196, gdesc[UR4].tnspB, R24, gsb0 ;  /* 0x42e00004c4187df0 */ /* 0x000fe20008001818 */
[----:B------:R-:W-:Y:S01]  /*1a500*/  R2UR UR6, R2 ;  /* 0x00000000020672ca */ /* 0x000fe200000e0000 */
[----:B------:R-:W-:Y:S01]  /*1a510*/  VIADD R2, R12, 0x180 ;  /* 0x000001800c027836 */ /* 0x000fe20000000000 */
[----:B------:R-:W-:Y:S01]  /*1a520*/  R2UR UR7, R3 ;  /* 0x00000000030772ca */ /* 0x000fe200000e0000 */
[----:B------:R-:W-:Y:S01]  /*1a530*/  IMAD.MOV.U32 R3, RZ, RZ, 0x40000040 ;  /* 0x40000040ff037424 */ /* 0x000fe200078e00ff */
[----:B------:R-:W-:Y:S08]  /*1a540*/  MUFU.EX2 R200, R200 ;  /* 0x000000c800c87308 */ /* 0x000ff00000000800 */
[----:B------:R-:W-:Y:S08]  /*1a550*/  MUFU.EX2 R168, R168 ;  /* 0x000000a800a87308 */ /* 0x000ff00000000800 */
[----:B------:R-:W-:Y:S08]  /*1a560*/  MUFU.EX2 R202, R202 ;  /* 0x000000ca00ca7308 */ /* 0x000ff00000000800 */
[----:B------:R-:W-:Y:S01]  /*1a570*/  MUFU.EX2 R169, R169 ;  /* 0x000000a900a97308 */ /* 0x000fe20000000800 */
[----:B------:R-:W-:-:S02]  /*1a580*/  WARPGROUP.DEPBAR.LE gsb0, 0x0 ;  /* 0x00008000000079c5 */ /* 0x000fc40000010000 */
[----:B------:R-:W-:Y:S01]  /*1a590*/  WARPGROUP.ARRIVE ;  /* 0x00000000000079c5 */ /* 0x000fe20000000000 */
[-CC-:B------:R-:W-:Y:S01]  /*1a5a0*/  FFMA.FTZ R196, R160, R0.reuse, -R13.reuse ;  /* 0x00000000a0c47223 */ /* 0x180fe2000001080d */
[-CC-:B------:R-:W-:Y:S01]  /*1a5b0*/  FFMA.FTZ R198, R164, R0.reuse, -R13.reuse ;  /* 0x00000000a4c67223 */ /* 0x180fe2000001080d */
[----:B------:R-:W-:-:S03]  /*1a5c0*/  FFMA.FTZ R160, R165, R0, -R13 ;  /* 0x00000000a5a07223 */ /* 0x000fc6000001080d */
[----:B------:R-:W-:Y:S01]  /*1a5d0*/  HGMMA.64x192x16.F32.BF16 R24, R192, gdesc[UR4].tnspB, R24, gsb0 ;  /* 0x42e00004c0187df0 */ /* 0x000fe20008001818 */
[----:B------:R-:W-:Y:S01]  /*1a5e0*/  R2UR UR6, R2 ;  /* 0x00000000020672ca */ /* 0x000fe200000e0000 */
[----:B------:R-:W-:Y:S01]  /*1a5f0*/  VIADD R2, R12, 0x200 ;  /* 0x000002000c027836 */ /* 0x000fe20000000000 */
[----:B------:R-:W-:Y:S01]  /*1a600*/  R2UR UR7, R3 ;  /* 0x00000000030772ca */ /* 0x000fe200000e0000 */
[----:B------:R-:W-:Y:S01]  /*1a610*/  IMAD.MOV.U32 R3, RZ, RZ, 0x40000040 ;  /* 0x40000040ff037424 */ /* 0x000fe200078e00ff */
        /* <DEDUP_REMOVED lines=10> */
[C---:B------:R-:W-:Y:S01]  /*1a6c0*/  VIADD R2, R12.reuse, 0x280 ;  /* 0x000002800c027836 */ /* 0x040fe20000000000 */
[----:B------:R-:W-:Y:S01]  /*1a6d0*/  R2UR UR7, R3 ;  /* 0x00000000030772ca */ /* 0x000fe200000e0000 */
[----:B------:R-:W-:Y:S01]  /*1a6e0*/  IMAD.MOV.U32 R3, RZ, RZ, 0x40000040 ;  /* 0x40000040ff037424 */ /* 0x000fe200078e00ff */
[----:B------:R-:W-:Y:S01]  /*1a6f0*/  MUFU.EX2 R192, R192 ;  /* 0x000000c000c07308 */ /* 0x000fe20000000800 */
[----:B------:R-:W-:-:S07]  /*1a700*/  VIADD R12, R12, 0x300 ;  /* 0x000003000c0c7836 */ /* 0x000fce0000000000 */
[----:B------:R-:W-:Y:S08]  /*1a710*/  MUFU.EX2 R152, R152 ;  /* 0x0000009800987308 */ /* 0x000ff00000000800 */
[----:B------:R-:W-:Y:S01]  /*1a720*/  MUFU.EX2 R194, R194 ;  /* 0x000000c200c27308 */ /* 0x000fe20000000800 */
[----:B------:R-:W-:Y:S02]  /*1a730*/  WARPGROUP.DEPBAR.LE gsb0, 0x0 ;  /* 0x00008000000079c5 */ /* 0x000fe40000010000 */
[----:B------:R-:W-:Y:S01]  /*1a740*/  WARPGROUP.ARRIVE ;  /* 0x00000000000079c5 */ /* 0x000fe20000000000 */
[-CC-:B------:R-:W-:Y:S01]  /*1a750*/  FFMA.FTZ R188, R144, R0.reuse, -R13.reuse ;  /* 0x0000000090bc7223 */ /* 0x180fe2000001080d */
[-CC-:B------:R-:W-:Y:S01]  /*1a760*/  FFMA.FTZ R144, R145, R0.reuse, -R13.reuse ;  /* 0x0000000091907223 */ /* 0x180fe2000001080d */
[----:B------:R-:W-:-:S03]  /*1a770*/  FFMA.FTZ R190, R148, R0, -R13 ;  /* 0x0000000094be7223 */ /* 0x000fc6000001080d */
[----:B------:R-:W-:Y:S01]  /*1a780*/  HGMMA.64x192x16.F32.BF16 R24, R184, gdesc[UR4].tnspB, R24, gsb0 ;  /* 0x42e00004b8187df0 */ /* 0x000fe20008001818 */
[----:B------:R-:W-:Y:S01]  /*1a790*/  R2UR UR6, R2 ;  /* 0x00000000020672ca */ /* 0x000fe200000e0000 */
[----:B------:R-:W-:Y:S01]  /*1a7a0*/  FADD.FTZ R2, -R5, R8 ;  /* 0x0000000805027221 */ /* 0x000fe20000010100 */
[----:B------:R-:W-:Y:S01]  /*1a7b0*/  R2UR UR7, R3 ;  /* 0x00000000030772ca */ /* 0x000fe200000e0000 */
[-CC-:B------:R-:W-:Y:S01]  /*1a7c0*/  FFMA.FTZ R8, R120, R0.reuse, -R13.reuse ;  /* 0x0000000078087223 */ /* 0x180fe2000001080d */
[-CC-:B------:R-:W-:Y:S01]  /*1a7d0*/  FFMA.FTZ R120, R121, R0.reuse, -R13.reuse ;  /* 0x0000000079787223 */ /* 0x180fe2000001080d */
[-C--:B------:R-:W-:Y:S01]  /*1a7e0*/  FMUL.FTZ R2, R2, R0.reuse ;  /* 0x0000000002027220 */ /* 0x080fe20000410000 */
[----:B------:R-:W-:Y:S01]  /*1a7f0*/  FFMA.FTZ R121, R124, R0, -R13 ;  /* 0x000000007c797223 */ /* 0x000fe2000001080d */
[----:B------:R-:W-:Y:S08]  /*1a800*/  MUFU.EX2 R188, R188 ;  /* 0x000000bc00bc7308 */ /* 0x000ff00000000800 */
[----:B------:R0:W1:Y:S08]  /*1a810*/  MUFU.EX2 R3, R2 ;  /* 0x0000000200037308 */ /* 0x0000700000000800 */
[----:B------:R-:W2:Y:S01]  /*1a820*/  MUFU.EX2 R144, R144 ;  /* 0x0000009000907308 */ /* 0x000ea20000000800 */
[----:B0-----:R-:W-:-:S04]  /*1a830*/  FMNMX.FTZ R2, R170, R7, !PT ;  /* 0x00000007aa027209 */ /* 0x001fc80007810000 */
[----:B------:R-:W-:-:S03]  /*1a840*/  FMNMX.FTZ R2, R171, R2, !PT ;  /* 0x00000002ab027209 */ /* 0x000fc60007810000 */
[----:B------:R-:W0:Y:S01]  /*1a850*/  MUFU.EX2 R190, R190 ;  /* 0x000000be00be7308 */ /* 0x000e220000000800 */
[----:B------:R-:W-:Y:S01]  /*1a860*/  FMNMX.FTZ R2, R174, R2, !PT ;  /* 0x00000002ae027209 */ /* 0x000fe20007810000 */
[----:B-1----:R-:W-:Y:S01]  /*1a870*/  FFMA.FTZ R15, R3, R15, R200 ;  /* 0x0000000f030f7223 */ /* 0x002fe200000100c8 */
[C---:B------:R-:W-:Y:S02]  /*1a880*/  F2FP.BF16.F32.PACK_AB R200, R168.reuse, R200 ;  /* 0x000000c8a8c8723e */ /* 0x040fe400000010ff */
[----:B------:R-:W-:Y:S01]  /*1a890*/  FMNMX.FTZ R2, R175, R2, !PT ;  /* 0x00000002af027209 */ /* 0x000fe20007810000 */
[----:B------:R-:W-:Y:S02]  /*1a8a0*/  FADD.FTZ R15, R168, R15 ;  /* 0x0000000fa80f7221 */ /* 0x000fe40000010000 */
[----:B------:R-:W-:Y:S01]  /*1a8b0*/  MUFU.EX2 R8, R8 ;  /* 0x0000000800087308 */ /* 0x000fe20000000800 */
[----:B------:R-:W-:Y:S01]  /*1a8c0*/  FMNMX.FTZ R2, R162, R2, !PT ;  /* 0x00000002a2027209 */ /* 0x000fe20007810000 */
[----:B------:R-:W-:Y:S01]  /*1a8d0*/  FADD.FTZ R15, R202, R15 ;  /* 0x0000000fca0f7221 */ /* 0x000fe20000010000 */
[----:B------:R-:W-:-:S02]  /*1a8e0*/  F2FP.BF16.F32.PACK_AB R202, R169, R202 ;  /* 0x000000caa9ca723e */ /* 0x000fc400000010ff */
[----:B------:R-:W-:Y:S01]  /*1a8f0*/  FMNMX.FTZ R2, R163, R2, !PT ;  /* 0x00000002a3027209 */ /* 0x000fe20007810000 */
[----:B------:R-:W-:Y:S02]  /*1a900*/  FADD.FTZ R15, R169, R15 ;  /* 0x0000000fa90f7221 */ /* 0x000fe40000010000 */
[----:B------:R-:W-:Y:S01]  /*1a910*/  MUFU.EX2 R120, R120 ;  /* 0x0000007800787308 */ /* 0x000fe20000000800 */
[----:B------:R-:W-:Y:S01]  /*1a920*/  FMNMX.FTZ R2, R166, R2, !PT ;  /* 0x00000002a6027209 */ /* 0x000fe20007810000 */
[----:B------:R-:W-:Y:S01]  /*1a930*/  FADD.FTZ R15, R196, R15 ;  /* 0x0000000fc40f7221 */ /* 0x000fe20000010000 */
        /* <DEDUP_REMOVED lines=8> */
[----:B------:R-:W-:-:S03]  /*1a9c0*/  FADD.FTZ R15, R160, R15 ;  /* 0x0000000fa00f7221 */ /* 0x000fc60000010000 */
[----:B------:R-:W-:Y:S01]  /*1a9d0*/  FMNMX.FTZ R2, R158, R2, !PT ;  /* 0x000000029e027209 */ /* 0x000fe20007810000 */
[----:B------:R-:W-:Y:S01]  /*1a9e0*/  FADD.FTZ R15, R192, R15 ;  /* 0x0000000fc00f7221 */ /* 0x000fe20000010000 */
[C---:B------:R-:W-:Y:S02]  /*1a9f0*/  F2FP.BF16.F32.PACK_AB R192, R152.reuse, R192 ;  /* 0x000000c098c0723e */ /* 0x040fe400000010ff */
[----:B------:R-:W-:Y:S01]  /*1aa00*/  FMNMX.FTZ R2, R159, R2, !PT ;  /* 0x000000029f027209 */ /* 0x000fe20007810000 */
[----:B------:R-:W-:-:S03]  /*1aa10*/  FADD.FTZ R15, R152, R15 ;  /* 0x0000000f980f7221 */ /* 0x000fc60000010000 */
[----:B------:R-:W-:Y:S01]  /*1aa20*/  FMNMX.FTZ R2, R146, R2, !PT ;  /* 0x0000000292027209 */ /* 0x000fe20007810000 */
[----:B------:R-:W-:Y:S01]  /*1aa30*/  FADD.FTZ R15, R194, R15 ;  /* 0x0000000fc20f7221 */ /* 0x000fe20000010000 */
[----:B------:R-:W-:Y:S02]  /*1aa40*/  F2FP.BF16.F32.PACK_AB R194, R21, R194 ;  /* 0x000000c215c2723e */ /* 0x000fe400000010ff */
[----:B------:R-:W-:Y:S01]  /*1aa50*/  FMNMX.FTZ R2, R147, R2, !PT ;  /* 0x0000000293027209 */ /* 0x000fe20007810000 */
[----:B------:R-:W-:-:S03]  /*1aa60*/  FADD.FTZ R15, R21, R15 ;  /* 0x0000000f150f7221 */ /* 0x000fc60000010000 */
[----:B------:R-:W-:Y:S01]  /*1aa70*/  FMNMX.FTZ R2, R150, R2, !PT ;  /* 0x0000000296027209 */ /* 0x000fe20007810000 */
[----:B------:R-:W-:Y:S01]  /*1aa80*/  FADD.FTZ R15, R188, R15 ;  /* 0x0000000fbc0f7221 */ /* 0x000fe20000010000 */
[C---:B--2---:R-:W-:Y:S02]  /*1aa90*/  F2FP.BF16.F32.PACK_AB R188, R144.reuse, R188 ;  /* 0x000000bc90bc723e */ /* 0x044fe400000010ff */
[----:B------:R-:W-:Y:S01]  /*1aaa0*/  FMNMX.FTZ R2, R151, R2, !PT ;  /* 0x0000000297027209 */ /* 0x000fe20007810000 */
[----:B------:R-:W-:-:S03]  /*1aab0*/  FADD.FTZ R15, R144, R15 ;  /* 0x0000000f900f7221 */ /* 0x000fc60000010000 */
[----:B------:R-:W-:Y:S01]  /*1aac0*/  FMNMX.FTZ R2, R138, R2, !PT ;  /* 0x000000028a027209 */ /* 0x000fe20007810000 */
[----:B0-----:R-:W-:Y:S01]  /*1aad0*/  FADD.FTZ R15, R190, R15 ;  /* 0x0000000fbe0f7221 */ /* 0x001fe20000010000 */
[C---:B------:R-:W-:Y:S02]  /*1aae0*/  F2FP.BF16.F32.PACK_AB R190, R10.reuse, R190 ;  /* 0x000000be0abe723e */ /* 0x040fe400000010ff */
[----:B------:R-:W-:Y:S01]  /*1aaf0*/  FMNMX.FTZ R2, R139, R2, !PT ;  /* 0x000000028b027209 */ /* 0x000fe20007810000 */
[----:B------:R-:W-:Y:S01]  /*1ab00*/  FADD.FTZ R15, R10, R15 ;  /* 0x0000000f0a0f7221 */ /* 0x000fe20000010000 */
[----:B------:R-:W-:Y:S02]  /*1ab10*/  IMAD.MOV.U32 R10, RZ, RZ, R217 ;  /* 0x000000ffff0a7224 */ /* 0x000fe400078e00d9 */
        /* <DEDUP_REMOVED lines=13> */
[----:B0-----:R-:W-:-:S05]  /*1abf0*/  FMNMX.FTZ R4, R2, R4, !PT ;  /* 0x0000000402047209 */ /* 0x001fca0007810000 */
[----:B------:R-:W-:-:S04]  /*1ac00*/  FADD.FTZ R2, -R4, R7 ;  /* 0x0000000704027221 */ /* 0x000fc80000010100 */
[-C--:B------:R-:W-:Y:S01]  /*1ac10*/  FMUL.FTZ R2, R2, R0.reuse ;  /* 0x0000000002027220 */ /* 0x080fe20000410000 */
[----:B------:R-:W-:Y:S02]  /*1ac20*/  WARPGROUP.DEPBAR.LE gsb0, 0x0 ;  /* 0x00008000000079c5 */ /* 0x000fe40000010000 */
[----:B------:R-:W-:Y:S01]  /*1ac30*/  WARPGROUP.ARRIVE ;  /* 0x00000000000079c5 */ /* 0x000fe20000000000 */
[-CC-:B------:R-:W-:Y:S01]  /*1ac40*/  FFMA.FTZ R184, R136, R0.reuse, -R13.reuse ;  /* 0x0000000088b87223 */ /* 0x180fe2000001080d */
[-CC-:B------:R-:W-:Y:S01]  /*1ac50*/  FFMA.FTZ R136, R137, R0.reuse, -R13.reuse ;  /* 0x0000000089887223 */ /* 0x180fe2000001080d */
[-CC-:B------:R-:W-:Y:S01]  /*1ac60*/  FFMA.FTZ R186, R140, R0.reuse, -R13.reuse ;  /* 0x000000008cba7223 */ /* 0x180fe2000001080d */
[----:B------:R-:W-:Y:S01]  /*1ac70*/  FFMA.FTZ R137, R141, R0, -R13 ;  /* 0x000000008d897223 */ /* 0x000fe2000001080d */
[----:B------:R-:W-:Y:S01]  /*1ac80*/  MUFU.EX2 R2, R2 ;  /* 0x0000000200027308 */ /* 0x000fe20000000800 */
[----:B------:R-:W-:Y:S01]  /*1ac90*/  HGMMA.64x192x16.F32.BF16 R24, R180, gdesc[UR4].tnspB, R24, gsb0 ;  /* 0x42e00004b4187df0 */ /* 0x000fe20008001818 */
[----:B------:R-:W-:-:S06]  /*1aca0*/  R2UR UR6, R12 ;  /* 0x000000000c0672ca */ /* 0x000fcc00000e0000 */
[----:B------:R-:W0:Y:S08]  /*1acb0*/  MUFU.EX2 R184, R184 ;  /* 0x000000b800b87308 */ /* 0x000e300000000800 */
[----:B------:R-:W1:Y:S08]  /*1acc0*/  MUFU.EX2 R136, R136 ;  /* 0x0000008800887308 */ /* 0x000e700000000800 */
[----:B------:R-:W2:Y:S01]  /*1acd0*/  MUFU.EX2 R186, R186 ;  /* 0x000000ba00ba7308 */ /* 0x000ea20000000800 */
[----:B0-----:R-:W-:-:S07]  /*1ace0*/  FADD.FTZ R15, R184, R15 ;  /* 0x0000000fb80f7221 */ /* 0x001fce0000010000 */
[----:B------:R-:W0:Y:S01]  /*1acf0*/  MUFU.EX2 R137, R137 ;  /* 0x0000008900897308 */ /* 0x000e220000000800 */
[C---:B-1----:R-:W-:Y:S01]  /*1ad00*/  FADD.FTZ R15, R136.reuse, R15 ;  /* 0x0000000f880f7221 */ /* 0x042fe20000010000 */
[----:B------:R-:W-:-:S03]  /*1ad10*/  F2FP.BF16.F32.PACK_AB R184, R136, R184 ;  /* 0x000000b888b8723e */ /* 0x000fc600000010ff */
[----:B--2---:R-:W-:-:S04]  /*1ad20*/  FADD.FTZ R15, R186, R15 ;  /* 0x0000000fba0f7221 */ /* 0x004fc80000010000 */
[C---:B0-----:R-:W-:Y:S01]  /*1ad30*/  FADD.FTZ R15, R137.reuse, R15 ;  /* 0x0000000f890f7221 */ /* 0x041fe20000010000 */
[----:B------:R-:W-:Y:S01]  /*1ad40*/  F2FP.BF16.F32.PACK_AB R186, R137, R186 ;  /* 0x000000ba89ba723e */ /* 0x000fe200000010ff */
[----:B------:R-:W-:Y:S02]  /*1ad50*/  WARPGROUP.DEPBAR.LE gsb0, 0x0 ;  /* 0x00008000000079c5 */ /* 0x000fe40000010000 */
[-CC-:B------:R-:W-:Y:S01]  /*1ad60*/  FFMA.FTZ R180, R128, R0.reuse, -R13.reuse ;  /* 0x0000000080b47223 */ /* 0x180fe2000001080d */
[-CC-:B------:R-:W-:Y:S01]  /*1ad70*/  FFMA.FTZ R128, R129, R0.reuse, -R13.reuse ;  /* 0x0000000081807223 */ /* 0x180fe2000001080d */
[-CC-:B------:R-:W-:Y:S01]  /*1ad80*/  FFMA.FTZ R182, R132, R0.reuse, -R13.reuse ;  /* 0x0000000084b67223 */ /* 0x180fe2000001080d */
[-CC-:B------:R-:W-:Y:S01]  /*1ad90*/  FFMA.FTZ R129, R133, R0.reuse, -R13.reuse ;  /* 0x0000000085817223 */ /* 0x180fe2000001080d */
[-C--:B------:R-:W-:Y:S01]  /*1ada0*/  FFMA.FTZ R13, R125, R0.reuse, -R13 ;  /* 0x000000007d0d7223 */ /* 0x080fe2000001080d */
[----:B------:R-:W-:Y:S01]  /*1adb0*/  WARPGROUP.ARRIVE ;  /* 0x00000000000079c5 */ /* 0x000fe20000000000 */
[-C--:B------:R-:W-:Y:S01]  /*1adc0*/  FMUL.FTZ R125, R4, R0.reuse ;  /* 0x00000000047d7220 */ /* 0x080fe20000410000 */
[----:B------:R-:W-:Y:S03]  /*1add0*/  MUFU.EX2 R180, R180 ;  /* 0x000000b400b47308 */ /* 0x000fe60000000800 */
        /* <DEDUP_REMOVED lines=12> */
[----:B------:R-:W-:Y:S01]  /*1aea0*/  FFMA.FTZ R181, R130, R0, -R125 ;  /* 0x0000000082b57223 */ /* 0x000fe2000001087d */
[----:B------:R-:W1:Y:S01]  /*1aeb0*/  MUFU.EX2 R201, R201 ;  /* 0x000000c900c97308 */ /* 0x000e620000000800 */
[----:B0-----:R-:W-:-:S02]  /*1aec0*/  IMAD.MOV.U32 R13, RZ, RZ, 0x40000040 ;  /* 0x40000040ff0d7424 */ /* 0x001fc400078e00ff */
[-CC-:B------:R-:W-:Y:S01]  /*1aed0*/  FFMA.FTZ R140, R159, R0.reuse, -R125.reuse ;  /* 0x000000009f8c7223 */ /* 0x180fe2000001087d */
[-CC-:B------:R-:W-:Y:S01]  /*1aee0*/  FFMA.FTZ R189, R146, R0.reuse, -R125.reuse ;  /* 0x0000000092bd7223 */ /* 0x180fe2000001087d */
[-CC-:B------:R-:W-:Y:S01]  /*1aef0*/  FFMA.FTZ R12, R147, R0.reuse, -R125.reuse ;  /* 0x00000000930c7223 */ /* 0x180fe2000001087d */
[-CC-:B------:R-:W-:Y:S01]  /*1af00*/  FFMA.FTZ R191, R150, R0.reuse, -R125.reuse ;  /* 0x0000000096bf7223 */ /* 0x180fe2000001087d */
[----:B------:R-:W-:Y:S01]  /*1af10*/  R2UR UR7, R13 ;  /* 0x000000000d0772ca */ /* 0x000fe200000e0000 */
[-CC-:B------:R-:W-:Y:S01]  /*1af20*/  FFMA.FTZ R151, R151, R0.reuse, -R125.reuse ;  /* 0x0000000097977223 */ /* 0x180fe2000001087d */
[----:B------:R-:W0:Y:S01]  /*1af30*/  MUFU.EX2 R124, R124 ;  /* 0x0000007c007c7308 */ /* 0x000e220000000800 */
[-C--:B------:R-:W-:Y:S01]  /*1af40*/  FFMA.FTZ R185, R138, R0.reuse, -R125 ;  /* 0x000000008ab97223 */ /* 0x080fe2000001087d */
[----:B------:R-:W-:Y:S01]  /*1af50*/  @!P1 PRMT R13, RZ, 0x654, R11 ;  /* 0x00000654ff0d9816 */ /* 0x000fe2000000000b */
[-CC-:B------:R-:W-:Y:S01]  /*1af60*/  FFMA.FTZ R139, R139, R0.reuse, -R125.reuse ;  /* 0x000000008b8b7223 */ /* 0x180fe2000001087d */
[-CC-:B------:R-:W-:Y:S01]  /*1af70*/  FFMA.FTZ R187, R142, R0.reuse, -R125.reuse ;  /* 0x000000008ebb7223 */ /* 0x180fe2000001087d */
[-CC-:B------:R-:W-:Y:S01]  /*1af80*/  FFMA.FTZ R183, R134, R0.reuse, -R125.reuse ;  /* 0x0000000086b77223 */ /* 0x180fe2000001087d */
[-CC-:B------:R-:W-:Y:S01]  /*1af90*/  FFMA.FTZ R135, R135, R0.reuse, -R125.reuse ;  /* 0x0000000087877223 */ /* 0x180fe2000001087d */
[----:B------:R-:W-:Y:S01]  /*1afa0*/  FFMA.FTZ R122, R122, R0, -R125 ;  /* 0x000000007a7a7223 */ /* 0x000fe2000001087d */
[----:B------:R-:W2:Y:S01]  /*1afb0*/  MUFU.EX2 R203, R203 ;  /* 0x000000cb00cb7308 */ /* 0x000ea20000000800 */
[----:B-1----:R-:W-:Y:S01]  /*1afc0*/  FFMA.FTZ R14, R2, R14, R201 ;  /* 0x0000000e020e7223 */ /* 0x002fe200000100c9 */
[-C--:B------:R-:W-:Y:S01]  /*1afd0*/  FFMA.FTZ R123, R123, R0.reuse, -R125 ;  /* 0x000000007b7b7223 */ /* 0x080fe2000001087d */
[----:B------:R-:W-:Y:S01]  /*1afe0*/  HGMMA.64x192x16.F32.BF16 R24, R176, gdesc[UR4].tnspB, R24, gsb0 ;  /* 0x42e00004b0187df0 */ /* 0x000fe20008001818 */
[----:B------:R-:W-:Y:S01]  /*1aff0*/  FADD.FTZ R15, R180, R15 ;  /* 0x0000000fb40f7221 */ /* 0x000fe20000010000 */
[----:B------:R-:W-:-:S03]  /*1b000*/  FFMA.FTZ R126, R126, R0, -R125 ;  /* 0x000000007e7e7223 */ /* 0x000fc6000001087d */
[----:B------:R-:W1:Y:S01]  /*1b010*/  MUFU.EX2 R141, R141 ;  /* 0x0000008d008d7308 */ /* 0x000e620000000800 */
[C---:B0-----:R-:W-:Y:S01]  /*1b020*/  FADD.FTZ R14, R124.reuse, R14 ;  /* 0x0000000e7c0e7221 */ /* 0x041fe20000010000 */
[----:B------:R-:W-:-:S06]  /*1b030*/  F2FP.BF16.F32.PACK_AB R201, R124, R201 ;  /* 0x000000c97cc9723e */ /* 0x000fcc00000010ff */
[----:B------:R-:W0:Y:S01]  /*1b040*/  MUFU.EX2 R197, R197 ;  /* 0x000000c500c57308 */ /* 0x000e220000000800 */
[----:B--2---:R-:W-:-:S07]  /*1b050*/  FADD.FTZ R14, R203, R14 ;  /* 0x0000000ecb0e7221 */ /* 0x004fce0000010000 */
[----:B------:R-:W2:Y:S01]  /*1b060*/  MUFU.EX2 R133, R133 ;  /* 0x0000008500857308 */ /* 0x000ea20000000800 */
[C---:B-1----:R-:W-:Y:S01]  /*1b070*/  FADD.FTZ R14, R141.reuse, R14 ;  /* 0x0000000e8d0e7221 */ /* 0x042fe20000010000 */
[----:B------:R-:W-:-:S06]  /*1b080*/  F2FP.BF16.F32.PACK_AB R203, R141, R203 ;  /* 0x000000cb8dcb723e */ /* 0x000fcc00000010ff */
[----:B------:R-:W1:Y:S01]  /*1b090*/  MUFU.EX2 R199, R199 ;  /* 0x000000c700c77308 */ /* 0x000e620000000800 */
[----:B0-----:R-:W-:-:S07]  /*1b0a0*/  FADD.FTZ R14, R197, R14 ;  /* 0x0000000ec50e7221 */ /* 0x001fce0000010000 */
[----:B------:R-:W0:Y:S01]  /*1b0b0*/  MUFU.EX2 R145, R145 ;  /* 0x0000009100917308 */ /* 0x000e220000000800 */
[----:B--2---:R-:W-:Y:S01]  /*1b0c0*/  FADD.FTZ R130, R133, R14 ;  /* 0x0000000e85827221 */ /* 0x004fe20000010000 */
[----:B------:R-:W-:Y:S01]  /*1b0d0*/  FFMA.FTZ R14, R131, R0, -R125 ;  /* 0x00000000830e7223 */ /* 0x000fe2000001087d */
[----:B------:R-:W-:-:S05]  /*1b0e0*/  F2FP.BF16.F32.PACK_AB R197, R133, R197 ;  /* 0x000000c585c5723e */ /* 0x000fca00000010ff */
[----:B------:R-:W2:Y:S01]  /*1b0f0*/  MUFU.EX2 R193, R193 ;  /* 0x000000c100c17308 */ /* 0x000ea20000000800 */
[----:B-1----:R-:W-:-:S07]  /*1b100*/  FADD.FTZ R130, R199, R130 ;  /* 0x00000082c7827221 */ /* 0x002fce0000010000 */
        /* <DEDUP_REMOVED lines=11> */
[C---:B--2---:R-:W-:Y:S01]  /*1b1c0*/  FADD.FTZ R130, R140.reuse, R130 ;  /* 0x000000828c827221 */ /* 0x044fe20000010000 */
[----:B------:R-:W-:-:S06]  /*1b1d0*/  F2FP.BF16.F32.PACK_AB R195, R140, R195 ;  /* 0x000000c38cc3723e */ /* 0x000fcc00000010ff */
[----:B------:R-:W2:Y:S01]  /*1b1e0*/  MUFU.EX2 R191, R191 ;  /* 0x000000bf00bf7308 */ /* 0x000ea20000000800 */
[----:B-1----:R-:W-:-:S07]  /*1b1f0*/  FADD.FTZ R130, R189, R130 ;  /* 0x00000082bd827221 */ /* 0x002fce0000010000 */
[----:B------:R-:W1:Y:S01]  /*1b200*/  MUFU.EX2 R11, R151 ;  /* 0x00000097000b7308 */ /* 0x000e620000000800 */
[C---:B0-----:R-:W-:Y:S01]  /*1b210*/  FADD.FTZ R130, R12.reuse, R130 ;  /* 0x000000820c827221 */ /* 0x041fe20000010000 */
[----:B------:R-:W-:-:S06]  /*1b220*/  F2FP.BF16.F32.PACK_AB R189, R12, R189 ;  /* 0x000000bd0cbd723e */ /* 0x000fcc00000010ff */
[----:B------:R-:W0:Y:S01]  /*1b230*/  MUFU.EX2 R185, R185 ;  /* 0x000000b900b97308 */ /* 0x000e220000000800 */
[----:B--2---:R-:W-:-:S07]  /*1b240*/  FADD.FTZ R130, R191, R130 ;  /* 0x00000082bf827221 */ /* 0x004fce0000010000 */
[----:B------:R-:W-:Y:S01]  /*1b250*/  MUFU.EX2 R187, R187 ;  /* 0x000000bb00bb7308 */ /* 0x000fe20000000800 */
[C---:B-1----:R-:W-:Y:S01]  /*1b260*/  FADD.FTZ R130, R11.reuse, R130 ;  /* 0x000000820b827221 */ /* 0x042fe20000010000 */
[----:B------:R-:W-:-:S06]  /*1b270*/  F2FP.BF16.F32.PACK_AB R191, R11, R191 ;  /* 0x000000bf0bbf723e */ /* 0x000fcc00000010ff */
[----:B------:R-:W-:Y:S01]  /*1b280*/  MUFU.EX2 R181, R181 ;  /* 0x000000b500b57308 */ /* 0x000fe20000000800 */
[----:B0-----:R-:W-:-:S07]  /*1b290*/  FADD.FTZ R130, R185, R130 ;  /* 0x00000082b9827221 */ /* 0x001fce0000010000 */
[----:B------:R-:W0:Y:S08]  /*1b2a0*/  MUFU.EX2 R128, R128 ;  /* 0x0000008000807308 */ /* 0x000e300000000800 */
[----:B------:R-:W-:Y:S08]  /*1b2b0*/  MUFU.EX2 R14, R14 ;  /* 0x0000000e000e7308 */ /* 0x000ff00000000800 */
[----:B------:R-:W1:Y:S01]  /*1b2c0*/  MUFU.EX2 R182, R182 ;  /* 0x000000b600b67308 */ /* 0x000e620000000800 */
[C---:B0-----:R-:W-:Y:S01]  /*1b2d0*/  FADD.FTZ R15, R128.reuse, R15 ;  /* 0x0000000f800f7221 */ /* 0x041fe20000010000 */
[----:B------:R-:W-:-:S06]  /*1b2e0*/  F2FP.BF16.F32.PACK_AB R180, R128, R180 ;  /* 0x000000b480b4723e */ /* 0x000fcc00000010ff */
[----:B------:R-:W-:Y:S08]  /*1b2f0*/  MUFU.EX2 R183, R183 ;  /* 0x000000b700b77308 */ /* 0x000ff00000000800 */
[----:B------:R-:W0:Y:S01]  /*1b300*/  MUFU.EX2 R129, R129 ;  /* 0x0000008100817308 */ /* 0x000e220000000800 */
[----:B-1----:R-:W-:-:S07]  /*1b310*/  FADD.FTZ R15, R182, R15 ;  /* 0x0000000fb60f7221 */ /* 0x002fce0000010000 */
[----:B------:R-:W-:Y:S08]  /*1b320*/  MUFU.EX2 R135, R135 ;  /* 0x0000008700877308 */ /* 0x000ff00000000800 */
[----:B------:R-:W-:Y:S01]  /*1b330*/  MUFU.EX2 R122, R122 ;  /* 0x0000007a007a7308 */ /* 0x000fe20000000800 */
[C---:B0-----:R-:W-:Y:S01]  /*1b340*/  FADD.FTZ R15, R129.reuse, R15 ;  /* 0x0000000f810f7221 */ /* 0x041fe20000010000 */
[----:B------:R-:W-:-:S03]  /*1b350*/  F2FP.BF16.F32.PACK_AB R182, R129, R182 ;  /* 0x000000b681b6723e */ /* 0x000fc600000010ff */
[----:B------:R-:W-:-:S03]  /*1b360*/  FADD.FTZ R15, R8, R15 ;  /* 0x0000000f080f7221 */ /* 0x000fc60000010000 */
[----:B------:R-:W0:Y:S01]  /*1b370*/  MUFU.EX2 R123, R123 ;  /* 0x0000007b007b7308 */ /* 0x000e220000000800 */
[----:B------:R-:W-:-:S04]  /*1b380*/  FADD.FTZ R15, R120, R15 ;  /* 0x0000000f780f7221 */ /* 0x000fc80000010000 */
[----:B------:R-:W-:-:S03]  /*1b390*/  FADD.FTZ R15, R121, R15 ;  /* 0x0000000f790f7221 */ /* 0x000fc60000010000 */
[----:B------:R-:W-:Y:S01]  /*1b3a0*/  MUFU.EX2 R126, R126 ;  /* 0x0000007e007e7308 */ /* 0x000fe20000000800 */
[C---:B------:R-:W-:Y:S01]  /*1b3b0*/  FADD.FTZ R15, R7.reuse, R15 ;  /* 0x0000000f070f7221 */ /* 0x040fe20000010000 */
[----:B------:R-:W-:Y:S02]  /*1b3c0*/  WARPGROUP.DEPBAR.LE gsb0, 0x0 ;  /* 0x00008000000079c5 */ /* 0x000fe40000010000 */
[----:B------:R1:W-:Y:S01]  /*1b3d0*/  @!P1 SYNCS.ARRIVE.TRANS64.RED.A1T0 RZ, [R13+URZ], RZ ;  /* 0x000000ff0dff99a7 */ /* 0x0003e2000810043f */
[----:B------:R-:W-:Y:S01]  /*1b3e0*/  F2FP.BF16.F32.PACK_AB R176, R120, R8 ;  /* 0x0000000878b0723e */ /* 0x000fe200000010ff */
[----:B------:R-:W-:Y:S01]  /*1b3f0*/  IMAD.MOV.U32 R8, RZ, RZ, R5 ;  /* 0x000000ffff087224 */ /* 0x000fe200078e0005 */
[----:B------:R-:W-:Y:S01]  /*1b400*/  F2FP.BF16.F32.PACK_AB R178, R7, R121 ;  /* 0x0000007907b2723e */ /* 0x000fe200000010ff */
[----:B------:R-:W-:Y:S01]  /*1b410*/  IMAD.MOV.U32 R7, RZ, RZ, R4 ;  /* 0x000000ffff077224 */ /* 0x000fe200078e0004 */
[----:B0-----:R-:W-:Y:S01]  /*1b420*/  F2FP.BF16.F32.PACK_AB R177, R123, R122 ;  /* 0x0000007a7bb1723e */ /* 0x001fe200000010ff */
[----:B------:R0:W-:Y:S01]  /*1b430*/  @!P1 SYNCS.ARRIVE.TRANS64.RED.A1T0 RZ, [R9+URZ], RZ ;  /* 0x000000ff09ff99a7 */ /* 0x0001e2000810043f */
[-CC-:B-1----:R-:W-:Y:S01]  /*1b440*/  FFMA.FTZ R13, R143, R0.reuse, -R125.reuse ;  /* 0x000000008f0d7223 */ /* 0x182fe2000001087d */
[----:B------:R-:W-:-:S05]  /*1b450*/  FFMA.FTZ R125, R127, R0, -R125 ;  /* 0x000000007f7d7223 */ /* 0x000fca000001087d */
[----:B------:R-:W-:Y:S08]  /*1b460*/  MUFU.EX2 R13, R13 ;  /* 0x0000000d000d7308 */ /* 0x000ff00000000800 */
[----:B0-----:R-:W0:Y:S08]  /*1b470*/  MUFU.EX2 R9, R139 ;  /* 0x0000008b00097308 */ /* 0x001e300000000800 */
[----:B------:R-:W1:Y:S01]  /*1b480*/  MUFU.EX2 R125, R125 ;  /* 0x0000007d007d7308 */ /* 0x000e620000000800 */
[C---:B0-----:R-:W-:Y:S01]  /*1b490*/  FADD.FTZ R130, R9.reuse, R130 ;  /* 0x0000008209827221 */ /* 0x041fe20000010000 */
[----:B------:R-:W-:Y:S01]  /*1b4a0*/  F2FP.BF16.F32.PACK_AB R185, R9, R185 ;  /* 0x000000b909b9723e */ /* 0x000fe200000010ff */
[----:B------:R-:W-:-:S02]  /*1b4b0*/  IMAD.MOV.U32 R9, RZ, RZ, R218 ;  /* 0x000000ffff097224 */ /* 0x000fc400078e00da */
[----:B------:R-:W-:Y:S01]  /*1b4c0*/  FADD.FTZ R130, R187, R130 ;  /* 0x00000082bb827221 */ /* 0x000fe20000010000 */
[----:B------:R-:W-:-:S03]  /*1b4d0*/  F2FP.BF16.F32.PACK_AB R187, R13, R187 ;  /* 0x000000bb0dbb723e */ /* 0x000fc600000010ff */
[----:B------:R-:W-:Y:S01]  /*1b4e0*/  FADD.FTZ R130, R13, R130 ;  /* 0x000000820d827221 */ /* 0x000fe20000010000 */
[----:B-1----:R-:W-:-:S03]  /*1b4f0*/  F2FP.BF16.F32.PACK_AB R179, R125, R126 ;  /* 0x0000007e7db3723e */ /* 0x002fc600000010ff */
[----:B------:R-:W-:Y:S01]  /*1b500*/  FADD.FTZ R130, R181, R130 ;  /* 0x00000082b5827221 */ /* 0x000fe20000010000 */
[----:B------:R-:W-:-:S03]  /*1b510*/  F2FP.BF16.F32.PACK_AB R181, R14, R181 ;  /* 0x000000b50eb5723e */ /* 0x000fc600000010ff */
[----:B------:R-:W-:-:S04]  /*1b520*/  FADD.FTZ R130, R14, R130 ;  /* 0x000000820e827221 */ /* 0x000fc80000010000 */
[----:B------:R-:W-:Y:S01]  /*1b530*/  FADD.FTZ R130, R183, R130 ;  /* 0x00000082b7827221 */ /* 0x000fe20000010000 */
[----:B------:R-:W-:-:S03]  /*1b540*/  F2FP.BF16.F32.PACK_AB R183, R135, R183 ;  /* 0x000000b787b7723e */ /* 0x000fc600000010ff */
[----:B------:R-:W-:-:S04]  /*1b550*/  FADD.FTZ R130, R135, R130 ;  /* 0x0000008287827221 */ /* 0x000fc80000010000 */
[----:B------:R-:W-:-:S04]  /*1b560*/  FADD.FTZ R130, R122, R130 ;  /* 0x000000827a827221 */ /* 0x000fc80000010000 */
[----:B------:R-:W-:-:S04]  /*1b570*/  FADD.FTZ R130, R123, R130 ;  /* 0x000000827b827221 */ /* 0x000fc80000010000 */
[----:B------:R-:W-:-:S04]  /*1b580*/  FADD.FTZ R130, R126, R130 ;  /* 0x000000827e827221 */ /* 0x000fc80000010000 */
[----:B------:R-:W-:Y:S01]  /*1b590*/  FADD.FTZ R14, R125, R130 ;  /* 0x000000827d0e7221 */ /* 0x000fe20000010000 */
[----:B------:R-:W-:Y:S06]  /*1b5a0*/  @P2 BRA `(.L_x_614) ;  /* 0xffffffb000b02947 */ /* 0x000fec000383ffff */
.L_x_603:
[----:B------:R-:W-:Y:S05]  /*1b5b0*/  BSYNC B0 ;  /* 0x0000000000007941 */ /* 0x000fea0003800000 */
.L_x_602:
        /* <DEDUP_REMOVED lines=99> */
.L_x_615:
[----:B------:R-:W-:Y:S01]  /*1bbf0*/  IMAD R6, R217, 0x8, R16 ;  /* 0x00000008d9067824 */ /* 0x000fe200078e0210 */
[----:B------:R-:W-:-:S04]  /*1bc00*/  SHF.L.U32 R3, R218, 0x1f, RZ ;  /* 0x0000001fda037819 */ /* 0x000fc800000006ff */
[----:B------:R0:W1:Y:S01]  /*1bc10*/  SYNCS.PHASECHK.TRANS64.TRYWAIT P2, [R6+URZ+0x36850], R3 ;  /* 0x03685003060075a7 */ /* 0x000062000804017f */
[----:B------:R-:W-:Y:S05]  /*1bc20*/  @!P0 BRA `(.L_x_616) ;  /* 0x0000000000048947 */ /* 0x000fea0003800000 */
[----:B------:R-:W-:Y:S01]  /*1bc30*/  BPT.TRAP 0x1 ;  /* 0x000000040000795c */ /* 0x000fe20000300000 */
.L_x_616:
[----:B------:R-:W-:Y:S01]  /*1bc40*/  VIADD R16, R16, 0x400 ;  /* 0x0000040010107836 */ /* 0x000fe20000000000 */
[----:B------:R-:W-:Y:S04]  /*1bc50*/  BSSY B0, `(.L_x_617) ;  /* 0x0000008000007945 */ /* 0x000fe80003800000 */
[----:B------:R-:W-:-:S04]  /*1bc60*/  SHF.R.U32.HI R16, RZ, 0x4, R16 ;  /* 0x00000004ff107819 */ /* 0x000fc80000011610 */
[----:B------:R-:W-:-:S04]  /*1bc70*/  LOP3.LUT R16, R16, 0x3fff, RZ, 0xc0, !PT ;  /* 0x00003fff10107812 */ /* 0x000fc800078ec0ff */
[----:B------:R-:W-:-:S05]  /*1bc80*/  LOP3.LUT R16, R16, 0x3800000, RZ, 0xfc, !PT ;  /* 0x0380000010107812 */ /* 0x000fca00078efcff */
[----:B------:R-:W-:Y:S01]  /*1bc90*/  IMAD R7, R217, 0xa80, R16 ;  /* 0x00000a80d9077824 */ /* 0x000fe200078e0210 */
[----:B-1----:R-:W-:Y:S06]  /*1bca0*/  @P2 BRA `(.L_x_618) ;  /* 0x0000000000082947 */ /* 0x002fec0003800000 */
[----:B------:R-:W1:Y:S02]  /*1bcb0*/  SYNCS.PHASECHK.TRANS64.TRYWAIT P0, [R6+URZ+0x36850], R3 ;  /* 0x03685003060075a7 */ /* 0x000e64000800017f */
[----:B-1----:R-:W-:Y:S05]  /*1bcc0*/  @!P0 BRA `(.L_x_619) ;  /* 0x000000d000ec8947 */ /* 0x002fea0003800000 */
.L_x_618:
[----:B------:R-:W-:Y:S05]  /*1bcd0*/  BSYNC B0 ;  /* 0x0000000000007941 */ /* 0x000fea0003800000 */
.L_x_617:
[----:B------:R-:W-:Y:S01]  /*1bce0*/  IMAD.MOV.U32 R2, RZ, RZ, R7 ;  /* 0x000000ffff027224 */ /* 0x000fe200078e0007 */
[----:B------:R-:W-:Y:S01]  /*1bcf0*/  WARPGROUP.ARRIVE ;  /* 0x00000000000079c5 */ /* 0x000fe20000000000 */
[----:B01----:R-:W-:Y:S02]  /*1bd00*/  IMAD.MOV.U32 R3, RZ, RZ, 0x40000040 ;  /* 0x40000040ff037424 */ /* 0x003fe400078e00ff */
[----:B------:R-:W-:Y:S01]  /*1bd10*/  @!P1 VIADD R12, R6, 0x36860 ;  /* 0x00036860060c9836 */ /* 0x000fe20000000000 */
[----:B------:R-:W-:Y:S01]  /*1bd20*/  R2UR UR6, R2 ;  /* 0x00000000020672ca */ /* 0x000fe200000e0000 */
[----:B------:R-:W-:Y:S01]  /*1bd30*/  VIADD R2, R7, 0x80 ;  /* 0x0000008007027836 */ /* 0x000fe20000000000 */
[----:B------:R-:W-:Y:S01]  /*1bd40*/  R2UR UR7, R3 ;  /* 0x00000000030772ca */ /* 0x000fe200000e0000 */
[----:B------:R-:W-:Y:S01]  /*1bd50*/  IMAD.MOV.U32 R3, RZ, RZ, 0x40000040 ;  /* 0x40000040ff037424 */ /* 0x000fe200078e00ff */
[----:B------:R-:W-:Y:S01]  /*1bd60*/  @!P1 PRMT R12, RZ, 0x654, R12 ;  /* 0x00000654ff0c9816 */ /* 0x000fe2000000000c */
[----:B------:R-:W-:-:S02]  /*1bd70*/  IMAD.MOV.U32 R6, RZ, RZ, RZ ;  /* 0x000000ffff067224 */ /* 0x000fc400078e00ff */
[----:B------:R-:W-:Y:S02]  /*1bd80*/  VIADD R217, R217, 0x1 ;  /* 0x00000001d9d97836 */ /* 0x000fe40000000000 */
[----:B------:R-:W-:-:S03]  /*1bd90*/  VIADD R227, R227, 0x1 ;  /* 0x00000001e3e37836 */ /* 0x000fc60000000000 */
[----:B------:R-:W-:-:S03]  /*1bda0*/  ISETP.NE.AND P2, PT, R217, 0x2, PT ;  /* 0x00000002d900780c */ /* 0x000fc60003f45270 */
[----:B------:R-:W-:Y:S01]  /*1bdb0*/  HGMMA.64x192x16.F32.BF16 R24, R200, gdesc[UR4].tnspB, R24, gsb0 ;  /* 0x42e00004c8187df0 */ /* 0x000fe20008001818 */
[----:B------:R-:W-:Y:S01]  /*1bdc0*/  R2UR UR6, R2 ;  /* 0x00000000020672ca */ /* 0x000fe200000e0000 */
[----:B------:R-:W-:Y:S01]  /*1bdd0*/  VIADD R2, R7, 0x100 ;  /* 0x0000010007027836 */ /* 0x000fe20000000000 */
[----:B------:R-:W-:Y:S01]  /*1bde0*/  R2UR UR7, R3 ;  /* 0x00000000030772ca */ /* 0x000fe200000e0000 */
[----:B------:R-:W-:Y:S01]  /*1bdf0*/  IMAD.MOV.U32 R3, RZ, RZ, 0x40000040 ;  /* 0x40000040ff037424 */ /* 0x000fe200078e00ff */
[----:B------:R-:W-:Y:S01]  /*1be00*/  SEL R217, R217, RZ, P2 ;  /* 0x000000ffd9d97207 */ /* 0x000fe20001000000 */
[----:B------:R-:W-:Y:S02]  /*1be10*/  WARPGROUP.DEPBAR.LE gsb0, 0x0 ;  /* 0x00008000000079c5 */ /* 0x000fe40000010000 */
[----:B------:R-:W-:-:S12]  /*1be20*/  WARPGROUP.ARRIVE ;  /* 0x00000000000079c5 */ /* 0x000fd80000000000 */
        /* <DEDUP_REMOVED lines=29> */
[----:B------:R-:W-:Y:S02]  /*1c000*/  R2UR UR6, R2 ;  /* 0x00000000020672ca */ /* 0x000fe400000e0000 */
[----:B------:R-:W-:Y:S01]  /*1c010*/  R2UR UR7, R3 ;  /* 0x00000000030772ca */ /* 0x000fe200000e0000 */
[----:B------:R-:W0:Y:S04]  /*1c020*/  SHFL.BFLY PT, R2, R15, 0x2, 0x1f ;  /* 0x0c401f000f027f89 */ /* 0x000e2800000e0000 */
[----:B------:R-:W1:Y:S01]  /*1c030*/  SHFL.BFLY PT, R3, R14, 0x2, 0x1f ;  /* 0x0c401f000e037f89 */ /* 0x000e6200000e0000 */
[----:B0-----:R-:W-:Y:S01]  /*1c040*/  FADD.FTZ R2, R2, R15 ;  /* 0x0000000f02027221 */ /* 0x001fe20000010000 */
[----:B-1----:R-:W-:-:S04]  /*1c050*/  FADD.FTZ R8, R3, R14 ;  /* 0x0000000e03087221 */ /* 0x002fc80000010000 */
[----:B------:R-:W0:Y:S04]  /*1c060*/  SHFL.BFLY PT, R3, R2, 0x1, 0x1f ;  /* 0x0c201f0002037f89 */ /* 0x000e2800000e0000 */
[----:B------:R-:W1:Y:S01]  /*1c070*/  SHFL.BFLY PT, R7, R8, 0x1, 0x1f ;  /* 0x0c201f0008077f89 */ /* 0x000e6200000e0000 */
[----:B0-----:R-:W-:Y:S01]  /*1c080*/  FADD.FTZ R13, R2, R3 ;  /* 0x00000003020d7221 */ /* 0x001fe20000010000 */
[----:B------:R-:W-:Y:S01]  /*1c090*/  SEL R3, RZ, 0x1, P2 ;  /* 0x00000001ff037807 */ /* 0x000fe20001000000 */
[----:B------:R-:W-:Y:S02]  /*1c0a0*/  IMAD.MOV.U32 R2, RZ, RZ, -0x800000 ;  /* 0xff800000ff027424 */ /* 0x000fe400078e00ff */
[----:B-1----:R-:W-:Y:S01]  /*1c0b0*/  FADD.FTZ R16, R8, R7 ;  /* 0x0000000708107221 */ /* 0x002fe20000010000 */
[----:B------:R-:W-:Y:S01]  /*1c0c0*/  FSETP.NE.FTZ.AND P0, PT, R13, RZ, PT ;  /* 0x000000ff0d00720b */ /* 0x000fe20003f15000 */
[----:B------:R-:W-:Y:S01]  /*1c0d0*/  IMAD.MOV.U32 R7, RZ, RZ, RZ ;  /* 0x000000ffff077224 */ /* 0x000fe200078e00ff */
[----:B------:R-:W-:Y:S01]  /*1c0e0*/  LOP3.LUT R218, R218, R3, RZ, 0x3c, !PT ;  /* 0x00000003dada7212 */ /* 0x000fe200078e3cff */
[----:B------:R-:W-:Y:S01]  /*1c0f0*/  IMAD.MOV.U32 R3, RZ, RZ, -0x800000 ;  /* 0xff800000ff037424 */ /* 0x000fe200078e00ff */
[----:B------:R-:W-:-:S09]  /*1c100*/  FSETP.NE.FTZ.AND P3, PT, R16, RZ, PT ;  /* 0x000000ff1000720b */ /* 0x000fd20003f75000 */
[----:B------:R-:W0:Y:S01]  /*1c110*/  @P0 MUFU.LG2 R9, R13 ;  /* 0x0000000d00090308 */ /* 0x000e220000000c00 */
[----:B------:R-:W-:-:S03]  /*1c120*/  @P0 FMUL.FTZ R8, R0, 0.69314718246459960938 ;  /* 0x3f31721800080820 */ /* 0x000fc60000410000 */
[----:B------:R-:W-:-:S04]  /*1c130*/  @P3 FMUL.FTZ R0, R0, 0.69314718246459960938 ;  /* 0x3f31721800003820 */ /* 0x000fc80000410000 */
        /* <DEDUP_REMOVED lines=109> */
.L_x_545:
[----:B------:R-:W0:Y:S08]  /*1c810*/  S2UR UR5, SR_CgaCtaId ;  /* 0x00000000000579c3 */ /* 0x000e300000008800 */
[----:B------:R-:W-:Y:S06]  /*1c820*/  BAR.SYNC.DEFER_BLOCKING 0x5, 0x180 ;  /* 0x0146000000007b1d */ /* 0x000fec0000010000 */
[----:B------:R-:W-:Y:S01]  /*1c830*/  UMOV UR4, 0x400 ;  /* 0x0000040000047882 */ /* 0x000fe20000000000 */
[----:B------:R-:W-:Y:S01]  /*1c840*/  BSSY B0, `(.L_x_620) ;  /* 0x00003c4000007945 */ /* 0x000fe20003800000 */
[----:B0-----:R-:W-:-:S06]  /*1c850*/  ULEA UR4, UR5, UR4, 0x18 ;  /* 0x0000000405047291 */ /* 0x001fcc000f8ec03f */
[----:B------:R-:W-:-:S05]  /*1c860*/  IMAD.U32 R16, RZ, RZ, UR4 ;  /* 0x00000004ff107e24 */ /* 0x000fca000f8e00ff */
[----:B------:R0:W1:Y:S01]  /*1c870*/  LDS.128 R148, [R16+0x368d0] ;  /* 0x0368d00010947984 */ /* 0x0000620000000c00 */
[----:B------:R-:W-:Y:S06]  /*1c880*/  BAR.ARV 0x4, 0x180 ;  /* 0x0106000000007b1d */ /* 0x000fec0000002000 */
[----:B------:R-:W-:Y:S05]  /*1c890*/  @P0 BRA `(.L_x_621) ;  /* 0x0000002c00a00947 */ /* 0x000fea0003800000 */
[----:B------:R-:W2:Y:S01]  /*1c8a0*/  LDL R0, [R1+0x7c] ;  /* 0x00007c0001007983 */ /* 0x000ea20000100800 */
[----:B------:R-:W-:Y:S01]  /*1c8b0*/  ULDC.64 UR6, c[0x0][0xc00] ;  /* 0x0003000000067ab9 */ /* 0x000fe20000000a00 */
[----:B------:R-:W-:Y:S01]  /*1c8c0*/  ULDC.64 UR4, c[0x0][0xc08] ;  /* 0x0003020000047ab9 */ /* 0x000fe20000000a00 */
[----:B------:R-:W3:Y:S01]  /*1c8d0*/  S2R R5, SR_SWINHI ;  /* 0x0000000000057919 */ /* 0x000ee20000002f00 */
[----:B------:R-:W4:Y:S04]  /*1c8e0*/  LDL.LU R141, [R1+0x6c] ;  /* 0x00006c00018d7983 */ /* 0x000f280000300800 */
[----:B------:R-:W4:Y:S01]  /*1c8f0*/  LDL R140, [R1+0x78] ;  /* 0x00007800018c7983 */ /* 0x000f220000100800 */
[----:B------:R-:W-:Y:S02]  /*1c900*/  MOV R134, R16 ;  /* 0x0000001000867202 */ /* 0x000fe40000000f00 */
[----:B---3--:R-:W-:Y:S01]  /*1c910*/  MOV R135, R5 ;  /* 0x0000000500877202 */ /* 0x008fe20000000f00 */
[----:B------:R-:W-:Y:S02]  /*1c920*/  BAR.SYNC.DEFER_BLOCKING 0x1, 0x100 ;  /* 0x0044000000007b1d */ /* 0x000fe40000010000 */
[----:B--2---:R-:W-:-:S03]  /*1c930*/  IMAD.WIDE R4, R0, 0x2, R134 ;  /* 0x0000000200047825 */ /* 0x004fc600078e0286 */
        /* <DEDUP_REMOVED lines=8> */
[----:B------:R-:W-:Y:S02]  /*1c9c0*/  SHF.R.U64 R88, R88, 0x3, RZ ;  /* 0x0000000358587819 */ /* 0x000fe400000012ff */
[----:B------:R-:W-:Y:S01]  /*1c9d0*/  IADD3 R80, P4, R4, 0x4040, RZ ;  /* 0x0000404004507810 */ /* 0x000fe20007f9e0ff */
[----:B------:R-:W-:Y:S01]  /*1c9e0*/  IMAD.X R11, RZ, RZ, R5, P2 ;  /* 0x000000ffff0b7224 */ /* 0x000fe200010e0605 */
[----:B------:R-:W-:Y:S02]  /*1c9f0*/  SHF.R.U64 R78, R78, 0x3, RZ ;  /* 0x000000034e4e7819 */ /* 0x000fe400000012ff */
[----:B------:R-:W-:-:S02]  /*1ca00*/  IADD3 R82, P3, R4, 0x4060, RZ ;  /* 0x0000406004527810 */ /* 0x000fc40007f7e0ff */
[----:B------:R-:W-:Y:S02]  /*1ca10*/  SHF.R.U64 R86, R86, 0x3, RZ ;  /* 0x0000000356567819 */ /* 0x000fe400000012ff */
[----:B------:R-:W-:Y:S02]  /*1ca20*/  SHF.R.U64 R84, R84, 0x3, RZ ;  /* 0x0000000354547819 */ /* 0x000fe400000012ff */
[C---:B------:R-:W-:Y:S02]  /*1ca30*/  LOP3.LUT R9, R4.reuse, 0x380, RZ, 0xc0, !PT ;  /* 0x0000038004097812 */ /* 0x040fe400078ec0ff */
[C---:B------:R-:W-:Y:S02]  /*1ca40*/  IADD3 R6, P0, R4.reuse, 0x4020, RZ ;  /* 0x0000402004067810 */ /* 0x040fe40007f1e0ff */
[----:B------:R-:W-:Y:S02]  /*1ca50*/  IADD3 R7, P2, R4, 0x8000, RZ ;  /* 0x0000800004077810 */ /* 0x000fe40007f5e0ff */
[----:B------:R-:W-:-:S02]  /*1ca60*/  LOP3.LUT R12, R88, R12, RZ, 0x3c, !PT ;  /* 0x0000000c580c7212 */ /* 0x000fc400078e3cff */
[----:B------:R-:W-:Y:S02]  /*1ca70*/  LOP3.LUT R88, R80, 0x380, RZ, 0xc0, !PT ;  /* 0x0000038050587812 */ /* 0x000fe400078ec0ff */
[----:B------:R-:W-:Y:S02]  /*1ca80*/  LOP3.LUT R14, R78, R14, RZ, 0x3c, !PT ;  /* 0x0000000e4e0e7212 */ /* 0x000fe400078e3cff */
[----:B------:R-:W-:Y:S02]  /*1ca90*/  LOP3.LUT R10, R86, R10, RZ, 0x3c, !PT ;  /* 0x0000000a560a7212 */ /* 0x000fe400078e3cff */
[----:B------:R-:W-:Y:S02]  /*1caa0*/  LOP3.LUT R76, R84, R76, RZ, 0x3c, !PT ;  /* 0x0000004c544c7212 */ /* 0x000fe400078e3cff */
[----:B------:R-:W-:Y:S01]  /*1cab0*/  LOP3.LUT R78, R82, 0x380, RZ, 0xc0, !PT ;  /* 0x00000380524e7812 */ /* 0x000fe200078ec0ff */
[----:B------:R-:W-:Y:S01]  /*1cac0*/  IMAD.X R15, RZ, RZ, R5, P6 ;  /* 0x000000ffff0f7224 */ /* 0x000fe200030e0605 */
[----:B------:R-:W-:-:S02]  /*1cad0*/  SHF.R.U64 R9, R9, 0x3, RZ ;  /* 0x0000000309097819 */ /* 0x000fc400000012ff */
[----:B------:R-:W-:Y:S02]  /*1cae0*/  LOP3.LUT R86, R6, 0x380, RZ, 0xc0, !PT ;  /* 0x0000038006567812 */ /* 0x000fe400078ec0ff */
[----:B------:R-:W-:Y:S01]  /*1caf0*/  LOP3.LUT R84, R7, 0x380, RZ, 0xc0, !PT ;  /* 0x0000038007547812 */ /* 0x000fe200078ec0ff */
[--C-:B------:R-:W-:Y:S01]  /*1cb00*/  IMAD.X R13, RZ, RZ, R5.reuse, P1 ;  /* 0x000000ffff0d7224 */ /* 0x100fe200008e0605 */
[----:B------:R-:W-:Y:S01]  /*1cb10*/  SHF.R.U64 R88, R88, 0x3, RZ ;  /* 0x0000000358587819 */ /* 0x000fe200000012ff */
[----:B------:R-:W-:Y:S01]  /*1cb20*/  IMAD.X R77, RZ, RZ, R5, P5 ;  /* 0x000000ffff4d7224 */ /* 0x000fe200028e0605 */
[C---:B------:R-:W-:Y:S02]  /*1cb30*/  IADD3 R8, P6, R4.reuse, 0x8040, RZ ;  /* 0x0000804004087810 */ /* 0x040fe40007fde0ff */
[C---:B------:R-:W-:Y:S02]  /*1cb40*/  IADD3 R0, P1, R4.reuse, 0x8020, RZ ;  /* 0x0000802004007810 */ /* 0x040fe40007f3e0ff */
[----:B------:R-:W-:-:S02]  /*1cb50*/  IADD3 R90, P5, R4, 0x8060, RZ ;  /* 0x00008060045a7810 */ /* 0x000fc40007fbe0ff */
[----:B------:R-:W-:Y:S02]  /*1cb60*/  SHF.R.U64 R91, R78, 0x3, RZ ;  /* 0x000000034e5b7819 */ /* 0x000fe400000012ff */
[----:B------:R-:W-:Y:S02]  /*1cb70*/  LOP3.LUT R4, R9, R4, RZ, 0x3c, !PT ;  /* 0x0000000409047212 */ /* 0x000fe400078e3cff */
[----:B------:R-:W-:Y:S02]  /*1cb80*/  SHF.R.U64 R86, R86, 0x3, RZ ;  /* 0x0000000356567819 */ /* 0x000fe400000012ff */
[----:B------:R-:W-:Y:S02]  /*1cb90*/  SHF.R.U64 R84, R84, 0x3, RZ ;  /* 0x0000000354547819 */ /* 0x000fe400000012ff */
[----:B------:R-:W-:Y:S02]  /*1cba0*/  LOP3.LUT R80, R88, R80, RZ, 0x3c, !PT ;  /* 0x0000005058507212 */ /* 0x000fe400078e3cff */
[----:B------:R-:W-:Y:S01]  /*1cbb0*/  LOP3.LUT R88, R8, 0x380, RZ, 0xc0, !PT ;  /* 0x0000038008587812 */ /* 0x000fe200078ec0ff */
[--C-:B------:R-:W-:Y:S01]  /*1cbc0*/  IMAD.X R79, RZ, RZ, R5.reuse, P0 ;  /* 0x000000ffff4f7224 */ /* 0x100fe200000e0605 */
[----:B------:R-:W-:Y:S01]  /*1cbd0*/  LOP3.LUT R82, R91, R82, RZ, 0x3c, !PT ;  /* 0x000000525b527212 */ /* 0x000fe200078e3cff */
[--C-:B------:R-:W-:Y:S01]  /*1cbe0*/  IMAD.X R81, RZ, RZ, R5.reuse, P4 ;  /* 0x000000ffff517224 */ /* 0x100fe200020e0605 */
[----:B------:R-:W-:Y:S01]  /*1cbf0*/  LOP3.LUT R136, R90, 0x380, RZ, 0xc0, !PT ;  /* 0x000003805a887812 */ /* 0x000fe200078ec0ff */
[--C-:B------:R-:W-:Y:S01]  /*1cc00*/  IMAD.X R83, RZ, RZ, R5.reuse, P3 ;  /* 0x000000ffff537224 */ /* 0x100fe200018e0605 */
[----:B------:R-:W-:Y:S01]  /*1cc10*/  LOP3.LUT R78, R86, R6, RZ, 0x3c, !PT ;  /* 0x00000006564e7212 */ /* 0x000fe200078e3cff */
[--C-:B------:R-:W-:Y:S01]  /*1cc20*/  IMAD.X R85, RZ, RZ, R5.reuse, P2 ;  /* 0x000000ffff557224 */ /* 0x100fe200010e0605 */
[----:B------:R-:W-:Y:S01]  /*1cc30*/  LOP3.LUT R84, R84, R7, RZ, 0x3c, !PT ;  /* 0x0000000754547212 */ /* 0x000fe200078e3cff */
[--C-:B------:R-:W-:Y:S01]  /*1cc40*/  IMAD.X R87, RZ, RZ, R5.reuse, P1 ;  /* 0x000000ffff577224 */ /* 0x100fe200008e0605 */
[----:B------:R-:W-:Y:S01]  /*1cc50*/  MOV R91, R4 ;  /* 0x00000004005b7202 */ /* 0x000fe20000000f00 */
[--C-:B------:R-:W-:Y:S01]  /*1cc60*/  IMAD.X R89, RZ, RZ, R5.reuse, P6 ;  /* 0x000000ffff597224 */ /* 0x100fe200030e0605 */
[----:B------:R-:W-:Y:S01]  /*1cc70*/  F2FP.BF16.F32.PACK_AB R4, R25, R24 ;  /* 0x000000181904723e */ /* 0x000fe200000010ff */
[----:B------:R-:W-:Y:S01]  /*1cc80*/  IMAD.X R9, RZ, RZ, R5, P5 ;  /* 0x000000ffff097224 */ /* 0x000fe200028e0605 */
[----:B------:R-:W-:-:S02]  /*1cc90*/  F2FP.BF16.F32.PACK_AB R5, R27, R26 ;  /* 0x0000001a1b05723e */ /* 0x000fc400000010ff */
[----:B------:R-:W-:Y:S02]  /*1cca0*/  F2FP.BF16.F32.PACK_AB R6, R29, R28 ;  /* 0x0000001c1d06723e */ /* 0x000fe400000010ff */
[----:B------:R-:W-:Y:S02]  /*1ccb0*/  F2FP.BF16.F32.PACK_AB R7, R31, R30 ;  /* 0x0000001e1f07723e */ /* 0x000fe400000010ff */
[----:B------:R-:W-:Y:S02]  /*1ccc0*/  SHF.R.U64 R88, R88, 0x3, RZ ;  /* 0x0000000358587819 */ /* 0x000fe400000012ff */
[----:B------:R-:W-:Y:S01]  /*1ccd0*/  SHF.R.U64 R136, R136, 0x3, RZ ;  /* 0x0000000388887819 */ /* 0x000fe200000012ff */
[----:B------:R2:W-:Y:S01]  /*1cce0*/  STSM.16.M88.4 [R91], R4 ;  /* 0x000000045b007844 */ /* 0x0005e20000000200 */
[----:B------:R-:W-:Y:S02]  /*1ccf0*/  LOP3.LUT R88, R88, R8, RZ, 0x3c, !PT ;  /* 0x0000000858587212 */ /* 0x000fe400078e3cff */
[----:B------:R-:W-:-:S02]  /*1cd00*/  LOP3.LUT R8, R136, R90, RZ, 0x3c, !PT ;  /* 0x0000005a88087212 */ /* 0x000fc400078e3cff */
[----:B------:R-:W-:Y:S02]  /*1cd10*/  MOV R10, R10 ;  /* 0x0000000a000a7202 */ /* 0x000fe40000000f00 */
[----:B------:R-:W-:Y:S02]  /*1cd20*/  MOV R90, R76 ;  /* 0x0000004c005a7202 */ /* 0x000fe40000000f00 */
[----:B------:R-:W-:Y:S02]  /*1cd30*/  MOV R138, R80 ;  /* 0x00000050008a7202 */ /* 0x000fe40000000f00 */
[----:B------:R-:W-:Y:S02]  /*1cd40*/  MOV R139, R82 ;  /* 0x00000052008b7202 */ /* 0x000fe40000000f00 */
[----:B------:R-:W-:Y:S02]  /*1cd50*/  F2FP.BF16.F32.PACK_AB R76, R41, R40 ;  /* 0x00000028294c723e */ /* 0x000fe400000010ff */
[----:B--2---:R-:W-:-:S02]  /*1cd60*/  MOV R4, R12 ;  /* 0x0000000c00047202 */ /* 0x004fc40000000f00 */
[----:B------:R-:W-:Y:S02]  /*1cd70*/  MOV R5, R14 ;  /* 0x0000000e00057202 */ /* 0x000fe40000000f00 */
[----:B------:R-:W-:Y:S02]  /*1cd80*/  MOV R91, R78 ;  /* 0x0000004e005b7202 */ /* 0x000fe40000000f00 */
[----:B------:R-:W-:Y:S02]  /*1cd90*/  F2FP.BF16.F32.PACK_AB R12, R33, R32 ;  /* 0x00000020210c723e */ /* 0x000fe400000010ff */
[----:B------:R-:W-:Y:S02]  /*1cda0*/  F2FP.BF16.F32.PACK_AB R13, R35, R34 ;  /* 0x00000022230d723e */ /* 0x000fe400000010ff */
[----:B------:R-:W-:Y:S02]  /*1cdb0*/  F2FP.BF16.F32.PACK_AB R14, R37, R36 ;  /* 0x00000024250e723e */ /* 0x000fe400000010ff */
        /* <DEDUP_REMOVED lines=9> */
[----:B------:R-:W-:-:S03]  /*1ce50*/  LOP3.LUT R86, R0, 0x380, RZ, 0xc0, !PT ;  /* 0x0000038000567812 */ /* 0x000fc600078ec0ff */
[----:B------:R3:W-:Y:S01]  /*1ce60*/  STSM.16.M88.4 [R4], R76 ;  /* 0x0000004c04007844 */ /* 0x0007e20000000200 */
[----:B------:R-:W-:Y:S02]  /*1ce70*/  MOV R137, R8 ;  /* 0x0000000800897202 */ /* 0x000fe40000000f00 */
[----:B------:R-:W-:Y:S01]  /*1ce80*/  F2FP.BF16.F32.PACK_AB R6, R61, R60 ;  /* 0x0000003c3d06723e */ /* 0x000fe200000010ff */
[----:B------:R0:W-:Y:S01]  /*1ce90*/  STSM.16.M88.4 [R5], R80 ;  /* 0x0000005005007844 */ /* 0x0001e20000000200 */
[----:B------:R-:W-:Y:S02]  /*1cea0*/  F2FP.BF16.F32.PACK_AB R7, R63, R62 ;  /* 0x0000003e3f07723e */ /* 0x000fe400000010ff */
[----:B------:R-:W-:Y:S02]  /*1ceb0*/  SHF.R.U64 R86, R86, 0x3, RZ ;  /* 0x0000000356567819 */ /* 0x000fe400000012ff */
[----:B------:R-:W-:Y:S02]  /*1cec0*/  F2FP.BF16.F32.PACK_AB R8, R65, R64 ;  /* 0x000000404108723e */ /* 0x000fe400000010ff */
[----:B------:R-:W-:-:S02]  /*1ced0*/  F2FP.BF16.F32.PACK_AB R9, R67, R66 ;  /* 0x000000424309723e */ /* 0x000fc400000010ff */
[----:B--2---:R-:W-:Y:S02]  /*1cee0*/  F2FP.BF16.F32.PACK_AB R10, R69, R68 ;  /* 0x00000044450a723e */ /* 0x004fe400000010ff */
[----:B------:R-:W-:Y:S02]  /*1cef0*/  F2FP.BF16.F32.PACK_AB R11, R71, R70 ;  /* 0x00000046470b723e */ /* 0x000fe400000010ff */
[----:B---3--:R-:W-:Y:S02]  /*1cf00*/  F2FP.BF16.F32.PACK_AB R4, R57, R56 ;  /* 0x000000383904723e */ /* 0x008fe400000010ff */
[----:B0-----:R-:W-:Y:S02]  /*1cf10*/  F2FP.BF16.F32.PACK_AB R5, R59, R58 ;  /* 0x0000003a3b05723e */ /* 0x001fe400000010ff */
[----:B------:R-:W-:Y:S02]  /*1cf20*/  F2FP.BF16.F32.PACK_AB R12, R73, R72 ;  /* 0x00000048490c723e */ /* 0x000fe400000010ff */
[----:B------:R-:W-:-:S02]  /*1cf30*/  F2FP.BF16.F32.PACK_AB R13, R75, R74 ;  /* 0x0000004a4b0d723e */ /* 0x000fc400000010ff */
[----:B------:R-:W-:Y:S02]  /*1cf40*/  F2FP.BF16.F32.PACK_AB R14, R21, R20 ;  /* 0x00000014150e723e */ /* 0x000fe400000010ff */
[----:B------:R-:W-:Y:S02]  /*1cf50*/  F2FP.BF16.F32.PACK_AB R15, R127, R126 ;  /* 0x0000007e7f0f723e */ /* 0x000fe400000010ff */
[----:B------:R-:W-:Y:S02]  /*1cf60*/  F2FP.BF16.F32.PACK_AB R76, R121, R120 ;  /* 0x00000078794c723e */ /* 0x000fe400000010ff */
[----:B------:R-:W-:Y:S02]  /*1cf70*/  F2FP.BF16.F32.PACK_AB R77, R129, R128 ;  /* 0x00000080814d723e */ /* 0x000fe400000010ff */
[----:B------:R-:W-:Y:S02]  /*1cf80*/  F2FP.BF16.F32.PACK_AB R78, R123, R122 ;  /* 0x0000007a7b4e723e */ /* 0x000fe400000010ff */
[----:B------:R-:W-:Y:S01]  /*1cf90*/  F2FP.BF16.F32.PACK_AB R79, R131, R130 ;  /* 0x00000082834f723e */ /* 0x000fe200000010ff */
[----:B------:R-:W-:Y:S01]  /*1cfa0*/  STSM.16.M88.4 [R90], R4 ;  /* 0x000000045a007844 */ /* 0x000fe20000000200 */
[----:B------:R-:W-:-:S02]  /*1cfb0*/  MOV R84, R84 ;  /* 0x0000005400547202 */ /* 0x000fc40000000f00 */
[----:B------:R-:W-:Y:S02]  /*1cfc0*/  F2FP.BF16.F32.PACK_AB R80, R125, R124 ;  /* 0x0000007c7d50723e */ /* 0x000fe400000010ff */
[----:B------:R-:W-:Y:S02]  /*1cfd0*/  F2FP.BF16.F32.PACK_AB R81, R133, R132 ;  /* 0x000000848551723e */ /* 0x000fe400000010ff */
[----:B------:R-:W-:Y:S02]  /*1cfe0*/  F2FP.BF16.F32.PACK_AB R82, R93, R92 ;  /* 0x0000005c5d52723e */ /* 0x000fe400000010ff */
[----:B------:R-:W-:Y:S01]  /*1cff0*/  F2FP.BF16.F32.PACK_AB R83, R95, R94 ;  /* 0x0000005e5f53723e */ /* 0x000fe200000010ff */
[----:B------:R-:W-:Y:S01]  /*1d000*/  STSM.16.M88.4 [R91], R8 ;  /* 0x000000085b007844 */ /* 0x000fe20000000200 */
[----:B------:R-:W-:-:S03]  /*1d010*/  LOP3.LUT R86, R86, R0, RZ, 0x3c, !PT ;  /* 0x0000000056567212 */ /* 0x000fc600078e3cff */
[----:B------:R0:W-:Y:S01]  /*1d020*/  STSM.16.M88.4 [R138], R12 ;  /* 0x0000000c8a007844 */ /* 0x0001e20000000200 */
[----:B------:R-:W-:-:S03]  /*1d030*/  MOV R0, R86 ;  /* 0x0000005600007202 */ /* 0x000fc60000000f00 */
[----:B------:R-:W-:Y:S01]  /*1d040*/  STSM.16.M88.4 [R139], R76 ;  /* 0x0000004c8b007844 */ /* 0x000fe20000000200 */
[----:B------:R-:W-:Y:S02]  /*1d050*/  MOV R136, R88 ;  /* 0x0000005800887202 */ /* 0x000fe40000000f00 */
[----:B------:R-:W-:Y:S01]  /*1d060*/  F2FP.BF16.F32.PACK_AB R85, R99, R98 ;  /* 0x000000626355723e */ /* 0x000fe200000010ff */
[----:B------:R2:W-:Y:S01]  /*1d070*/  STSM.16.M88.4 [R84], R80 ;  /* 0x0000005054007844 */ /* 0x0005e20000000200 */
[----:B------:R-:W-:Y:S02]  /*1d080*/  F2FP.BF16.F32.PACK_AB R86, R101, R100 ;  /* 0x000000646556723e */ /* 0x000fe400000010ff */
[----:B------:R-:W-:Y:S02]  /*1d090*/  F2FP.BF16.F32.PACK_AB R87, R103, R102 ;  /* 0x000000666757723e */ /* 0x000fe400000010ff */
[----:B------:R-:W-:Y:S02]  /*1d0a0*/  F2FP.BF16.F32.PACK_AB R88, R105, R104 ;  /* 0x000000686958723e */ /* 0x000fe400000010ff */
[----:B------:R-:W-:Y:S01]  /*1d0b0*/  F2FP.BF16.F32.PACK_AB R89, R107, R106 ;  /* 0x0000006a6b59723e */ /* 0x000fe200000010ff */
[----:B0-----:R-:W0:Y:S01]  /*1d0c0*/  LDC.64 R14, c[0x0][0xba8] ;  /* 0x0002ea00ff0e7b82 */ /* 0x001e220000000a00 */
[----:B------:R-:W-:-:S02]  /*1d0d0*/  F2FP.BF16.F32.PACK_AB R90, R109, R108 ;  /* 0x0000006c6d5a723e */ /* 0x000fc400000010ff */
[----:B------:R-:W-:Y:S02]  /*1d0e0*/  F2FP.BF16.F32.PACK_AB R91, R111, R110 ;  /* 0x0000006e6f5b723e */ /* 0x000fe400000010ff */
[----:B------:R-:W-:Y:S02]  /*1d0f0*/  F2FP.BF16.F32.PACK_AB R4, R113, R112 ;  /* 0x000000707104723e */ /* 0x000fe400000010ff */
[----:B--2---:R-:W-:Y:S02]  /*1d100*/  F2FP.BF16.F32.PACK_AB R84, R97, R96 ;  /* 0x000000606154723e */ /* 0x004fe400000010ff */
[----:B------:R-:W-:Y:S02]  /*1d110*/  F2FP.BF16.F32.PACK_AB R5, R115, R114 ;  /* 0x000000727305723e */ /* 0x000fe400000010ff */
[----:B------:R-:W-:Y:S02]  /*1d120*/  F2FP.BF16.F32.PACK_AB R6, R117, R116 ;  /* 0x000000747506723e */ /* 0x000fe400000010ff */
[----:B------:R-:W-:Y:S01]  /*1d130*/  F2FP.BF16.F32.PACK_AB R7, R119, R118 ;  /* 0x000000767707723e */ /* 0x000fe200000010ff */
[----:B------:R2:W-:Y:S01]  /*1d140*/  STSM.16.M88.4 [R0], R84 ;  /* 0x0000005400007844 */ /* 0x0005e20000000200 */
[----:B------:R-:W-:-:S02]  /*1d150*/  ISETP.NE.U32.AND P0, PT, RZ, UR6, PT ;  /* 0x00000006ff007c0c */ /* 0x000fc4000bf05070 */
[----:B------:R-:W-:Y:S01]  /*1d160*/  IADD3 R8, P1, R225, UR6, RZ ;  /* 0x00000006e1087c10 */ /* 0x000fe2000ff3e0ff */
[----:B------:R-:W-:Y:S01]  /*1d170*/  STSM.16.M88.4 [R136], R88 ;  /* 0x0000005888007844 */ /* 0x000fe20000000200 */
[----:B------:R-:W-:Y:S01]  /*1d180*/  IMAD.MOV.U32 R76, RZ, RZ, 0x9b8 ;  /* 0x000009b8ff4c7424 */ /* 0x000fe200078e00ff */
[----:B------:R-:W3:Y:S02]  /*1d190*/  LDC R79, c[0x0][0xbe8] ;  /* 0x0002fa00ff4f7b82 */ /* 0x000ee40000000800 */
[----:B------:R1:W-:Y:S06]  /*1d1a0*/  STSM.16.M88.4 [R137], R4 ;  /* 0x0000000489007844 */ /* 0x0003ec0000000200 */
[----:B------:R-:W-:Y:S01]  /*1d1b0*/  BAR.SYNC.DEFER_BLOCKING 0x1, 0x100 ;  /* 0x0044000000007b1d */ /* 0x000fe20000010000 */
[----:B------:R-:W-:-:S02]  /*1d1c0*/  ISETP.NE.AND.EX P0, PT, RZ, UR7, PT, P0 ;  /* 0x00000007ff007c0c */ /* 0x000fc4000bf05300 */
[----:B------:R-:W-:Y:S01]  /*1d1d0*/  IADD3.X R9, R226, UR7, RZ, P1, !PT ;  /* 0x00000007e2097c10 */ /* 0x000fe20008ffe4ff */
[----:B--2---:R-:W-:-:S10]  /*1d1e0*/  IMAD.MOV.U32 R0, RZ, RZ, RZ ;  /* 0x000000ffff007224 */ /* 0x004fd400078e00ff */
[----:B------:R-:W2:Y:S01]  /*1d1f0*/  @P0 LDG.E R0, desc[UR60][R8.64] ;  /* 0x0000003c08000981 */ /* 0x000ea2000c1e1900 */
[----:B------:R-:W-:-:S04]  /*1d200*/  ISETP.NE.U32.AND P1, PT, RZ, UR4, PT ;  /* 0x00000004ff007c0c */ /* 0x000fc8000bf25070 */
[----:B------:R-:W-:-:S13]  /*1d210*/  ISETP.NE.AND.EX P1, PT, RZ, UR5, PT, P1 ;  /* 0x00000005ff007c0c */ /* 0x000fda000bf25310 */
[----:B-1----:R-:W-:Y:S01]  /*1d220*/  @P1 IADD3 R4, P2, R225, UR4, RZ ;  /* 0x00000004e1041c10 */ /* 0x002fe2000ff5e0ff */
[----:B------:R-:W-:-:S03]  /*1d230*/  ULDC UR4, c[0x0][0xa88] ;  /* 0x0002a20000047ab9 */ /* 0x000fc60000000800 */
[----:B------:R-:W-:Y:S01]  /*1d240*/  @P1 IADD3.X R5, R226, UR5, RZ, P2, !PT ;  /* 0x00000005e2051c10 */ /* 0x000fe200097fe4ff */
[----:B------:R-:W-:Y:S01]  /*1d250*/  IMAD.U32 R77, RZ, RZ, UR4 ;  /* 0x00000004ff4d7e24 */ /* 0x000fe2000f8e00ff */
[----:B------:R-:W-:Y:S01]  /*1d260*/  ISETP.NE.AND P2, PT, R223, RZ, PT ;  /* 0x000000ffdf00720c */ /* 0x000fe20003f45270 */
[----:B------:R-:W-:-:S03]  /*1d270*/  ULDC UR4, c[0x0][0xad4] ;  /* 0x0002b50000047ab9 */ /* 0x000fc60000000800 */
[----:B------:R-:W-:Y:S01]  /*1d280*/  SEL R223, R223, UR4, P2 ;  /* 0x00000004dfdf7c07 */ /* 0x000fe20009000000 */
[----:B------:R1:W5:Y:S03]  /*1d290*/  @P1 LDG.E R77, desc[UR60][R4.64] ;  /* 0x0000003c044d1981 */ /* 0x000366000c1e1900 */
[----:B------:R-:W-:-:S04]  /*1d2a0*/  ISETP.GT.AND P3, PT, R223, 0x1, PT ;  /* 0x00000001df00780c */ /* 0x000fc80003f64270 */
[----:B------:R-:W-:-:S04]  /*1d2b0*/  SEL R76, R76, 0x978, P3 ;  /* 0x000009784c4c7807 */ /* 0x000fc80001800000 */
[----:B------:R-:W0:Y:S08]  /*1d2c0*/  LDC.64 R6, c[0x0][R76+0x220] ;  /* 0x000088004c067b82 */ /* 0x000e300000000a00 */
[----:B------:R-:W0:Y:S01]  /*1d2d0*/  LDC.64 R10, c[0x0][R76+0x218] ;  /* 0x000086004c0a7b82 */ /* 0x000e220000000a00 */
[----:B---3--:R-:W-:-:S07]  /*1d2e0*/  ISETP.NE.AND P4, PT, R79, 0x1, PT ;  /* 0x000000014f00780c */ /* 0x008fce0003f85270 */
[----:B------:R-:W3:Y:S08]  /*1d2f0*/  LDC.64 R12, c[0x0][R76+0x228] ;  /* 0x00008a004c0c7b82 */ /* 0x000ef00000000a00 */
[----:B-1----:R1:W1:Y:S01]  /*1d300*/  LDC.64 R4, c[0x0][R76+0x210] ;  /* 0x000084004c047b82 */ /* 0x0022620000000a00 */
[----:B------:R-:W-:-:S07]  /*1d310*/  ISETP.NE.U32.AND P2, PT, RZ, UR6, PT ;  /* 0x00000006ff007c0c */ /* 0x000fce000bf45070 */
[----:B------:R-:W3:Y:S01]  /*1d320*/  @P4 LDC R87, c[0x0][0xbec] ;  /* 0x0002fb00ff574b82 */ /* 0x000ee20000000800 */
[----:B------:R-:W-:-:S07]  /*1d330*/  ISETP.NE.AND.EX P2, PT, RZ, UR7, PT, P2 ;  /* 0x00000007ff007c0c */ /* 0x000fce000bf45320 */
[----:B------:R-:W1:Y:S01]  /*1d340*/  @P4 LDC R80, c[0x0][0xbf0] ;  /* 0x0002fc00ff504b82 */ /* 0x000e620000000800 */
[----:B------:R-:W-:Y:S02]  /*1d350*/  SEL R224, R224, RZ, !P2 ;  /* 0x000000ffe0e07207 */ /* 0x000fe40005000000 */
[----:B----4-:R-:W-:Y:S01]  /*1d360*/  SEL R81, R141, RZ, !P2 ;  /* 0x000000ff8d517207 */ /* 0x010fe20005000000 */
[----:B------:R-:W-:Y:S02]  /*1d370*/  IMAD R78, R231, 0x80, R140 ;  /* 0x00000080e74e7824 */ /* 0x000fe400078e028c */
[----:B0-----:R-:W-:Y:S02]  /*1d380*/  IMAD R7, R7, R224, RZ ;  /* 0x000000e007077224 */ /* 0x001fe400078e02ff */
[----:B------:R-:W0:Y:S02]  /*1d390*/  @!P3 LDC R14, c[0x0][0xb50] ;  /* 0x0002d400ff0ebb82 */ /* 0x000e240000000800 */
[----:B------:R-:W-:-:S02]  /*1d3a0*/  IMAD R85, R6, R81, R7 ;  /* 0x0000005106557224 */ /* 0x000fc400078e0207 */
[----:B------:R-:W-:-:S04]  /*1d3b0*/  IMAD R83, R11, R221, RZ ;  /* 0x000000dd0b537224 */ /* 0x000fc800078e02ff */
[----:B------:R-:W4:Y:S01]  /*1d3c0*/  @!P3 LDC R15, c[0x0][0xb54] ;  /* 0x0002d500ff0fbb82 */ /* 0x000f220000000800 */
[----:B------:R-:W-:Y:S01]  /*1d3d0*/  IMAD.WIDE.U32 R10, R10, R221, RZ ;  /* 0x000000dd0a0a7225 */ /* 0x000fe200078e00ff */
[----:B------:R-:W-:-:S03]  /*1d3e0*/  SEL R81, R232, RZ, P3 ;  /* 0x000000ffe8517207 */ /* 0x000fc60001800000 */
[----:B------:R-:W-:-:S04]  /*1d3f0*/  IMAD.WIDE.U32 R6, R6, R224, RZ ;  /* 0x000000e006067225 */ /* 0x000fc800078e00ff */
[----:B------:R-:W-:Y:S02]  /*1d400*/  IMAD.IADD R89, R11, 0x1, R83 ;  /* 0x000000010b597824 */ /* 0x000fe400078e0253 */
[----:B---3--:R-:W-:-:S04]  /*1d410*/  @P4 IMAD.HI.U32 R11, R78, R87, RZ ;  /* 0x000000574e0b4227 */ /* 0x008fc800078e00ff */
[----:B------:R-:W-:Y:S02]  /*1d420*/  IMAD.IADD R85, R7, 0x1, R85 ;  /* 0x0000000107557824 */ /* 0x000fe400078e0255 */
[----:B------:R-:W-:Y:S01]  /*1d430*/  IMAD.MOV.U32 R7, RZ, RZ, R78 ;  /* 0x000000ffff077224 */ /* 0x000fe200078e004e */
[----:B-1----:R-:W-:Y:S01]  /*1d440*/  @P4 SHF.R.U32.HI R7, RZ, R80, R11 ;  /* 0x00000050ff074219 */ /* 0x002fe2000001160b */
[-C--:B------:R-:W-:Y:S02]  /*1d450*/  IMAD R83, R13, R81.reuse, RZ ;  /* 0x000000510d537224 */ /* 0x080fe400078e02ff */
[----:B------:R-:W-:-:S04]  /*1d460*/  IMAD.WIDE.U32 R12, R12, R81, RZ ;  /* 0x000000510c0c7225 */ /* 0x000fc800078e00ff */
[----:B------:R-:W-:Y:S01]  /*1d470*/  IMAD.IADD R83, R13, 0x1, R83 ;  /* 0x000000010d537824 */ /* 0x000fe200078e0253 */
[--C-:B--2---:R-:W-:Y:S02]  /*1d480*/  IADD3 R6, P2, P5, R6, R10, R0.reuse ;  /* 0x0000000a06067210 */ /* 0x104fe40007d5e000 */
[----:B------:R-:W-:Y:S01]  /*1d490*/  SHF.R.S32.HI R76, RZ, 0x1f, R0 ;  /* 0x0000001fff4c7819 */ /* 0x000fe20000011400 */
[----:B------:R-:W-:-:S03]  /*1d4a0*/  IMAD.MOV R10, RZ, RZ, -R7 ;  /* 0x000000ffff0a7224 */ /* 0x000fc600078e0a07 */
[----:B------:R-:W-:Y:S02]  /*1d4b0*/  IADD3.X R11, R85, R89, R76, P2, P5 ;  /* 0x00000059550b7210 */ /* 0x000fe400017ea44c */
[----:B------:R-:W-:Y:S02]  /*1d4c0*/  IADD3 R12, P2, P5, R7, R6, R12 ;  /* 0x00000006070c7210 */ /* 0x000fe40007d5e00c */
[----:B------:R-:W-:Y:S01]  /*1d4d0*/  SHF.R.S32.HI R6, RZ, 0x1f, R7 ;  /* 0x0000001fff067819 */ /* 0x000fe20000011407 */
[----:B------:R-:W-:-:S03]  /*1d4e0*/  IMAD R7, R79, R10, R78 ;  /* 0x0000000a4f077224 */ /* 0x000fc600078e024e */
[----:B------:R-:W-:Y:S01]  /*1d4f0*/  IADD3.X R13, R6, R11, R83, P2, P5 ;  /* 0x0000000b060d7210 */ /* 0x000fe200017ea453 */
[-C--:B------:R-:W-:Y:S01]  /*1d500*/  IMAD R5, R5, R7.reuse, RZ ;  /* 0x0000000705057224 */ /* 0x080fe200078e02ff */
[----:B------:R-:W-:Y:S01]  /*1d510*/  SHF.R.S32.HI R11, RZ, 0x1f, R7 ;  /* 0x0000001fff0b7819 */ /* 0x000fe20000011407 */
[----:B------:R-:W-:-:S04]  /*1d520*/  IMAD.WIDE.U32 R12, R4, R7, R12 ;  /* 0x00000007040c7225 */ /* 0x000fc800078e000c */
[----:B------:R-:W-:Y:S01]  /*1d530*/  IMAD R5, R4, R11, R5 ;  /* 0x0000000b04057224 */ /* 0x000fe200078e0205 */
[----:B0-----:R-:W-:-:S03]  /*1d540*/  LEA R14, P2, R12, R14, 0x2 ;  /* 0x0000000e0c0e7211 */ /* 0x001fc600078410ff */
[----:B------:R-:W-:-:S05]  /*1d550*/  IMAD.IADD R4, R13, 0x1, R5 ;  /* 0x000000010d047824 */ /* 0x000fca00078e0205 */
[----:B----4-:R-:W-:Y:S01]  /*1d560*/  LEA.HI.X R15, R12, R15, R4, 0x2, P2 ;  /* 0x0000000f0c0f7211 */ /* 0x010fe200010f1404 */
[----:B------:R-:W-:Y:S06]  /*1d570*/  @P1 BRA `(.L_x_622) ;  /* 0x0000000000101947 */ /* 0x000fec0003800000 */
[----:B------:R-:W-:Y:S05]  /*1d580*/  @!P0 BRA `(.L_x_622) ;  /* 0x00000000000c8947 */ /* 0x000fea0003800000 */
[----:B------:R-:W2:Y:S04]  /*1d590*/  LDG.E R4, desc[UR60][R8.64] ;  /* 0x0000003c08047981 */ /* 0x000ea8000c1e1900 */
[----:B-----5:R-:W2:Y:S02]  /*1d5a0*/  LDG.E R77, desc[UR60][R8.64+0x4] ;  /* 0x0000043c084d7981 */ /* 0x020ea4000c1e1900 */
[----:B--2---:R-:W-:-:S07]  /*1d5b0*/  IMAD.IADD R77, R77, 0x1, -R4 ;  /* 0x000000014d4d7824 */ /* 0x004fce00078e0a04 */
.L_x_622:
[----:B------:R-:W2:Y:S04]  /*1d5c0*/  LDL R8, [R1+0x74] ;  /* 0x0000740001087983 */ /* 0x000ea80000100800 */
[----:B------:R-:W3:Y:S01]  /*1d5d0*/  LDL R9, [R1+0x70] ;  /* 0x0000700001097983 */ /* 0x000ee20000100800 */
[----:B-----5:R-:W-:-:S03]  /*1d5e0*/  IMAD R77, R77, R79, RZ ;  /* 0x0000004f4d4d7224 */ /* 0x020fc600078e02ff */
[----:B------:R-:W-:Y:S04]  /*1d5f0*/  SHFL.IDX PT, R4, R14, RZ, 0x1c1f ;  /* 0x001c1fff0e047589 */ /* 0x000fe800000e0000 */
[----:B------:R-:W0:Y:S04]  /*1d600*/  SHFL.IDX PT, R5, R15, RZ, 0x1c1f ;  /* 0x001c1fff0f057589 */ /* 0x000e2800000e0000 */
[----:B------:R-:W-:Y:S04]  /*1d610*/  SHFL.IDX PT, R6, R14, 0x1, 0x1c1f ;  /* 0x003c1f000e067f89 */ /* 0x000fe800000e0000 */
[----:B------:R-:W1:Y:S01]  /*1d620*/  SHFL.IDX PT, R7, R15, 0x1, 0x1c1f ;  /* 0x003c1f000f077f89 */ /* 0x000e6200000e0000 */
[----:B--2---:R-:W-:Y:S01]  /*1d630*/  IMAD R8, R231, 0x80, R8 ;  /* 0x00000080e7087824 */ /* 0x004fe200078e0208 */
[----:B---3--:R-:W-:-:S03]  /*1d640*/  LOP3.LUT P0, RZ, R9, 0x3, RZ, 0xc0, !PT ;  /* 0x0000000309ff7812 */ /* 0x008fc6000780c0ff */
[C---:B------:R-:W-:Y:S01]  /*1d650*/  VIADD R10, R8.reuse, 0x8 ;  /* 0x00000008080a7836 */ /* 0x040fe20000000000 */
[----:B------:R-:W-:-:S04]  /*1d660*/  ISETP.GE.OR P1, PT, R8, R77, P0 ;  /* 0x0000004d0800720c */ /* 0x000fc80000726670 */
[----:B------:R-:W-:-:S09]  /*1d670*/  ISETP.GE.OR P0, PT, R10, R77, P0 ;  /* 0x0000004d0a00720c */ /* 0x000fd20000706670 */
[----:B0-----:R0:W-:Y:S04]  /*1d680*/  @!P1 ST.E desc[UR60][R4.64], R3 ;  /* 0x0000000304009985 */ /* 0x0011e8000c10193c */
[----:B-1----:R0:W-:Y:S01]  /*1d690*/  @!P0 ST.E desc[UR60][R6.64], R2 ;  /* 0x0000000206008985 */ /* 0x0021e2000c10193c */
[----:B------:R-:W-:Y:S05]  /*1d6a0*/  @P3 BRA `(.L_x_623) ;  /* 0x0000000c00503947 */ /* 0x000fea0003800000 */
[----:B0-----:R-:W0:Y:S01]  /*1d6b0*/  S2R R2, SR_TID.X ;  /* 0x0000000000027919 */ /* 0x001e220000002100 */
[----:B------:R-:W1:Y:S01]  /*1d6c0*/  @P4 LDC R65, c[0x0][0xbec] ;  /* 0x0002fb00ff414b82 */ /* 0x000e620000000800 */
[----:B------:R-:W-:-:S07]  /*1d6d0*/  ULDC.64 UR4, c[0x0][0xaa0] ;  /* 0x0002a80000047ab9 */ /* 0x000fce0000000a00 */
[----:B------:R-:W2:Y:S01]  /*1d6e0*/  @P4 LDC R67, c[0x0][0xbf0] ;  /* 0x0002fc00ff434b82 */ /* 0x000ea20000000800 */
[----:B0-----:R-:W-:-:S05]  /*1d6f0*/  VIADD R2, R2, 0xffffff80 ;  /* 0xffffff8002027836 */ /* 0x001fca0000000000 */
[----:B------:R-:W-:-:S04]  /*1d700*/  SHF.R.S32.HI R3, RZ, 0x1f, R2 ;  /* 0x0000001fff037819 */ /* 0x000fc80000011402 */
[----:B------:R-:W-:-:S04]  /*1d710*/  LEA.HI R3, R3, R2, RZ, 0x3 ;  /* 0x0000000203037211 */ /* 0x000fc800078f18ff */
[----:B------:R-:W-:Y:S02]  /*1d720*/  LOP3.LUT R5, R3, 0xfffffff8, RZ, 0xc0, !PT ;  /* 0xfffffff803057812 */ /* 0x000fe400078ec0ff */
[----:B------:R-:W-:-:S03]  /*1d730*/  SHF.R.S32.HI R21, RZ, 0x3, R3 ;  /* 0x00000003ff157819 */ /* 0x000fc60000011403 */
[----:B------:R-:W-:-:S04]  /*1d740*/  IMAD.IADD R60, R2, 0x1, -R5 ;  /* 0x00000001023c7824 */ /* 0x000fc800078e0a05 */
[----:B------:R-:W-:-:S04]  /*1d750*/  IMAD.SHL.U32 R20, R60, 0x8, RZ ;  /* 0x000000083c147824 */ /* 0x000fc800078e00ff */
[----:B------:R-:W-:-:S04]  /*1d760*/  IMAD R3, R21, 0x40, R20 ;  /* 0x0000004015037824 */ /* 0x000fc800078e0214 */
[----:B------:R-:W-:-:S03]  /*1d770*/  IMAD.WIDE R134, R3, 0x2, R134 ;  /* 0x0000000203867825 */ /* 0x000fc600078e0286 */
[C---:B------:R-:W-:Y:S02]  /*1d780*/  IADD3 R33, P1, R134.reuse, 0x5000, RZ ;  /* 0x0000500086217810 */ /* 0x040fe40007f3e0ff */
[C---:B------:R-:W-:Y:S02]  /*1d790*/  IADD3 R9, P3, R134.reuse, 0x1000, RZ ;  /* 0x0000100086097810 */ /* 0x040fe40007f7e0ff */
[----:B------:R-:W-:Y:S02]  /*1d7a0*/  LOP3.LUT R32, R33, 0x380, RZ, 0xc0, !PT ;  /* 0x0000038021207812 */ /* 0x000fe400078ec0ff */
[----:B------:R-:W-:Y:S02]  /*1d7b0*/  IADD3 R13, P2, R134, 0x2000, RZ ;  /* 0x00002000860d7810 */ /* 0x000fe40007f5e0ff */
[----:B------:R-:W-:Y:S02]  /*1d7c0*/  SHF.R.U64 R32, R32, 0x3, RZ ;  /* 0x0000000320207819 */ /* 0x000fe400000012ff */
[----:B------:R-:W-:-:S02]  /*1d7d0*/  IADD3 R25, P6, R134, 0x3000, RZ ;  /* 0x0000300086197810 */ /* 0x000fc40007fde0ff */
[----:B------:R-:W-:Y:S01]  /*1d7e0*/  LOP3.LUT R32, R32, R33, RZ, 0x3c, !PT ;  /* 0x0000002120207212 */ /* 0x000fe200078e3cff */
[--C-:B------:R-:W-:Y:S01]  /*1d7f0*/  IMAD.X R33, RZ, RZ, R135.reuse, P1 ;  /* 0x000000ffff217224 */ /* 0x100fe200008e0687 */
[C---:B------:R-:W-:Y:S02]  /*1d800*/  IADD3 R3, P1, R134.reuse, 0xb000, RZ ;  /* 0x0000b00086037810 */ /* 0x040fe40007f3e0ff */
[----:B------:R-:W-:Y:S02]  /*1d810*/  IADD3 R29, P5, R134, 0x4000, RZ ;  /* 0x00004000861d7810 */ /* 0x000fe40007fbe0ff */
[----:B------:R-:W-:Y:S01]  /*1d820*/  LOP3.LUT R2, R3, 0x380, RZ, 0xc0, !PT ;  /* 0x0000038003027812 */ /* 0x000fe200078ec0ff */
[----:B------:R-:W-:Y:S01]  /*1d830*/  IMAD.X R57, RZ, RZ, R135, P1 ;  /* 0x000000ffff397224 */ /* 0x000fe200008e0687 */
[----:B------:R-:W-:Y:S01]  /*1d840*/  LOP3.LUT R8, R9, 0x380, RZ, 0xc0, !PT ;  /* 0x0000038009087812 */ /* 0x000fe200078ec0ff */
[----:B------:R-:W5:Y:S01]  /*1d850*/  LD.E.128 R32, desc[UR60][R32.64] ;  /* 0x0000003c20207980 */ /* 0x000f62000c101d00 */
[----:B------:R-:W-:-:S02]  /*1d860*/  SHF.R.U64 R2, R2, 0x3, RZ ;  /* 0x0000000302027819 */ /* 0x000fc400000012ff */
[----:B------:R-:W-:Y:S02]  /*1d870*/  LOP3.LUT R12, R13, 0x380, RZ, 0xc0, !PT ;  /* 0x000003800d0c7812 */ /* 0x000fe400078ec0ff */
[----:B------:R-:W-:Y:S01]  /*1d880*/  LOP3.LUT R56, R2, R3, RZ, 0x3c, !PT ;  /* 0x0000000302387212 */ /* 0x000fe200078e3cff */
[----:B------:R-:W-:Y:S01]  /*1d890*/  IMAD R3, R76, UR4, RZ ;  /* 0x000000044c037c24 */ /* 0x000fe2000f8e02ff */
[----:B------:R-:W-:Y:S02]  /*1d8a0*/  LOP3.LUT R24, R25, 0x380, RZ, 0xc0, !PT ;  /* 0x0000038019187812 */ /* 0x000fe400078ec0ff */
[----:B------:R-:W-:Y:S01]  /*1d8b0*/  LOP3.LUT R28, R29, 0x380, RZ, 0xc0, !PT ;  /* 0x000003801d1c7812 */ /* 0x000fe200078ec0ff */
[----:B------:R-:W-:Y:S01]  /*1d8c0*/  IMAD R61, R0, UR5, R3 ;  /* 0x00000005003d7c24 */ /* 0x000fe2000f8e0203 */
[----:B------:R-:W-:Y:S01]  /*1d8d0*/  SHF.R.U64 R8, R8, 0x3, RZ ;  /* 0x0000000308087819 */ /* 0x000fe200000012ff */
[----:B------:R-:W-:Y:S01]  /*1d8e0*/  IMAD.WIDE.U32 R2, R0, UR4, RZ ;  /* 0x0000000400027c25 */ /* 0x000fe2000f8e00ff */
[----:B------:R-:W-:Y:S01]  /*1d8f0*/  ULDC.64 UR4, c[0x0][0xae8] ;  /* 0x0002ba0000047ab9 */ /* 0x000fe20000000a00 */
[----:B------:R-:W-:Y:S01]  /*1d900*/  SHF.R.U64 R12, R12, 0x3, RZ ;  /* 0x000000030c0c7819 */ /* 0x000fe200000012ff */
[----:B------:R-:W5:Y:S01]  /*1d910*/  LD.E.128 R56, desc[UR60][R56.64] ;  /* 0x0000003c38387980 */ /* 0x000f62000c101d00 */
[----:B------:R-:W-:Y:S01]  /*1d920*/  IMAD R0, R60, 0x20, R21 ;  /* 0x000000203c007824 */ /* 0x000fe200078e0215 */
[----:B------:R-:W-:Y:S01]  /*1d930*/  SHF.R.U64 R24, R24, 0x3, RZ ;  /* 0x0000000318187819 */ /* 0x000fe200000012ff */
[----:B------:R-:W-:Y:S01]  /*1d940*/  IMAD.IADD R3, R3, 0x1, R61 ;  /* 0x0000000103037824 */ /* 0x000fe200078e023d */
[----:B------:R-:W-:Y:S01]  /*1d950*/  SHF.R.U64 R28, R28, 0x3, RZ ;  /* 0x000000031c1c7819 */ /* 0x000fe200000012ff */
[----:B------:R-:W-:Y:S01]  /*1d960*/  IMAD R62, R231, 0x80, R0 ;  /* 0x00000080e73e7824 */ /* 0x000fe200078e0200 */
[----:B------:R-:W-:Y:S01]  /*1d970*/  SHF.R.S32.HI R63, RZ, 0x1f, R224 ;  /* 0x0000001fff3f7819 */ /* 0x000fe200000114e0 */
[----:B------:R-:W-:Y:S01]  /*1d980*/  IMAD.WIDE.U32 R2, R221, UR4, R2 ;  /* 0x00000004dd027c25 */ /* 0x000fe2000f8e0002 */
[----:B------:R-:W-:-:S02]  /*1d990*/  LOP3.LUT R8, R8, R9, RZ, 0x3c, !PT ;  /* 0x0000000908087212 */ /* 0x000fc400078e3cff */
[----:B------:R-:W-:Y:S01]  /*1d9a0*/  LOP3.LUT R12, R12, R13, RZ, 0x3c, !PT ;  /* 0x0000000d0c0c7212 */ /* 0x000fe200078e3cff */
[----:B-1----:R-:W-:Y:S01]  /*1d9b0*/  @P4 IMAD.HI.U32 R0, R62, R65, RZ ;  /* 0x000000413e004227 */ /* 0x002fe200078e00ff */
[----:B------:R-:W-:Y:S02]  /*1d9c0*/  LOP3.LUT R24, R24, R25, RZ, 0x3c, !PT ;  /* 0x0000001918187212 */ /* 0x000fe400078e3cff */
[----:B------:R-:W-:Y:S01]  /*1d9d0*/  LOP3.LUT R28, R28, R29, RZ, 0x3c, !PT ;  /* 0x0000001d1c1c7212 */ /* 0x000fe200078e3cff */
[----:B------:R-:W-:Y:S01]  /*1d9e0*/  IMAD R3, R221, UR5, R3 ;  /* 0x00000005dd037c24 */ /* 0x000fe2000f8e0203 */
[----:B------:R-:W-:Y:S01]  /*1d9f0*/  ULDC.64 UR4, c[0x0][0xaf0] ;  /* 0x0002bc0000047ab9 */ /* 0x000fe20000000a00 */
[----:B------:R-:W-:Y:S01]  /*1da00*/  IMAD.MOV.U32 R61, RZ, RZ, R62 ;  /* 0x000000ffff3d7224 */ /* 0x000fe200078e003e */
[----:B--2---:R-:W-:Y:S01]  /*1da10*/  @P4 SHF.R.U32.HI R61, RZ, R67, R0 ;  /* 0x00000043ff3d4219 */ /* 0x004fe20000011600 */
[--C-:B------:R-:W-:Y:S01]  /*1da20*/  IMAD.X R9, RZ, RZ, R135.reuse, P3 ;  /* 0x000000ffff097224 */ /* 0x100fe200018e0687 */
[C---:B------:R-:W-:Y:S01]  /*1da30*/  IADD3 R37, P0, R134.reuse, 0x6000, RZ ;  /* 0x0000600086257810 */ /* 0x040fe20007f1e0ff */
[--C-:B------:R-:W-:Y:S01]  /*1da40*/  IMAD.X R13, RZ, RZ, R135.reuse, P2 ;  /* 0x000000ffff0d7224 */ /* 0x100fe200010e0687 */
[C---:B------:R-:W-:Y:S01]  /*1da50*/  IADD3 R41, P3, R134.reuse, 0x7000, RZ ;  /* 0x0000700086297810 */ /* 0x040fe20007f7e0ff */
[--C-:B------:R-:W-:Y:S01]  /*1da60*/  IMAD.X R25, RZ, RZ, R135.reuse, P6 ;  /* 0x000000ffff197224 */ /* 0x100fe200030e0687 */
[C---:B------:R-:W-:Y:S01]  /*1da70*/  IADD3 R45, P2, R134.reuse, 0x8000, RZ ;  /* 0x00008000862d7810 */ /* 0x040fe20007f5e0ff */
[----:B------:R-:W-:Y:S01]  /*1da80*/  IMAD.X R29, RZ, RZ, R135, P5 ;  /* 0x000000ffff1d7224 */ /* 0x000fe200028e0687 */
[C---:B------:R-:W-:Y:S01]  /*1da90*/  IADD3 R49, P6, R134.reuse, 0x9000, RZ ;  /* 0x0000900086317810 */ /* 0x040fe20007fde0ff */
[----:B------:R-:W-:Y:S01]  /*1daa0*/  IMAD R63, R63, UR4, RZ ;  /* 0x000000043f3f7c24 */ /* 0x000fe2000f8e02ff */
[----:B------:R-:W-:Y:S01]  /*1dab0*/  IADD3 R53, P5, R134, 0xa000, RZ ;  /* 0x0000a00086357810 */ /* 0x000fe20007fbe0ff */
[C---:B------:R-:W-:Y:S01]  /*1dac0*/  IMAD.WIDE.U32 R2, R224.reuse, UR4, R2 ;  /* 0x00000004e0027c25 */ /* 0x040fe2000f8e0002 */
[----:B------:R-:W-:Y:S01]  /*1dad0*/  SHF.R.S32.HI R0, RZ, 0x1f, R61 ;  /* 0x0000001fff007819 */ /* 0x000fe2000001143d */
[----:B------:R-:W5:Y:S01]  /*1dae0*/  LD.E.128 R8, desc[UR60][R8.64] ;  /* 0x0000003c08087980 */ /* 0x000f62000c101d00 */
[----:B------:R-:W-:Y:S01]  /*1daf0*/  LOP3.LUT R36, R37, 0x380, RZ, 0xc0, !PT ;  /* 0x0000038025247812 */ /* 0x000fe200078ec0ff */
[----:B------:R-:W-:Y:S01]  /*1db00*/  IMAD R63, R224, UR5, R63 ;  /* 0x00000005e03f7c24 */ /* 0x000fe2000f8e023f */
[----:B------:R-:W-:Y:S01]  /*1db10*/  LOP3.LUT R40, R41, 0x380, RZ, 0xc0, !PT ;  /* 0x0000038029287812 */ /* 0x000fe200078ec0ff */
[----:B------:R-:W-:Y:S01]  /*1db20*/  IMAD.MOV R60, RZ, RZ, -R61 ;  /* 0x000000ffff3c7224 */ /* 0x000fe200078e0a3d */
[----:B------:R-:W-:Y:S01]  /*1db30*/  LOP3.LUT R44, R45, 0x380, RZ, 0xc0, !PT ;  /* 0x000003802d2c7812 */ /* 0x000fe200078ec0ff */
[----:B------:R-:W-:Y:S01]  /*1db40*/  ULDC.64 UR4, c[0x0][0xae0] ;  /* 0x0002b80000047ab9 */ /* 0x000fe20000000a00 */
[----:B------:R-:W-:Y:S01]  /*1db50*/  LOP3.LUT R48, R49, 0x380, RZ, 0xc0, !PT ;  /* 0x0000038031307812 */ /* 0x000fe200078ec0ff */
[----:B------:R-:W5:Y:S01]  /*1db60*/  LD.E.128 R12, desc[UR60][R12.64] ;  /* 0x0000003c0c0c7980 */ /* 0x000f62000c101d00 */
[----:B------:R-:W-:Y:S01]  /*1db70*/  LOP3.LUT R52, R53, 0x380, RZ, 0xc0, !PT ;  /* 0x0000038035347812 */ /* 0x000fe200078ec0ff */
[----:B------:R-:W-:Y:S01]  /*1db80*/  IMAD.IADD R3, R3, 0x1, R63 ;  /* 0x0000000103037824 */ /* 0x000fe200078e023f */
[----:B------:R-:W-:Y:S01]  /*1db90*/  LOP3.LUT R5, R134, 0x380, RZ, 0xc0, !PT ;  /* 0x0000038086057812 */ /* 0x000fe200078ec0ff */
[----:B------:R-:W-:Y:S01]  /*1dba0*/  IMAD R0, R0, UR4, RZ ;  /* 0x0000000400007c24 */ /* 0x000fe2000f8e02ff */
[----:B------:R-:W-:Y:S01]  /*1dbb0*/  SHF.R.U64 R36, R36, 0x3, RZ ;  /* 0x0000000324247819 */ /* 0x000fe200000012ff */
[----:B------:R-:W-:Y:S01]  /*1dbc0*/  IMAD R79, R79, R60, R62 ;  /* 0x0000003c4f4f7224 */ /* 0x000fe200078e023e */
[----:B------:R-:W-:Y:S01]  /*1dbd0*/  SHF.R.U64 R40, R40, 0x3, RZ ;  /* 0x0000000328287819 */ /* 0x000fe200000012ff */
[----:B------:R-:W5:Y:S01]  /*1dbe0*/  LD.E.128 R24, desc[UR60][R24.64] ;  /* 0x0000003c18187980 */ /* 0x000f62000c101d00 */
[----:B------:R-:W-:-:S02]  /*1dbf0*/  SHF.R.U64 R44, R44, 0x3, RZ ;  /* 0x000000032c2c7819 */ /* 0x000fc400000012ff */
[----:B------:R-:W-:Y:S01]  /*1dc00*/  SHF.R.U64 R48, R48, 0x3, RZ ;  /* 0x0000000330307819 */ /* 0x000fe200000012ff */
[----:B------:R-:W5:Y:S01]  /*1dc10*/  LD.E.128 R28, desc[UR60][R28.64] ;  /* 0x0000003c1c1c7980 */ /* 0x000f62000c101d00 */
[----:B------:R-:W-:Y:S01]  /*1dc20*/  SHF.R.U64 R52, R52, 0x3, RZ ;  /* 0x0000000334347819 */ /* 0x000fe200000012ff */
[----:B------:R-:W-:Y:S01]  /*1dc30*/  IMAD.WIDE.U32 R2, R61, UR4, R2 ;  /* 0x000000043d027c25 */ /* 0x000fe2000f8e0002 */
[----:B------:R-:W-:Y:S02]  /*1dc40*/  SHF.R.U64 R5, R5, 0x3, RZ ;  /* 0x0000000305057819 */ /* 0x000fe400000012ff */
[----:B------:R-:W-:Y:S01]  /*1dc50*/  LOP3.LUT R36, R36, R37, RZ, 0x3c, !PT ;  /* 0x0000002524247212 */ /* 0x000fe200078e3cff */
[----:B------:R-:W-:Y:S01]  /*1dc60*/  IMAD R61, R61, UR5, R0 ;  /* 0x000000053d3d7c24 */ /* 0x000fe2000f8e0200 */
        /* <DEDUP_REMOVED lines=8> */
[----:B------:R-:W-:Y:S01]  /*1dcf0*/  SHF.R.S32.HI R0, RZ, 0x1f, R79 ;  /* 0x0000001fff007819 */ /* 0x000fe2000001144f */
[----:B------:R-:W-:Y:S01]  /*1dd00*/  IMAD.X R53, RZ, RZ, R135, P5 ;  /* 0x000000ffff357224 */ /* 0x000fe200028e0687 */
[----:B------:R-:W-:Y:S01]  /*1dd10*/  LOP3.LUT R134, R5, R134, RZ, 0x3c, !PT ;  /* 0x0000008605867212 */ /* 0x000fe200078e3cff */
[----:B------:R-:W-:Y:S01]  /*1dd20*/  ULDC.64 UR4, c[0x0][0xad8] ;  /* 0x0002b60000047ab9 */ /* 0x000fe20000000a00 */
[----:B------:R-:W-:Y:S01]  /*1dd30*/  IMAD.IADD R3, R3, 0x1, R61 ;  /* 0x0000000103037824 */ /* 0x000fe200078e023d */
[----:B------:R-:W5:Y:S01]  /*1dd40*/  LD.E.128 R36, desc[UR60][R36.64] ;  /* 0x0000003c24247980 */ /* 0x000f62000c101d00 */
[----:B------:R-:W-:-:S03]  /*1dd50*/  IMAD R0, R0, UR4, RZ ;  /* 0x0000000400007c24 */ /* 0x000fc6000f8e02ff */
[----:B------:R0:W5:Y:S01]  /*1dd60*/  LD.E.128 R4, desc[UR60][R134.64] ;  /* 0x0000003c86047980 */ /* 0x000162000c101d00 */
[----:B------:R-:W-:-:S03]  /*1dd70*/  IMAD R66, R231, 0x80, R21 ;  /* 0x00000080e7427824 */ /* 0x000fc600078e0215 */
[----:B------:R-:W5:Y:S01]  /*1dd80*/  LD.E.128 R40, desc[UR60][R40.64] ;  /* 0x0000003c28287980 */ /* 0x000f62000c101d00 */
[----:B------:R-:W-:-:S03]  /*1dd90*/  IMAD R21, R79, UR5, R0 ;  /* 0x000000054f157c24 */ /* 0x000fc6000f8e0200 */
[----:B------:R-:W5:Y:S01]  /*1dda0*/  LD.E.128 R44, desc[UR60][R44.64] ;  /* 0x0000003c2c2c7980 */ /* 0x000f62000c101d00 */
[----:B------:R-:W-:Y:S01]  /*1ddb0*/  IMAD.WIDE.U32 R2, R79, UR4, R2 ;  /* 0x000000044f027c25 */ /* 0x000fe2000f8e0002 */
[----:B------:R-:W-:Y:S02]  /*1ddc0*/  ULDC.64 UR4, c[0x0][0xa80] ;  /* 0x0002a00000047ab9 */ /* 0x000fe40000000a00 */
[----:B------:R-:W5:Y:S04]  /*1ddd0*/  LD.E.128 R48, desc[UR60][R48.64] ;  /* 0x0000003c30307980 */ /* 0x000f68000c101d00 */
[----:B------:R-:W5:Y:S01]  /*1dde0*/  LD.E.128 R52, desc[UR60][R52.64] ;  /* 0x0000003c34347980 */ /* 0x000f62000c101d00 */
[----:B------:R-:W-:Y:S01]  /*1ddf0*/  @!PT LDS RZ, [RZ] ;  /* 0x00000000fffff984 */ /* 0x000fe20000000800 */
[----:B------:R-:W-:Y:S01]  /*1de00*/  @!PT LDS RZ, [RZ] ;  /* 0x00000000fffff984 */ /* 0x000fe20000000800 */
[----:B------:R-:W-:Y:S01]  /*1de10*/  @!PT LDS RZ, [RZ] ;  /* 0x00000000fffff984 */ /* 0x000fe20000000800 */
[----:B------:R-:W-:Y:S01]  /*1de20*/  @!PT LDS RZ, [RZ] ;  /* 0x00000000fffff984 */ /* 0x000fe20000000800 */
[----:B------:R1:W-:Y:S06]  /*1de30*/  MEMBAR.ALL.CTA ;  /* 0x0000000000007992 */ /* 0x0003ec0000008000 */
[----:B-1----:R-:W1:Y:S01]  /*1de40*/  FENCE.VIEW.ASYNC.S ;  /* 0x00000000000073c6 */ /* 0x002e620000000000 */
[----:B------:R-:W-:Y:S01]  /*1de50*/  IMAD.IADD R3, R3, 0x1, R21 ;  /* 0x0000000103037824 */ /* 0x000fe200078e0215 */
[----:B------:R-:W-:-:S04]  /*1de60*/  LEA R21, P2, R2, UR4, 0x1 ;  /* 0x0000000402157c11 */ /* 0x000fc8000f8408ff */
[----:B------:R-:W-:Y:S02]  /*1de70*/  LEA.HI.X R64, R2, UR5, R3, 0x1, P2 ;  /* 0x0000000502407c11 */ /* 0x000fe400090f0c03 */
[----:B------:R-:W-:Y:S01]  /*1de80*/  ISETP.GE.AND P2, PT, R66, R77, PT ;  /* 0x0000004d4200720c */ /* 0x000fe20003f46270 */
[----:B------:R-:W-:Y:S02]  /*1de90*/  VIADD R0, R16, 0x36820 ;  /* 0x0003682010007836 */ /* 0x000fe40000000000 */
[----:B------:R-:W-:-:S03]  /*1dea0*/  VIADD R60, R66, 0x20 ;  /* 0x00000020423c7836 */ /* 0x000fc60000000000 */
[----:B------:R-:W-:Y:S01]  /*1deb0*/  PRMT R0, RZ, 0x654, R0 ;  /* 0x00000654ff007816 */ /* 0x000fe20000000000 */
[----:B------:R-:W-:Y:S02]  /*1dec0*/  VIADD R62, R66, 0x40 ;  /* 0x00000040423e7836 */ /* 0x000fe40000000000 */
[C---:B------:R-:W-:Y:S02]  /*1ded0*/  VIADD R68, R20.reuse, 0x40 ;  /* 0x0000004014447836 */ /* 0x040fe40000000000 */
[----:B------:R-:W-:Y:S01]  /*1dee0*/  VIADD R70, R20, 0x80 ;  /* 0x0000008014467836 */ /* 0x000fe20000000000 */
[----:B-1----:R0:W1:Y:S01]  /*1def0*/  SHFL.IDX PT, R61, R21, RZ, 0x181f ;  /* 0x00181fff153d7589 */ /* 0x00206200000e0000 */
[----:B------:R-:W-:Y:S01]  /*1df00*/  BSSY B1, `(.L_x_624) ;  /* 0x0000016000017945 */ /* 0x000fe20003800000 */
[----:B------:R0:W-:Y:S02]  /*1df10*/  SYNCS.ARRIVE.TRANS64.RED.A1T0 RZ, [R0+URZ], RZ ;  /* 0x000000ff00ff79a7 */ /* 0x0001e4000810043f */
[----:B------:R0:W2:Y:S01]  /*1df20*/  SHFL.IDX PT, R63, R64, RZ, 0x181f ;  /* 0x00181fff403f7589 */ /* 0x0000a200000e0000 */
[----:B------:R-:W-:-:S02]  /*1df30*/  ISETP.GE.AND P1, PT, R60, R77, PT ;  /* 0x0000004d3c00720c */ /* 0x000fc40003f26270 */
[----:B------:R-:W-:Y:S02]  /*1df40*/  ISETP.GE.AND P0, PT, R62, R77, PT ;  /* 0x0000004d3e00720c */ /* 0x000fe40003f06270 */
[----:B------:R-:W-:Y:S02]  /*1df50*/  SHF.R.S32.HI R65, RZ, 0x1f, R20 ;  /* 0x0000001fff417819 */ /* 0x000fe40000011414 */
[----:B------:R-:W-:Y:S02]  /*1df60*/  SHF.R.S32.HI R67, RZ, 0x1f, R68 ;  /* 0x0000001fff437819 */ /* 0x000fe40000011444 */
[----:B------:R-:W-:Y:S01]  /*1df70*/  SHF.R.S32.HI R69, RZ, 0x1f, R70 ;  /* 0x0000001fff457819 */ /* 0x000fe20000011446 */
[----:B0-----:R-:W-:Y:S06]  /*1df80*/  @P2 BRA `(.L_x_625) ;  /* 0x0000000000342947 */ /* 0x001fec0003800000 */
[----:B------:R-:W-:Y:S02]  /*1df90*/  ULDC UR4, c[0x0][0xac8] ;  /* 0x0002b20000047ab9 */ /* 0x000fe40000000800 */
        /* <DEDUP_REMOVED lines=12> */
.L_x_625:
[----:B------:R-:W-:Y:S05]  /*1e060*/  BSYNC B1 ;  /* 0x0000000000017941 */ /* 0x000fea0003800000 */
.L_x_624:
[----:B0----5:R0:W3:Y:S01]  /*1e070*/  SHFL.IDX PT, R7, R64, 0x1, 0x181f ;  /* 0x00381f0040077f89 */ /* 0x0210e200000e0000 */
[----:B------:R-:W-:Y:S03]  /*1e080*/  BSSY B1, `(.L_x_626) ;  /* 0x0000010000017945 */ /* 0x000fe60003800000 */
[----:B------:R0:W4:Y:S01]  /*1e090*/  SHFL.IDX PT, R3, R21, 0x1, 0x181f ;  /* 0x00381f0015037f89 */ /* 0x00012200000e0000 */
[----:B------:R-:W-:Y:S05]  /*1e0a0*/  @P1 BRA `(.L_x_627) ;  /* 0x0000000000341947 */ /* 0x000fea0003800000 */
[----:B------:R-:W-:Y:S02]  /*1e0b0*/  ULDC UR4, c[0x0][0xac8] ;  /* 0x0002b20000047ab9 */ /* 0x000fe40000000800 */
[----:B------:R-:W-:Y:S02]  /*1e0c0*/  ISETP.GE.AND P4, PT, R20, UR4, PT ;  /* 0x0000000414007c0c */ /* 0x000fe4000bf86270 */
[----:B------:R-:W-:Y:S02]  /*1e0d0*/  ISETP.GE.AND P5, PT, R68, UR4, PT ;  /* 0x0000000444007c0c */ /* 0x000fe4000bfa6270 */
[----:B------:R-:W-:-:S09]  /*1e0e0*/  ISETP.GE.AND P6, PT, R70, UR4, PT ;  /* 0x0000000446007c0c */ /* 0x000fd2000bfc6270 */
[-C--:B----4-:R-:W-:Y:S02]  /*1e0f0*/  @!P4 LEA R2, P1, R20, R3.reuse, 0x1 ;  /* 0x000000031402c211 */ /* 0x090fe400078208ff */
        /* <DEDUP_REMOVED lines=8> */
.L_x_627:
[----:B------:R-:W-:Y:S05]  /*1e180*/  BSYNC B1 ;  /* 0x0000000000017941 */ /* 0x000fea0003800000 */
.L_x_626:
[----:B---3--:R3:W0:Y:S01]  /*1e190*/  SHFL.IDX PT, R7, R64, 0x2, 0x181f ;  /* 0x00581f0040077f89 */ /* 0x00862200000e0000 */
[----:B------:R-:W-:Y:S03]  /*1e1a0*/  BSSY B1, `(.L_x_628) ;  /* 0x0000010000017945 */ /* 0x000fe60003800000 */
[----:B----4-:R3:W4:Y:S01]  /*1e1b0*/  SHFL.IDX PT, R3, R21, 0x2, 0x181f ;  /* 0x00581f0015037f89 */ /* 0x01072200000e0000 */
        /* <DEDUP_REMOVED lines=8> */
[-C--:B0-----:R-:W-:Y:S02]  /*1e240*/  @!P3 LEA.HI.X R3, R20, R7.reuse, R65, 0x1, P0 ;  /* 0x000000071403b211 */ /* 0x081fe400000f0c41 */
[-C--:B------:R-:W-:Y:S02]  /*1e250*/  @!P4 LEA.HI.X R5, R68, R7.reuse, R67, 0x1, P1 ;  /* 0x000000074405c211 */ /* 0x080fe400008f0c43 */
[----:B------:R-:W-:Y:S01]  /*1e260*/  @!P5 LEA.HI.X R7, R70, R7, R69, 0x1, P2 ;  /* 0x000000074607d211 */ /* 0x000fe200010f0c45 */
[----:B------:R0:W-:Y:S04]  /*1e270*/  @!P3 ST.E.128 desc[UR60][R2.64], R12 ;  /* 0x0000000c0200b985 */ /* 0x0001e8000c101d3c */
[----:B------:R0:W-:Y:S04]  /*1e280*/  @!P4 ST.E.128 desc[UR60][R4.64], R36 ;  /* 0x000000240400c985 */ /* 0x0001e8000c101d3c */
[----:B------:R0:W-:Y:S02]  /*1e290*/  @!P5 ST.E.128 desc[UR60][R6.64], R52 ;  /* 0x000000340600d985 */ /* 0x0001e4000c101d3c */
.L_x_629:
[----:B------:R-:W-:Y:S05]  /*1e2a0*/  BSYNC B1 ;  /* 0x0000000000017941 */ /* 0x000fea0003800000 */
.L_x_628:
[----:B------:R-:W-:Y:S01]  /*1e2b0*/  VIADD R0, R66, 0x60 ;  /* 0x0000006042007836 */ /* 0x000fe20000000000 */
[----:B0-----:R0:W0:Y:S04]  /*1e2c0*/  SHFL.IDX PT, R7, R64, 0x3, 0x181f ;  /* 0x00781f0040077f89 */ /* 0x00102800000e0000 */
[----:B------:R-:W-:Y:S01]  /*1e2d0*/  ISETP.GE.AND P0, PT, R0, R77, PT ;  /* 0x0000004d0000720c */ /* 0x000fe20003f06270 */
[----:B---3--:R-:W3:-:S12]  /*1e2e0*/  SHFL.IDX PT, R21, R21, 0x3, 0x181f ;  /* 0x00781f0015157f89 */ /* 0x008ed800000e0000 */
[----:B------:R-:W-:Y:S05]  /*1e2f0*/  @P0 BRA `(.L_x_630) ;  /* 0x0000002000600947 */ /* 0x000fea0003800000 */
[----:B------:R-:W-:Y:S02]  /*1e300*/  ULDC UR4, c[0x0][0xac8] ;  /* 0x0002b20000047ab9 */ /* 0x000fe40000000800 */
[----:B------:R-:W-:Y:S02]  /*1e310*/  ISETP.GE.AND P2, PT, R20, UR4, PT ;  /* 0x0000000414007c0c */ /* 0x000fe4000bf46270 */
[----:B------:R-:W-:-:S11]  /*1e320*/  ISETP.GE.AND P3, PT, R68, UR4, PT ;  /* 0x0000000444007c0c */ /* 0x000fd6000bf66270 */
[-C--:B---3--:R-:W-:Y:S02]  /*1e330*/  @!P2 LEA R2, P0, R20, R21.reuse, 0x1 ;  /* 0x000000151402a211 */ /* 0x088fe400078008ff */
[----:B------:R-:W-:Y:S02]  /*1e340*/  @!P3 LEA R4, P1, R68, R21, 0x1 ;  /* 0x000000154404b211 */ /* 0x000fe400078208ff */
[-C--:B0---4-:R-:W-:Y:S02]  /*1e350*/  @!P2 LEA.HI.X R3, R20, R7.reuse, R65, 0x1, P0 ;  /* 0x000000071403a211 */ /* 0x091fe400000f0c41 */
[----:B------:R-:W-:Y:S02]  /*1e360*/  @!P3 LEA.HI.X R5, R68, R7, R67, 0x1, P1 ;  /* 0x000000074405b211 */ /* 0x000fe400008f0c43 */
[----:B------:R-:W-:Y:S01]  /*1e370*/  ISETP.GE.AND P0, PT, R70, UR4, PT ;  /* 0x0000000446007c0c */ /* 0x000fe2000bf06270 */
[----:B------:R0:W-:Y:S04]  /*1e380*/  @!P2 ST.E.128 desc[UR60][R2.64], R24 ;  /* 0x000000180200a985 */ /* 0x0001e8000c101d3c */
[----:B------:R0:W-:Y:S08]  /*1e390*/  @!P3 ST.E.128 desc[UR60][R4.64], R40 ;  /* 0x000000280400b985 */ /* 0x0001f0000c101d3c */
[----:B------:R-:W-:Y:S05]  /*1e3a0*/  @P0 BRA `(.L_x_630) ;  /* 0x0000002000340947 */ /* 0x000fea0003800000 */
[----:B0-----:R-:W-:-:S04]  /*1e3b0*/  LEA R2, P0, R70, R21, 0x1 ;  /* 0x0000001546027211 */ /* 0x001fc800078008ff */
[----:B------:R-:W-:-:S05]  /*1e3c0*/  LEA.HI.X R3, R70, R7, R69, 0x1, P0 ;  /* 0x0000000746037211 */ /* 0x000fca00000f0c45 */
[----:B------:R0:W-:Y:S01]  /*1e3d0*/  ST.E.128 desc[UR60][R2.64], R56 ;  /* 0x0000003802007985 */ /* 0x0001e2000c101d3c */
[----:B------:R-:W-:Y:S05]  /*1e3e0*/  BRA `(.L_x_630) ;  /* 0x0000002000247947 */ /* 0x000fea0003800000 */
.L_x_623:
[----:B------:R-:W-:Y:S01]  /*1e3f0*/  ULDC.64 UR4, c[0x0][0xb08] ;  /* 0x0002c20000047ab9 */ /* 0x000fe20000000a00 */
[----:B------:R-:W1:Y:S01]  /*1e400*/  @P4 LDC R9, c[0x0][0xbec] ;  /* 0x0002fb00ff094b82 */ /* 0x000e620000000800 */
[----:B0-----:R-:W-:Y:S01]  /*1e410*/  IMAD R5, R76, UR4, RZ ;  /* 0x000000044c057c24 */ /* 0x001fe2000f8e02ff */
[----:B------:R-:W-:Y:S01]  /*1e420*/  ULDC.64 UR6, c[0x0][0xb30] ;  /* 0x0002cc0000067ab9 */ /* 0x000fe20000000a00 */
[----:B------:R-:W-:Y:S01]  /*1e430*/  IMAD.WIDE.U32 R2, R0, UR4, RZ ;  /* 0x0000000400027c25 */ /* 0x000fe2000f8e00ff */
[----:B------:R-:W-:Y:S01]  /*1e440*/  ISETP.GE.AND P0, PT, R8, R77, PT ;  /* 0x0000004d0800720c */ /* 0x000fe20003f06270 */
[----:B------:R-:W-:Y:S01]  /*1e450*/  BSSY B1, `(.L_x_631) ;  /* 0x00000bf000017945 */ /* 0x000fe20003800000 */
[----:B------:R-:W-:Y:S01]  /*1e460*/  SHF.R.S32.HI R80, RZ, 0x1f, R233 ;  /* 0x0000001fff507819 */ /* 0x000fe200000114e9 */
[----:B------:R-:W-:Y:S01]  /*1e470*/  IMAD R5, R0, UR5, R5 ;  /* 0x0000000500057c24 */ /* 0x000fe2000f8e0205 */
[----:B------:R-:W-:Y:S01]  /*1e480*/  ULDC.64 UR4, c[0x0][0xb38] ;  /* 0x0002ce0000047ab9 */ /* 0x000fe20000000a00 */
[----:B------:R-:W0:Y:S01]  /*1e490*/  @P4 LDC R0, c[0x0][0xbf0] ;  /* 0x0002fc00ff004b82 */ /* 0x000e220000000800 */
[C---:B------:R-:W-:Y:S01]  /*1e4a0*/  VIADD R86, R222.reuse, 0x70 ;  /* 0x00000070de567836 */ /* 0x040fe20000000000 */
[----:B------:R-:W-:Y:S01]  /*1e4b0*/  SHF.R.S32.HI R81, RZ, 0x1f, R234 ;  /* 0x0000001fff517819 */ /* 0x000fe200000114ea */
[----:B------:R-:W-:Y:S01]  /*1e4c0*/  IMAD.IADD R3, R3, 0x1, R5 ;  /* 0x0000000103037824 */ /* 0x000fe200078e0205 */
[----:B------:R-:W-:Y:S01]  /*1e4d0*/  SHF.R.S32.HI R5, RZ, 0x1f, R224 ;  /* 0x0000001fff057819 */ /* 0x000fe200000114e0 */
[----:B------:R-:W-:Y:S01]  /*1e4e0*/  VIADD R88, R222, 0x68 ;  /* 0x00000068de587836 */ /* 0x000fe20000000000 */
[----:B------:R-:W-:Y:S01]  /*1e4f0*/  SHF.R.S32.HI R82, RZ, 0x1f, R235 ;  /* 0x0000001fff527819 */ /* 0x000fe200000114eb */
[----:B------:R-:W-:Y:S01]  /*1e500*/  IMAD.WIDE.U32 R2, R221, UR4, R2 ;  /* 0x00000004dd027c25 */ /* 0x000fe2000f8e0002 */
[----:B------:R-:W-:-:S02]  /*1e510*/  SHF.R.S32.HI R83, RZ, 0x1f, R236 ;  /* 0x0000001fff537819 */ /* 0x000fc400000114ec */
[----:B------:R-:W-:Y:S01]  /*1e520*/  SHF.R.S32.HI R84, RZ, 0x1f, R237 ;  /* 0x0000001fff547819 */ /* 0x000fe200000114ed */
[----:B------:R-:W-:Y:S01]  /*1e530*/  IMAD R3, R221, UR5, R3 ;  /* 0x00000005dd037c24 */ /* 0x000fe2000f8e0203 */
[----:B------:R-:W-:Y:S01]  /*1e540*/  ULDC.64 UR4, c[0x0][0xb40] ;  /* 0x0002d00000047ab9 */ /* 0x000fe20000000a00 */
[----:B------:R-:W-:Y:S01]  /*1e550*/  VIADD R90, R222, 0x60 ;  /* 0x00000060de5a7836 */ /* 0x000fe20000000000 */
[----:B------:R-:W-:Y:S01]  /*1e560*/  SHF.R.S32.HI R86, RZ, 0x1f, R86 ;  /* 0x0000001fff567819 */ /* 0x000fe20000011456 */
[----:B------:R-:W-:Y:S01]  /*1e570*/  IMAD R5, R5, UR4, RZ ;  /* 0x0000000405057c24 */ /* 0x000fe2000f8e02ff */
[----:B------:R-:W-:Y:S01]  /*1e580*/  SHF.R.S32.HI R88, RZ, 0x1f, R88 ;  /* 0x0000001fff587819 */ /* 0x000fe20000011458 */
[----:B-1----:R-:W-:Y:S01]  /*1e590*/  @P4 IMAD.HI.U32 R9, R78, R9, RZ ;  /* 0x000000094e094227 */ /* 0x002fe200078e00ff */
[----:B------:R-:W-:-:S03]  /*1e5a0*/  SHF.R.S32.HI R90, RZ, 0x1f, R90 ;  /* 0x0000001fff5a7819 */ /* 0x000fc6000001145a */
[C---:B------:R-:W-:Y:S02]  /*1e5b0*/  IMAD R7, R224.reuse, UR5, R5 ;  /* 0x00000005e0077c24 */ /* 0x040fe4000f8e0205 */
[----:B------:R-:W-:Y:S01]  /*1e5c0*/  IMAD.WIDE.U32 R2, R224, UR4, R2 ;  /* 0x00000004e0027c25 */ /* 0x000fe2000f8e0002 */
[----:B------:R-:W-:-:S03]  /*1e5d0*/  ULDC.64 UR4, c[0x0][0xb48] ;  /* 0x0002d20000047ab9 */ /* 0x000fc60000000a00 */
[----:B------:R-:W-:Y:S01]  /*1e5e0*/  IMAD.MOV.U32 R5, RZ, RZ, R78 ;  /* 0x000000ffff057224 */ /* 0x000fe200078e004e */
[----:B0-----:R-:W-:Y:S01]  /*1e5f0*/  @P4 SHF.R.U32.HI R5, RZ, R0, R9 ;  /* 0x00000000ff054219 */ /* 0x001fe20000011609 */
[----:B------:R-:W-:Y:S02]  /*1e600*/  IMAD.IADD R3, R3, 0x1, R7 ;  /* 0x0000000103037824 */ /* 0x000fe400078e0207 */
[----:B------:R-:W-:Y:S01]  /*1e610*/  VIADD R134, R222, 0x58 ;  /* 0x00000058de867836 */ /* 0x000fe20000000000 */
[--C-:B------:R-:W-:Y:S01]  /*1e620*/  SHF.R.S32.HI R0, RZ, 0x1f, R5.reuse ;  /* 0x0000001fff007819 */ /* 0x100fe20000011405 */
[----:B------:R-:W-:Y:S02]  /*1e630*/  IMAD.MOV R4, RZ, RZ, -R5 ;  /* 0x000000ffff047224 */ /* 0x000fe400078e0a05 */
[----:B------:R-:W-:Y:S01]  /*1e640*/  IMAD.WIDE.U32 R2, R232, UR4, R2 ;  /* 0x00000004e8027c25 */ /* 0x000fe2000f8e0002 */
[----:B------:R-:W-:-:S03]  /*1e650*/  SHF.R.S32.HI R134, RZ, 0x1f, R134 ;  /* 0x0000001fff867819 */ /* 0x000fc60000011486 */
[----:B------:R-:W-:Y:S02]  /*1e660*/  IMAD R79, R79, R4, R78 ;  /* 0x000000044f4f7224 */ /* 0x000fe400078e024e */
[----:B------:R-:W-:Y:S02]  /*1e670*/  IMAD R0, R0, UR6, RZ ;  /* 0x0000000600007c24 */ /* 0x000fe4000f8e02ff */
[----:B------:R-:W-:Y:S01]  /*1e680*/  IMAD R3, R232, UR5, R3 ;  /* 0x00000005e8037c24 */ /* 0x000fe2000f8e0203 */
[----:B------:R-:W-:Y:S01]  /*1e690*/  ULDC.64 UR4, c[0x0][0xb28] ;  /* 0x0002ca0000047ab9 */ /* 0x000fe20000000a00 */
[C---:B------:R-:W-:Y:S01]  /*1e6a0*/  IMAD R7, R5.reuse, UR7, R0 ;  /* 0x0000000705077c24 */ /* 0x040fe2000f8e0200 */
[----:B------:R-:W-:Y:S01]  /*1e6b0*/  SHF.R.S32.HI R0, RZ, 0x1f, R79 ;  /* 0x0000001fff007819 */ /* 0x000fe2000001144f */
[----:B------:R-:W-:-:S04]  /*1e6c0*/  IMAD.WIDE.U32 R2, R5, UR6, R2 ;  /* 0x0000000605027c25 */ /* 0x000fc8000f8e0002 */
[----:B------:R-:W-:Y:S02]  /*1e6d0*/  IMAD R0, R0, UR4, RZ ;  /* 0x0000000400007c24 */ /* 0x000fe4000f8e02ff */
[----:B------:R-:W-:Y:S02]  /*1e6e0*/  IMAD.IADD R3, R3, 0x1, R7 ;  /* 0x0000000103037824 */ /* 0x000fe400078e0207 */
[C---:B------:R-:W-:Y:S02]  /*1e6f0*/  IMAD R11, R79.reuse, UR5, R0 ;  /* 0x000000054f0b7c24 */ /* 0x040fe4000f8e0200 */
[----:B------:R-:W-:Y:S01]  /*1e700*/  IMAD.WIDE.U32 R2, R79, UR4, R2 ;  /* 0x000000044f027c25 */ /* 0x000fe2000f8e0002 */
[----:B------:R-:W-:-:S03]  /*1e710*/  ULDC.64 UR4, c[0x0][0xb00] ;  /* 0x0002c00000047ab9 */ /* 0x000fc60000000a00 */
[----:B------:R-:W-:Y:S01]  /*1e720*/  IMAD.IADD R11, R3, 0x1, R11 ;  /* 0x00000001030b7824 */ /* 0x000fe200078e020b */
[----:B------:R-:W-:Y:S01]  /*1e730*/  LEA R0, P1, R2, UR4, 0x2 ;  /* 0x0000000402007c11 */ /* 0x000fe2000f8210ff */
[----:B------:R-:W-:Y:S02]  /*1e740*/  VIADD R4, R16, 0x36820 ;  /* 0x0003682010047836 */ /* 0x000fe40000000000 */
[----:B------:R-:W-:Y:S01]  /*1e750*/  VIADD R136, R222, 0x50 ;  /* 0x00000050de887836 */ /* 0x000fe20000000000 */
[----:B------:R-:W-:Y:S01]  /*1e760*/  LEA.HI.X R11, R2, UR5, R11, 0x2, P1 ;  /* 0x00000005020b7c11 */ /* 0x000fe200088f140b */
[C---:B------:R-:W-:Y:S01]  /*1e770*/  VIADD R138, R222.reuse, 0x48 ;  /* 0x00000048de8a7836 */ /* 0x040fe20000000000 */
[----:B------:R-:W-:Y:S01]  /*1e780*/  PRMT R4, RZ, 0x654, R4 ;  /* 0x00000654ff047816 */ /* 0x000fe20000000004 */
[C---:B------:R-:W-:Y:S01]  /*1e790*/  VIADD R140, R222.reuse, 0x40 ;  /* 0x00000040de8c7836 */ /* 0x040fe20000000000 */
[----:B------:R0:W1:Y:S01]  /*1e7a0*/  SHFL.IDX PT, R2, R0, RZ, 0x1c1f ;  /* 0x001c1fff00027589 */ /* 0x00006200000e0000 */
[C---:B------:R-:W-:Y:S01]  /*1e7b0*/  VIADD R142, R222.reuse, 0x38 ;  /* 0x00000038de8e7836 */ /* 0x040fe20000000000 */
[----:B------:R0:W-:Y:S01]  /*1e7c0*/  SYNCS.ARRIVE.TRANS64.RED.A1T0 RZ, [R4+URZ], RZ ;  /* 0x000000ff04ff79a7 */ /* 0x0001e2000810043f */
[C---:B------:R-:W-:Y:S01]  /*1e7d0*/  VIADD R144, R222.reuse, 0x30 ;  /* 0x00000030de907836 */ /* 0x040fe20000000000 */
[----:B------:R0:W2:Y:S01]  /*1e7e0*/  SHFL.IDX PT, R3, R11, RZ, 0x1c1f ;  /* 0x001c1fff0b037589 */ /* 0x0000a200000e0000 */
        /* <DEDUP_REMOVED lines=25> */
[C---:B------:R-:W-:Y:S02]  /*1e980*/  VIADD R147, R222.reuse, 0x20 ;  /* 0x00000020de937836 */ /* 0x040fe40000000000 */
[----:B------:R-:W-:-:S02]  /*1e990*/  VIADD R152, R222, 0x18 ;  /* 0x00000018de987836 */ /* 0x000fc40000000000 */
[C---:B------:R-:W-:Y:S02]  /*1e9a0*/  VIADD R154, R222.reuse, 0x10 ;  /* 0x00000010de9a7836 */ /* 0x040fe40000000000 */
[----:B------:R-:W-:Y:S01]  /*1e9b0*/  VIADD R156, R222, 0x8 ;  /* 0x00000008de9c7836 */ /* 0x000fe20000000000 */
[----:B012---:R-:W-:Y:S06]  /*1e9c0*/  @P0 BRA `(.L_x_632) ;  /* 0x00000004009c0947 */ /* 0x007fec0003800000 */
[----:B------:R-:W-:Y:S02]  /*1e9d0*/  ULDC UR4, c[0x0][0xac8] ;  /* 0x0002b20000047ab9 */ /* 0x000fe40000000800 */
[----:B------:R-:W-:Y:S02]  /*1e9e0*/  ISETP.GE.AND P0, PT, R222, UR4, PT ;  /* 0x00000004de007c0c */ /* 0x000fe4000bf06270 */
[----:B------:R-:W-:Y:S02]  /*1e9f0*/  ISETP.GE.AND P5, PT, R156, UR4, PT ;  /* 0x000000049c007c0c */ /* 0x000fe4000bfa6270 */
[----:B------:R-:W-:Y:S02]  /*1ea00*/  ISETP.GE.AND P4, PT, R154, UR4, PT ;  /* 0x000000049a007c0c */ /* 0x000fe4000bf86270 */
[----:B------:R-:W-:-:S07]  /*1ea10*/  ISETP.GE.AND P3, PT, R152, UR4, PT ;  /* 0x0000000498007c0c */ /* 0x000fce000bf66270 */
[----:B------:R-:W-:-:S04]  /*1ea20*/  @!P0 IMAD.WIDE R4, R222, 0x4, R2 ;  /* 0x00000004de048825 */ /* 0x000fc800078e0202 */
[-C--:B------:R-:W-:Y:S01]  /*1ea30*/  @!P4 LEA R6, P2, R154, R2.reuse, 0x2 ;  /* 0x000000029a06c211 */ /* 0x080fe200078410ff */
[----:B------:R0:W-:Y:S01]  /*1ea40*/  @!P0 ST.E.64 desc[UR60][R4.64], R24 ;  /* 0x0000001804008985 */ /* 0x0001e2000c101b3c */
[----:B------:R-:W-:Y:S02]  /*1ea50*/  ISETP.GE.AND P0, PT, R147, UR4, PT ;  /* 0x0000000493007c0c */ /* 0x000fe4000bf06270 */
[----:B------:R-:W-:Y:S02]  /*1ea60*/  @!P3 LEA R8, P6, R152, R2, 0x2 ;  /* 0x000000029808b211 */ /* 0x000fe400078c10ff */
[-C--:B------:R-:W-:Y:S02]  /*1ea70*/  @!P4 LEA.HI.X R7, R154, R3.reuse, R155, 0x2, P2 ;  /* 0x000000039a07c211 */ /* 0x080fe400010f149b */
[----:B------:R-:W-:Y:S02]  /*1ea80*/  ISETP.GE.AND P2, PT, R143, UR4, PT ;  /* 0x000000048f007c0c */ /* 0x000fe4000bf46270 */
[----:B------:R-:W-:-:S02]  /*1ea90*/  @!P3 LEA.HI.X R9, R152, R3, R153, 0x2, P6 ;  /* 0x000000039809b211 */ /* 0x000fc400030f1499 */
[----:B0-----:R-:W-:Y:S01]  /*1eaa0*/  @!P5 LEA R4, P1, R156, R2, 0x2 ;  /* 0x000000029c04d211 */ /* 0x001fe200078210ff */
[----:B------:R-:W-:-:S03]  /*1eab0*/  VIADD R25, R222, 0xa8 ;  /* 0x000000a8de197836 */ /* 0x000fc60000000000 */
[----:B------:R-:W-:Y:S02]  /*1eac0*/  @!P5 LEA.HI.X R5, R156, R3, R157, 0x2, P1 ;  /* 0x000000039c05d211 */ /* 0x000fe400008f149d */
[----:B------:R-:W-:-:S03]  /*1ead0*/  ISETP.GE.AND P1, PT, R145, UR4, PT ;  /* 0x0000000491007c0c */ /* 0x000fc6000bf26270 */
[----:B------:R0:W-:Y:S04]  /*1eae0*/  @!P5 ST.E.64 desc[UR60][R4.64], R28 ;  /* 0x0000001c0400d985 */ /* 0x0001e8000c101b3c */
[----:B------:R1:W-:Y:S01]  /*1eaf0*/  @!P4 ST.E.64 desc[UR60][R6.64], R32 ;  /* 0x000000200600c985 */ /* 0x0003e2000c101b3c */
[----:B------:R-:W-:-:S03]  /*1eb00*/  ISETP.GE.AND P4, PT, R139, UR4, PT ;  /* 0x000000048b007c0c */ /* 0x000fc6000bf86270 */
[----:B------:R2:W-:Y:S01]  /*1eb10*/  @!P3 ST.E.64 desc[UR60][R8.64], R36 ;  /* 0x000000240800b985 */ /* 0x0005e2000c101b3c */
[----:B------:R-:W-:Y:S02]  /*1eb20*/  ISETP.GE.AND P3, PT, R141, UR4, PT ;  /* 0x000000048d007c0c */ /* 0x000fe4000bf66270 */
[-C--:B0-----:R-:W-:Y:S01]  /*1eb30*/  @!P0 LEA R4, P6, R147, R2.reuse, 0x2 ;  /* 0x0000000293048211 */ /* 0x081fe200078c10ff */
[C---:B------:R-:W-:Y:S01]  /*1eb40*/  VIADD R29, R222.reuse, 0xb0 ;  /* 0x000000b0de1d7836 */ /* 0x040fe20000000000 */
[-C--:B-1----:R-:W-:Y:S01]  /*1eb50*/  @!P1 LEA R6, P5, R145, R2.reuse, 0x2 ;  /* 0x0000000291069211 */ /* 0x082fe200078a10ff */
[----:B------:R-:W-:Y:S01]  /*1eb60*/  VIADD R33, R222, 0xb8 ;  /* 0x000000b8de217836 */ /* 0x000fe20000000000 */
[-C--:B------:R-:W-:Y:S02]  /*1eb70*/  @!P0 LEA.HI.X R5, R147, R3.reuse, R148, 0x2, P6 ;  /* 0x0000000393058211 */ /* 0x080fe400030f1494 */
[----:B------:R-:W-:Y:S02]  /*1eb80*/  @!P1 LEA.HI.X R7, R145, R3, R146, 0x2, P5 ;  /* 0x0000000391079211 */ /* 0x000fe400028f1492 */
[----:B------:R-:W-:Y:S01]  /*1eb90*/  ISETP.GE.AND P5, PT, R137, UR4, PT ;  /* 0x0000000489007c0c */ /* 0x000fe2000bfa6270 */
[----:B------:R0:W-:Y:S01]  /*1eba0*/  @!P0 ST.E.64 desc[UR60][R4.64], R40 ;  /* 0x0000002804008985 */ /* 0x0001e2000c101b3c */
[----:B--2---:R-:W-:-:S02]  /*1ebb0*/  @!P2 LEA R8, P6, R143, R2, 0x2 ;  /* 0x000000028f08a211 */ /* 0x004fc400078c10ff */
[----:B------:R-:W-:Y:S01]  /*1ebc0*/  ISETP.GE.AND P0, PT, R135, UR4, PT ;  /* 0x0000000487007c0c */ /* 0x000fe2000bf06270 */
[----:B------:R1:W-:Y:S01]  /*1ebd0*/  @!P1 ST.E.64 desc[UR60][R6.64], R44 ;  /* 0x0000002c06009985 */ /* 0x0003e2000c101b3c */
[----:B------:R-:W-:Y:S02]  /*1ebe0*/  @!P2 LEA.HI.X R9, R143, R3, R144, 0x2, P6 ;  /* 0x000000038f09a211 */ /* 0x000fe400030f1490 */
[----:B------:R-:W-:-:S03]  /*1ebf0*/  ISETP.GE.AND P1, PT, R91, UR4, PT ;  /* 0x000000045b007c0c */ /* 0x000fc6000bf26270 */
[----:B------:R2:W-:Y:S01]  /*1ec00*/  @!P2 ST.E.64 desc[UR60][R8.64], R48 ;  /* 0x000000300800a985 */ /* 0x0005e2000c101b3c */
[-C--:B0-----:R-:W-:Y:S02]  /*1ec10*/  @!P3 LEA R4, P6, R141, R2.reuse, 0x2 ;  /* 0x000000028d04b211 */ /* 0x081fe400078c10ff */
[-C--:B-1----:R-:W-:Y:S02]  /*1ec20*/  @!P4 LEA R6, P2, R139, R2.reuse, 0x2 ;  /* 0x000000028b06c211 */ /* 0x082fe400078410ff */
[-C--:B------:R-:W-:Y:S02]  /*1ec30*/  @!P3 LEA.HI.X R5, R141, R3.reuse, R142, 0x2, P6 ;  /* 0x000000038d05b211 */ /* 0x080fe400030f148e */
[----:B------:R-:W-:Y:S02]  /*1ec40*/  @!P4 LEA.HI.X R7, R139, R3, R140, 0x2, P2 ;  /* 0x000000038b07c211 */ /* 0x000fe400010f148c */
[----:B--2---:R-:W-:Y:S01]  /*1ec50*/  @!P5 LEA R8, P6, R137, R2, 0x2 ;  /* 0x000000028908d211 */ /* 0x004fe200078c10ff */
[----:B------:R0:W-:Y:S01]  /*1ec60*/  @!P3 ST.E.64 desc[UR60][R4.64], R52 ;  /* 0x000000340400b985 */ /* 0x0001e2000c101b3c */
[----:B------:R-:W-:-:S02]  /*1ec70*/  ISETP.GE.AND P2, PT, R89, UR4, PT ;  /* 0x0000000459007c0c */ /* 0x000fc4000bf46270 */
[----:B------:R-:W-:Y:S01]  /*1ec80*/  @!P5 LEA.HI.X R9, R137, R3, R138, 0x2, P6 ;  /* 0x000000038909d211 */ /* 0x000fe200030f148a */
[----:B------:R1:W-:Y:S04]  /*1ec90*/  @!P4 ST.E.64 desc[UR60][R6.64], R56 ;  /* 0x000000380600c985 */ /* 0x0003e8000c101b3c */
[----:B------:R2:W-:Y:S01]  /*1eca0*/  @!P5 ST.E.64 desc[UR60][R8.64], R60 ;  /* 0x0000003c0800d985 */ /* 0x0005e2000c101b3c */
[----:B------:R-:W-:Y:S02]  /*1ecb0*/  ISETP.GE.AND P5, PT, R87, UR4, PT ;  /* 0x0000000457007c0c */ /* 0x000fe4000bfa6270 */
[-C--:B0-----:R-:W-:Y:S02]  /*1ecc0*/  @!P0 LEA R4, P4, R135, R2.reuse, 0x2 ;  /* 0x0000000287048211 */ /* 0x081fe400078810ff */
[----:B-1----:R-:W-:-:S02]  /*1ecd0*/  @!P1 LEA R6, P3, R91, R2, 0x2 ;  /* 0x000000025b069211 */ /* 0x002fc400078610ff */
[-C--:B------:R-:W-:Y:S02]  /*1ece0*/  @!P0 LEA.HI.X R5, R135, R3.reuse, R136, 0x2, P4 ;  /* 0x0000000387058211 */ /* 0x080fe400020f1488 */
[----:B------:R-:W-:Y:S02]  /*1ecf0*/  ISETP.GE.AND P4, PT, R85, UR4, PT ;  /* 0x0000000455007c0c */ /* 0x000fe4000bf86270 */
[----:B------:R-:W-:Y:S01]  /*1ed00*/  @!P1 LEA.HI.X R7, R91, R3, R134, 0x2, P3 ;  /* 0x000000035b079211 */ /* 0x000fe200018f1486 */
[----:B------:R0:W-:Y:S01]  /*1ed10*/  @!P0 ST.E.64 desc[UR60][R4.64], R64 ;  /* 0x0000004004008985 */ /* 0x0001e2000c101b3c */
[----:B------:R-:W-:Y:S02]  /*1ed20*/  ISETP.GE.AND P3, PT, R237, UR4, PT ;  /* 0x00000004ed007c0c */ /* 0x000fe4000bf66270 */
[----:B--2---:R-:W-:Y:S01]  /*1ed30*/  @!P2 LEA R8, P6, R89, R2, 0x2 ;  /* 0x000000025908a211 */ /* 0x004fe200078c10ff */
[----:B------:R1:W-:Y:S01]  /*1ed40*/  @!P1 ST.E.64 desc[UR60][R6.64], R68 ;  /* 0x0000004406009985 */ /* 0x0003e2000c101b3c */
[----:B------:R-:W-:-:S02]  /*1ed50*/  ISETP.GE.AND P0, PT, R236, UR4, PT ;  /* 0x00000004ec007c0c */ /* 0x000fc4000bf06270 */
[----:B------:R-:W-:Y:S02]  /*1ed60*/  @!P2 LEA.HI.X R9, R89, R3, R90, 0x2, P6 ;  /* 0x000000035909a211 */ /* 0x000fe400030f145a */
[----:B------:R-:W-:-:S03]  /*1ed70*/  ISETP.GE.AND P1, PT, R235, UR4, PT ;  /* 0x00000004eb007c0c */ /* 0x000fc6000bf26270 */
[----:B------:R2:W-:Y:S01]  /*1ed80*/  @!P2 ST.E.64 desc[UR60][R8.64], R72 ;  /* 0x000000480800a985 */ /* 0x0005e2000c101b3c */
[-C--:B0-----:R-:W-:Y:S02]  /*1ed90*/  @!P5 LEA R4, P6, R87, R2.reuse, 0x2 ;  /* 0x000000025704d211 */ /* 0x081fe400078c10ff */
[----:B-1----:R-:W-:Y:S02]  /*1eda0*/  @!P4 LEA R6, P2, R85, R2, 0x2 ;  /* 0x000000025506c211 */ /* 0x002fe400078410ff */
[-C--:B------:R-:W-:Y:S02]  /*1edb0*/  @!P5 LEA.HI.X R5, R87, R3.reuse, R88, 0x2, P6 ;  /* 0x000000035705d211 */ /* 0x080fe400030f1458 */
[----:B------:R-:W-:-:S03]  /*1edc0*/  @!P4 LEA.HI.X R7, R85, R3, R86, 0x2, P2 ;  /* 0x000000035507c211 */ /* 0x000fc600010f1456 */
[----:B------:R0:W-:Y:S01]  /*1edd0*/  @!P5 ST.E.64 desc[UR60][R4.64], R20 ;  /* 0x000000140400d985 */ /* 0x0001e2000c101b3c */
[----:B--2---:R-:W-:-:S03]  /*1ede0*/  @!P3 LEA R8, P6, R237, R2, 0x2 ;  /* 0x00000002ed08b211 */ /* 0x004fc600078c10ff */
[----:B------:R1:W-:Y:S01]  /*1edf0*/  @!P4 ST.E.64 desc[UR60][R6.64], R120 ;  /* 0x000000780600c985 */ /* 0x0003e2000c101b3c */
[----:B------:R-:W-:Y:S02]  /*1ee00*/  @!P3 LEA.HI.X R9, R237, R3, R84, 0x2, P6 ;  /* 0x00000003ed09b211 */ /* 0x000fe400030f1454 */
[----:B------:R-:W-:-:S03]  /*1ee10*/  ISETP.GE.AND P4, PT, R234, UR4, PT ;  /* 0x00000004ea007c0c */ /* 0x000fc6000bf86270 */
[----:B------:R2:W-:Y:S01]  /*1ee20*/  @!P3 ST.E.64 desc[UR60][R8.64], R122 ;  /* 0x0000007a0800b985 */ /* 0x0005e2000c101b3c */
[----:B------:R-:W-:Y:S02]  /*1ee30*/  ISETP.GE.AND P3, PT, R233, UR4, PT ;  /* 0x00000004e9007c0c */ /* 0x000fe4000bf66270 */
[CC--:B0-----:R-:W-:Y:S02]  /*1ee40*/  @!P0 LEA R4, P2, R236.reuse, R2.reuse, 0x2 ;  /* 0x00000002ec048211 */ /* 0x0c1fe400078410ff */
[----:B------:R-:W-:Y:S02]  /*1ee50*/  SHF.R.S32.HI R21, RZ, 0x1f, R230 ;  /* 0x0000001fff157819 */ /* 0x000fe400000114e6 */
[C---:B-1----:R-:W-:Y:S02]  /*1ee60*/  @!P1 LEA R6, P5, R235.reuse, R2, 0x2 ;  /* 0x00000002eb069211 */ /* 0x042fe400078a10ff */
[-C--:B------:R-:W-:Y:S02]  /*1ee70*/  @!P0 LEA.HI.X R5, R236, R3.reuse, R83, 0x2, P2 ;  /* 0x00000003ec058211 */ /* 0x080fe400010f1453 */
[----:B------:R-:W-:-:S02]  /*1ee80*/  @!P1 LEA.HI.X R7, R235, R3, R82, 0x2, P5 ;  /* 0x00000003eb079211 */ /* 0x000fc400028f1452 */
[----:B------:R-:W-:Y:S01]  /*1ee90*/  ISETP.GE.AND P2, PT, R230, UR4, PT ;  /* 0x00000004e6007c0c */ /* 0x000fe2000bf46270 */
[----:B------:R0:W-:Y:S01]  /*1eea0*/  @!P0 ST.E.64 desc[UR60][R4.64], R124 ;  /* 0x0000007c04008985 */ /* 0x0001e2000c101b3c */
[CC--:B------:R-:W-:Y:S02]  /*1eeb0*/  @!P4 LEA R14, P5, R234.reuse, R2.reuse, 0x2 ;  /* 0x00000002ea0ec211 */ /* 0x0c0fe400078a10ff */
[----:B------:R-:W-:Y:S01]  /*1eec0*/  @!P3 LEA R12, P6, R233, R2, 0x2 ;  /* 0x00000002e90cb211 */ /* 0x000fe200078c10ff */
[----:B------:R1:W-:Y:S01]  /*1eed0*/  @!P1 ST.E.64 desc[UR60][R6.64], R92 ;  /* 0x0000005c06009985 */ /* 0x0003e2000c101b3c */
[----:B------:R-:W-:Y:S02]  /*1eee0*/  ISETP.GE.AND P1, PT, R25, UR4, PT ;  /* 0x0000000419007c0c */ /* 0x000fe4000bf26270 */
[----:B------:R-:W-:Y:S02]  /*1eef0*/  ISETP.GE.AND P0, PT, R29, UR4, PT ;  /* 0x000000041d007c0c */ /* 0x000fe4000bf06270 */
[----:B------:R-:W-:-:S02]  /*1ef00*/  @!P4 LEA.HI.X R15, R234, R3, R81, 0x2, P5 ;  /* 0x00000003ea0fc211 */ /* 0x000fc400028f1451 */
[-C--:B------:R-:W-:Y:S02]  /*1ef10*/  @!P3 LEA.HI.X R13, R233, R3.reuse, R80, 0x2, P6 ;  /* 0x00000003e90db211 */ /* 0x080fe400030f1450 */
[CC--:B--2---:R-:W-:Y:S01]  /*1ef20*/  @!P2 LEA R8, P5, R230.reuse, R2.reuse, 0x2 ;  /* 0x00000002e608a211 */ /* 0x0c4fe200078a10ff */
[----:B------:R2:W-:Y:S01]  /*1ef30*/  @!P4 ST.E.64 desc[UR60][R14.64], R96 ;  /* 0x000000600e00c985 */ /* 0x0005e2000c101b3c */
[----:B------:R-:W-:Y:S02]  /*1ef40*/  ISETP.GE.AND P6, PT, R33, UR4, PT ;  /* 0x0000000421007c0c */ /* 0x000fe4000bfc6270 */
[----:B------:R-:W-:Y:S01]  /*1ef50*/  @!P2 LEA.HI.X R9, R230, R3, R21, 0x2, P5 ;  /* 0x00000003e609a211 */ /* 0x000fe200028f1415 */
[----:B------:R2:W-:Y:S01]  /*1ef60*/  @!P3 ST.E.64 desc[UR60][R12.64], R100 ;  /* 0x000000640c00b985 */ /* 0x0005e2000c101b3c */
[----:B0-----:R-:W-:Y:S02]  /*1ef70*/  SHF.R.S32.HI R4, RZ, 0x1f, R25 ;  /* 0x0000001fff047819 */ /* 0x001fe40000011419 */
[----:B-1----:R-:W-:Y:S01]  /*1ef80*/  @!P1 LEA R6, P5, R25, R2, 0x2 ;  /* 0x0000000219069211 */ /* 0x002fe200078a10ff */
[----:B------:R2:W-:Y:S01]  /*1ef90*/  @!P2 ST.E.64 desc[UR60][R8.64], R104 ;  /* 0x000000680800a985 */ /* 0x0005e2000c101b3c */
[----:B------:R-:W-:-:S02]  /*1efa0*/  SHF.R.S32.HI R5, RZ, 0x1f, R29 ;  /* 0x0000001fff057819 */ /* 0x000fc4000001141d */
[-C--:B------:R-:W-:Y:S02]  /*1efb0*/  @!P1 LEA.HI.X R7, R25, R3.reuse, R4, 0x2, P5 ;  /* 0x0000000319079211 */ /* 0x080fe400028f1404 */
[CC--:B------:R-:W-:Y:S02]  /*1efc0*/  @!P0 LEA R4, P5, R29.reuse, R2.reuse, 0x2 ;  /* 0x000000021d048211 */ /* 0x0c0fe400078a10ff */
[----:B------:R-:W-:Y:S01]  /*1efd0*/  SHF.R.S32.HI R20, RZ, 0x1f, R33 ;  /* 0x0000001fff147819 */ /* 0x000fe20000011421 */
[----:B------:R2:W-:Y:S01]  /*1efe0*/  @!P1 ST.E.64 desc[UR60][R6.64], R108 ;  /* 0x0000006c06009985 */ /* 0x0005e2000c101b3c */
[----:B------:R-:W-:Y:S02]  /*1eff0*/  @!P0 LEA.HI.X R5, R29, R3, R5, 0x2, P5 ;  /* 0x000000031d058211 */ /* 0x000fe400028f1405 */
[----:B------:R-:W-:-:S03]  /*1f000*/  @!P6 LEA R2, P5, R33, R2, 0x2 ;  /* 0x000000022102e211 */ /* 0x000fc600078a10ff */
[----:B------:R2:W-:Y:S01]  /*1f010*/  @!P0 ST.E.64 desc[UR60][R4.64], R112 ;  /* 0x0000007004008985 */ /* 0x0005e2000c101b3c */
[----:B------:R-:W-:-:S05]  /*1f020*/  @!P6 LEA.HI.X R3, R33, R3, R20, 0x2, P5 ;  /* 0x000000032103e211 */ /* 0x000fca00028f1414 */
[----:B------:R2:W-:Y:S04]  /*1f030*/  @!P6 ST.E.64 desc[UR60][R2.64], R116 ;  /* 0x000000740200e985 */ /* 0x0005e8000c101b3c */
.L_x_632:
[----:B------:R-:W-:Y:S05]  /*1f040*/  BSYNC B1 ;  /* 0x0000000000017941 */ /* 0x000fea0003800000 */
.L_x_631:
[----:B------:R-:W-:Y:S01]  /*1f050*/  ISETP.GE.AND P0, PT, R10, R77, PT ;  /* 0x0000004d0a00720c */ /* 0x000fe20003f06270 */
[----:B--2---:R0:W1:Y:S04]  /*1f060*/  SHFL.IDX PT, R3, R11, 0x1, 0x1c1f ;  /* 0x003c1f000b037f89 */ /* 0x00406800000e0000 */
[----:B------:R0:W2:Y:S08]  /*1f070*/  SHFL.IDX PT, R2, R0, 0x1, 0x1c1f ;  /* 0x003c1f0000027f89 */ /* 0x0000b000000e0000 */
[----:B0-----:R-:W-:Y:S05]  /*1f080*/  @P0 BRA `(.L_x_630) ;  /* 0x0000001000fc0947 */ /* 0x001fea0003800000 */
[----:B------:R-:W-:Y:S01]  /*1f090*/  ULDC UR4, c[0x0][0xac8] ;  /* 0x0002b20000047ab9 */ /* 0x000fe20000000800 */
[----:B------:R-:W-:Y:S01]  /*1f0a0*/  VIADD R21, R222, 0xa8 ;  /* 0x000000a8de157836 */ /* 0x000fe20000000000 */
[----:B------:R-:W-:Y:S01]  /*1f0b0*/  ISETP.GE.AND P4, PT, R156, UR4, PT ;  /* 0x000000049c007c0c */ /* 0x000fe2000bf86270 */
[----:B------:R-:W-:Y:S01]  /*1f0c0*/  VIADD R25, R222, 0xb0 ;  /* 0x000000b0de197836 */ /* 0x000fe20000000000 */
[----:B------:R-:W-:Y:S02]  /*1f0d0*/  ISETP.GE.AND P3, PT, R154, UR4, PT ;  /* 0x000000049a007c0c */ /* 0x000fe4000bf66270 */
[----:B------:R-:W-:Y:S02]  /*1f0e0*/  ISETP.GE.AND P5, PT, R222, UR4, PT ;  /* 0x00000004de007c0c */ /* 0x000fe4000bfa6270 */
[----:B------:R-:W-:Y:S02]  /*1f0f0*/  ISETP.GE.AND P1, PT, R147, UR4, PT ;  /* 0x0000000493007c0c */ /* 0x000fe4000bf26270 */
[----:B------:R-:W-:-:S02]  /*1f100*/  ISETP.GE.AND P0, PT, R152, UR4, PT ;  /* 0x0000000498007c0c */ /* 0x000fc4000bf06270 */
[----:B------:R-:W-:-:S03]  /*1f110*/  SHF.R.S32.HI R0, RZ, 0x1f, R21 ;  /* 0x0000001fff007819 */ /* 0x000fc60000011415 */
[-C--:B--2---:R-:W-:Y:S02]  /*1f120*/  @!P4 LEA R6, P2, R156, R2.reuse, 0x2 ;  /* 0x000000029c06c211 */ /* 0x084fe400078410ff */
[-C--:B------:R-:W-:Y:S02]  /*1f130*/  @!P3 LEA R8, P6, R154, R2.reuse, 0x2 ;  /* 0x000000029a08b211 */ /* 0x080fe400078c10ff */
[----:B-1----:R-:W-:Y:S01]  /*1f140*/  @!P5 IMAD.WIDE R4, R222, 0x4, R2 ;  /* 0x00000004de04d825 */ /* 0x002fe200078e0202 */
[-C--:B------:R-:W-:Y:S02]  /*1f150*/  @!P4 LEA.HI.X R7, R156, R3.reuse, R157, 0x2, P2 ;  /* 0x000000039c07c211 */ /* 0x080fe400010f149d */
[----:B------:R-:W-:Y:S02]  /*1f160*/  ISETP.GE.AND P2, PT, R145, UR4, PT ;  /* 0x0000000491007c0c */ /* 0x000fe4000bf46270 */
[----:B------:R-:W-:Y:S01]  /*1f170*/  @!P3 LEA.HI.X R9, R154, R3, R155, 0x2, P6 ;  /* 0x000000039a09b211 */ /* 0x000fe200030f149b */
[----:B------:R0:W-:Y:S01]  /*1f180*/  @!P5 ST.E.64 desc[UR60][R4.64], R26 ;  /* 0x0000001a0400d985 */ /* 0x0001e2000c101b3c */
[----:B------:R-:W-:-:S02]  /*1f190*/  @!P1 LEA R12, P5, R147, R2, 0x2 ;  /* 0x00000002930c9211 */ /* 0x000fc400078a10ff */
[C---:B------:R-:W-:Y:S01]  /*1f1a0*/  @!P0 LEA R10, P6, R152.reuse, R2, 0x2 ;  /* 0x00000002980a8211 */ /* 0x040fe200078c10ff */
[----:B------:R1:W-:Y:S01]  /*1f1b0*/  @!P4 ST.E.64 desc[UR60][R6.64], R30 ;  /* 0x0000001e0600c985 */ /* 0x0003e2000c101b3c */
[----:B------:R-:W-:Y:S02]  /*1f1c0*/  ISETP.GE.AND P4, PT, R141, UR4, PT ;  /* 0x000000048d007c0c */ /* 0x000fe4000bf86270 */
[-C--:B------:R-:W-:Y:S01]  /*1f1d0*/  @!P1 LEA.HI.X R13, R147, R3.reuse, R148, 0x2, P5 ;  /* 0x00000003930d9211 */ /* 0x080fe200028f1494 */
[----:B------:R2:W-:Y:S01]  /*1f1e0*/  @!P3 ST.E.64 desc[UR60][R8.64], R34 ;  /* 0x000000220800b985 */ /* 0x0005e2000c101b3c */
[----:B------:R-:W-:Y:S02]  /*1f1f0*/  ISETP.GE.AND P3, PT, R143, UR4, PT ;  /* 0x000000048f007c0c */ /* 0x000fe4000bf66270 */
[----:B------:R-:W-:Y:S02]  /*1f200*/  ISETP.GE.AND P5, PT, R139, UR4, PT ;  /* 0x000000048b007c0c */ /* 0x000fe4000bfa6270 */
[----:B------:R-:W-:-:S02]  /*1f210*/  @!P0 LEA.HI.X R11, R152, R3, R153, 0x2, P6 ;  /* 0x00000003980b8211 */ /* 0x000fc400030f1499 */
[----:B------:R-:W-:-:S03]  /*1f220*/  @!P2 LEA R14, P6, R145, R2, 0x2 ;  /* 0x00000002910ea211 */ /* 0x000fc600078c10ff */
[----:B------:R-:W-:Y:S01]  /*1f230*/  @!P0 ST.E.64 desc[UR60][R10.64], R38 ;  /* 0x000000260a008985 */ /* 0x000fe2000c101b3c */
[-C--:B------:R-:W-:Y:S02]  /*1f240*/  @!P2 LEA.HI.X R15, R145, R3.reuse, R146, 0x2, P6 ;  /* 0x00000003910fa211 */ /* 0x080fe400030f1492 */
[----:B------:R-:W-:Y:S01]  /*1f250*/  ISETP.GE.AND P0, PT, R137, UR4, PT ;  /* 0x0000000489007c0c */ /* 0x000fe2000bf06270 */
[----:B------:R3:W-:Y:S01]  /*1f260*/  @!P1 ST.E.64 desc[UR60][R12.64], R42 ;  /* 0x0000002a0c009985 */ /* 0x0007e2000c101b3c */
[-C--:B0-----:R-:W-:Y:S02]  /*1f270*/  @!P3 LEA R4, P6, R143, R2.reuse, 0x2 ;  /* 0x000000028f04b211 */ /* 0x081fe400078c10ff */
[----:B------:R-:W-:Y:S01]  /*1f280*/  ISETP.GE.AND P1, PT, R135, UR4, PT ;  /* 0x0000000487007c0c */ /* 0x000fe2000bf26270 */
[----:B------:R0:W-:Y:S01]  /*1f290*/  @!P2 ST.E.64 desc[UR60][R14.64], R46 ;  /* 0x0000002e0e00a985 */ /* 0x0001e2000c101b3c */
[----:B-1----:R-:W-:Y:S02]  /*1f2a0*/  @!P4 LEA R6, P2, R141, R2, 0x2 ;  /* 0x000000028d06c211 */ /* 0x002fe400078410ff */
[----:B------:R-:W-:-:S02]  /*1f2b0*/  @!P3 LEA.HI.X R5, R143, R3, R144, 0x2, P6 ;  /* 0x000000038f05b211 */ /* 0x000fc400030f1490 */
[-C--:B--2---:R-:W-:Y:S02]  /*1f2c0*/  @!P5 LEA R8, P6, R139, R2.reuse, 0x2 ;  /* 0x000000028b08d211 */ /* 0x084fe400078c10ff */
[-C--:B------:R-:W-:Y:S01]  /*1f2d0*/  @!P4 LEA.HI.X R7, R141, R3.reuse, R142, 0x2, P2 ;  /* 0x000000038d07c211 */ /* 0x080fe200010f148e */
[----:B------:R1:W-:Y:S01]  /*1f2e0*/  @!P3 ST.E.64 desc[UR60][R4.64], R50 ;  /* 0x000000320400b985 */ /* 0x0003e2000c101b3c */
[----:B------:R-:W-:Y:S02]  /*1f2f0*/  @!P5 LEA.HI.X R9, R139, R3, R140, 0x2, P6 ;  /* 0x000000038b09d211 */ /* 0x000fe400030f148c */
[----:B------:R-:W-:Y:S01]  /*1f300*/  ISETP.GE.AND P2, PT, R91, UR4, PT ;  /* 0x000000045b007c0c */ /* 0x000fe2000bf46270 */
[----:B------:R2:W-:Y:S01]  /*1f310*/  @!P4 ST.E.64 desc[UR60][R6.64], R54 ;  /* 0x000000360600c985 */ /* 0x0005e2000c101b3c */
[----:B------:R-:W-:Y:S02]  /*1f320*/  ISETP.GE.AND P3, PT, R89, UR4, PT ;  /* 0x0000000459007c0c */ /* 0x000fe4000bf66270 */
[-C--:B---3--:R-:W-:Y:S01]  /*1f330*/  @!P1 LEA R12, P4, R135, R2.reuse, 0x2 ;  /* 0x00000002870c9211 */ /* 0x088fe200078810ff */
[----:B------:R3:W-:Y:S01]  /*1f340*/  @!P5 ST.E.64 desc[UR60][R8.64], R58 ;  /* 0x0000003a0800d985 */ /* 0x0007e2000c101b3c */
[----:B------:R-:W-:-:S02]  /*1f350*/  @!P0 LEA R10, P5, R137, R2, 0x2 ;  /* 0x00000002890a8211 */ /* 0x000fc400078a10ff */
[-C--:B------:R-:W-:Y:S02]  /*1f360*/  @!P1 LEA.HI.X R13, R135, R3.reuse, R136, 0x2, P4 ;  /* 0x00000003870d9211 */ /* 0x080fe400020f1488 */
[-C--:B------:R-:W-:Y:S02]  /*1f370*/  @!P0 LEA.HI.X R11, R137, R3.reuse, R138, 0x2, P5 ;  /* 0x00000003890b8211 */ /* 0x080fe400028f148a */
[----:B------:R-:W-:Y:S02]  /*1f380*/  ISETP.GE.AND P5, PT, R87, UR4, PT ;  /* 0x0000000457007c0c */ /* 0x000fe4000bfa6270 */
[----:B0-----:R-:W-:Y:S01]  /*1f390*/  @!P2 LEA R14, P6, R91, R2, 0x2 ;  /* 0x000000025b0ea211 */ /* 0x001fe200078c10ff */
[----:B------:R0:W-:Y:S01]  /*1f3a0*/  @!P0 ST.E.64 desc[UR60][R10.64], R62 ;  /* 0x0000003e0a008985 */ /* 0x0001e2000c101b3c */
[----:B------:R-:W-:Y:S02]  /*1f3b0*/  ISETP.GE.AND P4, PT, R85, UR4, PT ;  /* 0x0000000455007c0c */ /* 0x000fe4000bf86270 */
[----:B------:R-:W-:Y:S01]  /*1f3c0*/  @!P2 LEA.HI.X R15, R91, R3, R134, 0x2, P6 ;  /* 0x000000035b0fa211 */ /* 0x000fe200030f1486 */
[----:B------:R4:W-:Y:S01]  /*1f3d0*/  @!P1 ST.E.64 desc[UR60][R12.64], R66 ;  /* 0x000000420c009985 */ /* 0x0009e2000c101b3c */
[----:B------:R-:W-:-:S02]  /*1f3e0*/  ISETP.GE.AND P1, PT, R237, UR4, PT ;  /* 0x00000004ed007c0c */ /* 0x000fc4000bf26270 */
[-C--:B-1----:R-:W-:Y:S01]  /*1f3f0*/  @!P3 LEA R4, P6, R89, R2.reuse, 0x2 ;  /* 0x000000025904b211 */ /* 0x082fe200078c10ff */
[----:B------:R1:W-:Y:S01]  /*1f400*/  @!P2 ST.E.64 desc[UR60][R14.64], R70 ;  /* 0x000000460e00a985 */ /* 0x0003e2000c101b3c */
[----:B------:R-:W-:Y:S02]  /*1f410*/  ISETP.GE.AND P2, PT, R236, UR4, PT ;  /* 0x00000004ec007c0c */ /* 0x000fe4000bf46270 */
[-C--:B--2---:R-:W-:Y:S02]  /*1f420*/  @!P5 LEA R6, P0, R87, R2.reuse, 0x2 ;  /* 0x000000025706d211 */ /* 0x084fe400078010ff */
[-C--:B------:R-:W-:Y:S02]  /*1f430*/  @!P3 LEA.HI.X R5, R89, R3.reuse, R90, 0x2, P6 ;  /* 0x000000035905b211 */ /* 0x080fe400030f145a */
[----:B------:R-:W-:Y:S02]  /*1f440*/  @!P5 LEA.HI.X R7, R87, R3, R88, 0x2, P0 ;  /* 0x000000035707d211 */ /* 0x000fe400000f1458 */
[----:B------:R-:W-:Y:S01]  /*1f450*/  ISETP.GE.AND P0, PT, R235, UR4, PT ;  /* 0x00000004eb007c0c */ /* 0x000fe2000bf06270 */
[----:B------:R2:W-:Y:S01]  /*1f460*/  @!P3 ST.E.64 desc[UR60][R4.64], R74 ;  /* 0x0000004a0400b985 */ /* 0x0005e2000c101b3c */
[----:B---3--:R-:W-:-:S02]  /*1f470*/  @!P4 LEA R8, P6, R85, R2, 0x2 ;  /* 0x000000025508c211 */ /* 0x008fc400078c10ff */
[-C--:B0-----:R-:W-:Y:S01]  /*1f480*/  @!P1 LEA R10, P3, R237, R2.reuse, 0x2 ;  /* 0x00000002ed0a9211 */ /* 0x081fe200078610ff */
[----:B------:R0:W-:Y:S01]  /*1f490*/  @!P5 ST.E.64 desc[UR60][R6.64], R126 ;  /* 0x0000007e0600d985 */ /* 0x0001e2000c101b3c */
[-C--:B------:R-:W-:Y:S02]  /*1f4a0*/  @!P4 LEA.HI.X R9, R85, R3.reuse, R86, 0x2, P6 ;  /* 0x000000035509c211 */ /* 0x080fe400030f1456 */
[----:B------:R-:W-:Y:S02]  /*1f4b0*/  @!P1 LEA.HI.X R11, R237, R3, R84, 0x2, P3 ;  /* 0x00000003ed0b9211 */ /* 0x000fe400018f1454 */
[-C--:B----4-:R-:W-:Y:S01]  /*1f4c0*/  @!P2 LEA R12, P6, R236, R2.reuse, 0x2 ;  /* 0x00000002ec0ca211 */ /* 0x090fe200078c10ff */
[----:B------:R3:W-:Y:S01]  /*1f4d0*/  @!P4 ST.E.64 desc[UR60][R8.64], R128 ;  /* 0x000000800800c985 */ /* 0x0007e2000c101b3c */
[----:B------:R-:W-:Y:S02]  /*1f4e0*/  ISETP.GE.AND P3, PT, R234, UR4, PT ;  /* 0x00000004ea007c0c */ /* 0x000fe4000bf66270 */
[----:B------:R-:W-:Y:S01]  /*1f4f0*/  ISETP.GE.AND P4, PT, R21, UR4, PT ;  /* 0x0000000415007c0c */ /* 0x000fe2000bf86270 */
[----:B------:R-:W-:Y:S01]  /*1f500*/  @!P1 ST.E.64 desc[UR60][R10.64], R130 ;  /* 0x000000820a009985 */ /* 0x000fe2000c101b3c */
[----:B-1----:R-:W-:-:S02]  /*1f510*/  @!P0 LEA R14, P5, R235, R2, 0x2 ;  /* 0x00000002eb0e8211 */ /* 0x002fc400078a10ff */
[-C--:B------:R-:W-:Y:S02]  /*1f520*/  @!P2 LEA.HI.X R13, R236, R3.reuse, R83, 0x2, P6 ;  /* 0x00000003ec0da211 */ /* 0x080fe400030f1453 */
[----:B------:R-:W-:Y:S02]  /*1f530*/  ISETP.GE.AND P1, PT, R233, UR4, PT ;  /* 0x00000004e9007c0c */ /* 0x000fe4000bf26270 */
[----:B------:R-:W-:Y:S01]  /*1f540*/  @!P0 LEA.HI.X R15, R235, R3, R82, 0x2, P5 ;  /* 0x00000003eb0f8211 */ /* 0x000fe200028f1452 */
[----:B------:R1:W-:Y:S01]  /*1f550*/  @!P2 ST.E.64 desc[UR60][R12.64], R132 ;  /* 0x000000840c00a985 */ /* 0x0003e2000c101b3c */
[----:B------:R-:W-:Y:S02]  /*1f560*/  ISETP.GE.AND P5, PT, R230, UR4, PT ;  /* 0x00000004e6007c0c */ /* 0x000fe4000bfa6270 */
[----:B------:R-:W-:Y:S01]  /*1f570*/  ISETP.GE.AND P2, PT, R25, UR4, PT ;  /* 0x0000000419007c0c */ /* 0x000fe2000bf46270 */
[----:B------:R4:W-:Y:S01]  /*1f580*/  @!P0 ST.E.64 desc[UR60][R14.64], R94 ;  /* 0x0000005e0e008985 */ /* 0x0009e2000c101b3c */
[----:B--2---:R-:W-:-:S02]  /*1f590*/  @!P3 LEA R4, P6, R234, R2, 0x2 ;  /* 0x00000002ea04b211 */ /* 0x004fc400078c10ff */
[-C--:B------:R-:W-:Y:S02]  /*1f5a0*/  @!P4 LEA R20, P0, R21, R2.reuse, 0x2 ;  /* 0x000000021514c211 */ /* 0x080fe400078010ff */
[-C--:B------:R-:W-:Y:S02]  /*1f5b0*/  @!P3 LEA.HI.X R5, R234, R3.reuse, R81, 0x2, P6 ;  /* 0x00000003ea05b211 */ /* 0x080fe400030f1451 */
[-C--:B0-----:R-:W-:Y:S02]  /*1f5c0*/  @!P1 LEA R6, P6, R233, R2.reuse, 0x2 ;  /* 0x00000002e9069211 */ /* 0x081fe400078c10ff */
[----:B------:R-:W-:Y:S01]  /*1f5d0*/  @!P4 LEA.HI.X R21, R21, R3, R0, 0x2, P0 ;  /* 0x000000031515c211 */ /* 0x000fe200000f1400 */
[----:B------:R4:W-:Y:S01]  /*1f5e0*/  @!P3 ST.E.64 desc[UR60][R4.64], R98 ;  /* 0x000000620400b985 */ /* 0x0009e2000c101b3c */
[----:B---3--:R-:W-:Y:S01]  /*1f5f0*/  SHF.R.S32.HI R9, RZ, 0x1f, R230 ;  /* 0x0000001fff097819 */ /* 0x008fe200000114e6 */
[----:B-1----:R-:W-:Y:S01]  /*1f600*/  VIADD R13, R222, 0xb8 ;  /* 0x000000b8de0d7836 */ /* 0x002fe20000000000 */
[----:B------:R-:W-:-:S02]  /*1f610*/  @!P5 LEA R8, P0, R230, R2, 0x2 ;  /* 0x00000002e608d211 */ /* 0x000fc400078010ff */
[-C--:B------:R-:W-:Y:S02]  /*1f620*/  @!P1 LEA.HI.X R7, R233, R3.reuse, R80, 0x2, P6 ;  /* 0x00000003e9079211 */ /* 0x080fe400030f1450 */
[----:B------:R-:W-:Y:S02]  /*1f630*/  SHF.R.S32.HI R0, RZ, 0x1f, R25 ;  /* 0x0000001fff007819 */ /* 0x000fe40000011419 */
[C---:B------:R-:W-:Y:S01]  /*1f640*/  @!P2 LEA R10, P6, R25.reuse, R2, 0x2 ;  /* 0x00000002190aa211 */ /* 0x040fe200078c10ff */
[----:B------:R4:W-:Y:S01]  /*1f650*/  @!P1 ST.E.64 desc[UR60][R6.64], R102 ;  /* 0x0000006606009985 */ /* 0x0009e2000c101b3c */
[-C--:B------:R-:W-:Y:S02]  /*1f660*/  @!P5 LEA.HI.X R9, R230, R3.reuse, R9, 0x2, P0 ;  /* 0x00000003e609d211 */ /* 0x080fe400000f1409 */
[----:B------:R-:W-:Y:S02]  /*1f670*/  @!P2 LEA.HI.X R11, R25, R3, R0, 0x2, P6 ;  /* 0x00000003190ba211 */ /* 0x000fe400030f1400 */
[----:B------:R-:W-:Y:S01]  /*1f680*/  ISETP.GE.AND P0, PT, R13, UR4, PT ;  /* 0x000000040d007c0c */ /* 0x000fe2000bf06270 */
[----:B------:R4:W-:Y:S04]  /*1f690*/  @!P5 ST.E.64 desc[UR60][R8.64], R106 ;  /* 0x0000006a0800d985 */ /* 0x0009e8000c101b3c */
[----:B------:R4:W-:Y:S04]  /*1f6a0*/  @!P4 ST.E.64 desc[UR60][R20.64], R110 ;  /* 0x0000006e1400c985 */ /* 0x0009e8000c101b3c */
[----:B------:R4:W-:Y:S04]  /*1f6b0*/  @!P2 ST.E.64 desc[UR60][R10.64], R114 ;  /* 0x000000720a00a985 */ /* 0x0009e8000c101b3c */
[----:B------:R-:W-:Y:S05]  /*1f6c0*/  @P0 BRA `(.L_x_630) ;  /* 0x0000000c006c0947 */ /* 0x000fea0003800000 */
[----:B------:R-:W-:Y:S02]  /*1f6d0*/  LEA R2, P0, R13, R2, 0x2 ;  /* 0x000000020d027211 */ /* 0x000fe400078010ff */
[----:B------:R-:W-:-:S04]  /*1f6e0*/  SHF.R.S32.HI R0, RZ, 0x1f, R13 ;  /* 0x0000001fff007819 */ /* 0x000fc8000001140d */
[----:B------:R-:W-:-:S05]  /*1f6f0*/  LEA.HI.X R3, R13, R3, R0, 0x2, P0 ;  /* 0x000000030d037211 */ /* 0x000fca00000f1400 */
[----:B------:R0:W-:Y:S01]  /*1f700*/  ST.E.64 desc[UR60][R2.64], R118 ;  /* 0x0000007602007985 */ /* 0x0001e2000c101b3c */
[----:B------:R-:W-:Y:S05]  /*1f710*/  BRA `(.L_x_630) ;  /* 0x0000000c00587947 */ /* 0x000fea0003800000 */
.L_x_621:
[----:B------:R-:W-:Y:S01]  /*1f720*/  ULDC.64 UR6, c[0x0][0xc08] ;  /* 0x0003020000067ab9 */ /* 0x000fe20000000a00 */
[----:B------:R-:W-:Y:S01]  /*1f730*/  ULDC.64 UR4, c[0x0][0xc00] ;  /* 0x0003000000047ab9 */ /* 0x000fe20000000a00 */
[----:B------:R-:W-:Y:S01]  /*1f740*/  ISETP.NE.U32.AND P1, PT, RZ, UR6, PT ;  /* 0x00000006ff007c0c */ /* 0x000fe2000bf25070 */
[----:B------:R-:W-:Y:S01]  /*1f750*/  IMAD.MOV.U32 R15, RZ, RZ, RZ ;  /* 0x000000ffff0f7224 */ /* 0x000fe200078e00ff */
[----:B------:R-:W-:Y:S02]  /*1f760*/  ISETP.NE.U32.AND P0, PT, RZ, UR4, PT ;  /* 0x00000004ff007c0c */ /* 0x000fe4000bf05070 */
[----:B------:R-:W-:Y:S02]  /*1f770*/  ISETP.NE.AND.EX P1, PT, RZ, UR7, PT, P1 ;  /* 0x00000007ff007c0c */ /* 0x000fe4000bf25310 */
[----:B------:R-:W-:Y:S02]  /*1f780*/  IADD3 R2, P2, R225, UR4, RZ ;  /* 0x00000004e1027c10 */ /* 0x000fe4000ff5e0ff */
[----:B------:R-:W-:-:S02]  /*1f790*/  ISETP.NE.AND.EX P0, PT, RZ, UR5, PT, P0 ;  /* 0x00000005ff007c0c */ /* 0x000fc4000bf05300 */
[----:B------:R-:W-:Y:S01]  /*1f7a0*/  IADD3.X R3, R226, UR5, RZ, P2, !PT ;  /* 0x00000005e2037c10 */ /* 0x000fe200097fe4ff */
[----:B------:R-:W-:Y:S02]  /*1f7b0*/  ULDC UR4, c[0x0][0xa88] ;  /* 0x0002a20000047ab9 */ /* 0x000fe40000000800 */
[----:B------:R-:W-:-:S04]  /*1f7c0*/  IMAD.U32 R0, RZ, RZ, UR4 ;  /* 0x00000004ff007e24 */ /* 0x000fc8000f8e00ff */
[----:B------:R-:W-:-:S04]  /*1f7d0*/  @P1 IADD3 R4, P2, R225, UR6, RZ ;  /* 0x00000006e1041c10 */ /* 0x000fc8000ff5e0ff */
[----:B------:R-:W-:Y:S01]  /*1f7e0*/  @P1 IADD3.X R5, R226, UR7, RZ, P2, !PT ;  /* 0x00000007e2051c10 */ /* 0x000fe200097fe4ff */
[----:B------:R2:W5:Y:S04]  /*1f7f0*/  @P0 LDG.E R15, desc[UR60][R2.64] ;  /* 0x0000003c020f0981 */ /* 0x000568000c1e1900 */
[----:B------:R2:W5:Y:S01]  /*1f800*/  @P1 LDG.E R0, desc[UR60][R4.64] ;  /* 0x0000003c04001981 */ /* 0x000562000c1e1900 */
[----:B------:R-:W-:Y:S01]  /*1f810*/  ISETP.NE.AND P2, PT, R223, RZ, PT ;  /* 0x000000ffdf00720c */ /* 0x000fe20003f45270 */
[----:B------:R-:W3:-:S12]  /*1f820*/  S2R R6, SR_TID.X ;  /* 0x0000000000067919 */ /* 0x000ed80000002100 */
[----:B------:R-:W4:Y:S01]  /*1f830*/  @!P2 LDC R223, c[0x0][0xad4] ;  /* 0x0002b500ffdfab82 */ /* 0x000f220000000800 */
[----:B---3--:R-:W-:Y:S01]  /*1f840*/  VIADD R7, R6, 0xffffff80 ;  /* 0xffffff8006077836 */ /* 0x008fe20000000000 */
[----:B----4-:R-:W-:-:S04]  /*1f850*/  ISETP.GT.AND P2, PT, R223, 0x1, PT ;  /* 0x00000001df00780c */ /* 0x010fc80003f44270 */
[----:B------:R-:W-:Y:S01]  /*1f860*/  ISETP.GT.AND P3, PT, R7, 0x7f, PT ;  /* 0x0000007f0700780c */ /* 0x000fe20003f64270 */
[----:B--2---:R-:W-:-:S12]  /*1f870*/  @P1 BRA `(.L_x_633) ;  /* 0x0000000000101947 */ /* 0x004fd80003800000 */
[----:B------:R-:W-:Y:S05]  /*1f880*/  @!P0 BRA `(.L_x_633) ;  /* 0x00000000000c8947 */ /* 0x000fea0003800000 */
[----:B------:R-:W2:Y:S04]  /*1f890*/  LDG.E R5, desc[UR60][R2.64] ;  /* 0x0000003c02057981 */ /* 0x000ea8000c1e1900 */
[----:B-----5:R-:W2:Y:S02]  /*1f8a0*/  LDG.E R0, desc[UR60][R2.64+0x4] ;  /* 0x0000043c02007981 */ /* 0x020ea4000c1e1900 */
[----:B--2---:R-:W-:-:S07]  /*1f8b0*/  IMAD.IADD R0, R0, 0x1, -R5 ;  /* 0x0000000100007824 */ /* 0x004fce00078e0a05 */
.L_x_633:
[----:B------:R-:W2:Y:S01]  /*1f8c0*/  LDL.LU R2, [R1+0x6c] ;  /* 0x00006c0001027983 */ /* 0x000ea20000300800 */
[----:B------:R-:W-:Y:S01]  /*1f8d0*/  BSSY B1, `(.L_x_634) ;  /* 0x0000036000017945 */ /* 0x000fe20003800000 */
[----:B------:R-:W-:Y:S02]  /*1f8e0*/  SEL R29, R224, RZ, !P0 ;  /* 0x000000ffe01d7207 */ /* 0x000fe40004000000 */
[----:B-----5:R-:W-:Y:S02]  /*1f8f0*/  SHF.R.S32.HI R24, RZ, 0x1f, R15 ;  /* 0x0000001fff187819 */ /* 0x020fe4000001140f */
[----:B--2---:R-:W-:Y:S01]  /*1f900*/  SEL R26, R2, RZ, !P0 ;  /* 0x000000ff021a7207 */ /* 0x004fe20004000000 */
[----:B------:R-:W-:Y:S06]  /*1f910*/  @P3 BRA `(.L_x_635) ;  /* 0x0000000000c43947 */ /* 0x000fec0003800000 */
[----:B------:R-:W2:Y:S01]  /*1f920*/  LDC R31, c[0x0][0xbe8] ;  /* 0x0002fa00ff1f7b82 */ /* 0x000ea20000000800 */
[----:B------:R-:W-:-:S04]  /*1f930*/  IMAD R2, R231, 0x80, R6 ;  /* 0x00000080e7027824 */ /* 0x000fc800078e0206 */
[----:B------:R-:W-:Y:S02]  /*1f940*/  VIADD R28, R2, 0xffffff80 ;  /* 0xffffff80021c7836 */ /* 0x000fe40000000000 */
[----:B--2---:R-:W-:-:S05]  /*1f950*/  IMAD R3, R0, R31, RZ ;  /* 0x0000001f00037224 */ /* 0x004fca00078e02ff */
[----:B------:R-:W-:-:S13]  /*1f960*/  ISETP.GE.AND P0, PT, R28, R3, PT ;  /* 0x000000031c00720c */ /* 0x000fda0003f06270 */
[----:B------:R-:W-:Y:S05]  /*1f970*/  @P0 BRA `(.L_x_635) ;  /* 0x0000000000ac0947 */ /* 0x000fea0003800000 */
[----:B------:R-:W-:Y:S01]  /*1f980*/  IMAD.MOV.U32 R20, RZ, RZ, 0x9b8 ;  /* 0x000009b8ff147424 */ /* 0x000fe200078e00ff */
[----:B------:R-:W-:Y:S01]  /*1f990*/  ISETP.GT.AND P0, PT, R223, 0x1, PT ;  /* 0x00000001df00780c */ /* 0x000fe20003f04270 */
[----:B------:R-:W2:Y:S01]  /*1f9a0*/  LDC.64 R2, c[0x0][0xba8] ;  /* 0x0002ea00ff027b82 */ /* 0x000ea20000000a00 */
[----:B------:R-:W-:Y:S01]  /*1f9b0*/  ISETP.NE.AND P1, PT, R31, 0x1, PT ;  /* 0x000000011f00780c */ /* 0x000fe20003f25270 */
[----:B------:R-:W-:Y:S01]  /*1f9c0*/  IMAD.MOV.U32 R21, RZ, RZ, R28 ;  /* 0x000000ffff157224 */ /* 0x000fe200078e001c */
[----:B------:R-:W-:-:S05]  /*1f9d0*/  SEL R20, R20, 0x978, P0 ;  /* 0x0000097814147807 */ /* 0x000fca0000000000 */
[----:B------:R-:W3:Y:S08]  /*1f9e0*/  LDC.64 R8, c[0x0][R20+0x220] ;  /* 0x0000880014087b82 */ /* 0x000ef00000000a00 */
[----:B------:R-:W4:Y:S08]  /*1f9f0*/  LDC.64 R6, c[0x0][R20+0x218] ;  /* 0x0000860014067b82 */ /* 0x000f300000000a00 */
[----:B------:R-:W5:Y:S08]  /*1fa00*/  LDC.64 R10, c[0x0][R20+0x228] ;  /* 0x00008a00140a7b82 */ /* 0x000f700000000a00 */
[----:B------:R-:W0:Y:S08]  /*1fa10*/  @P1 LDC R13, c[0x0][0xbec] ;  /* 0x0002fb00ff0d1b82 */ /* 0x000e300000000800 */
[----:B------:R-:W1:Y:S08]  /*1fa20*/  LDC.64 R4, c[0x0][R20+0x210] ;  /* 0x0000840014047b82 */ /* 0x000e700000000a00 */
[----:B------:R-:W5:Y:S01]  /*1fa30*/  @P1 LDC R27, c[0x0][0xbf0] ;  /* 0x0002fc00ff1b1b82 */ /* 0x000f620000000800 */
[----:B0-----:R-:W-:-:S07]  /*1fa40*/  @P1 IMAD.HI.U32 R14, R28, R13, RZ ;  /* 0x0000000d1c0e1227 */ /* 0x001fce00078e00ff */
[----:B--2---:R-:W0:Y:S01]  /*1fa50*/  @!P0 LDC R2, c[0x0][0xb50] ;  /* 0x0002d400ff028b82 */ /* 0x004e220000000800 */
[-C--:B---3--:R-:W-:Y:S02]  /*1fa60*/  IMAD R9, R9, R29.reuse, RZ ;  /* 0x0000001d09097224 */ /* 0x088fe400078e02ff */
[----:B------:R-:W-:-:S05]  /*1fa70*/  IMAD.WIDE.U32 R12, R8, R29, RZ ;  /* 0x0000001d080c7225 */ /* 0x000fca00078e00ff */
[----:B------:R-:W2:Y:S01]  /*1fa80*/  @!P0 LDC R3, c[0x0][0xb54] ;  /* 0x0002d500ff038b82 */ /* 0x000ea20000000800 */
[-C--:B----4-:R-:W-:Y:S02]  /*1fa90*/  IMAD R25, R7, R221.reuse, RZ ;  /* 0x000000dd07197224 */ /* 0x090fe400078e02ff */
[----:B------:R-:W-:Y:S01]  /*1faa0*/  IMAD.WIDE.U32 R6, R6, R221, RZ ;  /* 0x000000dd06067225 */ /* 0x000fe200078e00ff */
[----:B-----5:R-:W-:-:S03]  /*1fab0*/  @P1 SHF.R.U32.HI R21, RZ, R27, R14 ;  /* 0x0000001bff151219 */ /* 0x020fc6000001160e */
[----:B------:R-:W-:Y:S01]  /*1fac0*/  IMAD R27, R8, R26, R9 ;  /* 0x0000001a081b7224 */ /* 0x000fe200078e0209 */
[----:B------:R-:W-:Y:S01]  /*1fad0*/  SEL R9, R232, RZ, P0 ;  /* 0x000000ffe8097207 */ /* 0x000fe20000000000 */
[----:B------:R-:W-:Y:S01]  /*1fae0*/  IMAD.IADD R25, R7, 0x1, R25 ;  /* 0x0000000107197824 */ /* 0x000fe200078e0219 */
[----:B------:R-:W-:Y:S01]  /*1faf0*/  IADD3 R8, P1, P3, R12, R6, R15 ;  /* 0x000000060c087210 */ /* 0x000fe20007b3e00f */
[----:B------:R-:W-:Y:S02]  /*1fb00*/  IMAD.IADD R27, R13, 0x1, R27 ;  /* 0x000000010d1b7824 */ /* 0x000fe400078e021b */
[----:B------:R-:W-:-:S03]  /*1fb10*/  IMAD.WIDE.U32 R6, R10, R9, RZ ;  /* 0x000000090a067225 */ /* 0x000fc600078e00ff */
[----:B------:R-:W-:Y:S01]  /*1fb20*/  IADD3.X R10, R27, R25, R24, P1, P3 ;  /* 0x000000191b0a7210 */ /* 0x000fe20000fe6418 */
[----:B------:R-:W-:Y:S01]  /*1fb30*/  IMAD R11, R11, R9, RZ ;  /* 0x000000090b0b7224 */ /* 0x000fe200078e02ff */
[----:B------:R-:W-:Y:S01]  /*1fb40*/  IADD3 R6, P0, P1, R21, R8, R6 ;  /* 0x0000000815067210 */ /* 0x000fe2000791e006 */
[--C-:B------:R-:W-:Y:S01]  /*1fb50*/  IMAD.MOV R12, RZ, RZ, -R21.reuse ;  /* 0x000000ffff0c7224 */ /* 0x100fe200078e0a15 */
[----:B------:R-:W-:Y:S01]  /*1fb60*/  SHF.R.S32.HI R21, RZ, 0x1f, R21 ;  /* 0x0000001fff157819 */ /* 0x000fe20000011415 */
[----:B------:R-:W-:Y:S02]  /*1fb70*/  IMAD.IADD R11, R7, 0x1, R11 ;  /* 0x00000001070b7824 */ /* 0x000fe400078e020b */
[----:B------:R-:W-:-:S03]  /*1fb80*/  IMAD R9, R31, R12, R28 ;  /* 0x0000000c1f097224 */ /* 0x000fc600078e021c */
[----:B------:R-:W-:Y:S01]  /*1fb90*/  IADD3.X R7, R21, R10, R11, P0, P1 ;  /* 0x0000000a15077210 */ /* 0x000fe200007e240b */
[----:B-1----:R-:W-:Y:S01]  /*1fba0*/  IMAD R5, R5, R9, RZ ;  /* 0x0000000905057224 */ /* 0x002fe200078e02ff */
[----:B------:R-:W-:-:S05]  /*1fbb0*/  SHF.R.S32.HI R11, RZ, 0x1f, R9 ;  /* 0x0000001fff0b7819 */ /* 0x000fca0000011409 */
[C---:B------:R-:W-:Y:S02]  /*1fbc0*/  IMAD R11, R4.reuse, R11, R5 ;  /* 0x0000000b040b7224 */ /* 0x040fe400078e0205 */
[----:B------:R-:W-:-:S04]  /*1fbd0*/  IMAD.WIDE.U32 R4, R4, R9, R6 ;  /* 0x0000000904047225 */ /* 0x000fc800078e0006 */
[----:B------:R-:W-:Y:S01]  /*1fbe0*/  IMAD.IADD R5, R5, 0x1, R11 ;  /* 0x0000000105057824 */ /* 0x000fe200078e020b */
[----:B0-----:R-:W-:-:S04]  /*1fbf0*/  LEA R2, P0, R4, R2, 0x2 ;  /* 0x0000000204027211 */ /* 0x001fc800078010ff */
[----:B--2---:R-:W-:Y:S01]  /*1fc00*/  LEA.HI.X R3, R4, R3, R5, 0x2, P0 ;  /* 0x0000000304037211 */ /* 0x004fe200000f1405 */
[----:B------:R-:W-:-:S05]  /*1fc10*/  IMAD.MOV.U32 R5, RZ, RZ, -0x800000 ;  /* 0xff800000ff057424 */ /* 0x000fca00078e00ff */
[----:B------:R2:W-:Y:S03]  /*1fc20*/  STG.E desc[UR60][R2.64], R5 ;  /* 0x0000000502007986 */ /* 0x0005e6000c10193c */
.L_x_635:
[----:B------:R-:W-:Y:S05]  /*1fc30*/  BSYNC B1 ;  /* 0x0000000000017941 */ /* 0x000fea0003800000 */
.L_x_634:
[----:B------:R-:W-:Y:S05]  /*1fc40*/  @P2 BRA `(.L_x_630) ;  /* 0x00000008000c2947 */ /* 0x000fea0003800000 */
[----:B--2---:R-:W2:Y:S01]  /*1fc50*/  S2R R2, SR_TID.X ;  /* 0x0000000000027919 */ /* 0x004ea20000002100 */
[----:B------:R-:W3:Y:S01]  /*1fc60*/  LDC R9, c[0x0][0xbe8] ;  /* 0x0002fa00ff097b82 */ /* 0x000ee20000000800 */
[----:B------:R-:W-:Y:S01]  /*1fc70*/  ULDC.64 UR4, c[0x0][0xaa0] ;  /* 0x0002a80000047ab9 */ /* 0x000fe20000000a00 */
[----:B------:R-:W-:Y:S01]  /*1fc80*/  BSSY B1, `(.L_x_636) ;  /* 0x0000049000017945 */ /* 0x000fe20003800000 */
[----:B---3--:R-:W-:Y:S01]  /*1fc90*/  ISETP.NE.AND P0, PT, R9, 0x1, PT ;  /* 0x000000010900780c */ /* 0x008fe20003f05270 */
[----:B--2---:R-:W-:Y:S02]  /*1fca0*/  VIADD R4, R2, 0xffffff80 ;  /* 0xffffff8002047836 */ /* 0x004fe40000000000 */
[----:B------:R-:W-:-:S03]  /*1fcb0*/  IMAD R2, R24, UR4, RZ ;  /* 0x0000000418027c24 */ /* 0x000fc6000f8e02ff */
[----:B------:R-:W-:-:S07]  /*1fcc0*/  SHF.R.S32.HI R3, RZ, 0x1f, R4 ;  /* 0x0000001fff037819 */ /* 0x000fce0000011404 */
[----:B------:R-:W2:Y:S01]  /*1fcd0*/  @P0 LDC R7, c[0x0][0xbec] ;  /* 0x0002fb00ff070b82 */ /* 0x000ea20000000800 */
[----:B------:R-:W-:Y:S01]  /*1fce0*/  IMAD R5, R15, UR5, R2 ;  /* 0x000000050f057c24 */ /* 0x000fe2000f8e0202 */
[----:B------:R-:W-:Y:S01]  /*1fcf0*/  LEA.HI R6, R3, R4, RZ, 0x3 ;  /* 0x0000000403067211 */ /* 0x000fe200078f18ff */
[----:B------:R-:W-:Y:S01]  /*1fd00*/  IMAD.WIDE.U32 R2, R15, UR4, RZ ;  /* 0x000000040f027c25 */ /* 0x000fe2000f8e00ff */
[----:B------:R-:W-:Y:S02]  /*1fd10*/  ULDC.64 UR4, c[0x0][0xae8] ;  /* 0x0002ba0000047ab9 */ /* 0x000fe40000000a00 */
[----:B------:R-:W-:Y:S02]  /*1fd20*/  LOP3.LUT R13, R6, 0xfffffff8, RZ, 0xc0, !PT ;  /* 0xfffffff8060d7812 */ /* 0x000fe400078ec0ff */
[----:B------:R-:W3:Y:S01]  /*1fd30*/  @P0 LDC R11, c[0x0][0xbf0] ;  /* 0x0002fc00ff0b0b82 */ /* 0x000ee20000000800 */
[----:B------:R-:W-:Y:S01]  /*1fd40*/  SHF.R.S32.HI R10, RZ, 0x3, R6 ;  /* 0x00000003ff0a7819 */ /* 0x000fe20000011406 */
[----:B------:R-:W-:-:S02]  /*1fd50*/  IMAD.IADD R3, R3, 0x1, R5 ;  /* 0x0000000103037824 */ /* 0x000fc400078e0205 */
[----:B------:R-:W-:Y:S02]  /*1fd60*/  IMAD.IADD R13, R4, 0x1, -R13 ;  /* 0x00000001040d7824 */ /* 0x000fe400078e0a0d */
[----:B------:R-:W-:-:S04]  /*1fd70*/  IMAD.WIDE.U32 R2, R221, UR4, R2 ;  /* 0x00000004dd027c25 */ /* 0x000fc8000f8e0002 */
[----:B------:R-:W-:Y:S02]  /*1fd80*/  IMAD R4, R13, 0x20, R10 ;  /* 0x000000200d047824 */ /* 0x000fe400078e020a */
[----:B------:R-:W-:Y:S01]  /*1fd90*/  IMAD R3, R221, UR5, R3 ;  /* 0x00000005dd037c24 */ /* 0x000fe2000f8e0203 */
[----:B------:R-:W-:Y:S01]  /*1fda0*/  ULDC.64 UR4, c[0x0][0xaf0] ;  /* 0x0002bc0000047ab9 */ /* 0x000fe20000000a00 */
[----:B------:R-:W-:Y:S02]  /*1fdb0*/  IMAD R8, R231, 0x80, R4 ;  /* 0x00000080e7087824 */ /* 0x000fe400078e0204 */
[----:B------:R-:W-:Y:S02]  /*1fdc0*/  IMAD R6, R26, UR4, RZ ;  /* 0x000000041a067c24 */ /* 0x000fe4000f8e02ff */
[----:B--2---:R-:W-:-:S04]  /*1fdd0*/  @P0 IMAD.HI.U32 R4, R8, R7, RZ ;  /* 0x0000000708040227 */ /* 0x004fc800078e00ff */
[----:B------:R-:W-:Y:S02]  /*1fde0*/  IMAD.MOV.U32 R5, RZ, RZ, R8 ;  /* 0x000000ffff057224 */ /* 0x000fe400078e0008 */
[C---:B------:R-:W-:Y:S01]  /*1fdf0*/  IMAD R7, R29.reuse, UR5, R6 ;  /* 0x000000051d077c24 */ /* 0x040fe2000f8e0206 */
[----:B---3--:R-:W-:Y:S01]  /*1fe00*/  @P0 SHF.R.U32.HI R5, RZ, R11, R4 ;  /* 0x0000000bff050219 */ /* 0x008fe20000011604 */
[----:B------:R-:W-:Y:S01]  /*1fe10*/  IMAD.WIDE.U32 R2, R29, UR4, R2 ;  /* 0x000000041d027c25 */ /* 0x000fe2000f8e0002 */
[----:B------:R-:W-:Y:S02]  /*1fe20*/  ULDC.64 UR4, c[0x0][0xae0] ;  /* 0x0002b80000047ab9 */ /* 0x000fe40000000a00 */
[----:B------:R-:W-:Y:S01]  /*1fe30*/  SHF.R.S32.HI R4, RZ, 0x1f, R5 ;  /* 0x0000001fff047819 */ /* 0x000fe20000011405 */
[----:B------:R-:W-:Y:S02]  /*1fe40*/  IMAD.IADD R3, R3, 0x1, R7 ;  /* 0x0000000103037824 */ /* 0x000fe400078e0207 */
[----:B------:R-:W-:-:S02]  /*1fe50*/  IMAD.MOV R7, RZ, RZ, -R5 ;  /* 0x000000ffff077224 */ /* 0x000fc400078e0a05 */
[----:B------:R-:W-:Y:S02]  /*1fe60*/  IMAD R4, R4, UR4, RZ ;  /* 0x0000000404047c24 */ /* 0x000fe4000f8e02ff */
[----:B------:R-:W-:Y:S02]  /*1fe70*/  IMAD R7, R9, R7, R8 ;  /* 0x0000000709077224 */ /* 0x000fe400078e0208 */
[----:B------:R-:W-:-:S04]  /*1fe80*/  IMAD.WIDE.U32 R2, R5, UR4, R2 ;  /* 0x0000000405027c25 */ /* 0x000fc8000f8e0002 */
[----:B------:R-:W-:Y:S01]  /*1fe90*/  IMAD R5, R5, UR5, R4 ;  /* 0x0000000505057c24 */ /* 0x000fe2000f8e0204 */
[----:B------:R-:W-:Y:S01]  /*1fea0*/  SHF.R.S32.HI R4, RZ, 0x1f, R7 ;  /* 0x0000001fff047819 */ /* 0x000fe20000011407 */
[----:B------:R-:W-:Y:S01]  /*1feb0*/  ULDC.64 UR4, c[0x0][0xad8] ;  /* 0x0002b60000047ab9 */ /* 0x000fe20000000a00 */
[----:B------:R-:W-:Y:S02]  /*1fec0*/  IMAD R8, R231, 0x80, R10 ;  /* 0x00000080e7087824 */ /* 0x000fe400078e020a */
[----:B------:R-:W-:Y:S02]  /*1fed0*/  IMAD.IADD R3, R3, 0x1, R5 ;  /* 0x0000000103037824 */ /* 0x000fe400078e0205 */
[----:B------:R-:W-:Y:S02]  /*1fee0*/  IMAD R6, R4, UR4, RZ ;  /* 0x0000000404067c24 */ /* 0x000fe4000f8e02ff */
[----:B------:R-:W-:Y:S02]  /*1fef0*/  IMAD R9, R0, R9, RZ ;  /* 0x0000000900097224 */ /* 0x000fe400078e02ff */
        /* <DEDUP_REMOVED lines=13> */
[----:B------:R2:W3:Y:S01]  /*1ffd0*/  SHFL.IDX PT, R2, R4, RZ, 0x181f ;  /* 0x00181fff04027589 */ /* 0x0004e200000e0000 */
[----:B------:R-:W-:Y:S01]  /*1ffe0*/  VIADD R11, R13, 0x80 ;  /* 0x000000800d0b7836 */ /* 0x000fe20000000000 */
[----:B------:R-:W-:Y:S02]  /*1fff0*/  SHF.R.S32.HI R12, RZ, 0x1f, R13 ;  /* 0x0000001fff0c7819 */ /* 0x000fe4000001140d */
[----:B------:R2:W4:Y:S01]  /*20000*/  SHFL.IDX PT, R0, R5, RZ, 0x181f ;  /* 0x00181fff05007589 */ /* 0x00052200000e0000 */
[----:B------:R-:W-:Y:S02]  /*20010*/  SHF.R.S32.HI R6, RZ, 0x1f, R7 ;  /* 0x0000001fff067819 */ /* 0x000fe40000011407 */
[----:B------:R-:W-:Y:S01]  /*20020*/  SHF.R.S32.HI R10, RZ, 0x1f, R11 ;  /* 0x0000001fff0a7819 */ /* 0x000fe2000001140b */
[----:B------:R-:W-:Y:S06]  /*20030*/  @P2 BRA `(.L_x_637) ;  /* 0x0000000000342947 */ /* 0x000fec0003800000 */
[----:B------:R-:W-:Y:S02]  /*20040*/  ULDC UR4, c[0x0][0xac8] ;  /* 0x0002b20000047ab9 */ /* 0x000fe40000000800 */
[----:B------:R-:W-:Y:S02]  /*20050*/  ISETP.GE.AND P4, PT, R13, UR4, PT ;  /* 0x000000040d007c0c */ /* 0x000fe4000bf86270 */
[----:B------:R-:W-:Y:S02]  /*20060*/  ISETP.GE.AND P3, PT, R7, UR4, PT ;  /* 0x0000000407007c0c */ /* 0x000fe4000bf66270 */
[----:B------:R-:W-:-:S09]  /*20070*/  ISETP.GE.AND P2, PT, R11, UR4, PT ;  /* 0x000000040b007c0c */ /* 0x000fd2000bf46270 */
[-C--:B---3--:R-:W-:Y:S02]  /*20080*/  @!P4 LEA R14, P6, R13, R2.reuse, 0x1 ;  /* 0x000000020d0ec211 */ /* 0x088fe400078c08ff */
[----:B------:R-:W-:Y:S02]  /*20090*/  @!P3 LEA R20, P5, R7, R2, 0x1 ;  /* 0x000000020714b211 */ /* 0x000fe400078a08ff */
[----:B----4-:R-:W-:Y:S02]  /*200a0*/  @!P4 LEA.HI.X R15, R13, R0, R12, 0x1, P6 ;  /* 0x000000000d0fc211 */ /* 0x010fe400030f0c0c */
[----:B------:R-:W-:Y:S02]  /*200b0*/  @!P2 LEA R2, P6, R11, R2, 0x1 ;  /* 0x000000020b02a211 */ /* 0x000fe400078c08ff */
[-C--:B------:R-:W-:Y:S01]  /*200c0*/  @!P3 LEA.HI.X R21, R7, R0.reuse, R6, 0x1, P5 ;  /* 0x000000000715b211 */ /* 0x080fe200028f0c06 */
[----:B------:R3:W-:Y:S01]  /*200d0*/  @!P4 ST.E.128 desc[UR60][R14.64], RZ ;  /* 0x000000ff0e00c985 */ /* 0x0007e2000c101d3c */
[----:B------:R-:W-:-:S03]  /*200e0*/  @!P2 LEA.HI.X R3, R11, R0, R10, 0x1, P6 ;  /* 0x000000000b03a211 */ /* 0x000fc600030f0c0a */
[----:B------:R3:W-:Y:S04]  /*200f0*/  @!P3 ST.E.128 desc[UR60][R20.64], RZ ;  /* 0x000000ff1400b985 */ /* 0x0007e8000c101d3c */
[----:B------:R3:W-:Y:S02]  /*20100*/  @!P2 ST.E.128 desc[UR60][R2.64], RZ ;  /* 0x000000ff0200a985 */ /* 0x0007e4000c101d3c */
.L_x_637:
[----:B------:R-:W-:Y:S05]  /*20110*/  BSYNC B1 ;  /* 0x0000000000017941 */ /* 0x000fea0003800000 */
.L_x_636:
[----:B----4-:R4:W0:Y:S01]  /*20120*/  SHFL.IDX PT, R0, R5, 0x1, 0x181f ;  /* 0x00381f0005007f89 */ /* 0x01082200000e0000 */
[----:B------:R-:W-:Y:S03]  /*20130*/  BSSY B1, `(.L_x_638) ;  /* 0x0000010000017945 */ /* 0x000fe60003800000 */
[----:B---3--:R4:W3:Y:S01]  /*20140*/  SHFL.IDX PT, R2, R4, 0x1, 0x181f ;  /* 0x00381f0004027f89 */ /* 0x0088e200000e0000 */
[----:B------:R-:W-:Y:S05]  /*20150*/  @P0 BRA `(.L_x_639) ;  /* 0x0000000000340947 */ /* 0x000fea0003800000 */
[----:B------:R-:W-:Y:S02]  /*20160*/  ULDC UR4, c[0x0][0xac8] ;  /* 0x0002b20000047ab9 */ /* 0x000fe40000000800 */
[----:B------:R-:W-:Y:S02]  /*20170*/  ISETP.GE.AND P4, PT, R13, UR4, PT ;  /* 0x000000040d007c0c */ /* 0x000fe4000bf86270 */
[----:B------:R-:W-:Y:S02]  /*20180*/  ISETP.GE.AND P5, PT, R7, UR4, PT ;  /* 0x0000000407007c0c */ /* 0x000fe4000bfa6270 */
[----:B------:R-:W-:-:S09]  /*20190*/  ISETP.GE.AND P6, PT, R11, UR4, PT ;  /* 0x000000040b007c0c */ /* 0x000fd2000bfc6270 */
[-C--:B---3--:R-:W-:Y:S02]  /*201a0*/  @!P4 LEA R14, P0, R13, R2.reuse, 0x1 ;  /* 0x000000020d0ec211 */ /* 0x088fe400078008ff */
        /* <DEDUP_REMOVED lines=8> */
.L_x_639:
[----:B------:R-:W-:Y:S05]  /*20230*/  BSYNC B1 ;  /* 0x0000000000017941 */ /* 0x000fea0003800000 */
.L_x_638:
[----:B0-----:R0:W0:Y:S01]  /*20240*/  SHFL.IDX PT, R0, R5, 0x2, 0x181f ;  /* 0x00581f0005007f89 */ /* 0x00102200000e0000 */
[----:B------:R-:W-:Y:S03]  /*20250*/  BSSY B1, `(.L_x_640) ;  /* 0x0000010000017945 */ /* 0x000fe60003800000 */
[----:B---3--:R3:W0:Y:S01]  /*20260*/  SHFL.IDX PT, R2, R4, 0x2, 0x181f ;  /* 0x00581f0004027f89 */ /* 0x00862200000e0000 */
[----:B------:R-:W-:Y:S05]  /*20270*/  @P1 BRA `(.L_x_641) ;  /* 0x0000000000341947 */ /* 0x000fea0003800000 */
[----:B------:R-:W-:Y:S02]  /*20280*/  ULDC UR4, c[0x0][0xac8] ;  /* 0x0002b20000047ab9 */ /* 0x000fe40000000800 */
        /* <DEDUP_REMOVED lines=9> */
[----:B------:R0:W-:Y:S04]  /*20320*/  @!P3 ST.E.128 desc[UR60][R14.64], RZ ;  /* 0x000000ff0e00b985 */ /* 0x0001e8000c101d3c */
[----:B------:R0:W-:Y:S04]  /*20330*/  @!P4 ST.E.128 desc[UR60][R20.64], RZ ;  /* 0x000000ff1400c985 */ /* 0x0001e8000c101d3c */
[----:B------:R0:W-:Y:S02]  /*20340*/  @!P5 ST.E.128 desc[UR60][R2.64], RZ ;  /* 0x000000ff0200d985 */ /* 0x0001e4000c101d3c */
.L_x_641:
[----:B------:R-:W-:Y:S05]  /*20350*/  BSYNC B1 ;  /* 0x0000000000017941 */ /* 0x000fea0003800000 */
.L_x_640:
[----:B0-----:R-:W-:Y:S01]  /*20360*/  VIADD R0, R8, 0x60 ;  /* 0x0000006008007836 */ /* 0x001fe20000000000 */
[----:B--2-4-:R-:W0:Y:S04]  /*20370*/  SHFL.IDX PT, R5, R5, 0x3, 0x181f ;  /* 0x00781f0005057f89 */ /* 0x014e2800000e0000 */
[----:B------:R-:W-:Y:S01]  /*20380*/  ISETP.GE.AND P0, PT, R0, R9, PT ;  /* 0x000000090000720c */ /* 0x000fe20003f06270 */
[----:B------:R2:W4:-:S12]  /*20390*/  SHFL.IDX PT, R2, R4, 0x3, 0x181f ;  /* 0x00781f0004027f89 */ /* 0x00051800000e0000 */
[----:B--2---:R-:W-:Y:S05]  /*203a0*/  @P0 BRA `(.L_x_630) ;  /* 0x0000000000340947 */ /* 0x004fea0003800000 */
        /* <DEDUP_REMOVED lines=13> */
.L_x_630:
[----:B------:R-:W-:Y:S05]  /*20480*/  BSYNC B0 ;  /* 0x0000000000007941 */ /* 0x000fea0003800000 */
.L_x_620:
[----:B------:R-:W-:Y:S02]  /*20490*/  ULDC UR4, c[0x0][0xc3c] ;  /* 0x00030f0000047ab9 */ /* 0x000fe40000000800 */
[----:B-1----:R-:W-:-:S13]  /*204a0*/  ISETP.GE.AND P0, PT, R151, UR4, PT ;  /* 0x0000000497007c0c */ /* 0x002fda000bf06270 */
[----:B------:R-:W-:Y:S05]  /*204b0*/  @!P0 BRA `(.L_x_642) ;  /* 0xfffffe0c00548947 */ /* 0x000fea000383ffff */
[----:B------:R-:W-:Y:S05]  /*204c0*/  BRA `(.L_x_430) ;  /* 0x0000008400487947 */ /* 0x000fea0003800000 */
.L_x_428:
        /* <DEDUP_REMOVED lines=20> */
.L_x_643:
[----:B------:R-:W-:Y:S01]  /*20610*/  LOP3.LUT R0, R6, 0x1f, RZ, 0xc0, !PT ;  /* 0x0000001f06007812 */ /* 0x000fe200078ec0ff */
[----:B------:R-:W-:Y:S01]  /*20620*/  ULDC UR4, c[0x0][0xc3c] ;  /* 0x00030f0000047ab9 */ /* 0x000fe20000000800 */
[----:B------:R-:W-:Y:S01]  /*20630*/  IMAD.MOV.U32 R10, RZ, RZ, RZ ;  /* 0x000000ffff0a7224 */ /* 0x000fe200078e00ff */
[----:B------:R-:W1:Y:S01]  /*20640*/  S2UR UR6, SR_CTAID.X ;  /* 0x00000000000679c3 */ /* 0x000e620000002500 */
[----:B------:R-:W-:Y:S01]  /*20650*/  ISETP.NE.AND P0, PT, R0, 0x1f, PT ;  /* 0x0000001f0000780c */ /* 0x000fe20003f05270 */
[----:B------:R-:W-:-:S03]  /*20660*/  ULDC UR5, c[0x0][0xc38] ;  /* 0x00030e0000057ab9 */ /* 0x000fc60000000800 */
[----:B------:R-:W-:-:S13]  /*20670*/  ISETP.GE.OR P1, PT, R0, UR4, !P0 ;  /* 0x0000000400007c0c */ /* 0x000fda000c726670 */
[----:B0-----:R-:W0:Y:S08]  /*20680*/  @!P1 LDC.64 R2, c[0x0][0xc80] ;  /* 0x00032000ff029b82 */ /* 0x001e300000000a00 */
[----:B------:R-:W2:Y:S01]  /*20690*/  @!P1 LDC.64 R4, c[0x0][0xc78] ;  /* 0x00031e00ff049b82 */ /* 0x000ea20000000a00 */
[----:B0-----:R-:W-:-:S05]  /*206a0*/  @!P1 IMAD.WIDE.U32 R2, R0, 0x4, R2 ;  /* 0x0000000400029825 */ /* 0x001fca00078e0002 */
[----:B------:R2:W3:Y:S02]  /*206b0*/  @!P1 LDG.E R7, desc[UR60][R2.64] ;  /* 0x0000003c02079981 */ /* 0x0004e4000c1e1900 */
[----:B--2---:R-:W-:-:S05]  /*206c0*/  @!P1 IMAD.WIDE.U32 R2, R0, 0x4, R4 ;  /* 0x0000000400029825 */ /* 0x004fca00078e0004 */
[----:B------:R-:W3:Y:S01]  /*206d0*/  @!P1 LDG.E R10, desc[UR60][R2.64] ;  /* 0x0000003c020a9981 */ /* 0x000ee2000c1e1900 */
[C---:B------:R-:W-:Y:S01]  /*206e0*/  ISETP.NE.AND P1, PT, R0.reuse, RZ, PT ;  /* 0x000000ff0000720c */ /* 0x040fe20003f25270 */
[----:B------:R-:W-:Y:S01]  /*206f0*/  UMOV UR4, URZ ;  /* 0x0000003f00047c82 */ /* 0x000fe20008000000 */
[C---:B------:R-:W-:Y:S02]  /*20700*/  ISETP.GE.U32.AND P2, PT, R0.reuse, 0x2, PT ;  /* 0x000000020000780c */ /* 0x040fe40003f46070 */
[C---:B------:R-:W-:Y:S02]  /*20710*/  ISETP.GE.U32.AND P3, PT, R0.reuse, 0x4, PT ;  /* 0x000000040000780c */ /* 0x040fe40003f66070 */
[C---:B------:R-:W-:Y:S02]  /*20720*/  ISETP.GE.U32.AND P4, PT, R0.reuse, 0x8, PT ;  /* 0x000000080000780c */ /* 0x040fe40003f86070 */
[----:B------:R-:W-:Y:S01]  /*20730*/  ISETP.GE.U32.AND P5, PT, R0, 0x10, PT ;  /* 0x000000100000780c */ /* 0x000fe20003fa6070 */
[----:B---3--:R-:W-:-:S05]  /*20740*/  IMAD R4, R7, R10, RZ ;  /* 0x0000000a07047224 */ /* 0x008fca00078e02ff */
        /* <DEDUP_REMOVED lines=17> */
[----:B------:R-:W-:Y:S01]  /*20860*/  IMAD.MOV.U32 R11, RZ, RZ, R8 ;  /* 0x000000ffff0b7224 */ /* 0x000fe200078e0008 */
[----:B-1----:R-:W-:-:S13]  /*20870*/  ISETP.GT.AND P6, PT, R8, UR6, PT ;  /* 0x0000000608007c0c */ /* 0x002fda000bfc4270 */
[----:B------:R-:W-:Y:S05]  /*20880*/  @P6 BRA `(.L_x_645) ;  /* 0x0000000000a46947 */ /* 0x000fea0003800000 */
[----:B------:R-:W-:Y:S01]  /*20890*/  IMAD.MOV.U32 R8, RZ, RZ, R11 ;  /* 0x000000ffff087224 */ /* 0x000fe200078e000b */
[----:B------:R-:W-:Y:S01]  /*208a0*/  UMOV UR4, URZ ;  /* 0x0000003f00047c82 */ /* 0x000fe20008000000 */
[----:B------:R-:W-:-:S05]  /*208b0*/  ULDC UR5, c[0x0][0xc38] ;  /* 0x00030e0000057ab9 */ /* 0x000fca0000000800 */
.L_x_647:
[----:B------:R-:W0:Y:S01]  /*208c0*/  LDC R2, c[0x0][0xc3c] ;  /* 0x00030f00ff027b82 */ /* 0x000e220000000800 */
[----:B------:R-:W-:Y:S01]  /*208d0*/  ULDC UR7, c[0x0][0xc3c] ;  /* 0x00030f0000077ab9 */ /* 0x000fe20000000800 */
[----:B------:R-:W-:Y:S01]  /*208e0*/  UIADD3 UR4, UR4, 0x1f, URZ ;  /* 0x0000001f04047890 */ /* 0x000fe2000fffe03f */
[----:B------:R-:W-:-:S05]  /*208f0*/  IMAD.U32 R3, RZ, RZ, UR7 ;  /* 0x00000007ff037e24 */ /* 0x000fca000f8e00ff */
[----:B------:R1:W-:Y:S01]  /*20900*/  STL [R1+0xc], R3 ;  /* 0x00000c0301007387 */ /* 0x0003e20000100800 */
[----:B0-----:R-:W-:-:S13]  /*20910*/  ISETP.LE.AND P6, PT, R2, UR4, PT ;  /* 0x0000000402007c0c */ /* 0x001fda000bfc3270 */
[----:B-1----:R-:W-:Y:S05]  /*20920*/  @P6 BRA `(.L_x_646) ;  /* 0x0000000400a46947 */ /* 0x002fea0003800000 */
[----:B------:R-:W-:Y:S02]  /*20930*/  VIADD R9, R0, UR4 ;  /* 0x0000000400097c36 */ /* 0x000fe40008000000 */
[----:B------:R-:W-:-:S03]  /*20940*/  IMAD.MOV.U32 R7, RZ, RZ, RZ ;  /* 0x000000ffff077224 */ /* 0x000fc600078e00ff */
[----:B------:R-:W-:-:S13]  /*20950*/  ISETP.GE.OR P6, PT, R9, R2, !P0 ;  /* 0x000000020900720c */ /* 0x000fda00047c6670 */
[----:B------:R-:W0:Y:S08]  /*20960*/  @!P6 LDC.64 R2, c[0x0][0xc80] ;  /* 0x00032000ff02eb82 */ /* 0x000e300000000a00 */
[----:B------:R-:W1:Y:S01]  /*20970*/  @!P6 LDC.64 R4, c[0x0][0xc78] ;  /* 0x00031e00ff04eb82 */ /* 0x000e620000000a00 */
[----:B------:R-:W-:Y:S02]  /*20980*/  IMAD.MOV.U32 R10, RZ, RZ, RZ ;  /* 0x000000ffff0a7224 */ /* 0x000fe400078e00ff */
[----:B0-----:R-:W-:-:S05]  /*20990*/  @!P6 IMAD.WIDE R2, R9, 0x4, R2 ;  /* 0x000000040902e825 */ /* 0x001fca00078e0202 */
[----:B------:R1:W2:Y:S02]  /*209a0*/  @!P6 LDG.E R7, desc[UR60][R2.64] ;  /* 0x0000003c0207e981 */ /* 0x0002a4000c1e1900 */
[----:B-1----:R-:W-:-:S05]  /*209b0*/  @!P6 IMAD.WIDE R2, R9, 0x4, R4 ;  /* 0x000000040902e825 */ /* 0x002fca00078e0204 */
        /* <DEDUP_REMOVED lines=22> */
.L_x_645:
        /* <DEDUP_REMOVED lines=20> */
.L_x_648:
[----:B-1----:R-:W-:Y:S01]  /*20c60*/  IMAD R10, R14, UR5, R11 ;  /* 0x000000050e0a7c24 */ /* 0x002fe2000f8e020b */
[----:B------:R-:W1:Y:S01]  /*20c70*/  MUFU.RCP R12, R12 ;  /* 0x0000000c000c7308 */ /* 0x000e620000001000 */
[----:B------:R-:W-:Y:S02]  /*20c80*/  IMAD R11, R16, R5, RZ ;  /* 0x00000005100b7224 */ /* 0x000fe400078e02ff */
[----:B0-----:R-:W-:Y:S01]  /*20c90*/  IMAD.MOV.U32 R2, RZ, RZ, RZ ;  /* 0x000000ffff027224 */ /* 0x001fe200078e00ff */
[----:B------:R0:W-:Y:S03]  /*20ca0*/  STL [R1], R10 ;  /* 0x0000000a01007387 */ /* 0x0001e60000100800 */
[----:B------:R-:W-:Y:S01]  /*20cb0*/  IMAD.HI.U32 R2, R3, R11, R2 ;  /* 0x0000000b03027227 */ /* 0x000fe200078e0002 */
[----:B------:R-:W-:-:S05]  /*20cc0*/  IABS R11, R7 ;  /* 0x00000007000b7213 */ /* 0x000fca0000000000 */
[----:B------:R-:W-:Y:S01]  /*20cd0*/  IMAD.MOV R14, RZ, RZ, -R11 ;  /* 0x000000ffff0e7224 */ /* 0x000fe200078e0a0b */
[----:B0-----:R-:W-:-:S04]  /*20ce0*/  IADD3 R10, -R10, UR6, RZ ;  /* 0x000000060a0a7c10 */ /* 0x001fc8000fffe1ff */
[----:B------:R-:W-:-:S05]  /*20cf0*/  IABS R3, R10 ;  /* 0x0000000a00037213 */ /* 0x000fca0000000000 */
[----:B------:R-:W-:-:S04]  /*20d00*/  IMAD.HI.U32 R11, R2, R3, RZ ;  /* 0x00000003020b7227 */ /* 0x000fc800078e00ff */
[----:B------:R-:W-:Y:S02]  /*20d10*/  IMAD R2, R11, R14, R3 ;  /* 0x0000000e0b027224 */ /* 0x000fe400078e0203 */
[----:B-1----:R-:W-:-:S03]  /*20d20*/  VIADD R3, R12, 0xffffffe ;  /* 0x0ffffffe0c037836 */ /* 0x002fc60000000000 */
[----:B------:R-:W-:-:S03]  /*20d30*/  ISETP.GT.U32.AND P1, PT, R5, R2, PT ;  /* 0x000000020500720c */ /* 0x000fc60003f24070 */
[----:B------:R-:W0:Y:S10]  /*20d40*/  F2I.FTZ.U32.TRUNC.NTZ R3, R3 ;  /* 0x0000000300037305 */ /* 0x000e34000021f000 */
[----:B------:R-:W-:-:S02]  /*20d50*/  @!P1 IMAD.IADD R2, R2, 0x1, -R5 ;  /* 0x0000000102029824 */ /* 0x000fc400078e0a05 */
[----:B------:R-:W-:Y:S01]  /*20d60*/  @!P1 VIADD R11, R11, 0x1 ;  /* 0x000000010b0b9836 */ /* 0x000fe20000000000 */
[----:B------:R-:W-:Y:S02]  /*20d70*/  ISETP.NE.AND P1, PT, R7, RZ, PT ;  /* 0x000000ff0700720c */ /* 0x000fe40003f25270 */
[----:B------:R-:W-:Y:S01]  /*20d80*/  ISETP.GE.U32.AND P0, PT, R2, R5, PT ;  /* 0x000000050200720c */ /* 0x000fe20003f06070 */
[----:B0-----:R-:W-:Y:S02]  /*20d90*/  IMAD.MOV R5, RZ, RZ, -R3 ;  /* 0x000000ffff057224 */ /* 0x001fe400078e0a03 */
[----:B------:R-:W-:Y:S02]  /*20da0*/  IMAD.MOV.U32 R2, RZ, RZ, RZ ;  /* 0x000000ffff027224 */ /* 0x000fe400078e00ff */
[----:B------:R-:W-:-:S04]  /*20db0*/  IMAD R5, R5, R8, RZ ;  /* 0x0000000805057224 */ /* 0x000fc800078e02ff */
[----:B------:R-:W-:Y:S01]  /*20dc0*/  IMAD.HI.U32 R5, R3, R5, R2 ;  /* 0x0000000503057227 */ /* 0x000fe200078e0002 */
[----:B------:R-:W-:Y:S02]  /*20dd0*/  LOP3.LUT R2, R10, R7, RZ, 0x3c, !PT ;  /* 0x000000070a027212 */ /* 0x000fe400078e3cff */
[----:B------:R-:W-:Y:S01]  /*20de0*/  IABS R3, R9 ;  /* 0x0000000900037213 */ /* 0x000fe20000000000 */
[----:B------:R-:W-:Y:S01]  /*20df0*/  @P0 VIADD R11, R11, 0x1 ;  /* 0x000000010b0b0836 */ /* 0x000fe20000000000 */
[----:B------:R-:W-:-:S03]  /*20e00*/  ISETP.GE.AND P2, PT, R2, RZ, PT ;  /* 0x000000ff0200720c */ /* 0x000fc60003f46270 */
[----:B------:R-:W-:-:S10]  /*20e10*/  IMAD.MOV R3, RZ, RZ, -R3 ;  /* 0x000000ffff037224 */ /* 0x000fd400078e0a03 */
[----:B------:R-:W-:Y:S01]  /*20e20*/  @!P2 IMAD.MOV R11, RZ, RZ, -R11 ;  /* 0x000000ffff0ba224 */ /* 0x000fe200078e0a0b */
[----:B------:R-:W-:-:S04]  /*20e30*/  @!P1 LOP3.LUT R11, RZ, R7, RZ, 0x33, !PT ;  /* 0x00000007ff0b9212 */ /* 0x000fc800078e33ff */
[-C--:B------:R-:W-:Y:S01]  /*20e40*/  IABS R2, R11.reuse ;  /* 0x0000000b00027213 */ /* 0x080fe20000000000 */
[----:B------:R-:W-:-:S04]  /*20e50*/  IMAD R7, R7, R11, RZ ;  /* 0x0000000b07077224 */ /* 0x000fc800078e02ff */
[----:B------:R-:W-:-:S04]  /*20e60*/  IMAD.HI.U32 R5, R5, R2, RZ ;  /* 0x0000000205057227 */ /* 0x000fc800078e00ff */
[----:B------:R-:W-:Y:S01]  /*20e70*/  IMAD R3, R5, R3, R2 ;  /* 0x0000000305037224 */ /* 0x000fe200078e0202 */
[----:B------:R-:W-:-:S04]  /*20e80*/  LOP3.LUT R2, R11, R9, RZ, 0x3c, !PT ;  /* 0x000000090b027212 */ /* 0x000fc800078e3cff */
[----:B------:R-:W-:Y:S02]  /*20e90*/  ISETP.GT.U32.AND P1, PT, R8, R3, PT ;  /* 0x000000030800720c */ /* 0x000fe40003f24070 */
[----:B------:R-:W-:-:S11]  /*20ea0*/  ISETP.GE.AND P2, PT, R2, RZ, PT ;  /* 0x000000ff0200720c */ /* 0x000fd60003f46270 */
[----:B------:R-:W-:Y:S02]  /*20eb0*/  @!P1 IMAD.IADD R3, R3, 0x1, -R8 ;  /* 0x0000000103039824 */ /* 0x000fe400078e0a08 */
[----:B------:R-:W-:Y:S01]  /*20ec0*/  @!P1 VIADD R5, R5, 0x1 ;  /* 0x0000000105059836 */ /* 0x000fe20000000000 */
[----:B------:R-:W-:Y:S02]  /*20ed0*/  ISETP.NE.AND P1, PT, R9, RZ, PT ;  /* 0x000000ff0900720c */ /* 0x000fe40003f25270 */
[----:B------:R-:W-:-:S13]  /*20ee0*/  ISETP.GE.U32.AND P0, PT, R3, R8, PT ;  /* 0x000000080300720c */ /* 0x000fda0003f06070 */
[----:B------:R-:W-:-:S04]  /*20ef0*/  @P0 VIADD R5, R5, 0x1 ;  /* 0x0000000105050836 */ /* 0x000fc80000000000 */
[----:B------:R-:W-:Y:S01]  /*20f00*/  @!P2 IMAD.MOV R5, RZ, RZ, -R5 ;  /* 0x000000ffff05a224 */ /* 0x000fe200078e0a05 */
[----:B------:R-:W-:-:S05]  /*20f10*/  @!P1 LOP3.LUT R5, RZ, R9, RZ, 0x33, !PT ;  /* 0x00000009ff059212 */ /* 0x000fca00078e33ff */
[----:B------:R-:W-:-:S04]  /*20f20*/  IMAD.MOV R2, RZ, RZ, -R5 ;  /* 0x000000ffff027224 */ /* 0x000fc800078e0a05 */
[C---:B------:R-:W-:Y:S02]  /*20f30*/  IMAD R11, R9.reuse, R2, R11 ;  /* 0x00000002090b7224 */ /* 0x040fe400078e020b */
[----:B------:R-:W-:Y:S02]  /*20f40*/  IMAD R2, R9, 0x1000000, R5 ;  /* 0x0100000009027824 */ /* 0x000fe400078e0205 */
[----:B------:R-:W-:Y:S02]  /*20f50*/  IMAD.IADD R5, R10, 0x1, -R7 ;  /* 0x000000010a057824 */ /* 0x000fe400078e0a07 */
[----:B------:R-:W-:Y:S02]  /*20f60*/  IMAD R3, R11, 0x10000, R2 ;  /* 0x000100000b037824 */ /* 0x000fe400078e0202 */
[----:B------:R-:W-:Y:S01]  /*20f70*/  VIADD R2, R4, UR4 ;  /* 0x0000000404027c36 */ /* 0x000fe20008000000 */
[----:B------:R1:W-:Y:S04]  /*20f80*/  STL [R1+0x4], R5 ;  /* 0x0000040501007387 */ /* 0x0003e80000100800 */
[----:B------:R1:W-:Y:S04]  /*20f90*/  STL [R1+0xc], R2 ;  /* 0x00000c0201007387 */ /* 0x0003e80000100800 */
[----:B------:R1:W-:Y:S01]  /*20fa0*/  STL [R1+0x8], R3 ;  /* 0x0000080301007387 */ /* 0x0003e20000100800 */
[----:B------:R-:W-:Y:S05]  /*20fb0*/  BRA `(.L_x_649) ;  /* 0x0000000000107947 */ /* 0x000fea0003800000 */
.L_x_646:
[----:B------:R-:W-:Y:S01]  /*20fc0*/  IMAD.U32 R2, RZ, RZ, UR6 ;  /* 0x00000006ff027e24 */ /* 0x000fe2000f8e00ff */
[----:B------:R0:W-:Y:S04]  /*20fd0*/  STL [R1+0x4], RZ ;  /* 0x000004ff01007387 */ /* 0x0001e80000100800 */
[----:B------:R0:W-:Y:S04]  /*20fe0*/  STL [R1+0x8], RZ ;  /* 0x000008ff01007387 */ /* 0x0001e80000100800 */
[----:B------:R0:W-:Y:S02]  /*20ff0*/  STL [R1], R2 ;  /* 0x0000000201007387 */ /* 0x0001e40000100800 */
.L_x_649:
[----:B------:R-:W2:Y:S04]  /*21000*/  LDL R8, [R1] ;  /* 0x0000000001087983 */ /* 0x000ea80000100800 */
[----:B------:R-:W2:Y:S04]  /*21010*/  LDL R9, [R1+0x4] ;  /* 0x0000040001097983 */ /* 0x000ea80000100800 */
[----:B------:R-:W2:Y:S04]  /*21020*/  LDL R10, [R1+0x8] ;  /* 0x00000800010a7983 */ /* 0x000ea80000100800 */
[----:B------:R-:W2:Y:S01]  /*21030*/  LDL R11, [R1+0xc] ;  /* 0x00000c00010b7983 */ /* 0x000ea20000100800 */
[----:B------:R-:W-:-:S13]  /*21040*/  ISETP.NE.AND P0, PT, R0, RZ, PT ;  /* 0x000000ff0000720c */ /* 0x000fda0003f05270 */
[----:B-1----:R-:W1:Y:S01]  /*21050*/  @!P0 S2R R3, SR_CgaCtaId ;  /* 0x0000000000038919 */ /* 0x002e620000008800 */
[----:B------:R-:W-:-:S04]  /*21060*/  @!P0 MOV R0, 0x400 ;  /* 0x0000040000008802 */ /* 0x000fc80000000f00 */
[----:B-1----:R-:W-:-:S05]  /*21070*/  @!P0 LEA R0, R3, R0, 0x18 ;  /* 0x0000000003008211 */ /* 0x002fca00078ec0ff */
[----:B--2---:R2:W-:Y:S01]  /*21080*/  @!P0 STS.128 [R0+0x368d0], R8 ;  /* 0x0368d00800008388 */ /* 0x0045e20000000c00 */
[----:B------:R-:W-:Y:S06]  /*21090*/  BAR.ARV 0x5, 0x180 ;  /* 0x0146000000007b1d */ /* 0x000fec0000002000 */
.L_x_644:
[----:B--2---:R-:W2:Y:S01]  /*210a0*/  LDL R0, [R1+0xc] ;  /* 0x00000c0001007983 */ /* 0x004ea20000100800 */
[----:B------:R-:W-:Y:S01]  /*210b0*/  ULDC UR4, c[0x0][0xc3c] ;  /* 0x00030f0000047ab9 */ /* 0x000fe20000000800 */
[----:B------:R-:W-:Y:S01]  /*210c0*/  IMAD.MOV.U32 R19, RZ, RZ, RZ ;  /* 0x000000ffff137224 */ /* 0x000fe200078e00ff */
[----:B--2---:R-:W-:Y:S01]  /*210d0*/  ISETP.GE.AND P0, PT, R0, UR4, PT ;  /* 0x0000000400007c0c */ /* 0x004fe2000bf06270 */
[----:B------:R-:W-:-:S05]  /*210e0*/  IMAD.MOV.U32 R0, RZ, RZ, 0x1 ;  /* 0x00000001ff007424 */ /* 0x000fca00078e00ff */
[----:B------:R2:W-:Y:S04]  /*210f0*/  STL [R1+0x18], R0 ;  /* 0x0000180001007387 */ /* 0x0005e80000100800 */
[----:B------:R2:W-:Y:S03]  /*21100*/  STL [R1+0x64], RZ ;  /* 0x000064ff01007387 */ /* 0x0005e60000100800 */
[----:B------:R-:W-:Y:S05]  /*21110*/  @P0 BRA `(.L_x_650) ;  /* 0x0000007400540947 */ /* 0x000fea0003800000 */
[----:B------:R-:W3:Y:S01]  /*21120*/  S2UR UR5, SR_CgaCtaId ;  /* 0x00000000000579c3 */ /* 0x000ee20000008800 */
[C---:B--2---:R-:W-:Y:S01]  /*21130*/  IMAD.SHL.U32 R0, R6.reuse, 0x8, RZ ;  /* 0x0000000806007824 */ /* 0x044fe200078e00ff */
[----:B------:R-:W-:Y:S01]  /*21140*/  LOP3.LUT R4, R6, 0x7f, RZ, 0xc0, !PT ;  /* 0x0000007f06047812 */ /* 0x000fe200078ec0ff */
[----:B------:R-:W-:Y:S01]  /*21150*/  UMOV UR4, 0x400 ;  /* 0x0000040000047882 */ /* 0x000fe20000000000 */
[----:B------:R-:W-:Y:S01]  /*21160*/  BSSY B8, `(.L_x_650) ;  /* 0x0000750000087945 */ /* 0x000fe20003800000 */
[----:B------:R-:W-:Y:S01]  /*21170*/  IMAD.MOV.U32 R19, RZ, RZ, RZ ;  /* 0x000000ffff137224 */ /* 0x000fe200078e00ff */
[----:B------:R-:W-:Y:S01]  /*21180*/  LOP3.LUT R3, R0, 0x1f8, RZ, 0xc0, !PT ;  /* 0x000001f800037812 */ /* 0x000fe200078ec0ff */
[----:B0-----:R-:W-:Y:S01]  /*21190*/  IMAD.SHL.U32 R2, R4, 0x8, RZ ;  /* 0x0000000804027824 */ /* 0x001fe200078e00ff */
[----:B------:R-:W-:Y:S01]  /*211a0*/  LOP3.LUT R0, R0, 0x38, RZ, 0xc0, !PT ;  /* 0x0000003800007812 */ /* 0x000fe200078ec0ff */
[----:B------:R-:W-:Y:S01]  /*211b0*/  ULDC.64 UR36, c[0x0][0x198] ;  /* 0x0000660000247ab9 */ /* 0x000fe20000000a00 */
[----:B------:R-:W-:Y:S01]  /*211c0*/  LOP3.LUT R3, R3, 0x38, R6, 0x78, !PT ;  /* 0x0000003803037812 */ /* 0x000fe200078e7806 */
[----:B------:R-:W-:Y:S01]  /*211d0*/  IMAD.SHL.U32 R6, R6, 0x10, RZ ;  /* 0x0000001006067824 */ /* 0x000fe200078e00ff */
[----:B------:R-:W-:-:S02]  /*211e0*/  ULDC UR38, c[0x0][0xc] ;  /* 0x0000030000267ab9 */ /* 0x000fc40000000800 */
[----:B------:R-:W-:Y:S02]  /*211f0*/  LOP3.LUT R3, R3, 0x200, R2, 0xf8, !PT ;  /* 0x0000020003037812 */ /* 0x000fe400078ef802 */
[----:B------:R-:W-:-:S04]  /*21200*/  SHF.R.U32.HI R2, RZ, 0x3, R4 ;  /* 0x00000003ff027819 */ /* 0x000fc80000011604 */
[----:B------:R-:W-:Y:S01]  /*21210*/  LOP3.LUT R4, R2, 0x70, R6, 0xf8, !PT ;  /* 0x0000007002047812 */ /* 0x000fe200078ef806 */
[----:B------:R-:W-:Y:S01]  /*21220*/  IMAD.MOV.U32 R2, RZ, RZ, 0x1 ;  /* 0x00000001ff027424 */ /* 0x000fe200078e00ff */
[----:B---3--:R-:W-:-:S06]  /*21230*/  ULEA UR4, UR5, UR4, 0x18 ;  /* 0x0000000405047291 */ /* 0x008fcc000f8ec03f */
[----:B------:R-:W-:-:S04]  /*21240*/  IMAD.U32 R18, RZ, RZ, UR4 ;  /* 0x00000004ff127e24 */ /* 0x000fc8000f8e00ff */
[----:B------:R-:W-:-:S05]  /*21250*/  IMAD R3, R3, 0x2, R18 ;  /* 0x0000000203037824 */ /* 0x000fca00078e0212 */
[----:B------:R0:W-:Y:S04]  /*21260*/  STL [R1+0x2c], R3 ;  /* 0x00002c0301007387 */ /* 0x0001e80000100800 */
[----:B------:R-:W-:Y:S04]  /*21270*/  STL [R1+0x64], RZ ;  /* 0x000064ff01007387 */ /* 0x000fe80000100800 */
[----:B------:R2:W-:Y:S01]  /*21280*/  STL [R1+0x24], R2 ;  /* 0x0000240201007387 */ /* 0x0005e20000100800 */
[----:B0-----:R-:W-:-:S03]  /*21290*/  IMAD.MOV.U32 R3, RZ, RZ, 0x1 ;  /* 0x00000001ff037424 */ /* 0x001fc600078e00ff */
[----:B------:R0:W-:Y:S04]  /*212a0*/  STL [R1+0x20], RZ ;  /* 0x000020ff01007387 */ /* 0x0001e80000100800 */
[----:B------:R0:W-:Y:S01]  /*212b0*/  STL [R1+0x18], R3 ;  /* 0x0000180301007387 */ /* 0x0001e20000100800 */
[C---:B--2---:R-:W-:Y:S02]  /*212c0*/  LOP3.LUT R2, R0.reuse, 0x40, RZ, 0xfc, !PT ;  /* 0x0000004000027812 */ /* 0x044fe400078efcff */
[----:B------:R-:W-:-:S07]  /*212d0*/  LOP3.LUT R0, R0, 0x80, RZ, 0xfc, !PT ;  /* 0x0000008000007812 */ /* 0x000fce00078efcff */
.L_x_798:
[----:B------:R-:W2:Y:S01]  /*212e0*/  LDL R0, [R1+0xc] ;  /* 0x00000c0001007983 */ /* 0x000ea20000100800 */
[----:B0-----:R-:W2:Y:S01]  /*212f0*/  LDC.64 R2, c[0x0][0xc88] ;  /* 0x00032200ff027b82 */ /* 0x001ea20000000a00 */
[----:B------:R-:W-:Y:S05]  /*21300*/  YIELD ;  /* 0x0000000000007946 */ /* 0x000fea0003800000 */
[----:B------:R-:W-:Y:S01]  /*21310*/  ULDC.64 UR4, c[0x0][0xa28] ;  /* 0x00028a0000047ab9 */ /* 0x000fe20000000a00 */
[----:B-1----:R-:W-:Y:S01]  /*21320*/  IMAD.MOV.U32 R8, RZ, RZ, RZ ;  /* 0x000000ffff087224 */ /* 0x002fe200078e00ff */
[----:B------:R-:W-:Y:S01]  /*21330*/  ISETP.NE.U32.AND P0, PT, RZ, UR4, PT ;  /* 0x00000004ff007c0c */ /* 0x000fe2000bf05070 */
[----:B------:R-:W-:Y:S01]  /*21340*/  ULDC.64 UR10, c[0x0][0xa18] ;  /* 0x00028600000a7ab9 */ /* 0x000fe20000000a00 */
[----:B------:R-:W-:Y:S01]  /*21350*/  ULDC.64 UR8, c[0x0][0xa10] ;  /* 0x0002840000087ab9 */ /* 0x000fe20000000a00 */
[----:B------:R-:W-:Y:S01]  /*21360*/  ULDC.64 UR6, c[0x0][0xa08] ;  /* 0x0002820000067ab9 */ /* 0x000fe20000000a00 */
[----:B--2---:R-:W-:-:S05]  /*21370*/  IMAD.WIDE R2, R0, 0x4, R2 ;  /* 0x0000000400027825 */ /* 0x004fca00078e0202 */
[----:B------:R-:W2:Y:S01]  /*21380*/  LDG.E R15, desc[UR60][R2.64] ;  /* 0x0000003c020f7981 */ /* 0x000ea2000c1e1900 */
[----:B------:R-:W-:Y:S01]  /*21390*/  ISETP.NE.AND.EX P0, PT, RZ, UR5, PT, P0 ;  /* 0x00000005ff007c0c */ /* 0x000fe2000bf05300 */
[----:B------:R-:W-:Y:S01]  /*213a0*/  IMAD.MOV.U32 R0, RZ, RZ, RZ ;  /* 0x000000ffff007224 */ /* 0x000fe200078e00ff */
        /* <DEDUP_REMOVED lines=10> */
[----:B------:R-:W-:Y:S02]  /*21450*/  ISETP.NE.AND.EX P1, PT, RZ, UR5, PT, P1 ;  /* 0x00000005ff007c0c */ /* 0x000fe4000bf25310 */
[----:B------:R-:W-:Y:S02]  /*21460*/  CS2R R10, SRZ ;  /* 0x00000000000a7805 */ /* 0x000fe4000001ff00 */
[----:B------:R-:W-:Y:S01]  /*21470*/  ISETP.NE.U32.AND P3, PT, RZ, UR10, PT ;  /* 0x0000000aff007c0c */ /* 0x000fe2000bf65070 */
[----:B------:R-:W-:Y:S01]  /*21480*/  STL [R1+0x28], R14 ;  /* 0x0000280e01007387 */ /* 0x000fe20000100800 */
[----:B------:R-:W-:Y:S02]  /*21490*/  ISETP.NE.U32.AND P0, PT, RZ, UR6, PT ;  /* 0x00000006ff007c0c */ /* 0x000fe4000bf05070 */
[----:B------:R-:W-:Y:S01]  /*214a0*/  ISETP.NE.U32.AND P2, PT, RZ, UR8, PT ;  /* 0x00000008ff007c0c */ /* 0x000fe2000bf45070 */
[----:B------:R-:W-:Y:S01]  /*214b0*/  STL [R1+0x38], R13 ;  /* 0x0000380d01007387 */ /* 0x000fe20000100800 */
[----:B------:R-:W-:-:S02]  /*214c0*/  IADD3 R6, P5, R14, UR6, RZ ;  /* 0x000000060e067c10 */ /* 0x000fc4000ffbe0ff */
[C---:B-1----:R-:W-:Y:S02]  /*214d0*/  IADD3 R2, P4, R14.reuse, UR4, RZ ;  /* 0x000000040e027c10 */ /* 0x042fe4000ff9e0ff */
[----:B------:R-:W-:Y:S02]  /*214e0*/  ISETP.NE.AND.EX P3, PT, RZ, UR11, PT, P3 ;  /* 0x0000000bff007c0c */ /* 0x000fe4000bf65330 */
[C---:B------:R-:W-:Y:S02]  /*214f0*/  IADD3.X R3, R13.reuse, UR5, RZ, P4, !PT ;  /* 0x000000050d037c10 */ /* 0x040fe4000a7fe4ff */
[----:B0-----:R-:W-:Y:S02]  /*21500*/  IADD3 R4, P4, R14, UR8, RZ ;  /* 0x000000080e047c10 */ /* 0x001fe4000ff9e0ff */
[----:B------:R-:W-:Y:S01]  /*21510*/  ISETP.NE.AND.EX P0, PT, RZ, UR7, PT, P0 ;  /* 0x00000007ff007c0c */ /* 0x000fe2000bf05300 */
[----:B------:R-:W2:Y:S01]  /*21520*/  @P1 LDG.E R8, desc[UR60][R2.64] ;  /* 0x0000003c02081981 */ /* 0x000ea2000c1e1900 */
[C---:B------:R-:W-:Y:S01]  /*21530*/  IADD3.X R5, R13.reuse, UR9, RZ, P4, !PT ;  /* 0x000000090d057c10 */ /* 0x040fe2000a7fe4ff */
[----:B------:R-:W-:Y:S01]  /*21540*/  ULDC UR4, c[0x0][0x288] ;  /* 0x0000a20000047ab9 */ /* 0x000fe20000000800 */
[----:B------:R-:W-:Y:S01]  /*21550*/  ISETP.NE.AND.EX P2, PT, RZ, UR9, PT, P2 ;  /* 0x00000009ff007c0c */ /* 0x000fe2000bf45320 */
[----:B------:R-:W-:Y:S01]  /*21560*/  IMAD.U32 R12, RZ, RZ, UR4 ;  /* 0x00000004ff0c7e24 */ /* 0x000fe2000f8e00ff */
[----:B------:R-:W-:Y:S01]  /*21570*/  IADD3.X R7, R13, UR7, RZ, P5, !PT ;  /* 0x000000070d077c10 */ /* 0x000fe2000affe4ff */
[----:B------:R-:W-:-:S06]  /*21580*/  ULDC.64 UR4, c[0x0][0x418] ;  /* 0x0001060000047ab9 */ /* 0x000fcc0000000a00 */
[----:B------:R-:W5:Y:S04]  /*21590*/  @P0 LDG.E R11, desc[UR60][R6.64] ;  /* 0x0000003c060b0981 */ /* 0x000f68000c1e1900 */
        /* <DEDUP_REMOVED lines=10> */
[----:B------:R-:W-:-:S03]  /*21640*/  UIMAD UR4, UR4, UR5, URZ ;  /* 0x00000005040472a4 */ /* 0x000fc6000f8e023f */
[----:B------:R-:W-:Y:S02]  /*21650*/  ULDC UR5, c[0x0][0x348] ;  /* 0x0000d20000057ab9 */ /* 0x000fe40000000800 */
[----:B0-----:R-:W-:Y:S02]  /*21660*/  IMAD.U32 R9, RZ, RZ, UR5 ;  /* 0x00000005ff097e24 */ /* 0x001fe4000f8e00ff */
[----:B------:R-:W-:Y:S01]  /*21670*/  IMAD.U32 R8, RZ, RZ, UR4 ;  /* 0x00000004ff087e24 */ /* 0x000fe2000f8e00ff */
[----:B--2---:R0:W-:Y:S01]  /*21680*/  STL [R1+0x5c], R12 ;  /* 0x00005c0c01007387 */ /* 0x0041e20000100800 */
[----:B------:R-:W-:Y:S05]  /*21690*/  @P3 BRA `(.L_x_651) ;  /* 0x0000000000143947 */ /* 0x000fea0003800000 */
[----:B------:R-:W-:Y:S05]  /*216a0*/  @!P1 BRA `(.L_x_651) ;  /* 0x0000000000109947 */ /* 0x000fea0003800000 */
[----:B0-----:R-:W2:Y:S04]  /*216b0*/  LDG.E R12, desc[UR60][R2.64] ;  /* 0x0000003c020c7981 */ /* 0x001ea8000c1e1900 */
[----:B------:R-:W2:Y:S02]  /*216c0*/  LDG.E R2, desc[UR60][R2.64+0x4] ;  /* 0x0000043c02027981 */ /* 0x000ea4000c1e1900 */
[----:B--2---:R-:W-:-:S05]  /*216d0*/  IMAD.IADD R2, R2, 0x1, -R12 ;  /* 0x0000000102027824 */ /* 0x004fca00078e0a0c */
[----:B------:R1:W-:Y:S02]  /*216e0*/  STL [R1+0x5c], R2 ;  /* 0x00005c0201007387 */ /* 0x0003e40000100800 */
.L_x_651:
[----:B------:R-:W2:Y:S01]  /*216f0*/  LDL.LU R3, [R1+0x8] ;  /* 0x0000080001037983 */ /* 0x000ea20000300800 */
[----:B0-----:R-:W-:Y:S01]  /*21700*/  IMAD.MOV.U32 R12, RZ, RZ, R15 ;  /* 0x000000ffff0c7224 */ /* 0x001fe200078e000f */
[----:B------:R-:W-:Y:S02]  /*21710*/  ULDC.64 UR4, c[0x0][0xa20] ;  /* 0x0002880000047ab9 */ /* 0x000fe40000000a00 */
[----:B------:R-:W-:Y:S02]  /*21720*/  ISETP.NE.U32.AND P1, PT, RZ, UR4, PT ;  /* 0x00000004ff007c0c */ /* 0x000fe4000bf25070 */
[----:B------:R0:W-:Y:S02]  /*21730*/  STL [R1+0x14], R12 ;  /* 0x0000140c01007387 */ /* 0x0001e40000100800 */
[----:B------:R-:W-:Y:S02]  /*21740*/  ISETP.NE.AND.EX P1, PT, RZ, UR5, PT, P1 ;  /* 0x00000005ff007c0c */ /* 0x000fe4000bf25310 */
[----:B--2---:R-:W-:-:S02]  /*21750*/  LOP3.LUT R17, R3, 0xff000000, RZ, 0xc0, !PT ;  /* 0xff00000003117812 */ /* 0x004fc400078ec0ff */
[C---:B-1----:R-:W-:Y:S02]  /*21760*/  LOP3.LUT R2, R3.reuse, 0xff0000, RZ, 0xc0, !PT ;  /* 0x00ff000003027812 */ /* 0x042fe400078ec0ff */
[----:B------:R-:W-:Y:S02]  /*21770*/  SHF.R.U32.HI R17, RZ, 0x8, R17 ;  /* 0x00000008ff117819 */ /* 0x000fe40000011611 */
[----:B------:R-:W-:Y:S02]  /*21780*/  LOP3.LUT R16, R3, 0xffff, RZ, 0xc0, !PT ;  /* 0x0000ffff03107812 */ /* 0x000fe400078ec0ff */
[----:B------:R-:W-:Y:S01]  /*21790*/  LEA.HI R17, R2, R17, RZ, 0x10 ;  /* 0x0000001102117211 */ /* 0x000fe200078f80ff */
[----:B-----5:R-:W-:-:S05]  /*217a0*/  IMAD.IADD R2, R11, 0x1, R0 ;  /* 0x000000010b027824 */ /* 0x020fca00078e0200 */
[----:B------:R0:W-:Y:S01]  /*217b0*/  STL [R1+0x1c], R2 ;  /* 0x00001c0201007387 */ /* 0x0001e20000100800 */
[----:B------:R-:W-:Y:S05]  /*217c0*/  @!P1 BRA `(.L_x_652) ;  /* 0x0000000000109947 */ /* 0x000fea0003800000 */
[----:B0-----:R-:W-:-:S04]  /*217d0*/  IADD3 R2, P0, R14, UR4, RZ ;  /* 0x000000040e027c10 */ /* 0x001fc8000ff1e0ff */
[----:B------:R-:W-:-:S05]  /*217e0*/  IADD3.X R3, R13, UR5, RZ, P0, !PT ;  /* 0x000000050d037c10 */ /* 0x000fca00087fe4ff */
[----:B------:R0:W5:Y:S01]  /*217f0*/  LDG.E R8, desc[UR60][R2.64] ;  /* 0x0000003c02087981 */ /* 0x000162000c1e1900 */
[----:B------:R-:W-:Y:S05]  /*21800*/  BRA `(.L_x_653) ;  /* 0x0000000000107947 */ /* 0x000fea0003800000 */
.L_x_652:
[----:B------:R-:W-:Y:S05]  /*21810*/  @!P0 BRA `(.L_x_653) ;  /* 0x00000000000c8947 */ /* 0x000fea0003800000 */
[----:B------:R-:W2:Y:S04]  /*21820*/  LDG.E R8, desc[UR60][R6.64] ;  /* 0x0000003c06087981 */ /* 0x000ea8000c1e1900 */
[----:B------:R-:W2:Y:S02]  /*21830*/  LDG.E R6, desc[UR60][R6.64+0x4] ;  /* 0x0000043c06067981 */ /* 0x000ea4000c1e1900 */
[----:B--2---:R-:W-:-:S07]  /*21840*/  IMAD.IADD R8, R6, 0x1, -R8 ;  /* 0x0000000106087824 */ /* 0x004fce00078e0a08 */
.L_x_653:
[----:B-----5:R-:W-:Y:S02]  /*21850*/  IMAD.IADD R6, R8, 0x1, -R0 ;  /* 0x0000000108067824 */ /* 0x020fe400078e0a00 */
[----:B------:R-:W2:Y:S04]  /*21860*/  @P2 LDG.E R0, desc[UR60][R4.64] ;  /* 0x0000003c04002981 */ /* 0x000ea8000c1e1900 */
[----:B------:R-:W2:Y:S01]  /*21870*/  @P2 LDG.E R4, desc[UR60][R4.64+0x4] ;  /* 0x0000043c04042981 */ /* 0x000ea2000c1e1900 */
[----:B0-----:R-:W-:Y:S01]  /*21880*/  IMAD.MOV.U32 R2, RZ, RZ, RZ ;  /* 0x000000ffff027224 */ /* 0x001fe200078e00ff */
[----:B------:R-:W-:Y:S01]  /*21890*/  LOP3.LUT R13, R17, 0xff, RZ, 0xc0, !PT ;  /* 0x000000ff110d7812 */ /* 0x000fe200078ec0ff */
[----:B------:R-:W-:Y:S01]  /*218a0*/  BSSY B0, `(.L_x_654) ;  /* 0x000002a000007945 */ /* 0x000fe20003800000 */
[----:B------:R-:W-:Y:S01]  /*218b0*/  SHF.R.U32.HI R17, RZ, 0x10, R17 ;  /* 0x00000010ff117819 */ /* 0x000fe20000011611 */
[----:B--2---:R-:W-:-:S04]  /*218c0*/  @P2 IMAD.IADD R9, R4, 0x1, -R0 ;  /* 0x0000000104092824 */ /* 0x004fc800078e0a00 */
[----:B------:R-:W-:-:S04]  /*218d0*/  IMAD.IADD R0, R6, 0x1, R9 ;  /* 0x0000000106007824 */ /* 0x000fc800078e0209 */
[C---:B------:R-:W-:Y:S01]  /*218e0*/  VIADD R3, R0.reuse, 0x6f ;  /* 0x0000006f00037836 */ /* 0x040fe20000000000 */
[----:B------:R-:W-:-:S03]  /*218f0*/  ISETP.GE.AND P1, PT, R0, 0x1, PT ;  /* 0x000000010000780c */ /* 0x000fc60003f26270 */
[----:B------:R-:W-:-:S04]  /*21900*/  IMAD.HI R2, R3, -0x6db6db6d, R2 ;  /* 0x9249249303027827 */ /* 0x000fc800078e0202 */
[----:B------:R-:W-:Y:S01]  /*21910*/  IMAD.MOV.U32 R3, RZ, RZ, RZ ;  /* 0x000000ffff037224 */ /* 0x000fe200078e00ff */
[----:B------:R-:W-:-:S04]  /*21920*/  SHF.R.U32.HI R0, RZ, 0x1f, R2 ;  /* 0x0000001fff007819 */ /* 0x000fc80000011602 */
[----:B------:R-:W-:-:S05]  /*21930*/  LEA.HI.SX32 R11, R2, R0, 0x1a ;  /* 0x00000000020b7211 */ /* 0x000fca00078fd2ff */
[----:B------:R0:W-:Y:S04]  /*21940*/  STL [R1+0x40], R11 ;  /* 0x0000400b01007387 */ /* 0x0001e80000100800 */
[----:B------:R0:W-:Y:S01]  /*21950*/  STL [R1+0x60], R13 ;  /* 0x0000600d01007387 */ /* 0x0001e20000100800 */
[----:B------:R-:W-:Y:S05]  /*21960*/  @!P1 BRA `(.L_x_655) ;  /* 0x0000000000749947 */ /* 0x000fea0003800000 */
[----:B------:R-:W-:Y:S01]  /*21970*/  ISETP.NE.AND P0, PT, R17, RZ, PT ;  /* 0x000000ff1100720c */ /* 0x000fe20003f05270 */
[----:B------:R-:W-:-:S03]  /*21980*/  ULDC UR4, c[0x0][0x9f0] ;  /* 0x00027c0000047ab9 */ /* 0x000fc60000000800 */
[----:B------:R-:W-:-:S04]  /*21990*/  SEL R0, R17, UR4, P0 ;  /* 0x0000000411007c07 */ /* 0x000fc80008000000 */
[----:B------:R-:W-:Y:S02]  /*219a0*/  IABS R2, R0 ;  /* 0x0000000000027213 */ /* 0x000fe40000000000 */
[----:B------:R-:W-:Y:S02]  /*219b0*/  IADD3 R3, R0, -0x1, R11 ;  /* 0xffffffff00037810 */ /* 0x000fe40007ffe00b */
[----:B------:R-:W1:Y:S08]  /*219c0*/  I2F.RP R4, R2 ;  /* 0x0000000200047306 */ /* 0x000e700000209400 */
[----:B-1----:R-:W1:Y:S02]  /*219d0*/  MUFU.RCP R4, R4 ;  /* 0x0000000400047308 */ /* 0x002e640000001000 */
[----:B-1----:R-:W-:-:S06]  /*219e0*/  VIADD R4, R4, 0xffffffe ;  /* 0x0ffffffe04047836 */ /* 0x002fcc0000000000 */
[----:B------:R1:W2:Y:S02]  /*219f0*/  F2I.FTZ.U32.TRUNC.NTZ R5, R4 ;  /* 0x0000000400057305 */ /* 0x0002a4000021f000 */
[----:B-1----:R-:W-:-:S04]  /*21a00*/  LOP3.LUT R4, R3, R0, RZ, 0x3c, !PT ;  /* 0x0000000003047212 */ /* 0x002fc800078e3cff */
[----:B------:R-:W-:Y:S01]  /*21a10*/  ISETP.GE.AND P4, PT, R4, RZ, PT ;  /* 0x000000ff0400720c */ /* 0x000fe20003f86270 */
[----:B--2---:R-:W-:-:S04]  /*21a20*/  IMAD.MOV R4, RZ, RZ, -R5 ;  /* 0x000000ffff047224 */ /* 0x004fc800078e0a05 */
[----:B------:R-:W-:Y:S02]  /*21a30*/  IMAD R7, R4, R2, RZ ;  /* 0x0000000204077224 */ /* 0x000fe400078e02ff */
[----:B------:R-:W-:-:S04]  /*21a40*/  IMAD.MOV.U32 R4, RZ, RZ, RZ ;  /* 0x000000ffff047224 */ /* 0x000fc800078e00ff */
[----:B------:R-:W-:Y:S01]  /*21a50*/  IMAD.HI.U32 R7, R5, R7, R4 ;  /* 0x0000000705077227 */ /* 0x000fe200078e0004 */
[----:B------:R-:W-:Y:S02]  /*21a60*/  IABS R4, R3 ;  /* 0x0000000300047213 */ /* 0x000fe40000000000 */
[----:B------:R-:W-:-:S05]  /*21a70*/  IABS R3, R0 ;  /* 0x0000000000037213 */ /* 0x000fca0000000000 */
[----:B------:R-:W-:-:S04]  /*21a80*/  IMAD.MOV R3, RZ, RZ, -R3 ;  /* 0x000000ffff037224 */ /* 0x000fc800078e0a03 */
        /* <DEDUP_REMOVED lines=10> */
[----:B------:R-:W-:-:S07]  /*21b30*/  @!P3 LOP3.LUT R3, RZ, R0, RZ, 0x33, !PT ;  /* 0x00000000ff03b212 */ /* 0x000fce00078e33ff */
.L_x_655:
[----:B------:R-:W-:Y:S05]  /*21b40*/  BSYNC B0 ;  /* 0x0000000000007941 */ /* 0x000fea0003800000 */
.L_x_654:
[-C--:B------:R-:W-:Y:S01]  /*21b50*/  IMAD R0, R13, R3.reuse, RZ ;  /* 0x000000030d007224 */ /* 0x080fe200078e02ff */
[----:B------:R-:W-:Y:S04]  /*21b60*/  BSSY B0, `(.L_x_656) ;  /* 0x0000161000007945 */ /* 0x000fe80003800000 */
        /* <DEDUP_REMOVED lines=8> */
[----:B------:R-:W-:-:S04]  /*21bf0*/  IMAD.MOV.U32 R2, RZ, RZ, R3 ;  /* 0x000000ffff027224 */ /* 0x000fc800078e0003 */
[----:B------:R-:W-:Y:S02]  /*21c00*/  IMAD.MOV.U32 R8, RZ, RZ, R2 ;  /* 0x000000ffff087224 */ /* 0x000fe400078e0002 */
[----:B------:R-:W-:Y:S02]  /*21c10*/  @P0 VIADD R5, R4, 0x6f ;  /* 0x0000006f04050836 */ /* 0x000fe40000000000 */
[----:B------:R-:W-:-:S04]  /*21c20*/  @P0 IMAD.MOV.U32 R4, RZ, RZ, RZ ;  /* 0x000000ffff040224 */ /* 0x000fc800078e00ff */
[----:B------:R-:W-:-:S05]  /*21c30*/  @P0 IMAD.HI R4, R5, -0x6db6db6d, R4 ;  /* 0x9249249305040827 */ /* 0x000fca00078e0204 */
[----:B------:R-:W-:-:S04]  /*21c40*/  @P0 SHF.R.U32.HI R0, RZ, 0x1f, R4 ;  /* 0x0000001fff000819 */ /* 0x000fc80000011604 */
[----:B------:R-:W-:Y:S02]  /*21c50*/  @P0 LEA.HI.SX32 R8, R4, R0, 0x1a ;  /* 0x0000000004080211 */ /* 0x000fe400078fd2ff */
[----:B------:R-:W-:Y:S02]  /*21c60*/  PLOP3.LUT P0, PT, PT, PT, PT, 0x80, 0x0 ;  /* 0x000000000000781c */ /* 0x000fe40003f0f070 */
[----:B------:R-:W-:-:S13]  /*21c70*/  ISETP.GT.AND P3, PT, R8, R2, PT ;  /* 0x000000020800720c */ /* 0x000fda0003f64270 */
[----:B------:R-:W-:Y:S05]  /*21c80*/  @!P3 BRA `(.L_x_657) ;  /* 0x000000140038b947 */ /* 0x000fea0003800000 */
[----:B------:R-:W-:Y:S01]  /*21c90*/  UMOV UR4, 0xffffffff ;  /* 0xffffffff00047882 */ /* 0x000fe20000000000 */
[----:B------:R-:W-:Y:S02]  /*21ca0*/  SEL R0, R12, RZ, !P2 ;  /* 0x000000ff0c007207 */ /* 0x000fe40005000000 */
[----:B------:R-:W-:Y:S05]  /*21cb0*/  BRA.DIV UR4, `(.L_x_658) ;  /* 0x0000007604047947 */ /* 0x000fea000b800000 */
[----:B------:R-:W1:Y:S02]  /*21cc0*/  S2R R3, SR_TID.X ;  /* 0x0000000000037919 */ /* 0x000e640000002100 */
[----:B-1----:R-:W-:-:S04]  /*21cd0*/  SHF.R.U32.HI R3, RZ, 0x5, R3 ;  /* 0x00000005ff037819 */ /* 0x002fc80000011603 */
[----:B------:R-:W-:-:S05]  /*21ce0*/  LOP3.LUT R3, R3, 0x3, RZ, 0xc0, !PT ;  /* 0x0000000303037812 */ /* 0x000fca00078ec0ff */
[----:B------:R1:W2:Y:S02]  /*21cf0*/  SHFL.IDX PT, R14, R3, RZ, 0x1f ;  /* 0x00001fff030e7589 */ /* 0x0002a400000e0000 */
.L_x_829:
[----:B--2---:R-:W-:Y:S02]  /*21d00*/  ISETP.NE.AND P0, PT, R14, RZ, PT ;  /* 0x000000ff0e00720c */ /* 0x004fe40003f05270 */
[----:B------:R-:W-:-:S11]  /*21d10*/  PLOP3.LUT P6, PT, PT, PT, PT, 0x8, 0x0 ;  /* 0x000000000000781c */ /* 0x000fd60003fce170 */
[----:B------:R-:W-:Y:S05]  /*21d20*/  @P0 BRA `(.L_x_659) ;  /* 0x00000000000c0947 */ /* 0x000fea0003800000 */
[----:B------:R-:W-:-:S03]  /*21d30*/  UMOV UR4, 0xffffffff ;  /* 0xffffffff00047882 */ /* 0x000fc60000000000 */
[----:B------:R-:W-:Y:S05]  /*21d40*/  BRA.DIV UR4, `(.L_x_660) ;  /* 0x0000007604147947 */ /* 0x000fea000b800000 */
[----:B------:R-:W-:-:S13]  /*21d50*/  ELECT P6, URZ, PT ;  /* 0x00000000003f782f */ /* 0x000fda00038c0000 */
.L_x_659:
[----:B-1----:R-:W2:Y:S01]  /*21d60*/  LDL R3, [R1+0x64] ;  /* 0x0000640001037983 */ /* 0x002ea20000100800 */
[----:B------:R-:W-:Y:S01]  /*21d70*/  BSSY B1, `(.L_x_661) ;  /* 0x0000008000017945 */ /* 0x000fe20003800000 */
[----:B--2---:R-:W-:-:S05]  /*21d80*/  VIADD R3, R3, 0x1 ;  /* 0x0000000103037836 */ /* 0x004fca0000000000 */
[----:B------:R-:W-:-:S04]  /*21d90*/  LEA.HI R4, R3, R3, RZ, 0x1 ;  /* 0x0000000303047211 */ /* 0x000fc800078f08ff */
[----:B------:R-:W-:-:S05]  /*21da0*/  LOP3.LUT R4, R4, 0xfffffffe, RZ, 0xc0, !PT ;  /* 0xfffffffe04047812 */ /* 0x000fca00078ec0ff */
[----:B------:R-:W-:-:S05]  /*21db0*/  IMAD.IADD R3, R3, 0x1, -R4 ;  /* 0x0000000103037824 */ /* 0x000fca00078e0a04 */
[----:B------:R-:W-:-:S04]  /*21dc0*/  SHF.L.U32 R3, R3, 0x1f, RZ ;  /* 0x0000001f03037819 */ /* 0x000fc800000006ff */
[----:B------:R-:W1:Y:S02]  /*21dd0*/  SYNCS.PHASECHK.TRANS64.TRYWAIT P0, [R18+URZ+0x36820], R3 ;  /* 0x03682003120075a7 */ /* 0x000e64000800017f */
[----:B-1----:R-:W-:Y:S05]  /*21de0*/  @!P0 BRA `(.L_x_662) ;  /* 0x00000074000c8947 */ /* 0x002fea0003800000 */
.L_x_832:
[----:B------:R-:W-:Y:S05]  /*21df0*/  BSYNC B1 ;  /* 0x0000000000017941 */ /* 0x000fea0003800000 */
.L_x_661:
[----:B------:R-:W-:Y:S04]  /*21e00*/  BSSY B1, `(.L_x_663) ;  /* 0x000008e000017945 */ /* 0x000fe80003800000 */
[----:B------:R-:W-:Y:S05]  /*21e10*/  @!P6 BRA `(.L_x_664) ;  /* 0x000000080030e947 */ /* 0x000fea0003800000 */
[----:B------:R-:W2:Y:S04]  /*21e20*/  LDL R5, [R1+0x20] ;  /* 0x0000200001057983 */ /* 0x000ea80000100800 */
[----:B------:R-:W3:Y:S01]  /*21e30*/  LDL R6, [R1+0x24] ;  /* 0x0000240001067983 */ /* 0x000ee20000100800 */
[----:B------:R-:W-:Y:S01]  /*21e40*/  BSSY B2, `(.L_x_665) ;  /* 0x0000008000027945 */ /* 0x000fe20003800000 */
[----:B------:R-:W4:Y:S02]  /*21e50*/  S2R R4, SR_TID.X ;  /* 0x0000000000047919 */ /* 0x000f240000002100 */
[----:B----4-:R-:W-:-:S04]  /*21e60*/  LOP3.LUT R4, R4, 0x7f, RZ, 0xc0, !PT ;  /* 0x0000007f04047812 */ /* 0x010fc800078ec0ff */
[----:B------:R-:W-:Y:S01]  /*21e70*/  ISETP.NE.AND P2, PT, R4, RZ, PT ;  /* 0x000000ff0400720c */ /* 0x000fe20003f45270 */
[----:B--2---:R-:W-:Y:S01]  /*21e80*/  IMAD R5, R5, 0x8, R18 ;  /* 0x0000000805057824 */ /* 0x004fe200078e0212 */
[----:B---3--:R-:W-:-:S04]  /*21e90*/  SHF.L.U32 R9, R6, 0x1f, RZ ;  /* 0x0000001f06097819 */ /* 0x008fc800000006ff */
[----:B------:R-:W2:Y:S02]  /*21ea0*/  SYNCS.PHASECHK.TRANS64.TRYWAIT P0, [R5+URZ+0x368a0], R9 ;  /* 0x0368a009050075a7 */ /* 0x000ea4000800017f */
[----:B--2---:R-:W-:Y:S05]  /*21eb0*/  @!P0 BRA `(.L_x_666) ;  /* 0x0000007000ec8947 */ /* 0x004fea0003800000 */
.L_x_833:
[----:B------:R-:W-:Y:S05]  /*21ec0*/  BSYNC B2 ;  /* 0x0000000000027941 */ /* 0x000fea0003800000 */
.L_x_665:
[----:B------:R-:W-:Y:S04]  /*21ed0*/  BSSY B2, `(.L_x_667) ;  /* 0x0000009000027945 */ /* 0x000fe80003800000 */
[----:B------:R-:W-:Y:S05]  /*21ee0*/  @P2 BRA `(.L_x_668) ;  /* 0x00000000001c2947 */ /* 0x000fea0003800000 */
[----:B------:R-:W3:Y:S01]  /*21ef0*/  S2R R4, SR_TID.X ;  /* 0x0000000000047919 */ /* 0x000ee20000002100 */
[----:B-1----:R-:W-:-:S04]  /*21f00*/  IMAD.MOV.U32 R3, RZ, RZ, 0xa800 ;  /* 0x0000a800ff037424 */ /* 0x002fc800078e00ff */
[----:B------:R4:W-:Y:S01]  /*21f10*/  SYNCS.ARRIVE.TRANS64 RZ, [R5+URZ+0x36890], R3 ;  /* 0x0368900305ff79a7 */ /* 0x0009e2000800003f */
[----:B---3--:R-:W-:-:S04]  /*21f20*/  LOP3.LUT R4, R4, 0x1f, RZ, 0xc0, !PT ;  /* 0x0000001f04047812 */ /* 0x008fc800078ec0ff */
[----:B------:R-:W-:-:S13]  /*21f30*/  ISETP.NE.AND P0, PT, R4, RZ, PT ;  /* 0x000000ff0400720c */ /* 0x000fda0003f05270 */
[----:B----4-:R-:W-:Y:S05]  /*21f40*/  @!P0 BRA `(.L_x_668) ;  /* 0x0000000000048947 */ /* 0x010fea0003800000 */
[----:B------:R-:W-:Y:S01]  /*21f50*/  BPT.TRAP 0x1 ;  /* 0x000000040000795c */ /* 0x000fe20000300000 */
.L_x_668:
[----:B------:R-:W-:Y:S05]  /*21f60*/  BSYNC B2 ;  /* 0x0000000000027941 */ /* 0x000fea0003800000 */
.L_x_667:
[----:B-1----:R-:W3:Y:S01]  /*21f70*/  LDL R3, [R1+0x20] ;  /* 0x0000200001037983 */ /* 0x002ee20000100800 */
[----:B------:R-:W-:Y:S01]  /*21f80*/  IMAD.MOV.U32 R15, RZ, RZ, RZ ;  /* 0x000000ffff0f7224 */ /* 0x000fe200078e00ff */
[----:B------:R-:W-:Y:S01]  /*21f90*/  UIADD3 UR4, UP0, UR36, 0x570, URZ ;  /* 0x0000057024047890 */ /* 0x000fe2000ff1e03f */
[----:B------:R-:W-:Y:S01]  /*21fa0*/  IMAD R4, R8, 0x70, R10 ;  /* 0x0000007008047824 */ /* 0x000fe200078e020a */
[----:B------:R-:W-:Y:S01]  /*21fb0*/  PLOP3.LUT P0, PT, PT, PT, PT, 0x80, 0x0 ;  /* 0x000000000000781c */ /* 0x000fe20003f0f070 */
[----:B------:R-:W-:Y:S01]  /*21fc0*/  UMOV UR6, 0x0 ;  /* 0x0000000000067882 */ /* 0x000fe20000000000 */
[----:B------:R-:W-:Y:S01]  /*21fd0*/  R2UR UR10, R15 ;  /* 0x000000000f0a72ca */ /* 0x000fe200000e0000 */
[----:B------:R-:W-:Y:S01]  /*21fe0*/  VIADD R4, R4, 0xffffff90 ;  /* 0xffffff9004047836 */ /* 0x000fe20000000000 */
[----:B------:R-:W-:Y:S01]  /*21ff0*/  UIADD3.X UR5, URZ, UR37, URZ, UP0, !UPT ;  /* 0x000000253f057290 */ /* 0x000fe200087fe43f */
[----:B------:R-:W-:Y:S01]  /*22000*/  UMOV UR7, 0x12f00000 ;  /* 0x12f0000000077882 */ /* 0x000fe20000000000 */
[----:B---3--:R-:W-:-:S02]  /*22010*/  IMAD R7, R3, 0xa800, R18 ;  /* 0x0000a80003077824 */ /* 0x008fc400078e0212 */
[----:B------:R-:W-:Y:S02]  /*22020*/  VIADD R3, R5, 0x36890 ;  /* 0x0003689005037836 */ /* 0x000fe40000000000 */
[----:B------:R-:W-:-:S07]  /*22030*/  VIADD R6, R7, 0x21400 ;  /* 0x0002140007067836 */ /* 0x000fce0000000000 */
.L_x_669:
        /* <DEDUP_REMOVED lines=16> */
.L_x_670:
        /* <DEDUP_REMOVED lines=10> */
[----:B0-----:R-:W-:Y:S01]  /*221e0*/  IMAD.MOV.U32 R11, RZ, RZ, 0x80 ;  /* 0x00000080ff0b7424 */ /* 0x001fe200078e00ff */
[----:B------:R-:W-:Y:S01]  /*221f0*/  PLOP3.LUT P0, PT, PT, PT, PT, 0x80, 0x0 ;  /* 0x000000000000781c */ /* 0x000fe20003f0f070 */
[----:B------:R-:W-:Y:S01]  /*22200*/  VIADD R6, R7, 0x28400 ;  /* 0x0002840007067836 */ /* 0x000fe20000000000 */
[----:B------:R-:W-:Y:S01]  /*22210*/  UMOV UR6, 0x0 ;  /* 0x0000000000067882 */ /* 0x000fe20000000000 */
[----:B------:R-:W-:Y:S01]  /*22220*/  UMOV UR7, 0x12f00000 ;  /* 0x12f0000000077882 */ /* 0x000fe20000000000 */
[----:B------:R-:W-:-:S15]  /*22230*/  R2UR UR10, R11 ;  /* 0x000000000b0a72ca */ /* 0x000fde00000e0000 */
.L_x_671:
        /* <DEDUP_REMOVED lines=10> */
[----:B------:R-:W0:Y:S01]  /*222e0*/  SYNCS.PHASECHK.TRANS64.TRYWAIT P0, [R5+URZ+0x368c0], R9 ;  /* 0x0368c009050075a7 */ /* 0x000e22000800017f */
[----:B------:R-:W-:Y:S04]  /*222f0*/  BSSY B2, `(.L_x_672) ;  /* 0x0000002000027945 */ /* 0x000fe80003800000 */
[----:B0-----:R-:W-:Y:S05]  /*22300*/  @!P0 BRA `(.L_x_673) ;  /* 0x0000006c00ec8947 */ /* 0x001fea0003800000 */
.L_x_834:
[----:B------:R-:W-:Y:S05]  /*22310*/  BSYNC B2 ;  /* 0x0000000000027941 */ /* 0x000fea0003800000 */
.L_x_672:
[----:B------:R-:W-:Y:S01]  /*22320*/  BSSY B2, `(.L_x_674) ;  /* 0x000000b000027945 */ /* 0x000fe20003800000 */
[----:B------:R-:W-:Y:S02]  /*22330*/  IMAD.MOV.U32 R12, RZ, RZ, 0x0 ;  /* 0x00000000ff0c7424 */ /* 0x000fe400078e00ff */
[----:B------:R-:W-:Y:S01]  /*22340*/  IMAD.MOV.U32 R13, RZ, RZ, 0x12f00000 ;  /* 0x12f00000ff0d7424 */ /* 0x000fe200078e00ff */
[----:B------:R-:W-:Y:S06]  /*22350*/  @P2 BRA `(.L_x_675) ;  /* 0x00000000001c2947 */ /* 0x000fec0003800000 */
[----:B------:R-:W1:Y:S01]  /*22360*/  S2R R6, SR_TID.X ;  /* 0x0000000000067919 */ /* 0x000e620000002100 */
[----:B------:R-:W-:-:S04]  /*22370*/  IMAD.MOV.U32 R3, RZ, RZ, 0xa800 ;  /* 0x0000a800ff037424 */ /* 0x000fc800078e00ff */
[----:B------:R3:W-:Y:S01]  /*22380*/  SYNCS.ARRIVE.TRANS64 RZ, [R5+URZ+0x368b0], R3 ;  /* 0x0368b00305ff79a7 */ /* 0x0007e2000800003f */
[----:B-1----:R-:W-:-:S04]  /*22390*/  LOP3.LUT R6, R6, 0x1f, RZ, 0xc0, !PT ;  /* 0x0000001f06067812 */ /* 0x002fc800078ec0ff */
[----:B------:R-:W-:-:S13]  /*223a0*/  ISETP.NE.AND P0, PT, R6, RZ, PT ;  /* 0x000000ff0600720c */ /* 0x000fda0003f05270 */
[----:B---3--:R-:W-:Y:S05]  /*223b0*/  @!P0 BRA `(.L_x_675) ;  /* 0x0000000000048947 */ /* 0x008fea0003800000 */
[----:B------:R-:W-:Y:S01]  /*223c0*/  BPT.TRAP 0x1 ;  /* 0x000000040000795c */ /* 0x000fe20000300000 */
.L_x_675:
[----:B------:R-:W-:Y:S05]  /*223d0*/  BSYNC B2 ;  /* 0x0000000000027941 */ /* 0x000fea0003800000 */
.L_x_674:
[----:B------:R-:W-:Y:S01]  /*223e0*/  R2UR UR10, R15 ;  /* 0x000000000f0a72ca */ /* 0x000fe200000e0000 */
[----:B------:R-:W-:Y:S01]  /*223f0*/  UIADD3 UR4, UP0, UR36, 0x670, URZ ;  /* 0x0000067024047890 */ /* 0x000fe2000ff1e03f */
[----:B------:R-:W-:Y:S01]  /*22400*/  R2UR UR6, R12 ;  /* 0x000000000c0672ca */ /* 0x000fe200000e0000 */
[----:B0-2---:R-:W-:Y:S01]  /*22410*/  VIADD R5, R5, 0x368b0 ;  /* 0x000368b005057836 */ /* 0x005fe20000000000 */
[----:B------:R-:W-:Y:S01]  /*22420*/  R2UR UR7, R13 ;  /* 0x000000000d0772ca */ /* 0x000fe200000e0000 */
[----:B------:R-:W-:Y:S01]  /*22430*/  VIADD R3, R7, 0x400 ;  /* 0x0000040007037836 */ /* 0x000fe20000000000 */
[----:B------:R-:W-:Y:S01]  /*22440*/  PLOP3.LUT P0, PT, PT, PT, PT, 0x80, 0x0 ;  /* 0x000000000000781c */ /* 0x000fe20003f0f070 */
[----:B------:R-:W-:-:S12]  /*22450*/  UIADD3.X UR5, URZ, UR37, URZ, UP0, !UPT ;  /* 0x000000253f057290 */ /* 0x000fd800087fe43f */
.L_x_676:
        /* <DEDUP_REMOVED lines=15> */
.L_x_677:
        /* <DEDUP_REMOVED lines=15> */
.L_x_678:
        /* <DEDUP_REMOVED lines=10> */
.L_x_664:
[----:B------:R-:W-:Y:S05]  /*226e0*/  BSYNC B1 ;  /* 0x0000000000017941 */ /* 0x000fea0003800000 */
.L_x_663:
[----:B-1----:R-:W2:Y:S04]  /*226f0*/  LDL.LU R3, [R1+0x20] ;  /* 0x0000200001037983 */ /* 0x002ea80000300800 */
[----:B------:R-:W3:Y:S01]  /*22700*/  LDL.LU R6, [R1+0x24] ;  /* 0x0000240001067983 */ /* 0x000ee20000300800 */
[----:B------:R-:W-:Y:S01]  /*22710*/  VIADD R8, R8, 0xfffffffe ;  /* 0xfffffffe08087836 */ /* 0x000fe20000000000 */
[----:B------:R-:W-:-:S04]  /*22720*/  PLOP3.LUT P0, PT, PT, PT, PT, 0x8, 0x0 ;  /* 0x000000000000781c */ /* 0x000fc80003f0e170 */
[----:B------:R-:W-:Y:S01]  /*22730*/  ISETP.GE.AND P3, PT, R8, R2, PT ;  /* 0x000000020800720c */ /* 0x000fe20003f66270 */
[----:B--2---:R-:W-:-:S05]  /*22740*/  VIADD R3, R3, 0x1 ;  /* 0x0000000103037836 */ /* 0x004fca0000000000 */
[----:B------:R-:W-:-:S04]  /*22750*/  ISETP.NE.AND P2, PT, R3, 0x2, PT ;  /* 0x000000020300780c */ /* 0x000fc80003f45270 */
[----:B------:R-:W-:Y:S02]  /*22760*/  SEL R4, RZ, 0x1, P2 ;  /* 0x00000001ff047807 */ /* 0x000fe40001000000 */
[----:B------:R-:W-:Y:S02]  /*22770*/  SEL R3, R3, RZ, P2 ;  /* 0x000000ff03037207 */ /* 0x000fe40001000000 */
[----:B---3--:R-:W-:-:S03]  /*22780*/  LOP3.LUT R6, R6, R4, RZ, 0x3c, !PT ;  /* 0x0000000406067212 */ /* 0x008fc600078e3cff */
[----:B------:R1:W-:Y:S04]  /*22790*/  STL [R1+0x20], R3 ;  /* 0x0000200301007387 */ /* 0x0003e80000100800 */
[----:B------:R1:W-:Y:S01]  /*227a0*/  STL [R1+0x24], R6 ;  /* 0x0000240601007387 */ /* 0x0003e20000100800 */
[----:B------:R-:W-:Y:S05]  /*227b0*/  @!P3 BRA `(.L_x_657) ;  /* 0x00000008006cb947 */ /* 0x000fea0003800000 */
.L_x_695:
[----:B------:R-:W-:Y:S05]  /*227c0*/  YIELD ;  /* 0x0000000000007946 */ /* 0x000fea0003800000 */
[----:B------:R-:W-:Y:S04]  /*227d0*/  BSSY B1, `(.L_x_679) ;  /* 0x000008d000017945 */ /* 0x000fe80003800000 */
[----:B--2---:R-:W-:Y:S05]  /*227e0*/  @!P6 BRA `(.L_x_680) ;  /* 0x00000008002ce947 */ /* 0x004fea0003800000 */
[----:B------:R-:W2:Y:S04]  /*227f0*/  LDL R5, [R1+0x20] ;  /* 0x0000200001057983 */ /* 0x000ea80000100800 */
[----:B------:R-:W3:Y:S01]  /*22800*/  LDL R4, [R1+0x24] ;  /* 0x0000240001047983 */ /* 0x000ee20000100800 */
[----:B------:R-:W-:Y:S01]  /*22810*/  BSSY B2, `(.L_x_681) ;  /* 0x0000008000027945 */ /* 0x000fe20003800000 */
[----:B-1----:R-:W1:Y:S02]  /*22820*/  S2R R3, SR_TID.X ;  /* 0x0000000000037919 */ /* 0x002e640000002100 */
[----:B-1----:R-:W-:-:S04]  /*22830*/  LOP3.LUT R3, R3, 0x7f, RZ, 0xc0, !PT ;  /* 0x0000007f03037812 */ /* 0x002fc800078ec0ff */
[----:B------:R-:W-:Y:S01]  /*22840*/  ISETP.NE.AND P3, PT, R3, RZ, PT ;  /* 0x000000ff0300720c */ /* 0x000fe20003f65270 */
[----:B--2---:R-:W-:Y:S01]  /*22850*/  IMAD R7, R5, 0x8, R18 ;  /* 0x0000000805077824 */ /* 0x004fe200078e0212 */
[----:B---3--:R-:W-:-:S04]  /*22860*/  SHF.L.U32 R6, R4, 0x1f, RZ ;  /* 0x0000001f04067819 */ /* 0x008fc800000006ff */
[----:B------:R-:W1:Y:S02]  /*22870*/  SYNCS.PHASECHK.TRANS64.TRYWAIT P2, [R7+URZ+0x368a0], R6 ;  /* 0x0368a006070075a7 */ /* 0x000e64000804017f */
[----:B-1----:R-:W-:Y:S05]  /*22880*/  @!P2 BRA `(.L_x_682) ;  /* 0x0000006800a0a947 */ /* 0x002fea0003800000 */
.L_x_835:
[----:B------:R-:W-:Y:S05]  /*22890*/  BSYNC B2 ;  /* 0x0000000000027941 */ /* 0x000fea0003800000 */
.L_x_681:
[----:B------:R-:W-:Y:S04]  /*228a0*/  BSSY B2, `(.L_x_683) ;  /* 0x0000009000027945 */ /* 0x000fe80003800000 */
[----:B------:R-:W-:Y:S05]  /*228b0*/  @P3 BRA `(.L_x_684) ;  /* 0x00000000001c3947 */ /* 0x000fea0003800000 */
[----:B------:R-:W2:Y:S01]  /*228c0*/  S2R R4, SR_TID.X ;  /* 0x0000000000047919 */ /* 0x000ea20000002100 */
[----:B------:R-:W-:-:S04]  /*228d0*/  IMAD.MOV.U32 R3, RZ, RZ, 0xa800 ;  /* 0x0000a800ff037424 */ /* 0x000fc800078e00ff */
[----:B------:R3:W-:Y:S01]  /*228e0*/  SYNCS.ARRIVE.TRANS64 RZ, [R7+URZ+0x36890], R3 ;  /* 0x0368900307ff79a7 */ /* 0x0007e2000800003f */
[----:B--2---:R-:W-:-:S04]  /*228f0*/  LOP3.LUT R4, R4, 0x1f, RZ, 0xc0, !PT ;  /* 0x0000001f04047812 */ /* 0x004fc800078ec0ff */
[----:B------:R-:W-:-:S13]  /*22900*/  ISETP.NE.AND P2, PT, R4, RZ, PT ;  /* 0x000000ff0400720c */ /* 0x000fda0003f45270 */
[----:B---3--:R-:W-:Y:S05]  /*22910*/  @!P2 BRA `(.L_x_684) ;  /* 0x000000000004a947 */ /* 0x008fea0003800000 */
[----:B------:R-:W-:Y:S01]  /*22920*/  BPT.TRAP 0x1 ;  /* 0x000000040000795c */ /* 0x000fe20000300000 */
.L_x_684:
[----:B------:R-:W-:Y:S05]  /*22930*/  BSYNC B2 ;  /* 0x0000000000027941 */ /* 0x000fea0003800000 */
.L_x_683:
[----:B------:R-:W2:Y:S01]  /*22940*/  LDL R3, [R1+0x20] ;  /* 0x0000200001037983 */ /* 0x000ea20000100800 */
[----:B0-----:R-:W-:Y:S01]  /*22950*/  IMAD.MOV.U32 R11, RZ, RZ, RZ ;  /* 0x000000ffff0b7224 */ /* 0x001fe200078e00ff */
[----:B------:R-:W-:Y:S01]  /*22960*/  UIADD3 UR4, UP0, UR36, 0x570, URZ ;  /* 0x0000057024047890 */ /* 0x000fe2000ff1e03f */
[----:B------:R-:W-:Y:S01]  /*22970*/  PLOP3.LUT P2, PT, PT, PT, PT, 0x80, 0x0 ;  /* 0x000000000000781c */ /* 0x000fe20003f4f070 */
[----:B------:R-:W-:Y:S01]  /*22980*/  IMAD R4, R8, 0x70, R10 ;  /* 0x0000007008047824 */ /* 0x000fe200078e020a */
[----:B------:R-:W-:Y:S01]  /*22990*/  UMOV UR6, 0x0 ;  /* 0x0000000000067882 */ /* 0x000fe20000000000 */
[----:B------:R-:W-:Y:S01]  /*229a0*/  R2UR UR10, R11 ;  /* 0x000000000b0a72ca */ /* 0x000fe200000e0000 */
[----:B------:R-:W-:Y:S01]  /*229b0*/  UIADD3.X UR5, URZ, UR37, URZ, UP0, !UPT ;  /* 0x000000253f057290 */ /* 0x000fe200087fe43f */
[----:B------:R-:W-:Y:S01]  /*229c0*/  UMOV UR7, 0x12f00000 ;  /* 0x12f0000000077882 */ /* 0x000fe20000000000 */
[----:B--2---:R-:W-:Y:S02]  /*229d0*/  IMAD R5, R3, 0xa800, R18 ;  /* 0x0000a80003057824 */ /* 0x004fe400078e0212 */
[----:B------:R-:W-:-:S02]  /*229e0*/  VIADD R3, R7, 0x36890 ;  /* 0x0003689007037836 */ /* 0x000fc40000000000 */
[----:B------:R-:W-:-:S08]  /*229f0*/  VIADD R9, R5, 0x21400 ;  /* 0x0002140005097836 */ /* 0x000fd00000000000 */
.L_x_685:
        /* <DEDUP_REMOVED lines=16> */
.L_x_686:
        /* <DEDUP_REMOVED lines=16> */
.L_x_687:
        /* <DEDUP_REMOVED lines=13> */
.L_x_836:
[----:B------:R-:W-:Y:S05]  /*22cd0*/  BSYNC B2 ;  /* 0x0000000000027941 */ /* 0x000fea0003800000 */
.L_x_688:
[----:B------:R-:W-:Y:S01]  /*22ce0*/  BSSY B2, `(.L_x_690) ;  /* 0x000000b000027945 */ /* 0x000fe20003800000 */
[----:B------:R-:W-:Y:S02]  /*22cf0*/  IMAD.MOV.U32 R12, RZ, RZ, 0x0 ;  /* 0x00000000ff0c7424 */ /* 0x000fe400078e00ff */
[----:B------:R-:W-:Y:S01]  /*22d00*/  IMAD.MOV.U32 R13, RZ, RZ, 0x12f00000 ;  /* 0x12f00000ff0d7424 */ /* 0x000fe200078e00ff */
[----:B------:R-:W-:Y:S06]  /*22d10*/  @P3 BRA `(.L_x_691) ;  /* 0x00000000001c3947 */ /* 0x000fec0003800000 */
[----:B------:R-:W2:Y:S01]  /*22d20*/  S2R R9, SR_TID.X ;  /* 0x0000000000097919 */ /* 0x000ea20000002100 */
[----:B------:R-:W-:-:S04]  /*22d30*/  IMAD.MOV.U32 R3, RZ, RZ, 0xa800 ;  /* 0x0000a800ff037424 */ /* 0x000fc800078e00ff */
[----:B------:R3:W-:Y:S01]  /*22d40*/  SYNCS.ARRIVE.TRANS64 RZ, [R7+URZ+0x368b0], R3 ;  /* 0x0368b00307ff79a7 */ /* 0x0007e2000800003f */
[----:B--2---:R-:W-:-:S04]  /*22d50*/  LOP3.LUT R9, R9, 0x1f, RZ, 0xc0, !PT ;  /* 0x0000001f09097812 */ /* 0x004fc800078ec0ff */
[----:B------:R-:W-:-:S13]  /*22d60*/  ISETP.NE.AND P2, PT, R9, RZ, PT ;  /* 0x000000ff0900720c */ /* 0x000fda0003f45270 */
[----:B---3--:R-:W-:Y:S05]  /*22d70*/  @!P2 BRA `(.L_x_691) ;  /* 0x000000000004a947 */ /* 0x008fea0003800000 */
[----:B------:R-:W-:Y:S01]  /*22d80*/  BPT.TRAP 0x1 ;  /* 0x000000040000795c */ /* 0x000fe20000300000 */
.L_x_691:
[----:B------:R-:W-:Y:S05]  /*22d90*/  BSYNC B2 ;  /* 0x0000000000027941 */ /* 0x000fea0003800000 */
.L_x_690:
[----:B------:R-:W-:Y:S01]  /*22da0*/  R2UR UR10, R11 ;  /* 0x000000000b0a72ca */ /* 0x000fe200000e0000 */
[----:B------:R-:W-:Y:S01]  /*22db0*/  UIADD3 UR4, UP0, UR36, 0x670, URZ ;  /* 0x0000067024047890 */ /* 0x000fe2000ff1e03f */
[----:B------:R-:W-:Y:S01]  /*22dc0*/  R2UR UR6, R12 ;  /* 0x000000000c0672ca */ /* 0x000fe200000e0000 */
[----:B01----:R-:W-:Y:S01]  /*22dd0*/  VIADD R7, R7, 0x368b0 ;  /* 0x000368b007077836 */ /* 0x003fe20000000000 */
[----:B------:R-:W-:Y:S01]  /*22de0*/  R2UR UR7, R13 ;  /* 0x000000000d0772ca */ /* 0x000fe200000e0000 */
[----:B------:R-:W-:Y:S01]  /*22df0*/  VIADD R3, R5, 0x400 ;  /* 0x0000040005037836 */ /* 0x000fe20000000000 */
[----:B------:R-:W-:Y:S01]  /*22e00*/  PLOP3.LUT P2, PT, PT, PT, PT, 0x80, 0x0 ;  /* 0x000000000000781c */ /* 0x000fe20003f4f070 */
[----:B------:R-:W-:-:S12]  /*22e10*/  UIADD3.X UR5, URZ, UR37, URZ, UP0, !UPT ;  /* 0x000000253f057290 */ /* 0x000fd800087fe43f */
.L_x_692:
        /* <DEDUP_REMOVED lines=15> */
.L_x_693:
        /* <DEDUP_REMOVED lines=15> */
.L_x_694:
        /* <DEDUP_REMOVED lines=10> */
.L_x_680:
[----:B------:R-:W-:Y:S05]  /*230a0*/  BSYNC B1 ;  /* 0x0000000000017941 */ /* 0x000fea0003800000 */
.L_x_679:
[----:B-1----:R-:W2:Y:S04]  /*230b0*/  LDL.LU R3, [R1+0x20] ;  /* 0x0000200001037983 */ /* 0x002ea80000300800 */
[----:B------:R-:W3:Y:S01]  /*230c0*/  LDL.LU R6, [R1+0x24] ;  /* 0x0000240001067983 */ /* 0x000ee20000300800 */
[C---:B------:R-:W-:Y:S01]  /*230d0*/  ISETP.GT.AND P3, PT, R8.reuse, R2, PT ;  /* 0x000000020800720c */ /* 0x040fe20003f64270 */
[----:B------:R-:W-:Y:S02]  /*230e0*/  VIADD R8, R8, 0xffffffff ;  /* 0xffffffff08087836 */ /* 0x000fe40000000000 */
[----:B--2---:R-:W-:-:S05]  /*230f0*/  VIADD R3, R3, 0x1 ;  /* 0x0000000103037836 */ /* 0x004fca0000000000 */
[----:B------:R-:W-:-:S04]  /*23100*/  ISETP.NE.AND P2, PT, R3, 0x2, PT ;  /* 0x000000020300780c */ /* 0x000fc80003f45270 */
[----:B------:R-:W-:Y:S02]  /*23110*/  SEL R4, RZ, 0x1, P2 ;  /* 0x00000001ff047807 */ /* 0x000fe40001000000 */
[----:B------:R-:W-:Y:S02]  /*23120*/  SEL R3, R3, RZ, P2 ;  /* 0x000000ff03037207 */ /* 0x000fe40001000000 */
[----:B---3--:R-:W-:-:S05]  /*23130*/  LOP3.LUT R6, R6, R4, RZ, 0x3c, !PT ;  /* 0x0000000406067212 */ /* 0x008fca00078e3cff */
[----:B------:R2:W-:Y:S04]  /*23140*/  STL [R1+0x24], R6 ;  /* 0x0000240601007387 */ /* 0x0005e80000100800 */
[----:B------:R2:W-:Y:S01]  /*23150*/  STL [R1+0x20], R3 ;  /* 0x0000200301007387 */ /* 0x0005e20000100800 */
[----:B------:R-:W-:Y:S05]  /*23160*/  @P3 BRA `(.L_x_695) ;  /* 0xfffffff400943947 */ /* 0x000fea000383ffff */
.L_x_657:
[----:B------:R-:W-:Y:S05]  /*23170*/  BSYNC B0 ;  /* 0x0000000000007941 */ /* 0x000fea0003800000 */
.L_x_656:
[----:B------:R3:W5:Y:S01]  /*23180*/  LDL R7, [R1+0x40] ;  /* 0x0000400001077983 */ /* 0x0007620000100800 */
[----:B------:R-:W-:Y:S05]  /*23190*/  @!P0 WARPSYNC.ALL ;  /* 0x0000000000008948 */ /* 0x000fea0003800000 */
[----:B------:R3:W-:Y:S01]  /*231a0*/  STL [R1+0x44], RZ ;  /* 0x000044ff01007387 */ /* 0x0007e20000100800 */
[----:B------:R-:W-:Y:S01]  /*231b0*/  BSSY B0, `(.L_x_696) ;  /* 0x0000020000007945 */ /* 0x000fe20003800000 */
[----:B------:R-:W-:Y:S06]  /*231c0*/  @!P0 BAR.SYNC.DEFER_BLOCKING 0xc, 0x180 ;  /* 0x0306000000008b1d */ /* 0x000fec0000010000 */
[----:B---3--:R-:W-:Y:S05]  /*231d0*/  @!P1 BRA `(.L_x_697) ;  /* 0x0000000000749947 */ /* 0x008fea0003800000 */
[----:B------:R-:W-:-:S13]  /*231e0*/  ISETP.NE.AND P0, PT, R17, RZ, PT ;  /* 0x000000ff1100720c */ /* 0x000fda0003f05270 */
[----:B------:R-:W3:Y:S02]  /*231f0*/  @!P0 LDC R17, c[0x0][0x9f0] ;  /* 0x00027c00ff118b82 */ /* 0x000ee40000000800 */
[----:B---3--:R-:W-:-:S04]  /*23200*/  IABS R0, R17 ;  /* 0x0000001100007213 */ /* 0x008fc80000000000 */
[----:B------:R-:W3:Y:S08]  /*23210*/  I2F.RP R2, R0 ;  /* 0x0000000000027306 */ /* 0x000ef00000209400 */
[----:B---3--:R-:W3:Y:S02]  /*23220*/  MUFU.RCP R2, R2 ;  /* 0x0000000200027308 */ /* 0x008ee40000001000 */
[----:B---3--:R-:W-:-:S06]  /*23230*/  VIADD R2, R2, 0xffffffe ;  /* 0x0ffffffe02027836 */ /* 0x008fcc0000000000 */
[----:B-12---:R-:W1:Y:S02]  /*23240*/  F2I.FTZ.U32.TRUNC.NTZ R3, R2 ;  /* 0x0000000200037305 */ /* 0x006e64000021f000 */
[----:B-1----:R-:W-:-:S04]  /*23250*/  IMAD.MOV R2, RZ, RZ, -R3 ;  /* 0x000000ffff027224 */ /* 0x002fc800078e0a03 */
[----:B------:R-:W-:Y:S02]  /*23260*/  IMAD R4, R2, R0, RZ ;  /* 0x0000000002047224 */ /* 0x000fe400078e02ff */
[----:B------:R-:W-:-:S04]  /*23270*/  IMAD.MOV.U32 R2, RZ, RZ, RZ ;  /* 0x000000ffff027224 */ /* 0x000fc800078e00ff */
[----:B------:R-:W-:Y:S01]  /*23280*/  IMAD.HI.U32 R6, R3, R4, R2 ;  /* 0x0000000403067227 */ /* 0x000fe200078e0002 */
[----:B------:R-:W-:Y:S02]  /*23290*/  IABS R2, R17 ;  /* 0x0000001100027213 */ /* 0x000fe40000000000 */
[----:B-----5:R-:W-:-:S03]  /*232a0*/  IADD3 R4, R7, -0x1, R17 ;  /* 0xffffffff07047810 */ /* 0x020fc60007ffe011 */
        /* <DEDUP_REMOVED lines=15> */
[----:B------:R3:W-:Y:S02]  /*233a0*/  STL [R1+0x44], R2 ;  /* 0x0000440201007387 */ /* 0x0007e40000100800 */
.L_x_697:
[----:B------:R-:W-:Y:S05]  /*233b0*/  BSYNC B0 ;  /* 0x0000000000007941 */ /* 0x000fea0003800000 */
.L_x_696:
[----:B------:R-:W4:Y:S04]  /*233c0*/  LDL R0, [R1+0x44] ;  /* 0x0000440001007983 */ /* 0x000f280000100800 */
[----:B---3--:R-:W4:Y:S01]  /*233d0*/  LDL R2, [R1+0x60] ;  /* 0x0000600001027983 */ /* 0x008f220000100800 */
[----:B------:R-:W-:Y:S01]  /*233e0*/  BSSY B7, `(.L_x_698) ;  /* 0x000044d000077945 */ /* 0x000fe20003800000 */
[----:B----4-:R-:W-:-:S05]  /*233f0*/  IMAD R2, R2, R0, RZ ;  /* 0x0000000002027224 */ /* 0x010fca00078e02ff */
[----:B-----5:R-:W-:Y:S01]  /*23400*/  VIADDMNMX R0, R2, R0, R7, PT ;  /* 0x0000000002007246 */ /* 0x020fe20003800107 */
        /* <DEDUP_REMOVED lines=8> */
[----:B-12---:R-:W1:Y:S01]  /*23490*/  S2R R3, SR_LANEID ;  /* 0x0000000000037919 */ /* 0x006e620000000000 */
[----:B------:R-:W-:Y:S01]  /*234a0*/  VOTEU.ANY UR4, UPT, PT ;  /* 0x0000000000047886 */ /* 0x000fe200038e0100 */
[----:B------:R-:W2:Y:S01]  /*234b0*/  LDC.64 R4, c[0x0][0xc60] ;  /* 0x00031800ff047b82 */ /* 0x000ea20000000a00 */
[----:B------:R-:W1:Y:S08]  /*234c0*/  FLO.U32 R0, UR4 ;  /* 0x0000000400007d00 */ /* 0x000e7000080e0000 */
[----:B------:R-:W2:Y:S01]  /*234d0*/  POPC R2, UR4 ;  /* 0x0000000400027d09 */ /* 0x000ea20008000000 */
[----:B-1----:R-:W-:-:S13]  /*234e0*/  ISETP.EQ.U32.AND P0, PT, R0, R3, PT ;  /* 0x000000030000720c */ /* 0x002fda0003f02070 */
[----:B--2---:R-:W2:Y:S01]  /*234f0*/  @P0 ATOMG.E.ADD.STRONG.GPU PT, R5, desc[UR60][R4.64], R2 ;  /* 0x00000002040509a8 */ /* 0x004ea200081ee1fc */
[----:B------:R-:W1:Y:S02]  /*23500*/  S2R R3, SR_LTMASK ;  /* 0x0000000000037919 */ /* 0x000e640000003900 */
[----:B-1----:R-:W-:-:S06]  /*23510*/  LOP3.LUT R3, R3, UR4, RZ, 0xc0, !PT ;  /* 0x0000000403037c12 */ /* 0x002fcc000f8ec0ff */
[----:B------:R-:W1:Y:S01]  /*23520*/  POPC R3, R3 ;  /* 0x0000000300037309 */ /* 0x000e620000000000 */
[----:B--2---:R-:W1:Y:S02]  /*23530*/  SHFL.IDX PT, R0, R5, R0, 0x1f ;  /* 0x00001f0005007589 */ /* 0x004e6400000e0000 */
[----:B-1----:R-:W-:-:S05]  /*23540*/  IADD3 R0, R0, UR38, R3 ;  /* 0x0000002600007c10 */ /* 0x002fca000fffe003 */
[----:B------:R4:W-:Y:S01]  /*23550*/  STL [R1], R0 ;  /* 0x0000000001007387 */ /* 0x0009e20000100800 */
[----:B------:R-:W-:Y:S05]  /*23560*/  BRA `(.L_x_700) ;  /* 0x0000004000d07947 */ /* 0x000fea0003800000 */
.L_x_699:
        /* <DEDUP_REMOVED lines=8> */
[----:B------:R-:W-:Y:S02]  /*235f0*/  IMAD.U32 R4, RZ, RZ, UR6 ;  /* 0x00000006ff047e24 */ /* 0x000fe4000f8e00ff */
[----:B-12---:R-:W1:Y:S01]  /*23600*/  LDC.64 R2, c[0x4][R2] ;  /* 0x0100000002027b82 */ /* 0x006e620000000a00 */
[----:B------:R-:W-:Y:S02]  /*23610*/  IMAD.U32 R5, RZ, RZ, UR7 ;  /* 0x00000007ff057e24 */ /* 0x000fe4000f8e00ff */
[----:B------:R-:W-:Y:S02]  /*23620*/  IMAD.U32 R6, RZ, RZ, UR8 ;  /* 0x00000008ff067e24 */ /* 0x000fe4000f8e00ff */
[----:B------:R-:W-:-:S02]  /*23630*/  IMAD.U32 R7, RZ, RZ, UR9 ;  /* 0x00000009ff077e24 */ /* 0x000fc4000f8e00ff */
[----:B------:R-:W-:Y:S02]  /*23640*/  IMAD.U32 R10, RZ, RZ, UR4 ;  /* 0x00000004ff0a7e24 */ /* 0x000fe4000f8e00ff */
[----:B0-----:R-:W-:Y:S02]  /*23650*/  IMAD.U32 R11, RZ, RZ, UR5 ;  /* 0x00000005ff0b7e24 */ /* 0x001fe4000f8e00ff */
[----:B------:R-:W-:Y:S02]  /*23660*/  IMAD.MOV.U32 R8, RZ, RZ, 0x70 ;  /* 0x00000070ff087424 */ /* 0x000fe400078e00ff */
[----:B------:R-:W-:Y:S02]  /*23670*/  IMAD.MOV.U32 R12, RZ, RZ, 0x1 ;  /* 0x00000001ff0c7424 */ /* 0x000fe400078e00ff */
[----:B------:R-:W-:-:S07]  /*23680*/  IMAD.MOV.U32 R13, RZ, RZ, RZ ;  /* 0x000000ffff0d7224 */ /* 0x000fce00078e00ff */
[----:B------:R-:W-:-:S07]  /*23690*/  LEPC R20, `(.L_x_702) ;  /* 0x000000001014794e */ /* 0x000fce0000000000 */
[----:B-1----:R-:W-:Y:S05]  /*236a0*/  CALL.ABS.NOINC R2 ;  /* 0x0000000002007343 */ /* 0x002fea0003c00000 */
.L_x_702:
[----:B------:R-:W-:Y:S05]  /*236b0*/  BSYNC B6 ;  /* 0x0000000000067941 */ /* 0x000fea0003800000 */
.L_x_701:
        /* <DEDUP_REMOVED lines=8> */
[----:B-12---:R1:W2:Y:S01]  /*23740*/  LDC.64 R2, c[0x4][R17] ;  /* 0x0100000011027b82 */ /* 0x0062a20000000a00 */
[----:B------:R-:W-:Y:S02]  /*23750*/  IMAD.U32 R4, RZ, RZ, UR6 ;  /* 0x00000006ff047e24 */ /* 0x000fe4000f8e00ff */
[----:B------:R-:W-:Y:S02]  /*23760*/  IMAD.U32 R5, RZ, RZ, UR7 ;  /* 0x00000007ff057e24 */ /* 0x000fe4000f8e00ff */
[----:B------:R-:W-:Y:S02]  /*23770*/  IMAD.U32 R6, RZ, RZ, UR8 ;  /* 0x00000008ff067e24 */ /* 0x000fe4000f8e00ff */
[----:B------:R-:W-:-:S02]  /*23780*/  IMAD.U32 R7, RZ, RZ, UR9 ;  /* 0x00000009ff077e24 */ /* 0x000fc4000f8e00ff */
[----:B------:R-:W-:Y:S02]  /*23790*/  IMAD.U32 R10, RZ, RZ, UR4 ;  /* 0x00000004ff0a7e24 */ /* 0x000fe4000f8e00ff */
[----:B0-----:R-:W-:Y:S02]  /*237a0*/  IMAD.U32 R11, RZ, RZ, UR5 ;  /* 0x00000005ff0b7e24 */ /* 0x001fe4000f8e00ff */
[----:B------:R-:W-:Y:S02]  /*237b0*/  IMAD.MOV.U32 R8, RZ, RZ, 0x70 ;  /* 0x00000070ff087424 */ /* 0x000fe400078e00ff */
[----:B------:R-:W-:Y:S02]  /*237c0*/  IMAD.MOV.U32 R12, RZ, RZ, 0x1 ;  /* 0x00000001ff0c7424 */ /* 0x000fe400078e00ff */
[----:B-1----:R-:W-:-:S07]  /*237d0*/  IMAD.MOV.U32 R13, RZ, RZ, RZ ;  /* 0x000000ffff0d7224 */ /* 0x002fce00078e00ff */
[----:B------:R-:W-:-:S07]  /*237e0*/  LEPC R20, `(.L_x_705) ;  /* 0x000000001014794e */ /* 0x000fce0000000000 */
[----:B--2---:R-:W-:Y:S05]  /*237f0*/  CALL.ABS.NOINC R2 ;  /* 0x0000000002007343 */ /* 0x004fea0003c00000 */
.L_x_705:
[----:B------:R0:W1:Y:S01]  /*23800*/  LDC.64 R2, c[0x4][R17] ;  /* 0x0100000011027b82 */ /* 0x0000620000000a00 */
[----:B------:R-:W-:Y:S01]  /*23810*/  ULDC.64 UR4, c[0x4][0xa8] ;  /* 0x01002a0000047ab9 */ /* 0x000fe20000000a00 */
[----:B------:R-:W-:Y:S01]  /*23820*/  ULDC.64 UR6, c[0x4][0xb0] ;  /* 0x01002c0000067ab9 */ /* 0x000fe20000000a00 */
[----:B------:R-:W-:Y:S01]  /*23830*/  ULDC.64 UR8, c[0x4][0x18] ;  /* 0x0100060000087ab9 */ /* 0x000fe20000000a00 */
[----:B------:R-:W-:Y:S02]  /*23840*/  IMAD.U32 R4, RZ, RZ, UR4 ;  /* 0x00000004ff047e24 */ /* 0x000fe4000f8e00ff */
[----:B------:R-:W-:Y:S02]  /*23850*/  IMAD.U32 R5, RZ, RZ, UR5 ;  /* 0x00000005ff057e24 */ /* 0x000fe4000f8e00ff */
[----:B------:R-:W-:Y:S02]  /*23860*/  IMAD.U32 R6, RZ, RZ, UR6 ;  /* 0x00000006ff067e24 */ /* 0x000fe4000f8e00ff */
[----:B------:R-:W-:-:S02]  /*23870*/  IMAD.U32 R7, RZ, RZ, UR7 ;  /* 0x00000007ff077e24 */ /* 0x000fc4000f8e00ff */
[----:B------:R-:W-:Y:S02]  /*23880*/  IMAD.U32 R10, RZ, RZ, UR8 ;  /* 0x00000008ff0a7e24 */ /* 0x000fe4000f8e00ff */
[----:B------:R-:W-:Y:S02]  /*23890*/  IMAD.U32 R11, RZ, RZ, UR9 ;  /* 0x00000009ff0b7e24 */ /* 0x000fe4000f8e00ff */
[----:B------:R-:W-:Y:S02]  /*238a0*/  IMAD.MOV.U32 R8, RZ, RZ, 0x70 ;  /* 0x00000070ff087424 */ /* 0x000fe400078e00ff */
[----:B------:R-:W-:Y:S02]  /*238b0*/  IMAD.MOV.U32 R12, RZ, RZ, 0x1 ;  /* 0x00000001ff0c7424 */ /* 0x000fe400078e00ff */
[----:B0-----:R-:W-:-:S07]  /*238c0*/  IMAD.MOV.U32 R13, RZ, RZ, RZ ;  /* 0x000000ffff0d7224 */ /* 0x001fce00078e00ff */
[----:B------:R-:W-:-:S07]  /*238d0*/  LEPC R20, `(.L_x_704) ;  /* 0x000000001014794e */ /* 0x000fce0000000000 */
[----:B-1----:R-:W-:Y:S05]  /*238e0*/  CALL.ABS.NOINC R2 ;  /* 0x0000000002007343 */ /* 0x002fea0003c00000 */
.L_x_704:
[----:B------:R-:W-:Y:S05]  /*238f0*/  BSYNC B6 ;  /* 0x0000000000067941 */ /* 0x000fea0003800000 */
.L_x_703:
[----:B------:R-:W3:Y:S01]  /*23900*/  LDL.LU R2, [R1+0x28] ;  /* 0x0000280001027983 */ /* 0x000ee20000300800 */
[----:B------:R-:W-:-:S03]  /*23910*/  ULDC.64 UR4, c[0x0][0x9f8] ;  /* 0x00027e0000047ab9 */ /* 0x000fc60000000a00 */
[----:B------:R-:W1:Y:S04]  /*23920*/  LDL.LU R0, [R1+0x38] ;  /* 0x0000380001007983 */ /* 0x000e680000300800 */
[----:B------:R-:W4:Y:S01]  /*23930*/  LDL R7, [R1+0x14] ;  /* 0x0000140001077983 */ /* 0x000f220000100800 */
[----:B------:R-:W-:-:S03]  /*23940*/  ISETP.NE.U32.AND P0, PT, RZ, UR4, PT ;  /* 0x00000004ff007c0c */ /* 0x000fc6000bf05070 */
[----:B------:R-:W5:Y:S01]  /*23950*/  LDL R17, [R1+0x48] ;  /* 0x0000480001117983 */ /* 0x000f620000100800 */
[----:B------:R-:W-:-:S13]  /*23960*/  ISETP.NE.AND.EX P0, PT, RZ, UR5, PT, P0 ;  /* 0x00000005ff007c0c */ /* 0x000fda000bf05300 */
[----:B---3--:R-:W-:-:S04]  /*23970*/  @P0 IADD3 R2, P1, R2, UR4, RZ ;  /* 0x0000000402020c10 */ /* 0x008fc8000ff3e0ff */
[----:B-12---:R-:W-:Y:S01]  /*23980*/  @P0 IADD3.X R3, R0, UR5, RZ, P1, !PT ;  /* 0x0000000500030c10 */ /* 0x006fe20008ffe4ff */
[----:B------:R-:W-:-:S04]  /*23990*/  ULDC.64 UR4, c[0x0][0xa08] ;  /* 0x0002820000047ab9 */ /* 0x000fc80000000a00 */
[----:B----4-:R1:W2:Y:S02]  /*239a0*/  @P0 LDG.E R7, desc[UR60][R2.64] ;  /* 0x0000003c02070981 */ /* 0x0102a4000c1e1900 */
[----:B-1----:R-:W1:Y:S01]  /*239b0*/  LDC.64 R2, c[0x0][0x418] ;  /* 0x00010600ff027b82 */ /* 0x002e620000000a00 */
[----:B-----5:R-:W-:Y:S01]  /*239c0*/  VIADD R0, R17, 0xffffffff ;  /* 0xffffffff11007836 */ /* 0x020fe20000000000 */
[----:B--2---:R-:W-:Y:S01]  /*239d0*/  SHF.R.S32.HI R8, RZ, 0x1f, R7 ;  /* 0x0000001fff087819 */ /* 0x004fe20000011407 */
[----:B------:R2:W-:Y:S04]  /*239e0*/  @P0 STL [R1+0x14], R7 ;  /* 0x0000140701000387 */ /* 0x0005e80000100800 */
[----:B------:R2:W-:Y:S01]  /*239f0*/  STL [R1+0x28], R8 ;  /* 0x0000280801007387 */ /* 0x0005e20000100800 */
[----:B-1----:R-:W-:Y:S01]  /*23a00*/  LOP3.LUT P0, RZ, R2, UR4, RZ, 0xfc, !PT ;  /* 0x0000000402ff7c12 */ /* 0x002fe2000f80fcff */
[----:B------:R-:W-:-:S03]  /*23a10*/  UMOV UR4, 0xffffffff ;  /* 0xffffffff00047882 */ /* 0x000fc60000000000 */
[----:B------:R-:W-:-:S04]  /*23a20*/  LOP3.LUT P0, RZ, R3, UR5, RZ, 0xfc, P0 ;  /* 0x0000000503ff7c12 */ /* 0x000fc8000800fcff */
[----:B------:R-:W-:Y:S01]  /*23a30*/  SEL R17, R7, RZ, !P0 ;  /* 0x000000ff07117207 */ /* 0x000fe20004000000 */
[----:B--2---:R-:W-:Y:S08]  /*23a40*/  BRA.DIV UR4, `(.L_x_706) ;  /* 0x0000005a04587947 */ /* 0x004ff0000b800000 */
[----:B------:R-:W1:Y:S02]  /*23a50*/  S2R R4, SR_TID.X ;  /* 0x0000000000047919 */ /* 0x000e640000002100 */
[----:B-1----:R-:W-:-:S04]  /*23a60*/  SHF.R.U32.HI R4, RZ, 0x5, R4 ;  /* 0x00000005ff047819 */ /* 0x002fc80000011604 */
[----:B------:R-:W-:-:S05]  /*23a70*/  LOP3.LUT R4, R4, 0x3, RZ, 0xc0, !PT ;  /* 0x0000000304047812 */ /* 0x000fca00078ec0ff */
[----:B------:R1:W2:Y:S02]  /*23a80*/  SHFL.IDX PT, R14, R4, RZ, 0x1f ;  /* 0x00001fff040e7589 */ /* 0x0002a400000e0000 */
.L_x_839:
[----:B-1----:R-:W3:Y:S01]  /*23a90*/  LDL.LU R4, [R1+0x10] ;  /* 0x0000100001047983 */ /* 0x002ee20000300800 */
[----:B------:R-:W-:Y:S02]  /*23aa0*/  PLOP3.LUT P1, PT, PT, PT, PT, 0x8, 0x0 ;  /* 0x000000000000781c */ /* 0x000fe40003f2e170 */
[----:B--2---:R-:W-:Y:S01]  /*23ab0*/  ISETP.NE.AND P0, PT, R14, RZ, PT ;  /* 0x000000ff0e00720c */ /* 0x004fe20003f05270 */
        /* <DEDUP_REMOVED lines=8> */
.L_x_842:
[----:B------:R-:W-:Y:S05]  /*23b40*/  @!P6 BRA `(.L_x_707) ;  /* 0x000000040028e947 */ /* 0x000fea0003800000 */
[----:B------:R-:W-:-:S04]  /*23b50*/  ISETP.NE.U32.AND P0, PT, R2, RZ, PT ;  /* 0x000000ff0200720c */ /* 0x000fc80003f05070 */
[----:B------:R-:W-:-:S13]  /*23b60*/  ISETP.NE.AND.EX P0, PT, R3, RZ, PT, P0 ;  /* 0x000000ff0300720c */ /* 0x000fda0003f05300 */
[----:B------:R-:W-:Y:S05]  /*23b70*/  @!P0 BRA `(.L_x_709) ;  /* 0x0000000000508947 */ /* 0x000fea0003800000 */
[----:B------:R-:W2:Y:S01]  /*23b80*/  LDC R6, c[0x0][0x43c] ;  /* 0x00010f00ff067b82 */ /* 0x000ea20000000800 */
[----:B------:R-:W-:Y:S01]  /*23b90*/  IMAD.MOV.U32 R9, RZ, RZ, R0 ;  /* 0x000000ffff097224 */ /* 0x000fe200078e0000 */
[----:B------:R-:W-:-:S03]  /*23ba0*/  ULDC.64 UR4, c[0x0][0x428] ;  /* 0x00010a0000047ab9 */ /* 0x000fc60000000a00 */
[----:B-1----:R-:W-:Y:S01]  /*23bb0*/  IMAD.MOV.U32 R0, RZ, RZ, R9 ;  /* 0x000000ffff007224 */ /* 0x002fe200078e0009 */
[----:B--2---:R-:W-:-:S13]  /*23bc0*/  ISETP.NE.AND P0, PT, R6, 0x1, PT ;  /* 0x000000010600780c */ /* 0x004fda0003f05270 */
[----:B------:R-:W1:Y:S02]  /*23bd0*/  @P0 LDC.64 R4, c[0x0][0x440] ;  /* 0x00011000ff040b82 */ /* 0x000e640000000a00 */
[----:B-1----:R-:W-:-:S05]  /*23be0*/  @P0 IMAD.HI.U32 R4, R9, R4, RZ ;  /* 0x0000000409040227 */ /* 0x002fca00078e00ff */
        /* <DEDUP_REMOVED lines=13> */
.L_x_709:
[----:B--2---:R-:W2:Y:S01]  /*23cc0*/  LDL R2, [R1+0x18] ;  /* 0x0000180001027983 */ /* 0x004ea20000100800 */
[----:B-1----:R-:W-:Y:S01]  /*23cd0*/  IMAD R0, R19, 0x8, R18 ;  /* 0x0000000813007824 */ /* 0x002fe200078e0212 */
[----:B--2---:R-:W-:-:S04]  /*23ce0*/  SHF.L.U32 R2, R2, 0x1f, RZ ;  /* 0x0000001f02027819 */ /* 0x004fc800000006ff */
[----:B------:R-:W1:Y:S02]  /*23cf0*/  SYNCS.PHASECHK.TRANS64.TRYWAIT P0, [R0+URZ+0x36840], R2 ;  /* 0x03684002000075a7 */ /* 0x000e64000800017f */
[----:B-1----:R-:W-:Y:S05]  /*23d00*/  @!P0 BRA `(.L_x_710) ;  /* 0x0000005400fc8947 */ /* 0x002fea0003800000 */
.L_x_843:
[----:B------:R-:W2:Y:S02]  /*23d10*/  S2R R3, SR_TID.X ;  /* 0x0000000000037919 */ /* 0x000ea40000002100 */
        /* <DEDUP_REMOVED lines=10> */
.L_x_711:
[----:B------:R-:W2:Y:S04]  /*23dc0*/  LDL R4, [R1+0x8] ;  /* 0x0000080001047983 */ /* 0x000ea80000100800 */
[----:B------:R-:W3:Y:S04]  /*23dd0*/  LDL R3, [R1+0x1c] ;  /* 0x00001c0001037983 */ /* 0x000ee80000100800 */
[----:B-1----:R-:W4:Y:S01]  /*23de0*/  LDL.LU R2, [R1+0x10] ;  /* 0x0000100001027983 */ /* 0x002f220000300800 */
        /* <DEDUP_REMOVED lines=17> */
[----:B--2---:R-:W-:Y:S02]  /*23f00*/  R2UR UR11, R4 ;  /* 0x00000000040b72ca */ /* 0x004fe400000e0000 */
[----:B---3--:R-:W-:Y:S02]  /*23f10*/  R2UR UR5, R3 ;  /* 0x00000000030572ca */ /* 0x008fe400000e0000 */
[----:B----4-:R-:W-:-:S04]  /*23f20*/  LOP3.LUT R2, R2, 0xfffffffe, RZ, 0xc0, !PT ;  /* 0xfffffffe02027812 */ /* 0x010fc800078ec0ff */
[----:B------:R-:W-:-:S07]  /*23f30*/  @P0 LOP3.LUT R2, R2, 0x1, RZ, 0xfc, !PT ;  /* 0x0000000102020812 */ /* 0x000fce00078efcff */
[----:B------:R-:W-:Y:S01]  /*23f40*/  UIMAD UR11, UR11, 0x70, UR5 ;  /* 0x000000700b0b78a4 */ /* 0x000fe2000f8e0205 */
[----:B------:R2:W-:Y:S01]  /*23f50*/  STL [R1+0x10], R2 ;  /* 0x0000100201007387 */ /* 0x0005e20000100800 */
[----:B------:R-:W-:-:S09]  /*23f60*/  UIADD3.X UR5, URZ, UR37, URZ, UP0, !UPT ;  /* 0x000000253f057290 */ /* 0x000fd200087fe43f */
[----:B------:R1:W-:Y:S02]  /*23f70*/  UTMALDG.4D [UR8], [UR4], desc[UR6] ;  /* 0x00000608040075b4 */ /* 0x0003e40008019000 */
[----:B-1----:R-:W-:Y:S01]  /*23f80*/  UMOV UR8, UR15 ;  /* 0x0000000f00087c82 */ /* 0x002fe20008000000 */
[----:B------:R-:W-:Y:S02]  /*23f90*/  UMOV UR10, UR17 ;  /* 0x00000011000a7c82 */ /* 0x000fe40008000000 */
[----:B------:R1:W-:Y:S02]  /*23fa0*/  UTMALDG.4D [UR8], [UR4], desc[UR6] ;  /* 0x00000608040075b4 */ /* 0x0003e40008019000 */
[----:B-1----:R-:W-:Y:S01]  /*23fb0*/  UMOV UR8, UR16 ;  /* 0x0000001000087c82 */ /* 0x002fe20008000000 */
[----:B------:R-:W-:Y:S02]  /*23fc0*/  UMOV UR10, UR14 ;  /* 0x0000000e000a7c82 */ /* 0x000fe40008000000 */
[----:B------:R2:W-:Y:S02]  /*23fd0*/  UTMALDG.4D [UR8], [UR4], desc[UR6] ;  /* 0x00000608040075b4 */ /* 0x0005e40008019000 */
[----:B--2---:R-:W-:Y:S01]  /*23fe0*/  NOP ;  /* 0x0000000000007918 */ /* 0x004fe20000000000 */
.L_x_707:
[----:B------:R-:W2:Y:S04]  /*23ff0*/  LDL.LU R3, [R1+0x4c] ;  /* 0x00004c0001037983 */ /* 0x000ea80000300800 */
[----:B------:R-:W3:Y:S04]  /*24000*/  LDL.LU R5, [R1+0x34] ;  /* 0x0000340001057983 */ /* 0x000ee80000300800 */
[----:B-1----:R-:W4:Y:S01]  /*24010*/  LDL.LU R4, [R1+0x58] ;  /* 0x0000580001047983 */ /* 0x002f220000300800 */
        /* <DEDUP_REMOVED lines=9> */
[----:B--2---:R-:W-:Y:S02]  /*240b0*/  SHF.R.S32.HI R0, RZ, 0x1f, R3 ;  /* 0x0000001fff007819 */ /* 0x004fe40000011403 */
[----:B---3--:R-:W-:-:S03]  /*240c0*/  SEL R5, R5, RZ, !P0 ;  /* 0x000000ff05057207 */ /* 0x008fc60004000000 */
[----:B------:R-:W-:Y:S01]  /*240d0*/  IMAD R0, R0, UR4, RZ ;  /* 0x0000000400007c24 */ /* 0x000fe2000f8e02ff */
[----:B----4-:R-:W-:-:S03]  /*240e0*/  SEL R4, R4, RZ, !P0 ;  /* 0x000000ff04047207 */ /* 0x010fc60004000000 */
        /* <DEDUP_REMOVED lines=8> */
[----:B-1----:R-:W-:Y:S01]  /*24170*/  MOV R2, 0x0 ;  /* 0x0000000000027802 */ /* 0x002fe20000000f00 */
[----:B------:R-:W-:Y:S01]  /*24180*/  ULDC.64 UR4, c[0x4][0xa8] ;  /* 0x01002a0000047ab9 */ /* 0x000fe20000000a00 */
[----:B------:R-:W-:Y:S01]  /*24190*/  ULDC.64 UR6, c[0x4][0xb0] ;  /* 0x01002c0000067ab9 */ /* 0x000fe20000000a00 */
[----:B------:R-:W-:Y:S01]  /*241a0*/  ULDC.64 UR8, c[0x4][0x20] ;  /* 0x0100080000087ab9 */ /* 0x000fe20000000a00 */
[----:B------:R-:W-:Y:S02]  /*241b0*/  IMAD.U32 R4, RZ, RZ, UR4 ;  /* 0x00000004ff047e24 */ /* 0x000fe4000f8e00ff */
[----:B------:R-:W1:Y:S01]  /*241c0*/  LDC.64 R2, c[0x4][R2] ;  /* 0x0100000002027b82 */ /* 0x000e620000000a00 */
        /* <DEDUP_REMOVED lines=10> */
.L_x_713:
[----:B------:R-:W-:Y:S05]  /*24270*/  BSYNC B6 ;  /* 0x0000000000067941 */ /* 0x000fea0003800000 */
.L_x_712:
[----:B-1----:R-:W2:Y:S01]  /*24280*/  LDL.LU R0, [R1+0x4c] ;  /* 0x00004c0001007983 */ /* 0x002ea20000300800 */
[----:B------:R-:W-:Y:S01]  /*24290*/  ULDC.64 UR4, c[0x0][0x2d8] ;  /* 0x0000b60000047ab9 */ /* 0x000fe20000000a00 */
[----:B------:R-:W1:Y:S01]  /*242a0*/  LDC R8, c[0x0][0x448] ;  /* 0x00011200ff087b82 */ /* 0x000e620000000800 */
[----:B------:R-:W-:Y:S01]  /*242b0*/  ULDC.64 UR6, c[0x0][0x280] ;  /* 0x0000a00000067ab9 */ /* 0x000fe20000000a00 */
[----:B------:R-:W3:Y:S04]  /*242c0*/  LDL.LU R5, [R1+0x38] ;  /* 0x0000380001057983 */ /* 0x000ee80000300800 */
[----:B------:R-:W3:Y:S04]  /*242d0*/  LDL.LU.64 R2, [R1+0x50] ;  /* 0x0000500001027983 */ /* 0x000ee80000300a00 */
[----:B------:R-:W4:Y:S01]  /*242e0*/  LDL.LU R4, [R1+0x34] ;  /* 0x0000340001047983 */ /* 0x000f220000300800 */
[----:B-1----:R-:W-:Y:S01]  /*242f0*/  ISETP.NE.AND P0, PT, R8, 0x1, PT ;  /* 0x000000010800780c */ /* 0x002fe20003f05270 */
[----:B0-----:R-:W0:-:S12]  /*24300*/  S2R R11, SR_TID.X ;  /* 0x00000000000b7919 */ /* 0x001e180000002100 */
[----:B------:R-:W1:Y:S01]  /*24310*/  @P0 LDC R7, c[0x0][0x450] ;  /* 0x00011400ff070b82 */ /* 0x000e620000000800 */
[----:B---3--:R-:W-:Y:S02]  /*24320*/  IMAD.MOV.U32 R3, RZ, RZ, R5 ;  /* 0x000000ffff037224 */ /* 0x008fe400078e0005 */
[----:B------:R-:W3:Y:S01]  /*24330*/  LDL.LU R5, [R1+0x4] ;  /* 0x0000040001057983 */ /* 0x000ee20000300800 */
[----:B0-----:R-:W-:Y:S02]  /*24340*/  IMAD.SHL.U32 R11, R11, 0x8, RZ ;  /* 0x000000080b0b7824 */ /* 0x001fe400078e00ff */
[----:B------:R-:W-:-:S03]  /*24350*/  IMAD.WIDE.U32 R2, R16, UR4, R2 ;  /* 0x0000000410027c25 */ /* 0x000fc6000f8e0002 */
[----:B------:R-:W-:Y:S01]  /*24360*/  LOP3.LUT R11, R11, 0x38, RZ, 0xc0, !PT ;  /* 0x000000380b0b7812 */ /* 0x000fe200078ec0ff */
[----:B------:R-:W-:Y:S01]  /*24370*/  IMAD R3, R16, UR5, R3 ;  /* 0x0000000510037c24 */ /* 0x000fe2000f8e0203 */
[----:B------:R-:W-:Y:S02]  /*24380*/  ULDC.64 UR4, c[0x0][0x2e0] ;  /* 0x0000b80000047ab9 */ /* 0x000fe40000000a00 */
[----:B--2---:R-:W-:Y:S01]  /*24390*/  IMAD R0, R0, UR4, RZ ;  /* 0x0000000400007c24 */ /* 0x004fe2000f8e02ff */
[C---:B------:R-:W-:Y:S01]  /*243a0*/  LOP3.LUT R10, R11.reuse, 0x40, RZ, 0xfc, !PT ;  /* 0x000000400b0a7812 */ /* 0x040fe200078efcff */
[----:B----4-:R-:W-:Y:S01]  /*243b0*/  IMAD.WIDE.U32 R2, R4, UR4, R2 ;  /* 0x0000000404027c25 */ /* 0x010fe2000f8e0002 */
[----:B------:R-:W-:-:S03]  /*243c0*/  LOP3.LUT R9, R11, 0x80, RZ, 0xfc, !PT ;  /* 0x000000800b097812 */ /* 0x000fc600078efcff */
[----:B------:R-:W-:Y:S01]  /*243d0*/  IMAD R0, R4, UR5, R0 ;  /* 0x0000000504007c24 */ /* 0x000fe2000f8e0200 */
[----:B------:R-:W-:Y:S01]  /*243e0*/  ULDC.64 UR4, c[0x0][0x2d0] ;  /* 0x0000b40000047ab9 */ /* 0x000fe20000000a00 */
[----:B------:R-:W0:Y:S02]  /*243f0*/  S2R R4, SR_TID.X ;  /* 0x0000000000047919 */ /* 0x000e240000002100 */
[----:B------:R-:W-:Y:S01]  /*24400*/  IMAD.IADD R3, R3, 0x1, R0 ;  /* 0x0000000103037824 */ /* 0x000fe200078e0200 */
[----:B0-----:R-:W-:-:S04]  /*24410*/  LOP3.LUT R4, R4, 0x7f, RZ, 0xc0, !PT ;  /* 0x0000007f04047812 */ /* 0x001fc800078ec0ff */
[----:B------:R-:W-:Y:S02]  /*24420*/  SHF.R.U32.HI R6, RZ, 0x3, R4 ;  /* 0x00000003ff067819 */ /* 0x000fe40000011604 */
[----:B------:R-:W0:Y:S02]  /*24430*/  S2R R4, SR_TID.X ;  /* 0x0000000000047919 */ /* 0x000e240000002100 */
[----:B0-----:R-:W-:-:S05]  /*24440*/  IMAD.SHL.U32 R4, R4, 0x10, RZ ;  /* 0x0000001004047824 */ /* 0x001fca00078e00ff */
[----:B------:R-:W-:Y:S02]  /*24450*/  LOP3.LUT R4, R6, 0x70, R4, 0xf8, !PT ;  /* 0x0000007006047812 */ /* 0x000fe400078ef804 */
[----:B------:R-:W0:Y:S01]  /*24460*/  @P0 LDC R6, c[0x0][0x44c] ;  /* 0x00011300ff060b82 */ /* 0x000e220000000800 */
[----:B---3--:R-:W-:-:S05]  /*24470*/  IMAD.SHL.U32 R5, R5, 0x80, RZ ;  /* 0x0000008005057824 */ /* 0x008fca00078e00ff */
[----:B------:R-:W-:-:S05]  /*24480*/  LOP3.LUT R4, R4, R5, RZ, 0xfc, !PT ;  /* 0x0000000504047212 */ /* 0x000fca00078efcff */
[----:B0-----:R-:W-:-:S04]  /*24490*/  @P0 IMAD.HI.U32 R6, R4, R6, RZ ;  /* 0x0000000604060227 */ /* 0x001fc800078e00ff */
[----:B------:R-:W-:Y:S01]  /*244a0*/  IMAD.MOV.U32 R0, RZ, RZ, R4 ;  /* 0x000000ffff007224 */ /* 0x000fe200078e0004 */
[----:B-1----:R-:W-:-:S05]  /*244b0*/  @P0 SHF.R.U32.HI R0, RZ, R7, R6 ;  /* 0x00000007ff000219 */ /* 0x002fca0000011606 */
[----:B------:R-:W-:Y:S02]  /*244c0*/  IMAD.MOV R6, RZ, RZ, -R0 ;  /* 0x000000ffff067224 */ /* 0x000fe400078e0a00 */
[----:B------:R-:W-:-:S04]  /*244d0*/  IMAD.WIDE.U32 R2, R0, UR4, R2 ;  /* 0x0000000400027c25 */ /* 0x000fc8000f8e0002 */
[----:B------:R-:W-:Y:S01]  /*244e0*/  IMAD R4, R8, R6, R4 ;  /* 0x0000000608047224 */ /* 0x000fe200078e0204 */
[----:B------:R-:W-:-:S05]  /*244f0*/  SHF.R.S32.HI R6, RZ, 0x1f, R0 ;  /* 0x0000001fff067819 */ /* 0x000fca0000011400 */
        /* <DEDUP_REMOVED lines=8> */
[----:B------:R-:W-:Y:S01]  /*24580*/  ISETP.GE.AND P1, PT, R10, UR4, PT ;  /* 0x000000040a007c0c */ /* 0x000fe2000bf26270 */
[----:B------:R-:W-:Y:S01]  /*24590*/  IMAD R0, R4, UR5, R0 ;  /* 0x0000000504007c24 */ /* 0x000fe2000f8e0200 */
[----:B------:R0:W5:Y:S01]  /*245a0*/  LDL R10, [R1+0x2c] ;  /* 0x00002c00010a7983 */ /* 0x0001620000100800 */
[C---:B------:R-:W-:Y:S02]  /*245b0*/  LEA R4, P3, R2.reuse, UR6, 0x1 ;  /* 0x0000000602047c11 */ /* 0x040fe4000f8608ff */
[----:B------:R-:W-:Y:S01]  /*245c0*/  IMAD.IADD R0, R3, 0x1, R0 ;  /* 0x0000000103007824 */ /* 0x000fe200078e0200 */
[----:B------:R-:W-:Y:S02]  /*245d0*/  ISETP.GE.AND P2, PT, R11, UR4, PT ;  /* 0x000000040b007c0c */ /* 0x000fe4000bf46270 */
[----:B------:R-:W-:Y:S01]  /*245e0*/  ISETP.GE.AND P0, PT, R9, UR4, PT ;  /* 0x0000000409007c0c */ /* 0x000fe2000bf06270 */
[----:B------:R-:W-:Y:S01]  /*245f0*/  UMOV UR4, 0xffffffff ;  /* 0xffffffff00047882 */ /* 0x000fe20000000000 */
[----:B------:R-:W-:-:S02]  /*24600*/  LEA.HI.X R3, R2, UR7, R0, 0x1, P3 ;  /* 0x0000000702037c11 */ /* 0x000fc400098f0c00 */
[----:B0-----:R-:W-:Y:S09]  /*24610*/  BRA.DIV UR4, `(.L_x_714) ;  /* 0x0000004e04cc7947 */ /* 0x001ff2000b800000 */
[----:B------:R-:W0:Y:S02]  /*24620*/  S2R R6, SR_TID.X ;  /* 0x0000000000067919 */ /* 0x000e240000002100 */
[----:B0-----:R-:W-:-:S04]  /*24630*/  LOP3.LUT R6, R6, 0x7f, RZ, 0xc0, !PT ;  /* 0x0000007f06067812 */ /* 0x001fc800078ec0ff */
[----:B------:R-:W-:Y:S02]  /*24640*/  SHF.R.U32.HI R7, RZ, 0x3, R6 ;  /* 0x00000003ff077819 */ /* 0x000fe40000011606 */
[----:B------:R-:W2:Y:S03]  /*24650*/  LDL.LU R6, [R1+0x5c] ;  /* 0x00005c0001067983 */ /* 0x000ea60000300800 */
[----:B------:R-:W-:Y:S01]  /*24660*/  IMAD.IADD R0, R7, 0x1, R5 ;  /* 0x0000000107007824 */ /* 0x000fe200078e0205 */
[----:B------:R-:W0:Y:S03]  /*24670*/  S2R R11, SR_TID.X ;  /* 0x00000000000b7919 */ /* 0x000e260000002100 */
[----:B------:R-:W-:Y:S01]  /*24680*/  VIADD R5, R0, 0x10 ;  /* 0x0000001000057836 */ /* 0x000fe20000000000 */
[----:B------:R-:W1:Y:S04]  /*24690*/  SHFL.IDX PT, R7, R4, RZ, 0x181f ;  /* 0x00181fff04077589 */ /* 0x000e6800000e0000 */
[----:B------:R-:W-:Y:S01]  /*246a0*/  SHFL.IDX PT, R9, R3, 0x1, 0x181f ;  /* 0x00381f0003097f89 */ /* 0x000fe200000e0000 */
[----:B0-----:R-:W-:-:S05]  /*246b0*/  IMAD.SHL.U32 R11, R11, 0x8, RZ ;  /* 0x000000080b0b7824 */ /* 0x001fca00078e00ff */
[----:B------:R-:W-:Y:S01]  /*246c0*/  LOP3.LUT R11, R11, 0x38, RZ, 0xc0, !PT ;  /* 0x000000380b0b7812 */ /* 0x000fe200078ec0ff */
[----:B--2---:R-:W-:Y:S02]  /*246d0*/  IMAD R2, R6, R8, RZ ;  /* 0x0000000806027224 */ /* 0x004fe400078e02ff */
[----:B------:R-:W0:Y:S03]  /*246e0*/  SHFL.IDX PT, R6, R3, RZ, 0x181f ;  /* 0x00181fff03067589 */ /* 0x000e2600000e0000 */
[-C--:B------:R-:W-:Y:S02]  /*246f0*/  ISETP.GE.AND P4, PT, R0, R2.reuse, PT ;  /* 0x000000020000720c */ /* 0x080fe40003f86270 */
[----:B------:R-:W-:Y:S02]  /*24700*/  ISETP.GE.AND P3, PT, R5, R2, PT ;  /* 0x000000020500720c */ /* 0x000fe40003f66270 */
[----:B------:R-:W2:Y:S09]  /*24710*/  SHFL.IDX PT, R5, R4, 0x1, 0x181f ;  /* 0x00381f0004057f89 */ /* 0x000eb200000e0000 */
[----:B-1----:R-:W-:-:S05]  /*24720*/  @!P4 LEA R7, P5, R11, R7, 0x1 ;  /* 0x000000070b07c211 */ /* 0x002fca00078a08ff */
[----:B0-----:R-:W-:-:S05]  /*24730*/  @!P4 IMAD.X R6, RZ, RZ, R6, P5 ;  /* 0x000000ffff06c224 */ /* 0x001fca00028e0606 */
[-C--:B------:R-:W-:Y:S02]  /*24740*/  @!P4 LOP3.LUT R7, R7, R6.reuse, RZ, 0x3c, !PT ;  /* 0x000000060707c212 */ /* 0x080fe400078e3cff */
[----:B--2---:R-:W-:Y:S02]  /*24750*/  @!P3 LEA R8, P5, R11, R5, 0x1 ;  /* 0x000000050b08b211 */ /* 0x004fe400078a08ff */
[----:B------:R-:W-:-:S03]  /*24760*/  @!P4 LOP3.LUT R6, R7, R6, RZ, 0x3c, !PT ;  /* 0x000000060706c212 */ /* 0x000fc600078e3cff */
[----:B------:R-:W-:Y:S01]  /*24770*/  @!P3 IMAD.X R5, RZ, RZ, R9, P5 ;  /* 0x000000ffff05b224 */ /* 0x000fe200028e0609 */
[----:B------:R-:W-:-:S05]  /*24780*/  @!P4 LOP3.LUT R7, R7, R6, RZ, 0x3c, !PT ;  /* 0x000000060707c212 */ /* 0x000fca00078e3cff */
[----:B-----5:R-:W-:Y:S04]  /*24790*/  @!P4 LDGSTS.E.BYPASS.LTC128B.128 [R10+0x15400], desc[UR60][R6.64], !P2 ;  /* 0x15400000060acfae */ /* 0x020fe8000d101d7c */
[----:B------:R-:W-:Y:S04]  /*247a0*/  @!P4 LDGSTS.E.BYPASS.LTC128B.128 [R10+0x19400], desc[UR60][R6.64+0x80], !P1 ;  /* 0x19400080060acfae */ /* 0x000fe8000c901d7c */
[----:B------:R0:W-:Y:S02]  /*247b0*/  @!P4 LDGSTS.E.BYPASS.LTC128B.128 [R10+0x1d400], desc[UR60][R6.64+0x100], !P0 ;  /* 0x1d400100060acfae */ /* 0x0001e4000c101d7c */
[----:B0-----:R-:W-:-:S02]  /*247c0*/  @!P3 IMAD.MOV.U32 R6, RZ, RZ, R8 ;  /* 0x000000ffff06b224 */ /* 0x001fc400078e0008 */
[----:B------:R-:W-:Y:S01]  /*247d0*/  @!P3 IMAD.MOV.U32 R7, RZ, RZ, R5 ;  /* 0x000000ffff07b224 */ /* 0x000fe200078e0005 */
[----:B------:R-:W-:Y:S01]  /*247e0*/  SHFL.IDX PT, R8, R3, 0x2, 0x181f ;  /* 0x00581f0003087f89 */ /* 0x000fe200000e0000 */
[----:B------:R-:W-:-:S03]  /*247f0*/  VIADD R5, R0, 0x20 ;  /* 0x0000002000057836 */ /* 0x000fc60000000000 */
[----:B------:R-:W-:Y:S04]  /*24800*/  @!P3 LDGSTS.E.BYPASS.LTC128B.128 [R10+0x15c00], desc[UR60][R6.64], !P2 ;  /* 0x15c00000060abfae */ /* 0x000fe8000d101d7c */
[----:B------:R-:W-:Y:S04]  /*24810*/  @!P3 LDGSTS.E.BYPASS.LTC128B.128 [R10+0x19c00], desc[UR60][R6.64+0x80], !P1 ;  /* 0x19c00080060abfae */ /* 0x000fe8000c901d7c */
[----:B------:R0:W-:Y:S01]  /*24820*/  @!P3 LDGSTS.E.BYPASS.LTC128B.128 [R10+0x1dc00], desc[UR60][R6.64+0x100], !P0 ;  /* 0x1dc00100060abfae */ /* 0x0001e2000c101d7c */
[----:B------:R-:W-:-:S03]  /*24830*/  ISETP.GE.AND P3, PT, R5, R2, PT ;  /* 0x000000020500720c */ /* 0x000fc60003f66270 */
[----:B------:R-:W1:Y:S10]  /*24840*/  SHFL.IDX PT, R5, R4, 0x2, 0x181f ;  /* 0x00581f0004057f89 */ /* 0x000e7400000e0000 */
        /* <DEDUP_REMOVED lines=48> */
[----:B------:R1:W2:Y:S04]  /*24b50*/  SHFL.IDX PT, R5, R3, 0x7, 0x181f ;  /* 0x00f81f0003057f89 */ /* 0x0002a800000e0000 */
[----:B------:R1:W-:Y:S04]  /*24b60*/  @!P4 LDGSTS.E.BYPASS.LTC128B.128 [R10+0x18400], desc[UR60][R6.64], !P2 ;  /* 0x18400000060acfae */ /* 0x0003e8000d101d7c */
[----:B------:R1:W-:Y:S04]  /*24b70*/  @!P4 LDGSTS.E.BYPASS.LTC128B.128 [R10+0x1c400], desc[UR60][R6.64+0x80], !P1 ;  /* 0x1c400080060acfae */ /* 0x0003e8000c901d7c */
[----:B------:R1:W-:Y:S04]  /*24b80*/  @!P4 LDGSTS.E.BYPASS.LTC128B.128 [R10+0x20400], desc[UR60][R6.64+0x100], !P0 ;  /* 0x20400100060acfae */ /* 0x0003e8000c101d7c */
[----:B------:R1:W3:Y:S02]  /*24b90*/  SHFL.IDX PT, R3, R4, 0x7, 0x181f ;  /* 0x00f81f0004037f89 */ /* 0x0002e400000e0000 */
.L_x_860:
[----:B------:R-:W-:Y:S01]  /*24ba0*/  VIADD R0, R0, 0x70 ;  /* 0x0000007000007836 */ /* 0x000fe20000000000 */
[----:B------:R-:W-:Y:S04]  /*24bb0*/  BSSY B0, `(.L_x_715) ;  /* 0x000000e000007945 */ /* 0x000fe80003800000 */
[----:B------:R-:W-:-:S13]  /*24bc0*/  ISETP.GE.AND P3, PT, R0, R2, PT ;  /* 0x000000020000720c */ /* 0x000fda0003f66270 */
[----:B------:R-:W-:Y:S05]  /*24bd0*/  @P3 BRA `(.L_x_716) ;  /* 0x00000000002c3947 */ /* 0x000fea0003800000 */
[----:B-1----:R-:W1:Y:S02]  /*24be0*/  S2R R4, SR_TID.X ;  /* 0x0000000000047919 */ /* 0x002e640000002100 */
[----:B-1----:R-:W-:-:S05]  /*24bf0*/  IMAD.SHL.U32 R4, R4, 0x8, RZ ;  /* 0x0000000804047824 */ /* 0x002fca00078e00ff */
[----:B------:R-:W-:-:S04]  /*24c00*/  LOP3.LUT R4, R4, 0x38, RZ, 0xc0, !PT ;  /* 0x0000003804047812 */ /* 0x000fc800078ec0ff */
[----:B---3--:R-:W-:-:S05]  /*24c10*/  LEA R2, P3, R4, R3, 0x1 ;  /* 0x0000000304027211 */ /* 0x008fca00078608ff */
[----:B--2---:R-:W-:-:S05]  /*24c20*/  IMAD.X R3, RZ, RZ, R5, P3 ;  /* 0x000000ffff037224 */ /* 0x004fca00018e0605 */
[----:B------:R-:W-:Y:S01]  /*24c30*/  @!PT LDS RZ, [RZ] ;  /* 0x00000000fffff984 */ /* 0x000fe20000000800 */
[----:B------:R-:W-:Y:S01]  /*24c40*/  @!PT LDS RZ, [RZ] ;  /* 0x00000000fffff984 */ /* 0x000fe20000000800 */
[----:B------:R-:W-:Y:S01]  /*24c50*/  @!PT LDS RZ, [RZ] ;  /* 0x00000000fffff984 */ /* 0x000fe20000000800 */
[----:B------:R4:W-:Y:S04]  /*24c60*/  LDGSTS.E.BYPASS.LTC128B.128 [R10+0x18c00], desc[UR60][R2.64], !P2 ;  /* 0x18c00000020a7fae */ /* 0x0009e8000d101d7c */
[----:B------:R4:W-:Y:S04]  /*24c70*/  LDGSTS.E.BYPASS.LTC128B.128 [R10+0x1cc00], desc[UR60][R2.64+0x80], !P1 ;  /* 0x1cc00080020a7fae */ /* 0x0009e8000c901d7c */
[----:B------:R4:W-:Y:S02]  /*24c80*/  LDGSTS.E.BYPASS.LTC128B.128 [R10+0x20c00], desc[UR60][R2.64+0x100], !P0 ;  /* 0x20c00100020a7fae */ /* 0x0009e4000c101d7c */
.L_x_716:
[----:B------:R-:W-:Y:S05]  /*24c90*/  BSYNC B0 ;  /* 0x0000000000007941 */ /* 0x000fea0003800000 */
.L_x_715:
[----:B------:R-:W-:Y:S01]  /*24ca0*/  NOP ;  /* 0x0000000000007918 */ /* 0x000fe20000000000 */
[----:B------:R-:W-:Y:S01]  /*24cb0*/  PLOP3.LUT P0, PT, PT, PT, PT, 0x80, 0x0 ;  /* 0x000000000000781c */ /* 0x000fe20003f0f070 */
[----:B------:R-:W-:-:S12]  /*24cc0*/  VIADD R11, R18, 0x36800 ;  /* 0x00036800120b7836 */ /* 0x000fd80000000000 */
.L_x_717:
[----:B------:R-:W-:Y:S02]  /*24cd0*/  PLOP3.LUT P1, PT, P1, P0, PT, 0xa2, 0x0 ;  /* 0x000000000000781c */ /* 0x000fe40000f21472 */
[----:B------:R-:W-:-:S08]  /*24ce0*/  @P0 R2UR P1, UR4, R18 ;  /* 0x00000000120402ca */ /* 0x000fd00000020000 */
[----:B------:R-:W-:-:S05]  /*24cf0*/  @P0 PLOP3.LUT P0, PT, P1, PT, PT, 0x80, 0x0 ;  /* 0x000000000000081c */ /* 0x000fca0000f0f070 */
[----:B------:R-:W-:Y:S01]  /*24d00*/  @!P1 SYNCS.ARRIVE.TRANS64.RED.A0T1 RZ, [UR4+0x36800], RZ ;  /* 0x036800ffffff99a7 */ /* 0x000fe20008200404 */
[----:B------:R-:W-:Y:S07]  /*24d10*/  @!P1 ARRIVES.LDGSTSBAR.64.TRANSCNT [UR4+0x36800] ;  /* 0x03680000ff0099b0 */ /* 0x000fee0008000a84 */
[----:B------:R-:W-:Y:S05]  /*24d20*/  @P0 BRA.U.ANY `(.L_x_717) ;  /* 0xfffffffd00e80947 */ /* 0x000fea000393ffff */
[----:B----4-:R-:W4:Y:S02]  /*24d30*/  LDL.LU R2, [R1+0x64] ;  /* 0x0000640001027983 */ /* 0x010f240000300800 */
[----:B----4-:R-:W-:-:S05]  /*24d40*/  VIADD R2, R2, 0x1 ;  /* 0x0000000102027836 */ /* 0x010fca0000000000 */
        /* <DEDUP_REMOVED lines=8> */
[----:B------:R-:W5:Y:S03]  /*24dd0*/  SYNCS.PHASECHK.TRANS64.TRYWAIT P0, [R18+URZ+0x36820], R0 ;  /* 0x03682000120075a7 */ /* 0x000f66000800017f */
[----:B----45:R-:W-:Y:S05]  /*24de0*/  @!P0 BRA `(.L_x_719) ;  /* 0x0000005000dc8947 */ /* 0x030fea0003800000 */
.L_x_861:
[----:B------:R-:W-:Y:S05]  /*24df0*/  BSYNC B0 ;  /* 0x0000000000007941 */ /* 0x000fea0003800000 */
.L_x_718:
[----:B-1-3--:R-:W4:Y:S04]  /*24e00*/  LDL R3, [R1+0x48] ;  /* 0x0000480001037983 */ /* 0x00af280000100800 */
[----:B------:R-:W3:Y:S01]  /*24e10*/  LDL R2, [R1+0x30] ;  /* 0x0000300001027983 */ /* 0x000ee20000100800 */
[----:B------:R-:W-:Y:S01]  /*24e20*/  BSSY B0, `(.L_x_720) ;  /* 0x0000243000007945 */ /* 0x000fe20003800000 */
[----:B----4-:R-:W-:-:S05]  /*24e30*/  VIADD R0, R3, 0xfffffffe ;  /* 0xfffffffe03007836 */ /* 0x010fca0000000000 */
[----:B---3--:R-:W-:-:S13]  /*24e40*/  ISETP.GE.AND P0, PT, R0, R2, PT ;  /* 0x000000020000720c */ /* 0x008fda0003f06270 */
[----:B------:R-:W-:Y:S05]  /*24e50*/  @!P0 BRA `(.L_x_721) ;  /* 0x0000002000fc8947 */ /* 0x000fea0003800000 */
[----:B--2---:R-:W0:Y:S04]  /*24e60*/  LDL.LU R5, [R1+0x60] ;  /* 0x0000600001057983 */ /* 0x004e280000300800 */
[----:B------:R-:W2:Y:S04]  /*24e70*/  LDL.LU R4, [R1+0x44] ;  /* 0x0000440001047983 */ /* 0x000ea80000300800 */
[----:B------:R-:W3:Y:S01]  /*24e80*/  LDL.LU R3, [R1+0x40] ;  /* 0x0000400001037983 */ /* 0x000ee20000300800 */
[----:B------:R-:W-:Y:S01]  /*24e90*/  LOP3.LUT R2, RZ, R2, RZ, 0x33, !PT ;  /* 0x00000002ff027212 */ /* 0x000fe200078e33ff */
[----:B------:R-:W-:Y:S01]  /*24ea0*/  BSSY B2, `(.L_x_722) ;  /* 0x00000c5000027945 */ /* 0x000fe20003800000 */
[----:B0-----:R-:W-:-:S04]  /*24eb0*/  VIADD R7, R5, 0x1 ;  /* 0x0000000105077836 */ /* 0x001fc80000000000 */
[----:B--2---:R-:W-:-:S05]  /*24ec0*/  IMAD R7, R7, R4, RZ ;  /* 0x0000000407077224 */ /* 0x004fca00078e02ff */
[----:B---3--:R-:W-:-:S05]  /*24ed0*/  VIMNMX R7, R3, R7, PT ;  /* 0x0000000703077248 */ /* 0x008fca0003fe0100 */
        /* <DEDUP_REMOVED lines=40> */
.L_x_726:
[----:B------:R-:W-:Y:S01]  /*25160*/  IMAD R3, R8, 0x8, R18 ;  /* 0x0000000808037824 */ /* 0x000fe200078e0212 */
[----:B------:R-:W-:Y:S01]  /*25170*/  SHF.L.U32 R2, R10, 0x1f, RZ ;  /* 0x0000001f0a027819 */ /* 0x000fe200000006ff */
[----:B------:R-:W-:Y:S03]  /*25180*/  BSSY B3, `(.L_x_727) ;  /* 0x0000003000037945 */ /* 0x000fe60003800000 */
[----:B------:R-:W1:Y:S02]  /*25190*/  SYNCS.PHASECHK.TRANS64.TRYWAIT P0, [R3+URZ+0x36840], R2 ;  /* 0x03684002030075a7 */ /* 0x000e64000800017f */
[----:B-1----:R-:W-:Y:S05]  /*251a0*/  @!P0 BRA `(.L_x_728) ;  /* 0x0000005000008947 */ /* 0x002fea0003800000 */
.L_x_862:
[----:B------:R-:W-:Y:S05]  /*251b0*/  BSYNC B3 ;  /* 0x0000000000037941 */ /* 0x000fea0003800000 */
.L_x_727:
        /* <DEDUP_REMOVED lines=12> */
.L_x_730:
[----:B------:R-:W-:Y:S05]  /*25280*/  BSYNC B3 ;  /* 0x0000000000037941 */ /* 0x000fea0003800000 */
.L_x_729:
        /* <DEDUP_REMOVED lines=12> */
.L_x_731:
        /* <DEDUP_REMOVED lines=16> */
.L_x_732:
        /* <DEDUP_REMOVED lines=16> */
.L_x_733:
        /* <DEDUP_REMOVED lines=16> */
.L_x_863:
[----:B------:R-:W-:Y:S05]  /*25650*/  BSYNC B3 ;  /* 0x0000000000037941 */ /* 0x000fea0003800000 */
.L_x_734:
[----:B------:R-:W-:Y:S01]  /*25660*/  BSSY B3, `(.L_x_736) ;  /* 0x000000c000037945 */ /* 0x000fe20003800000 */
[----:B------:R-:W-:Y:S02]  /*25670*/  IMAD.MOV.U32 R12, RZ, RZ, 0x0 ;  /* 0x00000000ff0c7424 */ /* 0x000fe400078e00ff */
[----:B------:R-:W-:Y:S01]  /*25680*/  IMAD.MOV.U32 R13, RZ, RZ, 0x14f00000 ;  /* 0x14f00000ff0d7424 */ /* 0x000fe200078e00ff */
[----:B------:R-:W-:Y:S06]  /*25690*/  @P1 BRA `(.L_x_737) ;  /* 0x0000000000201947 */ /* 0x000fec0003800000 */
[----:B------:R-:W1:Y:S01]  /*256a0*/  S2R R5, SR_TID.X ;  /* 0x0000000000057919 */ /* 0x000e620000002100 */
[----:B0-----:R-:W-:Y:S02]  /*256b0*/  IMAD R2, R19, 0x8, R18 ;  /* 0x0000000813027824 */ /* 0x001fe400078e0212 */
[----:B------:R-:W-:-:S04]  /*256c0*/  IMAD.MOV.U32 R3, RZ, RZ, 0xa800 ;  /* 0x0000a800ff037424 */ /* 0x000fc800078e00ff */
[----:B------:R2:W-:Y:S01]  /*256d0*/  SYNCS.ARRIVE.TRANS64 RZ, [R2+URZ+0x36850], R3 ;  /* 0x0368500302ff79a7 */ /* 0x0005e2000800003f */
[----:B-1----:R-:W-:-:S04]  /*256e0*/  LOP3.LUT R5, R5, 0x1f, RZ, 0xc0, !PT ;  /* 0x0000001f05057812 */ /* 0x002fc800078ec0ff */
[----:B------:R-:W-:-:S13]  /*256f0*/  ISETP.NE.AND P0, PT, R5, RZ, PT ;  /* 0x000000ff0500720c */ /* 0x000fda0003f05270 */
[----:B--2---:R-:W-:Y:S05]  /*25700*/  @!P0 BRA `(.L_x_737) ;  /* 0x0000000000048947 */ /* 0x004fea0003800000 */
[----:B------:R-:W-:Y:S01]  /*25710*/  BPT.TRAP 0x1 ;  /* 0x000000040000795c */ /* 0x000fe20000300000 */
.L_x_737:
[----:B------:R-:W-:Y:S05]  /*25720*/  BSYNC B3 ;  /* 0x0000000000037941 */ /* 0x000fea0003800000 */
.L_x_736:
[----:B------:R-:W2:Y:S04]  /*25730*/  LDL R6, [R1+0x1c] ;  /* 0x00001c0001067983 */ /* 0x000ea80000100800 */
[----:B------:R-:W2:Y:S01]  /*25740*/  LDL.LU R5, [R1+0x8] ;  /* 0x0000080001057983 */ /* 0x000ea20000300800 */
[----:B------:R-:W-:Y:S01]  /*25750*/  R2UR UR10, R14 ;  /* 0x000000000e0a72ca */ /* 0x000fe200000e0000 */
[C-C-:B0-----:R-:W-:Y:S01]  /*25760*/  IMAD R3, R19.reuse, 0x8, R18.reuse ;  /* 0x0000000813037824 */ /* 0x141fe200078e0212 */
        /* <DEDUP_REMOVED lines=9> */
.L_x_738:
        /* <DEDUP_REMOVED lines=15> */
.L_x_739:
        /* <DEDUP_REMOVED lines=15> */
.L_x_740:
        /* <DEDUP_REMOVED lines=12> */
.L_x_725:
[----:B------:R-:W-:Y:S05]  /*25aa0*/  BSYNC B1 ;  /* 0x0000000000017941 */ /* 0x000fea0003800000 */
.L_x_724:
[----:B0-----:R-:W2:Y:S01]  /*25ab0*/  LDL.LU R0, [R1+0x48] ;  /* 0x0000480001007983 */ /* 0x001ea20000300800 */
[----:B------:R-:W-:-:S03]  /*25ac0*/  IMAD.MOV.U32 R19, RZ, RZ, R8 ;  /* 0x000000ffff137224 */ /* 0x000fc600078e0008 */
[----:B------:R0:W-:Y:S02]  /*25ad0*/  STL [R1+0x18], R10 ;  /* 0x0000180a01007387 */ /* 0x0001e40000100800 */
[----:B0-2---:R-:W-:-:S07]  /*25ae0*/  VIADD R0, R0, 0xfffffffd ;  /* 0xfffffffd00007836 */ /* 0x005fce0000000000 */
.L_x_723:
[----:B------:R-:W-:Y:S05]  /*25af0*/  BSYNC B2 ;  /* 0x0000000000027941 */ /* 0x000fea0003800000 */
.L_x_722:
[----:B------:R-:W-:Y:S01]  /*25b00*/  VIADD R9, R9, 0xfffffffe ;  /* 0xfffffffe09097836 */ /* 0x000fe20000000000 */
[----:B------:R-:W-:-:S04]  /*25b10*/  LOP3.LUT R7, RZ, R7, RZ, 0x33, !PT ;  /* 0x00000007ff077212 */ /* 0x000fc800078e33ff */
[----:B------:R-:W-:-:S13]  /*25b20*/  ISETP.NE.AND P0, PT, R9, R7, PT ;  /* 0x000000070900720c */ /* 0x000fda0003f05270 */
[----:B------:R-:W-:Y:S05]  /*25b30*/  @!P0 BRA `(.L_x_721) ;  /* 0x0000001400c48947 */ /* 0x000fea0003800000 */
[----:B------:R-:W-:-:S07]  /*25b40*/  IMAD.MOV.U32 R9, RZ, RZ, R17 ;  /* 0x000000ffff097224 */ /* 0x000fce00078e0011 */
.L_x_775:
        /* <DEDUP_REMOVED lines=35> */
.L_x_743:
[----:B------:R-:W-:Y:S01]  /*25d80*/  IMAD R3, R4, 0x8, R18 ;  /* 0x0000000804037824 */ /* 0x000fe200078e0212 */
[----:B------:R-:W-:Y:S01]  /*25d90*/  SHF.L.U32 R2, R5, 0x1f, RZ ;  /* 0x0000001f05027819 */ /* 0x000fe200000006ff */
[----:B------:R-:W-:Y:S03]  /*25da0*/  BSSY B2, `(.L_x_744) ;  /* 0x0000003000027945 */ /* 0x000fe60003800000 */
[----:B------:R-:W1:Y:S02]  /*25db0*/  SYNCS.PHASECHK.TRANS64.TRYWAIT P0, [R3+URZ+0x36840], R2 ;  /* 0x03684002030075a7 */ /* 0x000e64000800017f */
[----:B-1----:R-:W-:Y:S05]  /*25dc0*/  @!P0 BRA `(.L_x_745) ;  /* 0x0000004400208947 */ /* 0x002fea0003800000 */
.L_x_864:
[----:B------:R-:W-:Y:S05]  /*25dd0*/  BSYNC B2 ;  /* 0x0000000000027941 */ /* 0x000fea0003800000 */
.L_x_744:
        /* <DEDUP_REMOVED lines=12> */
.L_x_747:
[----:B------:R-:W-:Y:S05]  /*25ea0*/  BSYNC B2 ;  /* 0x0000000000027941 */ /* 0x000fea0003800000 */
.L_x_746:
[----:B-1----:R-:W2:Y:S01]  /*25eb0*/  LDL R2, [R1+0x1c] ;  /* 0x00001c0001027983 */ /* 0x002ea20000100800 */
[----:B------:R-:W-:Y:S01]  /*25ec0*/  IMAD.MOV.U32 R10, RZ, RZ, RZ ;  /* 0x000000ffff0a7224 */ /* 0x000fe200078e00ff */
[----:B------:R-:W-:Y:S01]  /*25ed0*/  UIADD3 UR4, UP0, UR36, 0x370, URZ ;  /* 0x0000037024047890 */ /* 0x000fe2000ff1e03f */
[----:B------:R-:W-:Y:S01]  /*25ee0*/  IMAD R7, R4, 0xa800, R18 ;  /* 0x0000a80004077824 */ /* 0x000fe200078e0212 */
[----:B------:R-:W-:Y:S01]  /*25ef0*/  PLOP3.LUT P0, PT, PT, PT, PT, 0x80, 0x0 ;  /* 0x000000000000781c */ /* 0x000fe20003f0f070 */
[----:B------:R-:W-:Y:S01]  /*25f00*/  VIADD R3, R3, 0x36830 ;  /* 0x0003683003037836 */ /* 0x000fe20000000000 */
[----:B------:R-:W-:Y:S01]  /*25f10*/  R2UR UR10, R10 ;  /* 0x000000000a0a72ca */ /* 0x000fe200000e0000 */
[----:B0-----:R-:W-:Y:S01]  /*25f20*/  VIADD R8, R7, 0x21400 ;  /* 0x0002140007087836 */ /* 0x001fe20000000000 */
[----:B------:R-:W-:Y:S01]  /*25f30*/  UIADD3.X UR5, URZ, UR37, URZ, UP0, !UPT ;  /* 0x000000253f057290 */ /* 0x000fe200087fe43f */
[----:B------:R-:W-:Y:S01]  /*25f40*/  UMOV UR6, 0x0 ;  /* 0x0000000000067882 */ /* 0x000fe20000000000 */
[----:B------:R-:W-:Y:S01]  /*25f50*/  UMOV UR7, 0x14f00000 ;  /* 0x14f0000000077882 */ /* 0x000fe20000000000 */
[----:B--2---:R-:W-:-:S10]  /*25f60*/  IMAD R2, R6, 0x70, R2 ;  /* 0x0000007006027824 */ /* 0x004fd400078e0202 */
.L_x_748:
        /* <DEDUP_REMOVED lines=16> */
.L_x_749:
        /* <DEDUP_REMOVED lines=16> */
.L_x_750:
        /* <DEDUP_REMOVED lines=16> */
.L_x_865:
[----:B------:R-:W-:Y:S05]  /*26270*/  BSYNC B2 ;  /* 0x0000000000027941 */ /* 0x000fea0003800000 */
.L_x_751:
        /* <DEDUP_REMOVED lines=11> */
.L_x_754:
[----:B------:R-:W-:Y:S05]  /*26330*/  BSYNC B2 ;  /* 0x0000000000027941 */ /* 0x000fea0003800000 */
.L_x_753:
        /* <DEDUP_REMOVED lines=12> */
.L_x_755:
        /* <DEDUP_REMOVED lines=15> */
.L_x_756:
        /* <DEDUP_REMOVED lines=15> */
.L_x_757:
        /* <DEDUP_REMOVED lines=12> */
.L_x_742:
[----:B------:R-:W-:Y:S05]  /*266a0*/  BSYNC B1 ;  /* 0x0000000000017941 */ /* 0x000fea0003800000 */
.L_x_741:
        /* <DEDUP_REMOVED lines=35> */
.L_x_760:
[----:B------:R-:W-:Y:S01]  /*268e0*/  IMAD R2, R19, 0x8, R18 ;  /* 0x0000000813027824 */ /* 0x000fe200078e0212 */
[----:B------:R-:W-:Y:S01]  /*268f0*/  SHF.L.U32 R3, R10, 0x1f, RZ ;  /* 0x0000001f0a037819 */ /* 0x000fe200000006ff */
[----:B------:R-:W-:Y:S03]  /*26900*/  BSSY B2, `(.L_x_761) ;  /* 0x0000003000027945 */ /* 0x000fe60003800000 */
[----:B------:R-:W2:Y:S02]  /*26910*/  SYNCS.PHASECHK.TRANS64.TRYWAIT P0, [R2+URZ+0x36840], R3 ;  /* 0x03684003020075a7 */ /* 0x000ea4000800017f */
[----:B--2---:R-:W-:Y:S05]  /*26920*/  @!P0 BRA `(.L_x_762) ;  /* 0x0000003800708947 */ /* 0x004fea0003800000 */
.L_x_866:
[----:B------:R-:W-:Y:S05]  /*26930*/  BSYNC B2 ;  /* 0x0000000000027941 */ /* 0x000fea0003800000 */
.L_x_761:
        /* <DEDUP_REMOVED lines=12> */
.L_x_764:
[----:B------:R-:W-:Y:S05]  /*26a00*/  BSYNC B2 ;  /* 0x0000000000027941 */ /* 0x000fea0003800000 */
.L_x_763:
[----:B--2---:R-:W2:Y:S01]  /*26a10*/  LDL R2, [R1+0x1c] ;  /* 0x00001c0001027983 */ /* 0x004ea20000100800 */
[----:B------:R-:W-:Y:S01]  /*26a20*/  IMAD.MOV.U32 R14, RZ, RZ, RZ ;  /* 0x000000ffff0e7224 */ /* 0x000fe200078e00ff */
[----:B------:R-:W-:Y:S01]  /*26a30*/  UIADD3 UR4, UP0, UR36, 0x370, URZ ;  /* 0x0000037024047890 */ /* 0x000fe2000ff1e03f */
[C---:B------:R-:W-:Y:S01]  /*26a40*/  IMAD R3, R19.reuse, 0x8, R11 ;  /* 0x0000000813037824 */ /* 0x040fe200078e020b */
[----:B------:R-:W-:Y:S01]  /*26a50*/  PLOP3.LUT P0, PT, PT, PT, PT, 0x80, 0x0 ;  /* 0x000000000000781c */ /* 0x000fe20003f0f070 */
[----:B------:R-:W-:Y:S01]  /*26a60*/  IMAD R8, R19, 0xa800, R18 ;  /* 0x0000a80013087824 */ /* 0x000fe200078e0212 */
[----:B------:R-:W-:Y:S01]  /*26a70*/  R2UR UR10, R14 ;  /* 0x000000000e0a72ca */ /* 0x000fe200000e0000 */
[----:B------:R-:W-:Y:S01]  /*26a80*/  VIADD R3, R3, 0x30 ;  /* 0x0000003003037836 */ /* 0x000fe20000000000 */
[----:B------:R-:W-:Y:S01]  /*26a90*/  UIADD3.X UR5, URZ, UR37, URZ, UP0, !UPT ;  /* 0x000000253f057290 */ /* 0x000fe200087fe43f */
[----:B0-----:R-:W-:Y:S01]  /*26aa0*/  VIADD R10, R8, 0x21400 ;  /* 0x00021400080a7836 */ /* 0x001fe20000000000 */
[----:B------:R-:W-:Y:S01]  /*26ab0*/  UMOV UR6, 0x0 ;  /* 0x0000000000067882 */ /* 0x000fe20000000000 */
[----:B------:R-:W-:Y:S01]  /*26ac0*/  UMOV UR7, 0x14f00000 ;  /* 0x14f0000000077882 */ /* 0x000fe20000000000 */
[----:B--2---:R-:W-:-:S09]  /*26ad0*/  IMAD R2, R7, 0x70, R2 ;  /* 0x0000007007027824 */ /* 0x004fd200078e0202 */
.L_x_765:
        /* <DEDUP_REMOVED lines=16> */
.L_x_766:
        /* <DEDUP_REMOVED lines=16> */
.L_x_767:
        /* <DEDUP_REMOVED lines=15> */
.L_x_867:
[----:B------:R-:W-:Y:S05]  /*26dd0*/  BSYNC B2 ;  /* 0x0000000000027941 */ /* 0x000fea0003800000 */
.L_x_768:
        /* <DEDUP_REMOVED lines=9> */
[----:B--2---:R-:W-:Y:S05]  /*26e70*/  @!P0 BRA `(.L_x_771) ;  /* 0x0000000000048947 */ /* 0x004fea0003800000 */
[----:B------:R-:W-:Y:S01]  /*26e80*/  BPT.TRAP 0x1 ;  /* 0x000000040000795c */ /* 0x000fe20000300000 */
.L_x_771:
[----:B------:R-:W-:Y:S05]  /*26e90*/  BSYNC B2 ;  /* 0x0000000000027941 */ /* 0x000fea0003800000 */
.L_x_770:
        /* <DEDUP_REMOVED lines=12> */
.L_x_772:
        /* <DEDUP_REMOVED lines=15> */
.L_x_773:
        /* <DEDUP_REMOVED lines=15> */
.L_x_774:
        /* <DEDUP_REMOVED lines=12> */
.L_x_759:
[----:B------:R-:W-:Y:S05]  /*27200*/  BSYNC B1 ;  /* 0x0000000000017941 */ /* 0x000fea0003800000 */
.L_x_758:
[----:B------:R-:W2:Y:S01]  /*27210*/  LDL R2, [R1+0x30] ;  /* 0x0000300001027983 */ /* 0x000ea20000100800 */
[----:B------:R-:W-:Y:S01]  /*27220*/  VIADD R0, R0, 0xfffffffe ;  /* 0xfffffffe00007836 */ /* 0x000fe20000000000 */
[----:B--2---:R-:W-:-:S13]  /*27230*/  ISETP.GT.AND P0, PT, R6, R2, PT ;  /* 0x000000020600720c */ /* 0x004fda0003f04270 */
[----:B------:R-:W-:Y:S05]  /*27240*/  @P0 BRA `(.L_x_775) ;  /* 0xffffffe800400947 */ /* 0x000fea000383ffff */
.L_x_721:
[----:B------:R-:W-:Y:S05]  /*27250*/  BSYNC B0 ;  /* 0x0000000000007941 */ /* 0x000fea0003800000 */
.L_x_720:
[----:B------:R-:W3:Y:S01]  /*27260*/  S2R R3, SR_TID.X ;  /* 0x0000000000037919 */ /* 0x000ee20000002100 */
[----:B------:R-:W-:Y:S01]  /*27270*/  BSSY B0, `(.L_x_776) ;  /* 0x0000011000007945 */ /* 0x000fe20003800000 */
[----:B---3--:R-:W-:-:S04]  /*27280*/  LOP3.LUT R3, R3, 0x7f, RZ, 0xc0, !PT ;  /* 0x0000007f03037812 */ /* 0x008fc800078ec0ff */
[----:B------:R-:W-:-:S13]  /*27290*/  ISETP.NE.AND P0, PT, R3, RZ, PT ;  /* 0x000000ff0300720c */ /* 0x000fda0003f05270 */
[----:B------:R-:W-:Y:S05]  /*272a0*/  @P0 BRA `(.L_x_777) ;  /* 0x0000000000340947 */ /* 0x000fea0003800000 */
[----:B------:R-:W3:Y:S01]  /*272b0*/  S2R R2, SR_LANEID ;  /* 0x0000000000027919 */ /* 0x000ee20000000000 */
[----:B------:R-:W-:Y:S01]  /*272c0*/  VOTEU.ANY UR4, UPT, PT ;  /* 0x0000000000047886 */ /* 0x000fe200038e0100 */
[----:B--2---:R-:W2:Y:S01]  /*272d0*/  LDC.64 R4, c[0x0][0xc60] ;  /* 0x00031800ff047b82 */ /* 0x004ea20000000a00 */
[----:B------:R-:W3:Y:S02]  /*272e0*/  FLO.U32 R0, UR4 ;  /* 0x0000000400007d00 */ /* 0x000ee400080e0000 */
[----:B---3--:R-:W-:-:S06]  /*272f0*/  ISETP.EQ.U32.AND P0, PT, R0, R2, PT ;  /* 0x000000020000720c */ /* 0x008fcc0003f02070 */
[----:B------:R-:W2:Y:S07]  /*27300*/  POPC R2, UR4 ;  /* 0x0000000400027d09 */ /* 0x000eae0008000000 */
[----:B--2---:R-:W2:Y:S04]  /*27310*/  @P0 ATOMG.E.ADD.STRONG.GPU PT, R2, desc[UR60][R4.64], R2 ;  /* 0x00000002040209a8 */ /* 0x004ea800081ee1fc */
[----:B--2---:R2:W3:Y:S02]  /*27320*/  SHFL.IDX PT, R2, R2, R0, 0x1f ;  /* 0x00001f0002027589 */ /* 0x0044e400000e0000 */
[----:B--2---:R-:W2:Y:S02]  /*27330*/  S2R R0, SR_LTMASK ;  /* 0x0000000000007919 */ /* 0x004ea40000003900 */
[----:B--2---:R-:W-:-:S06]  /*27340*/  LOP3.LUT R0, R0, UR4, RZ, 0xc0, !PT ;  /* 0x0000000400007c12 */ /* 0x004fcc000f8ec0ff */
[----:B------:R-:W3:Y:S02]  /*27350*/  POPC R0, R0 ;  /* 0x0000000000007309 */ /* 0x000ee40000000000 */
[----:B---3--:R-:W-:-:S05]  /*27360*/  IADD3 R0, R2, UR38, R0 ;  /* 0x0000002602007c10 */ /* 0x008fca000fffe000 */
[----:B------:R3:W-:Y:S02]  /*27370*/  STL [R1], R0 ;  /* 0x0000000001007387 */ /* 0x0007e40000100800 */
.L_x_777:
[----:B------:R-:W-:Y:S05]  /*27380*/  BSYNC B0 ;  /* 0x0000000000007941 */ /* 0x000fea0003800000 */
.L_x_776:
[----:B---3--:R-:W3:Y:S01]  /*27390*/  LDL R0, [R1+0x10] ;  /* 0x0000100001007983 */ /* 0x008ee20000100800 */
[----:B------:R-:W-:Y:S01]  /*273a0*/  BSSY B0, `(.L_x_778) ;  /* 0x0000049000007945 */ /* 0x000fe20003800000 */
[----:B---3--:R-:W-:-:S13]  /*273b0*/  LOP3.LUT P0, RZ, R0, 0x1, RZ, 0xc0, !PT ;  /* 0x0000000100ff7812 */ /* 0x008fda000780c0ff */
[----:B------:R-:W-:Y:S05]  /*273c0*/  @!P0 BRA `(.L_x_779) ;  /* 0x0000000400188947 */ /* 0x000fea0003800000 */
[----:B------:R-:W3:Y:S01]  /*273d0*/  LDL R2, [R1+0x18] ;  /* 0x0000180001027983 */ /* 0x000ee20000100800 */
[----:B------:R-:W-:Y:S01]  /*273e0*/  IMAD R0, R19, 0x8, R18 ;  /* 0x0000000813007824 */ /* 0x000fe200078e0212 */
[----:B------:R-:W-:Y:S01]  /*273f0*/  BSSY B1, `(.L_x_780) ;  /* 0x0000005000017945 */ /* 0x000fe20003800000 */
[----:B------:R-:W-:Y:S02]  /*27400*/  ISETP.NE.AND P1, PT, R3, RZ, PT ;  /* 0x000000ff0300720c */ /* 0x000fe40003f25270 */
[----:B---3--:R-:W-:-:S04]  /*27410*/  SHF.L.U32 R2, R2, 0x1f, RZ ;  /* 0x0000001f02027819 */ /* 0x008fc800000006ff */
[----:B------:R-:W3:Y:S02]  /*27420*/  SYNCS.PHASECHK.TRANS64.TRYWAIT P0, [R0+URZ+0x36860], R2 ;  /* 0x03686002000075a7 */ /* 0x000ee4000800017f */
[----:B---3--:R-:W-:Y:S05]  /*27430*/  @!P0 BRA `(.L_x_781) ;  /* 0x0000002c00d48947 */ /* 0x008fea0003800000 */
.L_x_868:
[----:B------:R-:W-:Y:S05]  /*27440*/  BSYNC B1 ;  /* 0x0000000000017941 */ /* 0x000fea0003800000 */
.L_x_780:
[----:B------:R-:W-:Y:S04]  /*27450*/  BSSY B1, `(.L_x_782) ;  /* 0x0000009000017945 */ /* 0x000fe80003800000 */
[----:B------:R-:W-:Y:S05]  /*27460*/  @P1 BRA `(.L_x_783) ;  /* 0x00000000001c1947 */ /* 0x000fea0003800000 */
[----:B------:R-:W4:Y:S01]  /*27470*/  S2R R3, SR_TID.X ;  /* 0x0000000000037919 */ /* 0x000f220000002100 */
[----:B---3--:R-:W-:-:S04]  /*27480*/  IMAD.MOV.U32 R2, RZ, RZ, 0xa800 ;  /* 0x0000a800ff027424 */ /* 0x008fc800078e00ff */
[----:B------:R3:W-:Y:S01]  /*27490*/  SYNCS.ARRIVE.TRANS64 RZ, [R0+URZ+0x36850], R2 ;  /* 0x0368500200ff79a7 */ /* 0x0007e2000800003f */
[----:B----4-:R-:W-:-:S04]  /*274a0*/  LOP3.LUT R3, R3, 0x1f, RZ, 0xc0, !PT ;  /* 0x0000001f03037812 */ /* 0x010fc800078ec0ff */
[----:B------:R-:W-:-:S13]  /*274b0*/  ISETP.NE.AND P0, PT, R3, RZ, PT ;  /* 0x000000ff0300720c */ /* 0x000fda0003f05270 */
[----:B---3--:R-:W-:Y:S05]  /*274c0*/  @!P0 BRA `(.L_x_783) ;  /* 0x0000000000048947 */ /* 0x008fea0003800000 */
[----:B------:R-:W-:Y:S01]  /*274d0*/  BPT.TRAP 0x1 ;  /* 0x000000040000795c */ /* 0x000fe20000300000 */
.L_x_783:
[----:B------:R-:W-:Y:S05]  /*274e0*/  BSYNC B1 ;  /* 0x0000000000017941 */ /* 0x000fea0003800000 */
.L_x_782:
[----:B------:R-:W4:Y:S04]  /*274f0*/  LDL.LU R3, [R1+0x1c] ;  /* 0x00001c0001037983 */ /* 0x000f280000300800 */
[----:B---3--:R-:W4:Y:S01]  /*27500*/  LDL.LU R2, [R1+0x8] ;  /* 0x0000080001027983 */ /* 0x008f220000300800 */
[----:B------:R-:W-:Y:S01]  /*27510*/  UIADD3 UR4, UP0, UR36, 0x470, URZ ;  /* 0x0000047024047890 */ /* 0x000fe2000ff1e03f */
[----:B------:R-:W-:Y:S01]  /*27520*/  PLOP3.LUT P0, PT, PT, PT, PT, 0x80, 0x0 ;  /* 0x000000000000781c */ /* 0x000fe20003f0f070 */
[----:B------:R-:W-:Y:S01]  /*27530*/  VIADD R0, R0, 0x36850 ;  /* 0x0003685000007836 */ /* 0x000fe20000000000 */
[----:B------:R-:W-:Y:S01]  /*27540*/  UMOV UR6, 0x0 ;  /* 0x0000000000067882 */ /* 0x000fe20000000000 */
[----:B------:R-:W-:Y:S01]  /*27550*/  UIADD3.X UR5, URZ, UR37, URZ, UP0, !UPT ;  /* 0x000000253f057290 */ /* 0x000fe200087fe43f */
[----:B------:R-:W-:Y:S01]  /*27560*/  UMOV UR7, 0x14f00000 ;  /* 0x14f0000000077882 */ /* 0x000fe20000000000 */
[----:B------:R-:W-:Y:S01]  /*27570*/  UMOV UR10, URZ ;  /* 0x0000003f000a7c82 */ /* 0x000fe20008000000 */
[----:B----4-:R-:W-:-:S02]  /*27580*/  IMAD R3, R2, 0x70, R3 ;  /* 0x0000007002037824 */ /* 0x010fc400078e0203 */
[----:B------:R-:W-:-:S04]  /*27590*/  IMAD R2, R19, 0xa800, R18 ;  /* 0x0000a80013027824 */ /* 0x000fc800078e0212 */
[----:B------:R-:W-:-:S07]  /*275a0*/  VIADD R4, R2, 0x400 ;  /* 0x0000040002047836 */ /* 0x000fce0000000000 */
.L_x_784:
        /* <DEDUP_REMOVED lines=9> */
[----:B---3--:R-:W-:Y:S05]  /*27640*/  @P0 BRA.U.ANY `(.L_x_784) ;  /* 0xfffffffd00d80947 */ /* 0x008fea000393ffff */
[----:B------:R-:W-:Y:S01]  /*27650*/  PLOP3.LUT P0, PT, PT, PT, PT, 0x80, 0x0 ;  /* 0x000000000000781c */ /* 0x000fe20003f0f070 */
[----:B------:R-:W-:Y:S01]  /*27660*/  VIADD R4, R2, 0x3c00 ;  /* 0x00003c0002047836 */ /* 0x000fe20000000000 */
[----:B------:R-:W-:Y:S01]  /*27670*/  UMOV UR6, 0x0 ;  /* 0x0000000000067882 */ /* 0x000fe20000000000 */
[----:B------:R-:W-:Y:S01]  /*27680*/  UMOV UR7, 0x14f00000 ;  /* 0x14f0000000077882 */ /* 0x000fe20000000000 */
[----:B------:R-:W-:-:S09]  /*27690*/  UMOV UR10, 0x40 ;  /* 0x00000040000a7882 */ /* 0x000fd20000000000 */
.L_x_785:
        /* <DEDUP_REMOVED lines=15> */
.L_x_786:
        /* <DEDUP_REMOVED lines=10> */
.L_x_779:
[----:B------:R-:W-:Y:S05]  /*27830*/  BSYNC B0 ;  /* 0x0000000000007941 */ /* 0x000fea0003800000 */
.L_x_778:
[----:B------:R-:W3:Y:S01]  /*27840*/  LDL.LU R4, [R1+0x18] ;  /* 0x0000180001047983 */ /* 0x000ee20000300800 */
[----:B------:R-:W-:-:S05]  /*27850*/  VIADD R19, R19, 0x1 ;  /* 0x0000000113137836 */ /* 0x000fca0000000000 */
[----:B------:R-:W-:-:S04]  /*27860*/  ISETP.NE.AND P0, PT, R19, 0x2, PT ;  /* 0x000000021300780c */ /* 0x000fc80003f05270 */
[----:B------:R-:W-:Y:S02]  /*27870*/  SEL R0, RZ, 0x1, P0 ;  /* 0x00000001ff007807 */ /* 0x000fe40000000000 */
[----:B------:R-:W-:Y:S02]  /*27880*/  SEL R19, R19, RZ, P0 ;  /* 0x000000ff13137207 */ /* 0x000fe40000000000 */
[----:B---3--:R-:W-:-:S05]  /*27890*/  LOP3.LUT R4, R4, R0, RZ, 0x3c, !PT ;  /* 0x0000000004047212 */ /* 0x008fca00078e3cff */
[----:B------:R3:W-:Y:S02]  /*278a0*/  STL [R1+0x18], R4 ;  /* 0x0000180401007387 */ /* 0x0007e40000100800 */
.L_x_700:
[----:B------:R-:W-:Y:S05]  /*278b0*/  BSYNC B7 ;  /* 0x0000000000077941 */ /* 0x000fea0003800000 */
.L_x_698:
[----:B----4-:R-:W4:Y:S02]  /*278c0*/  LDL R0, [R1+0x10] ;  /* 0x0000100001007983 */ /* 0x010f240000100800 */
[----:B----4-:R-:W-:-:S13]  /*278d0*/  LOP3.LUT P0, RZ, R0, 0x2, RZ, 0xc0, !PT ;  /* 0x0000000200ff7812 */ /* 0x010fda000780c0ff */
[----:B------:R-:W-:Y:S05]  /*278e0*/  @!P0 BRA `(.L_x_787) ;  /* 0x00000000002c8947 */ /* 0x000fea0003800000 */
[----:B------:R-:W-:Y:S05]  /*278f0*/  WARPSYNC.ALL ;  /* 0x0000000000007948 */ /* 0x000fea0003800000 */
[----:B------:R-:W4:Y:S08]  /*27900*/  S2UR UR5, SR_CgaCtaId ;  /* 0x00000000000579c3 */ /* 0x000f300000008800 */
[----:B------:R-:W-:Y:S06]  /*27910*/  BAR.SYNC.DEFER_BLOCKING 0x5, 0x180 ;  /* 0x0146000000007b1d */ /* 0x000fec0000010000 */
[----:B------:R-:W-:-:S02]  /*27920*/  UMOV UR4, 0x400 ;  /* 0x0000040000047882 */ /* 0x000fc40000000000 */
[----:B----4-:R-:W-:-:S06]  /*27930*/  ULEA UR4, UR5, UR4, 0x18 ;  /* 0x0000000405047291 */ /* 0x010fcc000f8ec03f */
[----:B------:R-:W-:-:S05]  /*27940*/  IMAD.U32 R18, RZ, RZ, UR4 ;  /* 0x00000004ff127e24 */ /* 0x000fca000f8e00ff */
[----:B0123--:R-:W0:Y:S04]  /*27950*/  LDS.128 R4, [R18+0x368d0] ;  /* 0x0368d00012047984 */ /* 0x00fe280000000c00 */
[----:B0-----:R0:W-:Y:S04]  /*27960*/  STL.64 [R1], R4 ;  /* 0x0000000401007387 */ /* 0x0011e80000100a00 */
[----:B------:R0:W-:Y:S01]  /*27970*/  STL.64 [R1+0x8], R6 ;  /* 0x0000080601007387 */ /* 0x0001e20000100a00 */
[----:B------:R-:W-:Y:S06]  /*27980*/  BAR.ARV 0x4, 0x180 ;  /* 0x0106000000007b1d */ /* 0x000fec0000002000 */
[----:B------:R-:W-:Y:S05]  /*27990*/  BRA `(.L_x_788) ;  /* 0x0000000c00207947 */ /* 0x000fea0003800000 */
.L_x_787:
[----:B------:R-:W4:Y:S01]  /*279a0*/  S2R R16, SR_TID.X ;  /* 0x0000000000107919 */ /* 0x000f220000002100 */
[----:B------:R-:W-:Y:S01]  /*279b0*/  UMOV UR4, 0xffffffff ;  /* 0xffffffff00047882 */ /* 0x000fe20000000000 */
[----:B----4-:R-:W-:-:S04]  /*279c0*/  LOP3.LUT R16, R16, 0x1f, RZ, 0xc0, !PT ;  /* 0x0000001f10107812 */ /* 0x010fc800078ec0ff */
[----:B------:R-:W-:Y:S01]  /*279d0*/  ISETP.NE.AND P0, PT, R16, 0x1f, PT ;  /* 0x0000001f1000780c */ /* 0x000fe20003f05270 */
[----:B------:R-:W-:-:S12]  /*279e0*/  BRA.DIV UR4, `(.L_x_789) ;  /* 0x0000002a047c7947 */ /* 0x000fd8000b800000 */
[----:B------:R-:W0:Y:S01]  /*279f0*/  LDL.LU R2, [R1] ;  /* 0x0000000001027983 */ /* 0x000e220000300800 */
[----:B------:R-:W-:-:S03]  /*27a00*/  ULDC UR4, c[0x0][0xc3c] ;  /* 0x00030f0000047ab9 */ /* 0x000fc60000000800 */
[----:B-12---:R-:W2:Y:S01]  /*27a10*/  LDL R3, [R1+0xc] ;  /* 0x00000c0001037983 */ /* 0x006ea20000100800 */
[----:B0-----:R-:W-:Y:S02]  /*27a20*/  IMAD.MOV.U32 R10, RZ, RZ, R2 ;  /* 0x000000ffff0a7224 */ /* 0x001fe400078e0002 */
[----:B--2---:R-:W-:-:S05]  /*27a30*/  IMAD.IADD R0, R3, 0x1, R16 ;  /* 0x0000000103007824 */ /* 0x004fca00078e0210 */
[----:B------:R-:W-:-:S13]  /*27a40*/  ISETP.GE.OR P1, PT, R0, UR4, !P0 ;  /* 0x0000000400007c0c */ /* 0x000fda000c726670 */
[----:B------:R-:W0:Y:S08]  /*27a50*/  @!P1 LDC.64 R2, c[0x0][0xc80] ;  /* 0x00032000ff029b82 */ /* 0x000e300000000a00 */
[----:B------:R-:W1:Y:S01]  /*27a60*/  @!P1 LDC.64 R6, c[0x0][0xc78] ;  /* 0x00031e00ff069b82 */ /* 0x000e620000000a00 */
[----:B0-----:R-:W-:-:S05]  /*27a70*/  @!P1 IMAD.WIDE R2, R0, 0x4, R2 ;  /* 0x0000000400029825 */ /* 0x001fca00078e0202 */
[----:B------:R1:W2:Y:S02]  /*27a80*/  @!P1 LDG.E R8, desc[UR60][R2.64] ;  /* 0x0000003c02089981 */ /* 0x0002a4000c1e1900 */
[----:B-1----:R-:W-:-:S06]  /*27a90*/  @!P1 IMAD.WIDE R2, R0, 0x4, R6 ;  /* 0x0000000400029825 */ /* 0x002fcc00078e0206 */
[----:B------:R-:W4:Y:S01]  /*27aa0*/  @!P1 LDG.E R2, desc[UR60][R2.64] ;  /* 0x0000003c02029981 */ /* 0x000f22000c1e1900 */
[----:B---3--:R-:W-:Y:S01]  /*27ab0*/  IMAD.MOV.U32 R4, RZ, RZ, RZ ;  /* 0x000000ffff047224 */ /* 0x008fe200078e00ff */
[C---:B------:R-:W-:Y:S01]  /*27ac0*/  ISETP.GE.U32.AND P2, PT, R16.reuse, 0x2, PT ;  /* 0x000000021000780c */ /* 0x040fe20003f46070 */
[----:B------:R-:W-:Y:S01]  /*27ad0*/  IMAD.MOV.U32 R6, RZ, RZ, RZ ;  /* 0x000000ffff067224 */ /* 0x000fe200078e00ff */
[C---:B------:R-:W-:Y:S01]  /*27ae0*/  ISETP.GE.U32.AND P3, PT, R16.reuse, 0x4, PT ;  /* 0x000000041000780c */ /* 0x040fe20003f66070 */
[----:B------:R-:W-:Y:S01]  /*27af0*/  SHFL.IDX PT, R5, R10, RZ, 0x1f ;  /* 0x00001fff0a057589 */ /* 0x000fe200000e0000 */
[C---:B------:R-:W-:Y:S02]  /*27b00*/  ISETP.GE.U32.AND P4, PT, R16.reuse, 0x8, PT ;  /* 0x000000081000780c */ /* 0x040fe40003f86070 */
[----:B------:R-:W-:Y:S01]  /*27b10*/  ISETP.GE.U32.AND P5, PT, R16, 0x10, PT ;  /* 0x000000101000780c */ /* 0x000fe20003fa6070 */
[----:B------:R-:W-:Y:S01]  /*27b20*/  SHFL.IDX PT, R0, R10, 0x1, 0x1f ;  /* 0x00201f000a007f89 */ /* 0x000fe200000e0000 */
[----:B--2---:R-:W-:-:S02]  /*27b30*/  @!P1 IMAD.MOV.U32 R4, RZ, RZ, R8 ;  /* 0x000000ffff049224 */ /* 0x004fc400078e0008 */
[----:B------:R-:W-:Y:S02]  /*27b40*/  IMAD.MOV.U32 R8, RZ, RZ, RZ ;  /* 0x000000ffff087224 */ /* 0x000fe400078e00ff */
[----:B----4-:R-:W-:Y:S01]  /*27b50*/  @!P1 IMAD.MOV.U32 R6, RZ, RZ, R2 ;  /* 0x000000ffff069224 */ /* 0x010fe200078e0002 */
        /* <DEDUP_REMOVED lines=18> */
.L_x_878:
[----:B------:R-:W-:Y:S02]  /*27c80*/  ULDC UR4, c[0x0][0xc38] ;  /* 0x00030e0000047ab9 */ /* 0x000fe40000000800 */
[----:B------:R-:W-:-:S04]  /*27c90*/  IMAD.U32 R2, RZ, RZ, UR4 ;  /* 0x00000004ff027e24 */ /* 0x000fc8000f8e00ff */
[----:B-1----:R-:W-:-:S04]  /*27ca0*/  IMAD R9, R9, R2, RZ ;  /* 0x0000000209097224 */ /* 0x002fc800078e02ff */
[----:B------:R-:W-:-:S05]  /*27cb0*/  IMAD.IADD R0, R0, 0x1, R9 ;  /* 0x0000000100007824 */ /* 0x000fca00078e0209 */
[----:B------:R-:W-:-:S13]  /*27cc0*/  ISETP.GT.AND P6, PT, R0, R5, PT ;  /* 0x000000050000720c */ /* 0x000fda0003fc4270 */
[----:B------:R-:W-:Y:S05]  /*27cd0*/  @P6 BRA `(.L_x_790) ;  /* 0x0000000000ac6947 */ /* 0x000fea0003800000 */
.L_x_793:
[----:B------:R-:W2:Y:S01]  /*27ce0*/  LDL.LU R3, [R1+0xc] ;  /* 0x00000c0001037983 */ /* 0x000ea20000300800 */
[----:B------:R-:W1:Y:S01]  /*27cf0*/  LDC R2, c[0x0][0xc3c] ;  /* 0x00030f00ff027b82 */ /* 0x000e620000000800 */
[----:B--2---:R-:W-:-:S05]  /*27d00*/  VIADD R3, R3, 0x1f ;  /* 0x0000001f03037836 */ /* 0x004fca0000000000 */
[----:B-1----:R-:W-:-:S13]  /*27d10*/  ISETP.GE.AND P6, PT, R3, R2, PT ;  /* 0x000000020300720c */ /* 0x002fda0003fc6270 */
[----:B------:R-:W-:Y:S05]  /*27d20*/  @P6 BRA `(.L_x_791) ;  /* 0x0000000400d46947 */ /* 0x000fea0003800000 */
[----:B------:R-:W1:Y:S01]  /*27d30*/  S2R R4, SR_TID.X ;  /* 0x0000000000047919 */ /* 0x000e620000002100 */
[----:B------:R2:W-:Y:S01]  /*27d40*/  STL [R1+0xc], R3 ;  /* 0x00000c0301007387 */ /* 0x0005e20000100800 */
[----:B-1----:R-:W-:-:S05]  /*27d50*/  LOP3.LUT R4, R4, 0x1f, RZ, 0xc0, !PT ;  /* 0x0000001f04047812 */ /* 0x002fca00078ec0ff */
[----:B------:R-:W-:Y:S02]  /*27d60*/  IMAD.IADD R6, R3, 0x1, R4 ;  /* 0x0000000103067824 */ /* 0x000fe400078e0204 */
[----:B------:R-:W-:-:S03]  /*27d70*/  IMAD.MOV.U32 R4, RZ, RZ, RZ ;  /* 0x000000ffff047224 */ /* 0x000fc600078e00ff */
[----:B------:R-:W-:-:S13]  /*27d80*/  ISETP.GE.OR P6, PT, R6, R2, !P0 ;  /* 0x000000020600720c */ /* 0x000fda00047c6670 */
[----:B--2---:R-:W1:Y:S02]  /*27d90*/  @!P6 LDC.64 R2, c[0x0][0xc80] ;  /* 0x00032000ff02eb82 */ /* 0x004e640000000a00 */
[----:B-1----:R-:W-:-:S05]  /*27da0*/  @!P6 IMAD.WIDE R2, R6, 0x4, R2 ;  /* 0x000000040602e825 */ /* 0x002fca00078e0202 */
[----:B------:R1:W2:Y:S02]  /*27db0*/  @!P6 LDG.E R4, desc[UR60][R2.64] ;  /* 0x0000003c0204e981 */ /* 0x0002a4000c1e1900 */
[----:B-1----:R-:W1:Y:S02]  /*27dc0*/  @!P6 LDC.64 R2, c[0x0][0xc78] ;  /* 0x00031e00ff02eb82 */ /* 0x002e640000000a00 */
[----:B-1----:R-:W-:-:S04]  /*27dd0*/  @!P6 IMAD.WIDE R2, R6, 0x4, R2 ;  /* 0x000000040602e825 */ /* 0x002fc800078e0202 */
[----:B------:R-:W-:-:S06]  /*27de0*/  IMAD.MOV.U32 R6, RZ, RZ, RZ ;  /* 0x000000ffff067224 */ /* 0x000fcc00078e00ff */
[----:B------:R-:W2:Y:S01]  /*27df0*/  @!P6 LDG.E R6, desc[UR60][R2.64] ;  /* 0x0000003c0206e981 */ /* 0x000ea2000c1e1900 */
[----:B------:R-:W-:Y:S01]  /*27e00*/  UMOV UR4, 0xffffffff ;  /* 0xffffffff00047882 */ /* 0x000fe20000000000 */
[----:B--2---:R-:W-:Y:S02]  /*27e10*/  IMAD R2, R6, R4, RZ ;  /* 0x0000000406027224 */ /* 0x004fe400078e02ff */
[----:B------:R-:W-:Y:S05]  /*27e20*/  BRA.DIV UR4, `(.L_x_792) ;  /* 0x0000002a04cc7947 */ /* 0x000fea000b800000 */
        /* <DEDUP_REMOVED lines=14> */
[----:B0-----:R-:W-:-:S05]  /*27f10*/  IMAD.IADD R7, R2, 0x1, R3 ;  /* 0x0000000102077824 */ /* 0x001fca00078e0203 */
[----:B------:R0:W1:Y:S02]  /*27f20*/  SHFL.IDX PT, R9, R7, 0x1f, 0x1f ;  /* 0x03e01f0007097f89 */ /* 0x00006400000e0000 */
.L_x_886:
[----:B------:R-:W-:Y:S02]  /*27f30*/  ULDC UR4, c[0x0][0xc38] ;  /* 0x00030e0000047ab9 */ /* 0x000fe40000000800 */
[----:B------:R-:W-:-:S04]  /*27f40*/  IMAD.U32 R2, RZ, RZ, UR4 ;  /* 0x00000004ff027e24 */ /* 0x000fc8000f8e00ff */
[----:B-1----:R-:W-:-:S04]  /*27f50*/  IMAD R9, R9, R2, RZ ;  /* 0x0000000209097224 */ /* 0x002fc800078e02ff */
[----:B------:R-:W-:-:S05]  /*27f60*/  IMAD.IADD R0, R9, 0x1, R0 ;  /* 0x0000000109007824 */ /* 0x000fca00078e0200 */
[----:B------:R-:W-:-:S13]  /*27f70*/  ISETP.GT.AND P6, PT, R0, R5, PT ;  /* 0x000000050000720c */ /* 0x000fda0003fc4270 */
[----:B------:R-:W-:Y:S05]  /*27f80*/  @!P6 BRA `(.L_x_793) ;  /* 0xfffffffc0054e947 */ /* 0x000fea000383ffff */
.L_x_790:
        /* <DEDUP_REMOVED lines=9> */
.L_x_891:
[----:B------:R-:W-:-:S13]  /*28020*/  ISETP.NE.AND P0, PT, R3, RZ, PT ;  /* 0x000000ff0300720c */ /* 0x000fda0003f05270 */
[----:B------:R-:W-:Y:S05]  /*28030*/  @!P0 BRA `(.L_x_795) ;  /* 0x0000000000148947 */ /* 0x000fea0003800000 */
[----:B------:R-:W-:Y:S01]  /*28040*/  UMOV UR4, 0xffffffff ;  /* 0xffffffff00047882 */ /* 0x000fe20000000000 */
[----:B------:R-:W-:Y:S02]  /*28050*/  VIADD R12, R0, 0xffffffff ;  /* 0xffffffff000c7836 */ /* 0x000fe40000000000 */
[----:B------:R-:W-:Y:S05]  /*28060*/  BRA.DIV UR4, `(.L_x_796) ;  /* 0x0000002e04707947 */ /* 0x000fea000b800000 */
[----:B0-----:R0:W4:Y:S02]  /*28070*/  SHFL.IDX PT, R7, R7, R12, 0x1f ;  /* 0x00001f0c07077589 */ /* 0x00112400000e0000 */
.L_x_894:
[----:B----4-:R-:W-:-:S07]  /*28080*/  IMAD.MOV.U32 R8, RZ, RZ, R7 ;  /* 0x000000ffff087224 */ /* 0x010fce00078e0007 */
.L_x_795:
[----:B------:R-:W4:Y:S01]  /*28090*/  LDL.LU R10, [R1+0xc] ;  /* 0x00000c00010a7983 */ /* 0x000f220000300800 */
[----:B0-2---:R-:W-:Y:S01]  /*280a0*/  IABS R7, R4 ;  /* 0x0000000400077213 */ /* 0x005fe20000000000 */
[----:B------:R-:W-:-:S03]  /*280b0*/  IMAD R9, R8, R2, R9 ;  /* 0x0000000208097224 */ /* 0x000fc600078e0209 */
[----:B------:R-:W0:Y:S01]  /*280c0*/  I2F.RP R2, R7 ;  /* 0x0000000700027306 */ /* 0x000e220000209400 */
[----:B------:R-:W-:Y:S01]  /*280d0*/  IMAD.IADD R5, R5, 0x1, -R9 ;  /* 0x0000000105057824 */ /* 0x000fe200078e0a09 */
[----:B------:R2:W-:Y:S02]  /*280e0*/  STL [R1], R9 ;  /* 0x0000000901007387 */ /* 0x0005e40000100800 */
[----:B--2---:R-:W-:-:S04]  /*280f0*/  IABS R9, R4 ;  /* 0x0000000400097213 */ /* 0x004fc80000000000 */
        /* <DEDUP_REMOVED lines=35> */
[----:B------:R-:W-:Y:S02]  /*28330*/  IMAD R3, R2, R9, R3 ;  /* 0x0000000902037224 */ /* 0x000fe400078e0203 */
[----:B------:R-:W-:-:S03]  /*28340*/  IMAD.IADD R4, R5, 0x1, -R4 ;  /* 0x0000000105047824 */ /* 0x000fc600078e0a04 */
        /* <DEDUP_REMOVED lines=14> */
[----:B-1----:R-:W-:-:S05]  /*28430*/  IMAD R0, R3, 0x10000, R2 ;  /* 0x0001000003007824 */ /* 0x002fca00078e0202 */
[----:B------:R0:W-:Y:S04]  /*28440*/  STL [R1+0x8], R0 ;  /* 0x0000080001007387 */ /* 0x0001e80000100800 */
[----:B------:R0:W-:Y:S04]  /*28450*/  STL [R1+0xc], R10 ;  /* 0x00000c0a01007387 */ /* 0x0001e80000100800 */
[----:B------:R0:W-:Y:S01]  /*28460*/  STL [R1+0x4], R4 ;  /* 0x0000040401007387 */ /* 0x0001e20000100800 */
[----:B------:R-:W-:Y:S05]  /*28470*/  BRA `(.L_x_797) ;  /* 0x0000000000287947 */ /* 0x000fea0003800000 */
.L_x_791:
[----:B------:R-:W-:Y:S01]  /*28480*/  UMOV UR4, URZ ;  /* 0x0000003f00047c82 */ /* 0x000fe20008000000 */
[----:B------:R-:W-:Y:S01]  /*28490*/  ULDC UR6, c[0x0][0xc3c] ;  /* 0x00030f0000067ab9 */ /* 0x000fe20000000800 */
[----:B------:R-:W-:Y:S01]  /*284a0*/  UMOV UR5, URZ ;  /* 0x0000003f00057c82 */ /* 0x000fe20008000000 */
[----:B------:R-:W-:Y:S01]  /*284b0*/  IMAD.U32 R3, RZ, RZ, UR4 ;  /* 0x00000004ff037e24 */ /* 0x000fe2000f8e00ff */
[----:B------:R1:W-:Y:S01]  /*284c0*/  STL [R1], R5 ;  /* 0x0000000501007387 */ /* 0x0003e20000100800 */
[----:B------:R-:W-:Y:S02]  /*284d0*/  IMAD.U32 R0, RZ, RZ, UR6 ;  /* 0x00000006ff007e24 */ /* 0x000fe4000f8e00ff */
[----:B------:R-:W-:Y:S01]  /*284e0*/  IMAD.U32 R2, RZ, RZ, UR5 ;  /* 0x00000005ff027e24 */ /* 0x000fe2000f8e00ff */
[----:B------:R1:W-:Y:S04]  /*284f0*/  STL [R1+0x4], R3 ;  /* 0x0000040301007387 */ /* 0x0003e80000100800 */
[----:B------:R1:W-:Y:S04]  /*28500*/  STL [R1+0xc], R0 ;  /* 0x00000c0001007387 */ /* 0x0003e80000100800 */
[----:B------:R1:W-:Y:S02]  /*28510*/  STL [R1+0x8], R2 ;  /* 0x0000080201007387 */ /* 0x0003e40000100800 */
.L_x_797:
[----:B-1----:R-:W2:Y:S04]  /*28520*/  LDL R2, [R1+0xc] ;  /* 0x00000c0001027983 */ /* 0x002ea80000100800 */
[----:B------:R-:W3:Y:S04]  /*28530*/  LDL R3, [R1+0x8] ;  /* 0x0000080001037983 */ /* 0x000ee80000100800 */
[----:B------:R-:W4:Y:S04]  /*28540*/  LDL R5, [R1+0x4] ;  /* 0x0000040001057983 */ /* 0x000f280000100800 */
[----:B0-----:R-:W4:Y:S01]  /*28550*/  LDL R4, [R1] ;  /* 0x0000000001047983 */ /* 0x001f220000100800 */
[----:B------:R-:W0:Y:S01]  /*28560*/  S2R R0, SR_TID.X ;  /* 0x0000000000007919 */ /* 0x000e220000002100 */
[----:B------:R-:W-:Y:S05]  /*28570*/  WARPSYNC.ALL ;  /* 0x0000000000007948 */ /* 0x000fea0003800000 */
[----:B0-----:R-:W-:Y:S01]  /*28580*/  LOP3.LUT R0, R0, 0x1f, RZ, 0xc0, !PT ;  /* 0x0000001f00007812 */ /* 0x001fe200078ec0ff */
[----:B------:R-:W-:Y:S03]  /*28590*/  BAR.SYNC.DEFER_BLOCKING 0x4, 0x180 ;  /* 0x0106000000007b1d */ /* 0x000fe60000010000 */
[----:B------:R-:W-:-:S13]  /*285a0*/  ISETP.NE.AND P0, PT, R0, RZ, PT ;  /* 0x000000ff0000720c */ /* 0x000fda0003f05270 */
[----:B------:R-:W0:Y:S01]  /*285b0*/  @!P0 S2R R0, SR_CgaCtaId ;  /* 0x0000000000008919 */ /* 0x000e220000008800 */
[----:B--2---:R-:W-:Y:S01]  /*285c0*/  IMAD.MOV.U32 R7, RZ, RZ, R2 ;  /* 0x000000ffff077224 */ /* 0x004fe200078e0002 */
[----:B------:R-:W-:Y:S01]  /*285d0*/  @!P0 MOV R2, 0x400 ;  /* 0x0000040000028802 */ /* 0x000fe20000000f00 */
[----:B---3--:R-:W-:-:S03]  /*285e0*/  IMAD.MOV.U32 R6, RZ, RZ, R3 ;  /* 0x000000ffff067224 */ /* 0x008fc600078e0003 */
[----:B0-----:R-:W-:-:S05]  /*285f0*/  @!P0 LEA R18, R0, R2, 0x18 ;  /* 0x0000000200128211 */ /* 0x001fca00078ec0ff */
[----:B----4-:R1:W-:Y:S01]  /*28600*/  @!P0 STS.128 [R18+0x368d0], R4 ;  /* 0x0368d00412008388 */ /* 0x0103e20000000c00 */
[----:B------:R-:W-:Y:S06]  /*28610*/  BAR.ARV 0x5, 0x180 ;  /* 0x0146000000007b1d */ /* 0x000fec0000002000 */
.L_x_788:
[----:B------:R-:W2:Y:S01]  /*28620*/  LDL R0, [R1+0xc] ;  /* 0x00000c0001007983 */ /* 0x000ea20000100800 */
[----:B------:R-:W-:Y:S02]  /*28630*/  ULDC UR4, c[0x0][0xc3c] ;  /* 0x00030f0000047ab9 */ /* 0x000fe40000000800 */
[----:B--2---:R-:W-:-:S13]  /*28640*/  ISETP.GE.AND P0, PT, R0, UR4, PT ;  /* 0x0000000400007c0c */ /* 0x004fda000bf06270 */
[----:B------:R-:W-:Y:S05]  /*28650*/  @!P0 BRA `(.L_x_798) ;  /* 0xffffff8c00208947 */ /* 0x000fea000383ffff */
[----:B------:R-:W-:Y:S05]  /*28660*/  BSYNC B8 ;  /* 0x0000000000087941 */ /* 0x000fea0003800000 */
.L_x_650:
[----:B--2---:R-:W2:Y:S01]  /*28670*/  LDL.LU R0, [R1+0x64] ;  /* 0x0000640001007983 */ /* 0x004ea20000300800 */
[----:B------:R-:W-:Y:S01]  /*28680*/  BSSY B0, `(.L_x_799) ;  /* 0x000000b000007945 */ /* 0x000fe20003800000 */
[----:B01----:R-:W0:Y:S01]  /*28690*/  S2R R5, SR_CgaCtaId ;  /* 0x0000000000057919 */ /* 0x003e220000008800 */
[----:B--2---:R-:W-:-:S05]  /*286a0*/  VIADD R0, R0, 0x1 ;  /* 0x0000000100007836 */ /* 0x004fca0000000000 */
        /* <DEDUP_REMOVED lines=8> */
.L_x_895:
[----:B------:R-:W-:Y:S05]  /*28730*/  BSYNC B0 ;  /* 0x0000000000007941 */ /* 0x000fea0003800000 */
.L_x_799:
[----:B------:R-:W-:-:S03]  /*28740*/  UMOV UR4, 0xffffffff ;  /* 0xffffffff00047882 */ /* 0x000fc60000000000 */
[----:B------:R-:W-:Y:S05]  /*28750*/  BRA.DIV UR4, `(.L_x_801) ;  /* 0x0000002604f07947 */ /* 0x000fea000b800000 */
[----:B------:R-:W1:Y:S02]  /*28760*/  S2R R2, SR_TID.X ;  /* 0x0000000000027919 */ /* 0x000e640000002100 */
[----:B-1----:R-:W-:-:S04]  /*28770*/  SHF.R.U32.HI R2, RZ, 0x5, R2 ;  /* 0x00000005ff027819 */ /* 0x002fc80000011602 */
[----:B------:R-:W-:-:S05]  /*28780*/  LOP3.LUT R2, R2, 0x3, RZ, 0xc0, !PT ;  /* 0x0000000302027812 */ /* 0x000fca00078ec0ff */
[----:B------:R1:W2:Y:S02]  /*28790*/  SHFL.IDX PT, R14, R2, RZ, 0x1f ;  /* 0x00001fff020e7589 */ /* 0x0002a400000e0000 */
.L_x_898:
[----:B--2---:R-:W-:-:S13]  /*287a0*/  ISETP.NE.AND P0, PT, R14, RZ, PT ;  /* 0x000000ff0e00720c */ /* 0x004fda0003f05270 */
[----:B------:R-:W-:Y:S05]  /*287b0*/  @P0 BRA `(.L_x_430) ;  /* 0x00000000008c0947 */ /* 0x000fea0003800000 */
[----:B------:R-:W-:-:S03]  /*287c0*/  UMOV UR4, 0xffffffff ;  /* 0xffffffff00047882 */ /* 0x000fc60000000000 */
[----:B------:R-:W-:Y:S05]  /*287d0*/  BRA.DIV UR4, `(.L_x_802) ;  /* 0x0000002a04047947 */ /* 0x000fea000b800000 */
[----:B------:R-:W-:-:S13]  /*287e0*/  ELECT P6, URZ, PT ;  /* 0x00000000003f782f */ /* 0x000fda00038c0000 */
.L_x_901:
[----:B------:R-:W-:Y:S05]  /*287f0*/  @!P6 BRA `(.L_x_430) ;  /* 0x00000000007ce947 */ /* 0x000fea0003800000 */
[----:B-1----:R-:W2:Y:S02]  /*28800*/  LDL.LU R2, [R1+0x68] ;  /* 0x0000680001027983 */ /* 0x002ea40000300800 */
[----:B--2---:R-:W-:-:S04]  /*28810*/  LOP3.LUT R2, R2, 0x2, RZ, 0xfc, !PT ;  /* 0x0000000202027812 */ /* 0x004fc800078efcff */
[----:B------:R-:W-:-:S13]  /*28820*/  ISETP.NE.AND P2, PT, R2, 0x3, PT ;  /* 0x000000030200780c */ /* 0x000fda0003f45270 */
[----:B------:R-:W-:Y:S05]  /*28830*/  @!P2 BRA `(.L_x_803) ;  /* 0x000000000004a947 */ /* 0x000fea0003800000 */
[----:B------:R-:W-:Y:S01]  /*28840*/  BPT.TRAP 0x1 ;  /* 0x000000040000795c */ /* 0x000fe20000300000 */
.L_x_803:
        /* <DEDUP_REMOVED lines=13> */
.L_x_902:
[----:B------:R-:W1:Y:S02]  /*28920*/  SYNCS.PHASECHK.TRANS64.TRYWAIT P0, [R7+URZ], R2 ;  /* 0x00000002070075a7 */ /* 0x000e64000800017f */
[----:B-1----:R-:W-:Y:S05]  /*28930*/  @!P0 BRA `(.L_x_805) ;  /* 0x0000002400e08947 */ /* 0x002fea0003800000 */
.L_x_903:
[----:B------:R-:W-:Y:S05]  /*28940*/  @!P2 BRA `(.L_x_806) ;  /* 0x000000000004a947 */ /* 0x000fea0003800000 */
[----:B------:R-:W-:Y:S01]  /*28950*/  BPT.TRAP 0x1 ;  /* 0x000000040000795c */ /* 0x000fe20000300000 */
.L_x_806:
[----:B------:R-:W-:-:S04]  /*28960*/  VIADD R0, R0, 0x36860 ;  /* 0x0003686000007836 */ /* 0x000fc80000000000 */
[----:B------:R-:W-:-:S04]  /*28970*/  IMAD R4, R19, 0x8, R0 ;  /* 0x0000000813047824 */ /* 0x000fc800078e0200 */
[----:B------:R-:W2:Y:S02]  /*28980*/  SYNCS.PHASECHK.TRANS64.TRYWAIT P0, [R4+URZ], R5 ;  /* 0x00000005040075a7 */ /* 0x000ea4000800017f */
[----:B--2---:R-:W-:Y:S05]  /*28990*/  @!P0 BRA `(.L_x_807) ;  /* 0x0000002400dc8947 */ /* 0x004fea0003800000 */
.L_x_904:
[----:B------:R-:W-:-:S07]  /*289a0*/  IMAD R3, R3, 0x8, R0 ;  /* 0x0000000803037824 */ /* 0x000fce00078e0200 */
.L_x_808:
[----:B---3--:R3:W4:Y:S02]  /*289b0*/  SYNCS.PHASECHK.TRANS64.TRYWAIT P0, [R3+URZ], R2 ;  /* 0x00000002030075a7 */ /* 0x008724000800017f */
[----:B----4-:R-:W-:Y:S05]  /*289c0*/  @!P0 NANOSLEEP.SYNCS 0x989680 ;  /* 0x009896800000895d */ /* 0x010fea0003900000 */
[----:B------:R-:W4:Y:S02]  /*289d0*/  @!P0 SYNCS.PHASECHK.TRANS64 P0, [R3+URZ], R2 ;  /* 0x00000002030085a7 */ /* 0x000f24000800007f */
[----:B----4-:R-:W-:Y:S05]  /*289e0*/  @!P0 BRA `(.L_x_808) ;  /* 0xfffffffc00f08947 */ /* 0x010fea000383ffff */
.L_x_430:
[----:B------:R-:W-:Y:S05]  /*289f0*/  BSYNC B9 ;  /* 0x0000000000097941 */ /* 0x000fea0003800000 */
.L_x_427:
[----:B------:R-:W-:Y:S05]  /*28a00*/  EXIT ;  /* 0x000000000000794d */ /* 0x000fea0003800000 */
.L_x_450:
[----:B0-----:R0:W1:Y:S02]  /*28a10*/  SYNCS.PHASECHK.TRANS64.TRYWAIT P5, [R97+URZ+0x36890], R98 ;  /* 0x03689062610075a7 */ /* 0x00106400080a017f */
[----:B-1----:R-:W-:Y:S05]  /*28a20*/  @!P5 NANOSLEEP.SYNCS 0x989680 ;  /* 0x009896800000d95d */ /* 0x002fea0003900000 */
[----:B------:R-:W1:Y:S02]  /*28a30*/  @!P5 SYNCS.PHASECHK.TRANS64 P5, [R97+URZ+0x36890], R98 ;  /* 0x036890626100d5a7 */ /* 0x000e6400080a007f */
[----:B-1----:R-:W-:Y:S05]  /*28a40*/  @!P5 BRA `(.L_x_450) ;  /* 0xfffffffc00f0d947 */ /* 0x002fea000383ffff */
[----:B------:R-:W-:Y:S05]  /*28a50*/  BRA `(.L_x_809) ;  /* 0xfffffdac00c47947 */ /* 0x000fea000383ffff */
.L_x_504:
[----:B-1----:R1:W2:Y:S02]  /*28a60*/  SYNCS.PHASECHK.TRANS64.TRYWAIT P5, [R97+URZ+0x36890], R98 ;  /* 0x03689062610075a7 */ /* 0x0022a400080a017f */
[----:B--2---:R-:W-:Y:S05]  /*28a70*/  @!P5 NANOSLEEP.SYNCS 0x989680 ;  /* 0x009896800000d95d */ /* 0x004fea0003900000 */
[----:B------:R-:W2:Y:S02]  /*28a80*/  @!P5 SYNCS.PHASECHK.TRANS64 P5, [R97+URZ+0x36890], R98 ;  /* 0x036890626100d5a7 */ /* 0x000ea400080a007f */
[----:B--2---:R-:W-:Y:S05]  /*28a90*/  @!P5 BRA `(.L_x_504) ;  /* 0xfffffffc00f0d947 */ /* 0x004fea000383ffff */
[----:B------:R-:W-:Y:S05]  /*28aa0*/  BRA `(.L_x_810) ;  /* 0xfffffde400107947 */ /* 0x000fea000383ffff */
.L_x_529:
[----:B-1----:R1:W2:Y:S02]  /*28ab0*/  SYNCS.PHASECHK.TRANS64.TRYWAIT P3, [R97+URZ+0x36890], R98 ;  /* 0x03689062610075a7 */ /* 0x0022a4000806017f */
[----:B--2---:R-:W-:Y:S05]  /*28ac0*/  @!P3 NANOSLEEP.SYNCS 0x989680 ;  /* 0x009896800000b95d */ /* 0x004fea0003900000 */
[----:B------:R-:W2:Y:S02]  /*28ad0*/  @!P3 SYNCS.PHASECHK.TRANS64 P3, [R97+URZ+0x36890], R98 ;  /* 0x036890626100b5a7 */ /* 0x000ea4000806007f */
[----:B--2---:R-:W-:Y:S05]  /*28ae0*/  @!P3 BRA `(.L_x_529) ;  /* 0xfffffffc00f0b947 */ /* 0x004fea000383ffff */
[----:B------:R-:W-:Y:S05]  /*28af0*/  BRA `(.L_x_811) ;  /* 0xfffffe1400bc7947 */ /* 0x000fea000383ffff */
.L_x_535:
[----:B-1----:R1:W2:Y:S02]  /*28b00*/  SYNCS.PHASECHK.TRANS64.TRYWAIT P2, [R97+URZ+0x368b0], R98 ;  /* 0x0368b062610075a7 */ /* 0x0022a4000804017f */
[----:B--2---:R-:W-:Y:S05]  /*28b10*/  @!P2 NANOSLEEP.SYNCS 0x989680 ;  /* 0x009896800000a95d */ /* 0x004fea0003900000 */
[----:B------:R-:W2:Y:S02]  /*28b20*/  @!P2 SYNCS.PHASECHK.TRANS64 P2, [R97+URZ+0x368b0], R98 ;  /* 0x0368b0626100a5a7 */ /* 0x000ea4000804007f */
[----:B--2---:R-:W-:Y:S05]  /*28b30*/  @!P2 BRA `(.L_x_535) ;  /* 0xfffffffc00f0a947 */ /* 0x004fea000383ffff */
[----:B------:R-:W-:Y:S05]  /*28b40*/  BRA `(.L_x_812) ;  /* 0xfffffe1800d87947 */ /* 0x000fea000383ffff */
.L_x_555:
[----:B------:R-:W-:Y:S01]  /*28b50*/  BSSY B1, `(.L_x_813) ;  /* 0x0000008000017945 */ /* 0x000fe20003800000 */
[----:B------:R-:W-:Y:S02]  /*28b60*/  IMAD.MOV.U32 R13, RZ, RZ, R25 ;  /* 0x000000ffff0d7224 */ /* 0x000fe400078e0019 */
[----:B------:R-:W-:Y:S02]  /*28b70*/  IMAD.MOV.U32 R12, RZ, RZ, RZ ;  /* 0x000000ffff0c7224 */ /* 0x000fe400078e00ff */
[----:B------:R-:W-:Y:S02]  /*28b80*/  IMAD.MOV.U32 R11, RZ, RZ, 0x1c1f ;  /* 0x00001c1fff0b7424 */ /* 0x000fe400078e00ff */
[----:B------:R-:W-:-:S07]  /*28b90*/  IMAD.MOV.U32 R15, RZ, RZ, -0x1 ;  /* 0xffffffffff0f7424 */ /* 0x000fce00078e00ff */
[----:B------:R-:W-:Y:S05]  /*28ba0*/  WARPSYNC.COLLECTIVE R15, `(.L_x_814) ;  /* 0x000000000f087348 */ /* 0x000fea0003c00000 */
[----:B------:R0:W1:Y:S02]  /*28bb0*/  SHFL.IDX P6, R14, R13, R12, R11 ;  /* 0x0000000c0d0e7389 */ /* 0x00006400000c000b */
[----:B01----:R-:W-:Y:S01]  /*28bc0*/  ENDCOLLECTIVE ;  /* 0x000000000000791b */ /* 0x003fe20003800000 */
.L_x_814:
[----:B------:R-:W-:Y:S05]  /*28bd0*/  BSYNC B1 ;  /* 0x0000000000017941 */ /* 0x000fea0003800000 */
.L_x_813:
[----:B------:R-:W-:Y:S02]  /*28be0*/  IMAD.MOV.U32 R13, RZ, RZ, R24 ;  /* 0x000000ffff0d7224 */ /* 0x000fe400078e0018 */
[----:B------:R-:W-:Y:S02]  /*28bf0*/  IMAD.MOV.U32 R12, RZ, RZ, RZ ;  /* 0x000000ffff0c7224 */ /* 0x000fe400078e00ff */
[----:B------:R-:W-:Y:S02]  /*28c00*/  IMAD.MOV.U32 R11, RZ, RZ, 0x1c1f ;  /* 0x00001c1fff0b7424 */ /* 0x000fe400078e00ff */
[----:B------:R-:W-:Y:S02]  /*28c10*/  IMAD.MOV.U32 R15, RZ, RZ, -0x1 ;  /* 0xffffffffff0f7424 */ /* 0x000fe400078e00ff */
[----:B------:R-:W-:-:S07]  /*28c20*/  IMAD.MOV.U32 R3, RZ, RZ, R14 ;  /* 0x000000ffff037224 */ /* 0x000fce00078e000e */
[----:B------:R-:W-:Y:S05]  /*28c30*/  WARPSYNC.COLLECTIVE R15, `(.L_x_815) ;  /* 0x000000000f087348 */ /* 0x000fea0003c00000 */
[----:B------:R0:W1:Y:S02]  /*28c40*/  SHFL.IDX P6, R14, R13, R12, R11 ;  /* 0x0000000c0d0e7389 */ /* 0x00006400000c000b */
[----:B01----:R-:W-:Y:S01]  /*28c50*/  ENDCOLLECTIVE ;  /* 0x000000000000791b */ /* 0x003fe20003800000 */
.L_x_815:
[----:B------:R-:W-:Y:S02]  /*28c60*/  IMAD.MOV.U32 R13, RZ, RZ, R27 ;  /* 0x000000ffff0d7224 */ /* 0x000fe400078e001b */
[----:B------:R-:W-:-:S07]  /*28c70*/  IMAD.MOV.U32 R0, RZ, RZ, R14 ;  /* 0x000000ffff007224 */ /* 0x000fce00078e000e */
[----:B------:R-:W-:Y:S05]  /*28c80*/  WARPSYNC.COLLECTIVE R15, `(.L_x_816) ;  /* 0x000000000f087348 */ /* 0x000fea0003c00000 */
[----:B------:R0:W1:Y:S02]  /*28c90*/  SHFL.IDX P6, R14, R13, R12, R11 ;  /* 0x0000000c0d0e7389 */ /* 0x00006400000c000b */
[----:B01----:R-:W-:Y:S01]  /*28ca0*/  ENDCOLLECTIVE ;  /* 0x000000000000791b */ /* 0x003fe20003800000 */
.L_x_816:
[----:B------:R-:W-:Y:S02]  /*28cb0*/  IMAD.MOV.U32 R13, RZ, RZ, R26 ;  /* 0x000000ffff0d7224 */ /* 0x000fe400078e001a */
[----:B------:R-:W-:-:S07]  /*28cc0*/  IMAD.MOV.U32 R5, RZ, RZ, R14 ;  /* 0x000000ffff057224 */ /* 0x000fce00078e000e */
[----:B------:R-:W-:Y:S05]  /*28cd0*/  WARPSYNC.COLLECTIVE R15, `(.L_x_817) ;  /* 0x000000000f087348 */ /* 0x000fea0003c00000 */
[----:B------:R0:W1:Y:S02]  /*28ce0*/  SHFL.IDX P6, R14, R13, R12, R11 ;  /* 0x0000000c0d0e7389 */ /* 0x00006400000c000b */
[----:B01----:R-:W-:Y:S01]  /*28cf0*/  ENDCOLLECTIVE ;  /* 0x000000000000791b */ /* 0x003fe20003800000 */
.L_x_817:
[----:B------:R-:W-:Y:S05]  /*28d00*/  BRA `(.L_x_818) ;  /* 0xfffffe2800dc7947 */ /* 0x000fea000383ffff */
.L_x_559:
[----:B0-----:R0:W1:Y:S02]  /*28d10*/  SYNCS.PHASECHK.TRANS64.TRYWAIT P0, [R16+URZ+0x36800], R5 ;  /* 0x03680005100075a7 */ /* 0x001064000800017f */
[----:B-1----:R-:W-:Y:S05]  /*28d20*/  @!P0 NANOSLEEP.SYNCS 0x989680 ;  /* 0x009896800000895d */ /* 0x002fea0003900000 */
[----:B------:R-:W1:Y:S02]  /*28d30*/  @!P0 SYNCS.PHASECHK.TRANS64 P0, [R16+URZ+0x36800], R5 ;  /* 0x03680005100085a7 */ /* 0x000e64000800007f */
[----:B-1----:R-:W-:Y:S05]  /*28d40*/  @!P0 BRA `(.L_x_559) ;  /* 0xfffffffc00f08947 */ /* 0x002fea000383ffff */
[----:B------:R-:W-:Y:S05]  /*28d50*/  BRA `(.L_x_819) ;  /* 0xfffffe34009c7947 */ /* 0x000fea000383ffff */
.L_x_583:
        /* <DEDUP_REMOVED lines=8> */
.L_x_821:
[----:B------:R-:W-:Y:S05]  /*28de0*/  BSYNC B1 ;  /* 0x0000000000017941 */ /* 0x000fea0003800000 */
.L_x_820:
        /* <DEDUP_REMOVED lines=8> */
.L_x_822:
[----:B------:R-:W-:Y:S02]  /*28e70*/  IMAD.MOV.U32 R21, RZ, RZ, R3 ;  /* 0x000000ffff157224 */ /* 0x000fe400078e0003 */
[----:B------:R-:W-:Y:S02]  /*28e80*/  IMAD.MOV.U32 R13, RZ, RZ, R27 ;  /* 0x000000ffff0d7224 */ /* 0x000fe400078e001b */
[----:B------:R-:W-:-:S07]  /*28e90*/  IMAD.MOV.U32 R0, RZ, RZ, R14 ;  /* 0x000000ffff007224 */ /* 0x000fce00078e000e */
[----:B------:R-:W-:Y:S05]  /*28ea0*/  WARPSYNC.COLLECTIVE R15, `(.L_x_823) ;  /* 0x000000000f087348 */ /* 0x000fea0003c00000 */
[----:B------:R0:W1:Y:S02]  /*28eb0*/  SHFL.IDX P6, R14, R13, R12, R11 ;  /* 0x0000000c0d0e7389 */ /* 0x00006400000c000b */
[----:B01----:R-:W-:Y:S01]  /*28ec0*/  ENDCOLLECTIVE ;  /* 0x000000000000791b */ /* 0x003fe20003800000 */
.L_x_823:
[----:B------:R-:W-:Y:S02]  /*28ed0*/  IMAD.MOV.U32 R20, RZ, RZ, R0 ;  /* 0x000000ffff147224 */ /* 0x000fe400078e0000 */
[----:B------:R-:W-:Y:S02]  /*28ee0*/  IMAD.MOV.U32 R13, RZ, RZ, R26 ;  /* 0x000000ffff0d7224 */ /* 0x000fe400078e001a */
[----:B------:R-:W-:-:S07]  /*28ef0*/  IMAD.MOV.U32 R5, RZ, RZ, R14 ;  /* 0x000000ffff057224 */ /* 0x000fce00078e000e */
[----:B------:R-:W-:Y:S05]  /*28f00*/  WARPSYNC.COLLECTIVE R15, `(.L_x_824) ;  /* 0x000000000f087348 */ /* 0x000fea0003c00000 */
[----:B------:R0:W1:Y:S02]  /*28f10*/  SHFL.IDX P6, R14, R13, R12, R11 ;  /* 0x0000000c0d0e7389 */ /* 0x00006400000c000b */
[----:B01----:R-:W-:Y:S01]  /*28f20*/  ENDCOLLECTIVE ;  /* 0x000000000000791b */ /* 0x003fe20003800000 */
.L_x_824:
[----:B------:R-:W-:Y:S05]  /*28f30*/  BRA `(.L_x_825) ;  /* 0xfffffe5400487947 */ /* 0x000fea000383ffff */
.L_x_587:
[----:B0-----:R0:W1:Y:S02]  /*28f40*/  SYNCS.PHASECHK.TRANS64.TRYWAIT P0, [R16+URZ+0x36800], R5 ;  /* 0x03680005100075a7 */ /* 0x001064000800017f */
[----:B-1----:R-:W-:Y:S05]  /*28f50*/  @!P0 NANOSLEEP.SYNCS 0x989680 ;  /* 0x009896800000895d */ /* 0x002fea0003900000 */
[----:B------:R-:W1:Y:S02]  /*28f60*/  @!P0 SYNCS.PHASECHK.TRANS64 P0, [R16+URZ+0x36800], R5 ;  /* 0x03680005100085a7 */ /* 0x000e64000800007f */
[----:B-1----:R-:W-:Y:S05]  /*28f70*/  @!P0 BRA `(.L_x_587) ;  /* 0xfffffffc00f08947 */ /* 0x002fea000383ffff */
[----:B------:R-:W-:Y:S05]  /*28f80*/  BRA `(.L_x_826) ;  /* 0xfffffe5c005c7947 */ /* 0x000fea000383ffff */
.L_x_601:
[----:B-1----:R1:W2:Y:S02]  /*28f90*/  SYNCS.PHASECHK.TRANS64.TRYWAIT P2, [R10+URZ+0x36830], R3 ;  /* 0x036830030a0075a7 */ /* 0x0022a4000804017f */
[----:B--2---:R-:W-:Y:S05]  /*28fa0*/  @!P2 NANOSLEEP.SYNCS 0x989680 ;  /* 0x009896800000a95d */ /* 0x004fea0003900000 */
[----:B------:R-:W2:Y:S02]  /*28fb0*/  @!P2 SYNCS.PHASECHK.TRANS64 P2, [R10+URZ+0x36830], R3 ;  /* 0x036830030a00a5a7 */ /* 0x000ea4000804007f */
[----:B--2---:R-:W-:Y:S05]  /*28fc0*/  @!P2 BRA `(.L_x_601) ;  /* 0xfffffffc00f0a947 */ /* 0x004fea000383ffff */
[----:B------:R-:W-:Y:S05]  /*28fd0*/  BRA `(.L_x_600) ;  /* 0xfffffe8400307947 */ /* 0x000fea000383ffff */
.L_x_608:
[----:B-1----:R1:W2:Y:S02]  /*28fe0*/  SYNCS.PHASECHK.TRANS64.TRYWAIT P2, [R11+URZ+0x36830], R4 ;  /* 0x036830040b0075a7 */ /* 0x0022a4000804017f */
[----:B--2---:R-:W-:Y:S05]  /*28ff0*/  @!P2 NANOSLEEP.SYNCS 0x989680 ;  /* 0x009896800000a95d */ /* 0x004fea0003900000 */
[----:B------:R-:W2:Y:S02]  /*29000*/  @!P2 SYNCS.PHASECHK.TRANS64 P2, [R11+URZ+0x36830], R4 ;  /* 0x036830040b00a5a7 */ /* 0x000ea4000804007f */
[----:B--2---:R-:W-:Y:S05]  /*29010*/  @!P2 BRA `(.L_x_608) ;  /* 0xfffffffc00f0a947 */ /* 0x004fea000383ffff */
[----:B------:R-:W-:Y:S05]  /*29020*/  BRA `(.L_x_607) ;  /* 0xfffffed800607947 */ /* 0x000fea000383ffff */
.L_x_613:
[----:B-1----:R1:W2:Y:S02]  /*29030*/  SYNCS.PHASECHK.TRANS64.TRYWAIT P2, [R9+URZ+0x36850], R0 ;  /* 0x03685000090075a7 */ /* 0x0022a4000804017f */
[----:B--2---:R-:W-:Y:S05]  /*29040*/  @!P2 NANOSLEEP.SYNCS 0x989680 ;  /* 0x009896800000a95d */ /* 0x004fea0003900000 */
[----:B------:R-:W2:Y:S02]  /*29050*/  @!P2 SYNCS.PHASECHK.TRANS64 P2, [R9+URZ+0x36850], R0 ;  /* 0x036850000900a5a7 */ /* 0x000ea4000804007f */
[----:B--2---:R-:W-:Y:S05]  /*29060*/  @!P2 BRA `(.L_x_613) ;  /* 0xfffffffc00f0a947 */ /* 0x004fea000383ffff */
[----:B------:R-:W-:Y:S05]  /*29070*/  BRA `(.L_x_612) ;  /* 0xffffff1000087947 */ /* 0x000fea000383ffff */
.L_x_619:
[----:B-1----:R1:W2:Y:S02]  /*29080*/  SYNCS.PHASECHK.TRANS64.TRYWAIT P0, [R6+URZ+0x36850], R3 ;  /* 0x03685003060075a7 */ /* 0x0022a4000800017f */
[----:B--2---:R-:W-:Y:S05]  /*29090*/  @!P0 NANOSLEEP.SYNCS 0x989680 ;  /* 0x009896800000895d */ /* 0x004fea0003900000 */
[----:B------:R-:W2:Y:S02]  /*290a0*/  @!P0 SYNCS.PHASECHK.TRANS64 P0, [R6+URZ+0x36850], R3 ;  /* 0x03685003060085a7 */ /* 0x000ea4000800007f */
[----:B--2---:R-:W-:Y:S05]  /*290b0*/  @!P0 BRA `(.L_x_619) ;  /* 0xfffffffc00f08947 */ /* 0x004fea000383ffff */
[----:B------:R-:W-:Y:S05]  /*290c0*/  BRA `(.L_x_618) ;  /* 0xffffff2c00007947 */ /* 0x000fea000383ffff */
.L_x_658:
[----:B------:R-:W1:Y:S01]  /*290d0*/  S2R R7, SR_TID.X ;  /* 0x0000000000077919 */ /* 0x000e620000002100 */
[----:B------:R-:W-:Y:S01]  /*290e0*/  BSSY B1, `(.L_x_827) ;  /* 0x000000a000017945 */ /* 0x000fe20003800000 */
[----:B------:R-:W-:Y:S02]  /*290f0*/  IMAD.MOV.U32 R12, RZ, RZ, RZ ;  /* 0x000000ffff0c7224 */ /* 0x000fe400078e00ff */
[----:B0-----:R-:W-:Y:S02]  /*29100*/  IMAD.MOV.U32 R11, RZ, RZ, 0x1f ;  /* 0x0000001fff0b7424 */ /* 0x001fe400078e00ff */
[----:B------:R-:W-:Y:S01]  /*29110*/  IMAD.MOV.U32 R15, RZ, RZ, -0x1 ;  /* 0xffffffffff0f7424 */ /* 0x000fe200078e00ff */
[----:B-1----:R-:W-:-:S04]  /*29120*/  SHF.R.U32.HI R7, RZ, 0x5, R7 ;  /* 0x00000005ff077819 */ /* 0x002fc80000011607 */
[----:B------:R-:W-:-:S05]  /*29130*/  LOP3.LUT R7, R7, 0x3, RZ, 0xc0, !PT ;  /* 0x0000000307077812 */ /* 0x000fca00078ec0ff */
[----:B------:R-:W-:-:S07]  /*29140*/  IMAD.MOV.U32 R13, RZ, RZ, R7 ;  /* 0x000000ffff0d7224 */ /* 0x000fce00078e0007 */
[----:B------:R-:W-:Y:S05]  /*29150*/  WARPSYNC.COLLECTIVE R15, `(.L_x_828) ;  /* 0x000000000f087348 */ /* 0x000fea0003c00000 */
[----:B------:R0:W1:Y:S02]  /*29160*/  SHFL.IDX P6, R14, R13, R12, R11 ;  /* 0x0000000c0d0e7389 */ /* 0x00006400000c000b */
[----:B01----:R-:W-:Y:S01]  /*29170*/  ENDCOLLECTIVE ;  /* 0x000000000000791b */ /* 0x003fe20003800000 */
.L_x_828:
[----:B------:R-:W-:Y:S05]  /*29180*/  BSYNC B1 ;  /* 0x0000000000017941 */ /* 0x000fea0003800000 */
.L_x_827:
[----:B------:R-:W-:Y:S05]  /*29190*/  BRA `(.L_x_829) ;  /* 0xffffff8800d87947 */ /* 0x000fea000383ffff */
.L_x_660:
[----:B------:R-:W-:Y:S01]  /*291a0*/  BSSY B1, `(.L_x_830) ;  /* 0x0000006000017945 */ /* 0x000fe20003800000 */
[----:B------:R-:W-:-:S07]  /*291b0*/  IMAD.MOV.U32 R15, RZ, RZ, -0x1 ;  /* 0xffffffffff0f7424 */ /* 0x000fce00078e00ff */
[----:B01----:R-:W-:Y:S05]  /*291c0*/  WARPSYNC.COLLECTIVE R15, `(.L_x_831) ;  /* 0x000000000f0c7348 */ /* 0x003fea0003c00000 */
[----:B------:R-:W-:Y:S02]  /*291d0*/  ELECT P6, UR62, PT ;  /* 0x00000000003e782f */ /* 0x000fe400038c0000 */
[----:B------:R-:W-:Y:S01]  /*291e0*/  MOV R14, UR62 ;  /* 0x0000003e000e7c02 */ /* 0x000fe20008000f00 */
[----:B01----:R-:W-:Y:S10]  /*291f0*/  ENDCOLLECTIVE ;  /* 0x000000000000791b */ /* 0x003ff40003800000 */
.L_x_831:
[----:B------:R-:W-:Y:S05]  /*29200*/  BSYNC B1 ;  /* 0x0000000000017941 */ /* 0x000fea0003800000 */
.L_x_830:
[----:B------:R-:W-:Y:S05]  /*29210*/  BRA `(.L_x_659) ;  /* 0xffffff8800d07947 */ /* 0x000fea000383ffff */
.L_x_662:
[----:B-1----:R1:W2:Y:S02]  /*29220*/  SYNCS.PHASECHK.TRANS64.TRYWAIT P0, [R18+URZ+0x36820], R3 ;  /* 0x03682003120075a7 */ /* 0x0022a4000800017f */
[----:B--2---:R-:W-:Y:S05]  /*29230*/  @!P0 NANOSLEEP.SYNCS 0x989680 ;  /* 0x009896800000895d */ /* 0x004fea0003900000 */
[----:B------:R-:W2:Y:S02]  /*29240*/  @!P0 SYNCS.PHASECHK.TRANS64 P0, [R18+URZ+0x36820], R3 ;  /* 0x03682003120085a7 */ /* 0x000ea4000800007f */
[----:B--2---:R-:W-:Y:S05]  /*29250*/  @!P0 BRA `(.L_x_662) ;  /* 0xfffffffc00f08947 */ /* 0x004fea000383ffff */
[----:B------:R-:W-:Y:S05]  /*29260*/  BRA `(.L_x_832) ;  /* 0xffffff8800e07947 */ /* 0x000fea000383ffff */
.L_x_666:
[----:B--2---:R2:W3:Y:S02]  /*29270*/  SYNCS.PHASECHK.TRANS64.TRYWAIT P0, [R5+URZ+0x368a0], R9 ;  /* 0x0368a009050075a7 */ /* 0x0044e4000800017f */
[----:B---3--:R-:W-:Y:S05]  /*29280*/  @!P0 NANOSLEEP.SYNCS 0x989680 ;  /* 0x009896800000895d */ /* 0x008fea0003900000 */
[----:B------:R-:W3:Y:S02]  /*29290*/  @!P0 SYNCS.PHASECHK.TRANS64 P0, [R5+URZ+0x368a0], R9 ;  /* 0x0368a009050085a7 */ /* 0x000ee4000800007f */
[----:B---3--:R-:W-:Y:S05]  /*292a0*/  @!P0 BRA `(.L_x_666) ;  /* 0xfffffffc00f08947 */ /* 0x008fea000383ffff */
[----:B------:R-:W-:Y:S05]  /*292b0*/  BRA `(.L_x_833) ;  /* 0xffffff8c00007947 */ /* 0x000fea000383ffff */
.L_x_673:
[----:B0-----:R0:W1:Y:S02]  /*292c0*/  SYNCS.PHASECHK.TRANS64.TRYWAIT P0, [R5+URZ+0x368c0], R9 ;  /* 0x0368c009050075a7 */ /* 0x001064000800017f */
[----:B-1----:R-:W-:Y:S05]  /*292d0*/  @!P0 NANOSLEEP.SYNCS 0x989680 ;  /* 0x009896800000895d */ /* 0x002fea0003900000 */
[----:B------:R-:W1:Y:S02]  /*292e0*/  @!P0 SYNCS.PHASECHK.TRANS64 P0, [R5+URZ+0x368c0], R9 ;  /* 0x0368c009050085a7 */ /* 0x000e64000800007f */
[----:B-1----:R-:W-:Y:S05]  /*292f0*/  @!P0 BRA `(.L_x_673) ;  /* 0xfffffffc00f08947 */ /* 0x002fea000383ffff */
[----:B------:R-:W-:Y:S05]  /*29300*/  BRA `(.L_x_834) ;  /* 0xffffff9000007947 */ /* 0x000fea000383ffff */
.L_x_682:
[----:B-1----:R1:W2:Y:S02]  /*29310*/  SYNCS.PHASECHK.TRANS64.TRYWAIT P2, [R7+URZ+0x368a0], R6 ;  /* 0x0368a006070075a7 */ /* 0x0022a4000804017f */
[----:B--2---:R-:W-:Y:S05]  /*29320*/  @!P2 NANOSLEEP.SYNCS 0x989680 ;  /* 0x009896800000a95d */ /* 0x004fea0003900000 */
[----:B------:R-:W2:Y:S02]  /*29330*/  @!P2 SYNCS.PHASECHK.TRANS64 P2, [R7+URZ+0x368a0], R6 ;  /* 0x0368a0060700a5a7 */ /* 0x000ea4000804007f */
[----:B--2---:R-:W-:Y:S05]  /*29340*/  @!P2 BRA `(.L_x_682) ;  /* 0xfffffffc00f0a947 */ /* 0x004fea000383ffff */
[----:B------:R-:W-:Y:S05]  /*29350*/  BRA `(.L_x_835) ;  /* 0xffffff94004c7947 */ /* 0x000fea000383ffff */
.L_x_689:
[----:B0-----:R0:W2:Y:S02]  /*29360*/  SYNCS.PHASECHK.TRANS64.TRYWAIT P2, [R7+URZ+0x368c0], R6 ;  /* 0x0368c006070075a7 */ /* 0x0010a4000804017f */
[----:B--2---:R-:W-:Y:S05]  /*29370*/  @!P2 NANOSLEEP.SYNCS 0x989680 ;  /* 0x009896800000a95d */ /* 0x004fea0003900000 */
[----:B------:R-:W2:Y:S02]  /*29380*/  @!P2 SYNCS.PHASECHK.TRANS64 P2, [R7+URZ+0x368c0], R6 ;  /* 0x0368c0060700a5a7 */ /* 0x000ea4000804007f */
[----:B--2---:R-:W-:Y:S05]  /*29390*/  @!P2 BRA `(.L_x_689) ;  /* 0xfffffffc00f0a947 */ /* 0x004fea000383ffff */
[----:B------:R-:W-:Y:S05]  /*293a0*/  BRA `(.L_x_836) ;  /* 0xffffff9800487947 */ /* 0x000fea000383ffff */
.L_x_706:
        /* <DEDUP_REMOVED lines=11> */
.L_x_838:
[----:B------:R-:W-:Y:S05]  /*29460*/  BSYNC B0 ;  /* 0x0000000000007941 */ /* 0x000fea0003800000 */
.L_x_837:
[----:B------:R-:W-:Y:S05]  /*29470*/  BRA `(.L_x_839) ;  /* 0xffffffa400847947 */ /* 0x000fea000383ffff */
.L_x_708:
[----:B------:R-:W-:Y:S01]  /*29480*/  BSSY B0, `(.L_x_840) ;  /* 0x0000006000007945 */ /* 0x000fe20003800000 */
[----:B------:R-:W-:-:S07]  /*29490*/  IMAD.MOV.U32 R15, RZ, RZ, -0x1 ;  /* 0xffffffffff0f7424 */ /* 0x000fce00078e00ff */
[----:B01----:R-:W-:Y:S05]  /*294a0*/  WARPSYNC.COLLECTIVE R15, `(.L_x_841) ;  /* 0x000000000f0c7348 */ /* 0x003fea0003c00000 */
[----:B------:R-:W-:Y:S02]  /*294b0*/  ELECT P6, UR62, PT ;  /* 0x00000000003e782f */ /* 0x000fe400038c0000 */
[----:B------:R-:W-:Y:S01]  /*294c0*/  MOV R14, UR62 ;  /* 0x0000003e000e7c02 */ /* 0x000fe20008000f00 */
[----:B01----:R-:W-:Y:S10]  /*294d0*/  ENDCOLLECTIVE ;  /* 0x000000000000791b */ /* 0x003ff40003800000 */
.L_x_841:
[----:B------:R-:W-:Y:S05]  /*294e0*/  BSYNC B0 ;  /* 0x0000000000007941 */ /* 0x000fea0003800000 */
.L_x_840:
[----:B------:R-:W-:Y:S05]  /*294f0*/  BRA `(.L_x_842) ;  /* 0xffffffa400907947 */ /* 0x000fea000383ffff */
.L_x_710:
[----:B-1----:R1:W2:Y:S02]  /*29500*/  SYNCS.PHASECHK.TRANS64.TRYWAIT P0, [R0+URZ+0x36840], R2 ;  /* 0x03684002000075a7 */ /* 0x0022a4000800017f */
[----:B--2---:R-:W-:Y:S05]  /*29510*/  @!P0 NANOSLEEP.SYNCS 0x989680 ;  /* 0x009896800000895d */ /* 0x004fea0003900000 */
[----:B------:R-:W2:Y:S02]  /*29520*/  @!P0 SYNCS.PHASECHK.TRANS64 P0, [R0+URZ+0x36840], R2 ;  /* 0x03684002000085a7 */ /* 0x000ea4000800007f */
[----:B--2---:R-:W-:Y:S05]  /*29530*/  @!P0 BRA `(.L_x_710) ;  /* 0xfffffffc00f08947 */ /* 0x004fea000383ffff */
[----:B------:R-:W-:Y:S05]  /*29540*/  BRA `(.L_x_843) ;  /* 0xffffffa400f07947 */ /* 0x000fea000383ffff */
.L_x_714:
[----:B------:R0:W5:Y:S01]  /*29550*/  LDL.LU R9, [R1+0x5c] ;  /* 0x00005c0001097983 */ /* 0x0001620000300800 */
[----:B------:R-:W-:Y:S02]  /*29560*/  IMAD.MOV.U32 R13, RZ, RZ, R3 ;  /* 0x000000ffff0d7224 */ /* 0x000fe400078e0003 */
[----:B------:R-:W-:Y:S02]  /*29570*/  IMAD.MOV.U32 R12, RZ, RZ, RZ ;  /* 0x000000ffff0c7224 */ /* 0x000fe400078e00ff */
[----:B------:R-:W-:Y:S02]  /*29580*/  IMAD.MOV.U32 R11, RZ, RZ, 0x181f ;  /* 0x0000181fff0b7424 */ /* 0x000fe400078e00ff */
[----:B------:R-:W-:-:S07]  /*29590*/  IMAD.MOV.U32 R15, RZ, RZ, -0x1 ;  /* 0xffffffffff0f7424 */ /* 0x000fce00078e00ff */
[----:B0----5:R-:W-:Y:S05]  /*295a0*/  WARPSYNC.COLLECTIVE R15, `(.L_x_844) ;  /* 0x000000000f087348 */ /* 0x021fea0003c00000 */
[----:B------:R1:W2:Y:S02]  /*295b0*/  SHFL.IDX P6, R14, R13, R12, R11 ;  /* 0x0000000c0d0e7389 */ /* 0x0002a400000c000b */
[----:B012--5:R-:W-:Y:S01]  /*295c0*/  ENDCOLLECTIVE ;  /* 0x000000000000791b */ /* 0x027fe20003800000 */
.L_x_844:
[----:B------:R-:W-:Y:S02]  /*295d0*/  IMAD.MOV.U32 R13, RZ, RZ, R4 ;  /* 0x000000ffff0d7224 */ /* 0x000fe400078e0004 */
[----:B------:R-:W-:-:S07]  /*295e0*/  IMAD.MOV.U32 R6, RZ, RZ, R14 ;  /* 0x000000ffff067224 */ /* 0x000fce00078e000e */
[----:B------:R-:W-:Y:S05]  /*295f0*/  WARPSYNC.COLLECTIVE R15, `(.L_x_845) ;  /* 0x000000000f087348 */ /* 0x000fea0003c00000 */
[----:B------:R0:W1:Y:S02]  /*29600*/  SHFL.IDX P6, R14, R13, R12, R11 ;  /* 0x0000000c0d0e7389 */ /* 0x00006400000c000b */
[----:B01----:R-:W-:Y:S01]  /*29610*/  ENDCOLLECTIVE ;  /* 0x000000000000791b */ /* 0x003fe20003800000 */
.L_x_845:
[----:B------:R-:W-:Y:S02]  /*29620*/  IMAD.MOV.U32 R13, RZ, RZ, R3 ;  /* 0x000000ffff0d7224 */ /* 0x000fe400078e0003 */
[----:B------:R-:W-:Y:S02]  /*29630*/  IMAD.MOV.U32 R12, RZ, RZ, 0x1 ;  /* 0x00000001ff0c7424 */ /* 0x000fe400078e00ff */
[----:B------:R-:W-:-:S07]  /*29640*/  IMAD.MOV.U32 R7, RZ, RZ, R14 ;  /* 0x000000ffff077224 */ /* 0x000fce00078e000e */
[----:B------:R-:W-:Y:S05]  /*29650*/  WARPSYNC.COLLECTIVE R15, `(.L_x_846) ;  /* 0x000000000f087348 */ /* 0x000fea0003c00000 */
[----:B------:R0:W1:Y:S02]  /*29660*/  SHFL.IDX P6, R14, R13, R12, R11 ;  /* 0x0000000c0d0e7389 */ /* 0x00006400000c000b */
[----:B01----:R-:W-:Y:S01]  /*29670*/  ENDCOLLECTIVE ;  /* 0x000000000000791b */ /* 0x003fe20003800000 */
.L_x_846:
[----:B------:R-:W-:Y:S02]  /*29680*/  IMAD.MOV.U32 R13, RZ, RZ, R4 ;  /* 0x000000ffff0d7224 */ /* 0x000fe400078e0004 */
[----:B------:R-:W-:Y:S02]  /*29690*/  IMAD R2, R9, R8, RZ ;  /* 0x0000000809027224 */ /* 0x000fe400078e02ff */
[----:B------:R-:W0:Y:S01]  /*296a0*/  S2R R9, SR_TID.X ;  /* 0x0000000000097919 */ /* 0x000e220000002100 */
[----:B------:R-:W1:Y:S01]  /*296b0*/  S2R R8, SR_TID.X ;  /* 0x0000000000087919 */ /* 0x000e620000002100 */
[----:B0-----:R-:W-:-:S04]  /*296c0*/  LOP3.LUT R9, R9, 0x7f, RZ, 0xc0, !PT ;  /* 0x0000007f09097812 */ /* 0x001fc800078ec0ff */
[----:B------:R-:W-:Y:S01]  /*296d0*/  SHF.R.U32.HI R9, RZ, 0x3, R9 ;  /* 0x00000003ff097819 */ /* 0x000fe20000011609 */
[----:B-1----:R-:W-:-:S04]  /*296e0*/  IMAD.SHL.U32 R8, R8, 0x8, RZ ;  /* 0x0000000808087824 */ /* 0x002fc800078e00ff */
[----:B------:R-:W-:Y:S01]  /*296f0*/  IMAD.IADD R0, R9, 0x1, R5 ;  /* 0x0000000109007824 */ /* 0x000fe200078e0205 */
[----:B------:R-:W-:Y:S01]  /*29700*/  LOP3.LUT R8, R8, 0x38, RZ, 0xc0, !PT ;  /* 0x0000003808087812 */ /* 0x000fe200078ec0ff */
[----:B------:R-:W-:-:S07]  /*29710*/  IMAD.MOV.U32 R9, RZ, RZ, R14 ;  /* 0x000000ffff097224 */ /* 0x000fce00078e000e */
[----:B------:R-:W-:Y:S05]  /*29720*/  WARPSYNC.COLLECTIVE R15, `(.L_x_847) ;  /* 0x000000000f087348 */ /* 0x000fea0003c00000 */
[----:B------:R0:W1:Y:S02]  /*29730*/  SHFL.IDX P6, R14, R13, R12, R11 ;  /* 0x0000000c0d0e7389 */ /* 0x00006400000c000b */
[----:B01----:R-:W-:Y:S01]  /*29740*/  ENDCOLLECTIVE ;  /* 0x000000000000791b */ /* 0x003fe20003800000 */
.L_x_847:
[C---:B------:R-:W-:Y:S01]  /*29750*/  ISETP.GE.AND P3, PT, R0.reuse, R2, PT ;  /* 0x000000020000720c */ /* 0x040fe20003f66270 */
[----:B------:R-:W-:-:S12]  /*29760*/  VIADD R5, R0, 0x10 ;  /* 0x0000001000057836 */ /* 0x000fd80000000000 */
[----:B------:R-:W-:Y:S01]  /*29770*/  @!P3 LEA R7, P5, R8, R7, 0x1 ;  /* 0x000000070807b211 */ /* 0x000fe200078a08ff */
[----:B------:R-:W-:Y:S02]  /*29780*/  IMAD.MOV.U32 R13, RZ, RZ, R3 ;  /* 0x000000ffff0d7224 */ /* 0x000fe400078e0003 */
[----:B------:R-:W-:Y:S02]  /*29790*/  IMAD.MOV.U32 R12, RZ, RZ, 0x2 ;  /* 0x00000002ff0c7424 */ /* 0x000fe400078e00ff */
        /* <DEDUP_REMOVED lines=10> */
[----:B------:R-:W-:Y:S01]  /*29840*/  ISETP.GE.AND P3, PT, R5, R2, PT ;  /* 0x000000020500720c */ /* 0x000fe20003f66270 */
[----:B------:R-:W-:-:S12]  /*29850*/  IMAD.MOV.U32 R5, RZ, RZ, R14 ;  /* 0x000000ffff057224 */ /* 0x000fd800078e000e */
[----:B0-----:R-:W-:Y:S05]  /*29860*/  WARPSYNC.COLLECTIVE R15, `(.L_x_848) ;  /* 0x000000000f087348 */ /* 0x001fea0003c00000 */
[----:B------:R1:W2:Y:S02]  /*29870*/  SHFL.IDX P6, R14, R13, R12, R11 ;  /* 0x0000000c0d0e7389 */ /* 0x0002a400000c000b */
[----:B012---:R-:W-:Y:S01]  /*29880*/  ENDCOLLECTIVE ;  /* 0x000000000000791b */ /* 0x007fe20003800000 */
.L_x_848:
[----:B------:R-:W-:Y:S01]  /*29890*/  @!P3 LEA R8, P5, R8, R5, 0x1 ;  /* 0x000000050808b211 */ /* 0x000fe200078a08ff */
[----:B------:R-:W-:-:S04]  /*298a0*/  IMAD.MOV.U32 R13, RZ, RZ, R4 ;  /* 0x000000ffff0d7224 */ /* 0x000fc800078e0004 */
[----:B------:R-:W-:Y:S02]  /*298b0*/  @!P3 IMAD.X R5, RZ, RZ, R9, P5 ;  /* 0x000000ffff05b224 */ /* 0x000fe400028e0609 */
[----:B------:R-:W0:Y:S01]  /*298c0*/  S2R R9, SR_TID.X ;  /* 0x0000000000097919 */ /* 0x000e220000002100 */
[----:B------:R-:W-:Y:S02]  /*298d0*/  @!P3 IMAD.MOV.U32 R6, RZ, RZ, R8 ;  /* 0x000000ffff06b224 */ /* 0x000fe400078e0008 */
[----:B------:R-:W-:Y:S02]  /*298e0*/  @!P3 IMAD.MOV.U32 R7, RZ, RZ, R5 ;  /* 0x000000ffff07b224 */ /* 0x000fe400078e0005 */
[----:B------:R-:W-:Y:S02]  /*298f0*/  VIADD R5, R0, 0x20 ;  /* 0x0000002000057836 */ /* 0x000fe40000000000 */
[----:B------:R-:W-:Y:S01]  /*29900*/  IMAD.MOV.U32 R8, RZ, RZ, R14 ;  /* 0x000000ffff087224 */ /* 0x000fe200078e000e */
[----:B------:R-:W-:Y:S01]  /*29910*/  @!PT LDS RZ, [RZ] ;  /* 0x00000000fffff984 */ /* 0x000fe20000000800 */
[----:B------:R-:W-:Y:S01]  /*29920*/  @!PT LDS RZ, [RZ] ;  /* 0x00000000fffff984 */ /* 0x000fe20000000800 */
[----:B------:R-:W-:Y:S01]  /*29930*/  @!PT LDS RZ, [RZ] ;  /* 0x00000000fffff984 */ /* 0x000fe20000000800 */
[----:B------:R1:W-:Y:S06]  /*29940*/  @!P3 LDGSTS.E.BYPASS.LTC128B.128 [R10+0x15c00], desc[UR60][R6.64], !P2 ;  /* 0x15c00000060abfae */ /* 0x0003ec000d101d7c */
[----:B01----:R-:W-:Y:S05]  /*29950*/  WARPSYNC.COLLECTIVE R15, `(.L_x_849) ;  /* 0x000000000f087348 */ /* 0x003fea0003c00000 */
[----:B------:R2:W3:Y:S02]  /*29960*/  SHFL.IDX P6, R14, R13, R12, R11 ;  /* 0x0000000c0d0e7389 */ /* 0x0004e400000c000b */
[----:B0123--:R-:W-:Y:S01]  /*29970*/  ENDCOLLECTIVE ;  /* 0x000000000000791b */ /* 0x00ffe20003800000 */
.L_x_849:
[----:B------:R-:W-:Y:S01]  /*29980*/  @!PT LDS RZ, [RZ] ;  /* 0x00000000fffff984 */ /* 0x000fe20000000800 */
[----:B------:R-:W-:Y:S01]  /*29990*/  @!PT LDS RZ, [RZ] ;  /* 0x00000000fffff984 */ /* 0x000fe20000000800 */
[----:B------:R-:W-:Y:S01]  /*299a0*/  @!PT LDS RZ, [RZ] ;  /* 0x00000000fffff984 */ /* 0x000fe20000000800 */
[----:B------:R0:W-:Y:S04]  /*299b0*/  @!P3 LDGSTS.E.BYPASS.LTC128B.128 [R10+0x19c00], desc[UR60][R6.64+0x80], !P1 ;  /* 0x19c00080060abfae */ /* 0x0001e8000c901d7c */
[----:B------:R0:W-:Y:S01]  /*299c0*/  @!P3 LDGSTS.E.BYPASS.LTC128B.128 [R10+0x1dc00], desc[UR60][R6.64+0x100], !P0 ;  /* 0x1dc00100060abfae */ /* 0x0001e2000c101d7c */
[----:B------:R-:W-:Y:S01]  /*299d0*/  ISETP.GE.AND P3, PT, R5, R2, PT ;  /* 0x000000020500720c */ /* 0x000fe20003f66270 */
[----:B------:R-:W-:Y:S02]  /*299e0*/  IMAD.MOV.U32 R13, RZ, RZ, R3 ;  /* 0x000000ffff0d7224 */ /* 0x000fe400078e0003 */
[----:B------:R-:W-:Y:S02]  /*299f0*/  IMAD.MOV.U32 R12, RZ, RZ, 0x3 ;  /* 0x00000003ff0c7424 */ /* 0x000fe400078e00ff */
[----:B------:R-:W-:-:S02]  /*29a00*/  IMAD.SHL.U32 R9, R9, 0x8, RZ ;  /* 0x0000000809097824 */ /* 0x000fc400078e00ff */
[----:B------:R-:W-:-:S03]  /*29a10*/  IMAD.MOV.U32 R5, RZ, RZ, R14 ;  /* 0x000000ffff057224 */ /* 0x000fc600078e000e */
[----:B------:R-:W-:-:S07]  /*29a20*/  LOP3.LUT R9, R9, 0x38, RZ, 0xc0, !PT ;  /* 0x0000003809097812 */ /* 0x000fce00078ec0ff */
[----:B0-----:R-:W-:Y:S05]  /*29a30*/  WARPSYNC.COLLECTIVE R15, `(.L_x_850) ;  /* 0x000000000f087348 */ /* 0x001fea0003c00000 */
[----:B------:R1:W2:Y:S02]  /*29a40*/  SHFL.IDX P6, R14, R13, R12, R11 ;  /* 0x0000000c0d0e7389 */ /* 0x0002a400000c000b */
[----:B012---:R-:W-:Y:S01]  /*29a50*/  ENDCOLLECTIVE ;  /* 0x000000000000791b */ /* 0x007fe20003800000 */
.L_x_850:
[----:B------:R-:W-:-:S05]  /*29a60*/  @!P3 LEA R5, P4, R9, R5, 0x1 ;  /* 0x000000050905b211 */ /* 0x000fca00078808ff */
[----:B------:R-:W-:-:S04]  /*29a70*/  @!P3 IMAD.X R6, RZ, RZ, R8, P4 ;  /* 0x000000ffff06b224 */ /* 0x000fc800020e0608 */
[----:B------:R-:W-:Y:S02]  /*29a80*/  @!P3 IMAD.MOV.U32 R7, RZ, RZ, R6 ;  /* 0x000000ffff07b224 */ /* 0x000fe400078e0006 */
[----:B------:R-:W-:Y:S02]  /*29a90*/  @!P3 IMAD.MOV.U32 R6, RZ, RZ, R5 ;  /* 0x000000ffff06b224 */ /* 0x000fe400078e0005 */
[----:B------:R-:W-:Y:S02]  /*29aa0*/  IMAD.MOV.U32 R13, RZ, RZ, R4 ;  /* 0x000000ffff0d7224 */ /* 0x000fe400078e0004 */
[----:B------:R-:W-:Y:S01]  /*29ab0*/  VIADD R5, R0, 0x30 ;  /* 0x0000003000057836 */ /* 0x000fe20000000000 */
[----:B------:R-:W-:Y:S01]  /*29ac0*/  @!PT LDS RZ, [RZ] ;  /* 0x00000000fffff984 */ /* 0x000fe20000000800 */
[----:B------:R-:W-:Y:S01]  /*29ad0*/  @!PT LDS RZ, [RZ] ;  /* 0x00000000fffff984 */ /* 0x000fe20000000800 */
[----:B------:R-:W-:Y:S01]  /*29ae0*/  @!PT LDS RZ, [RZ] ;  /* 0x00000000fffff984 */ /* 0x000fe20000000800 */
[----:B------:R-:W-:Y:S04]  /*29af0*/  @!P3 LDGSTS.E.BYPASS.LTC128B.128 [R10+0x16400], desc[UR60][R6.64], !P2 ;  /* 0x16400000060abfae */ /* 0x000fe8000d101d7c */
[----:B------:R-:W-:Y:S04]  /*29b00*/  @!P3 LDGSTS.E.BYPASS.LTC128B.128 [R10+0x1a400], desc[UR60][R6.64+0x80], !P1 ;  /* 0x1a400080060abfae */ /* 0x000fe8000c901d7c */
[----:B------:R0:W-:Y:S01]  /*29b10*/  @!P3 LDGSTS.E.BYPASS.LTC128B.128 [R10+0x1e400], desc[UR60][R6.64+0x100], !P0 ;  /* 0x1e400100060abfae */ /* 0x0001e2000c101d7c */
[----:B------:R-:W-:Y:S01]  /*29b20*/  ISETP.GE.AND P3, PT, R5, R2, PT ;  /* 0x000000020500720c */ /* 0x000fe20003f66270 */
[----:B0-----:R-:W-:-:S12]  /*29b30*/  IMAD.MOV.U32 R6, RZ, RZ, R14 ;  /* 0x000000ffff067224 */ /* 0x001fd800078e000e */
[----:B------:R-:W-:Y:S05]  /*29b40*/  WARPSYNC.COLLECTIVE R15, `(.L_x_851) ;  /* 0x000000000f087348 */ /* 0x000fea0003c00000 */
[----:B------:R0:W1:Y:S02]  /*29b50*/  SHFL.IDX P6, R14, R13, R12, R11 ;  /* 0x0000000c0d0e7389 */ /* 0x00006400000c000b */
[----:B01----:R-:W-:Y:S01]  /*29b60*/  ENDCOLLECTIVE ;  /* 0x000000000000791b */ /* 0x003fe20003800000 */
.L_x_851:
[----:B------:R-:W-:Y:S02]  /*29b70*/  IMAD.MOV.U32 R13, RZ, RZ, R3 ;  /* 0x000000ffff0d7224 */ /* 0x000fe400078e0003 */
[----:B------:R-:W-:Y:S02]  /*29b80*/  IMAD.MOV.U32 R12, RZ, RZ, 0x4 ;  /* 0x00000004ff0c7424 */ /* 0x000fe400078e00ff */
[----:B------:R-:W-:-:S07]  /*29b90*/  IMAD.MOV.U32 R5, RZ, RZ, R14 ;  /* 0x000000ffff057224 */ /* 0x000fce00078e000e */
[----:B------:R-:W-:Y:S05]  /*29ba0*/  WARPSYNC.COLLECTIVE R15, `(.L_x_852) ;  /* 0x000000000f087348 */ /* 0x000fea0003c00000 */
[----:B------:R0:W1:Y:S02]  /*29bb0*/  SHFL.IDX P6, R14, R13, R12, R11 ;  /* 0x0000000c0d0e7389 */ /* 0x00006400000c000b */
[----:B01----:R-:W-:Y:S01]  /*29bc0*/  ENDCOLLECTIVE ;  /* 0x000000000000791b */ /* 0x003fe20003800000 */
.L_x_852:
        /* <DEDUP_REMOVED lines=17> */
.L_x_853:
[----:B------:R-:W-:Y:S02]  /*29ce0*/  IMAD.MOV.U32 R13, RZ, RZ, R3 ;  /* 0x000000ffff0d7224 */ /* 0x000fe400078e0003 */
[----:B------:R-:W-:Y:S02]  /*29cf0*/  IMAD.MOV.U32 R12, RZ, RZ, 0x5 ;  /* 0x00000005ff0c7424 */ /* 0x000fe400078e00ff */
[----:B------:R-:W-:-:S07]  /*29d00*/  IMAD.MOV.U32 R5, RZ, RZ, R14 ;  /* 0x000000ffff057224 */ /* 0x000fce00078e000e */
[----:B------:R-:W-:Y:S05]  /*29d10*/  WARPSYNC.COLLECTIVE R15, `(.L_x_854) ;  /* 0x000000000f087348 */ /* 0x000fea0003c00000 */
[----:B------:R0:W1:Y:S02]  /*29d20*/  SHFL.IDX P6, R14, R13, R12, R11 ;  /* 0x0000000c0d0e7389 */ /* 0x00006400000c000b */
[----:B01----:R-:W-:Y:S01]  /*29d30*/  ENDCOLLECTIVE ;  /* 0x000000000000791b */ /* 0x003fe20003800000 */
.L_x_854:
        /* <DEDUP_REMOVED lines=17> */
.L_x_855:
[----:B------:R-:W-:Y:S02]  /*29e50*/  IMAD.MOV.U32 R13, RZ, RZ, R3 ;  /* 0x000000ffff0d7224 */ /* 0x000fe400078e0003 */
[----:B------:R-:W-:Y:S02]  /*29e60*/  IMAD.MOV.U32 R12, RZ, RZ, 0x6 ;  /* 0x00000006ff0c7424 */ /* 0x000fe400078e00ff */
[----:B------:R-:W-:-:S07]  /*29e70*/  IMAD.MOV.U32 R5, RZ, RZ, R14 ;  /* 0x000000ffff057224 */ /* 0x000fce00078e000e */
[----:B------:R-:W-:Y:S05]  /*29e80*/  WARPSYNC.COLLECTIVE R15, `(.L_x_856) ;  /* 0x000000000f087348 */ /* 0x000fea0003c00000 */
[----:B------:R0:W1:Y:S02]  /*29e90*/  SHFL.IDX P6, R14, R13, R12, R11 ;  /* 0x0000000c0d0e7389 */ /* 0x00006400000c000b */
[----:B01----:R-:W-:Y:S01]  /*29ea0*/  ENDCOLLECTIVE ;  /* 0x000000000000791b */ /* 0x003fe20003800000 */
.L_x_856:
[----:B------:R-:W-:-:S05]  /*29eb0*/  @!P3 LEA R5, P4, R9, R5, 0x1 ;  /* 0x000000050905b211 */ /* 0x000fca00078808ff */
[----:B------:R-:W-:-:S04]  /*29ec0*/  @!P3 IMAD.X R6, RZ, RZ, R6, P4 ;  /* 0x000000ffff06b224 */ /* 0x000fc800020e0606 */
[----:B------:R-:W-:Y:S02]  /*29ed0*/  @!P3 IMAD.MOV.U32 R7, RZ, RZ, R6 ;  /* 0x000000ffff07b224 */ /* 0x000fe400078e0006 */
[----:B------:R-:W-:Y:S02]  /*29ee0*/  @!P3 IMAD.MOV.U32 R6, RZ, RZ, R5 ;  /* 0x000000ffff06b224 */ /* 0x000fe400078e0005 */
[----:B------:R-:W-:-:S03]  /*29ef0*/  IMAD.MOV.U32 R13, RZ, RZ, R4 ;  /* 0x000000ffff0d7224 */ /* 0x000fc600078e0004 */
[----:B------:R-:W-:Y:S01]  /*29f00*/  @!PT LDS RZ, [RZ] ;  /* 0x00000000fffff984 */ /* 0x000fe20000000800 */
[----:B------:R-:W-:Y:S01]  /*29f10*/  @!PT LDS RZ, [RZ] ;  /* 0x00000000fffff984 */ /* 0x000fe20000000800 */
[----:B------:R-:W-:Y:S01]  /*29f20*/  @!PT LDS RZ, [RZ] ;  /* 0x00000000fffff984 */ /* 0x000fe20000000800 */
[----:B------:R-:W-:Y:S04]  /*29f30*/  @!P3 LDGSTS.E.BYPASS.LTC128B.128 [R10+0x17c00], desc[UR60][R6.64], !P2 ;  /* 0x17c00000060abfae */ /* 0x000fe8000d101d7c */
[----:B------:R-:W-:Y:S04]  /*29f40*/  @!P3 LDGSTS.E.BYPASS.LTC128B.128 [R10+0x1bc00], desc[UR60][R6.64+0x80], !P1 ;  /* 0x1bc00080060abfae */ /* 0x000fe8000c901d7c */
[----:B------:R0:W-:Y:S02]  /*29f50*/  @!P3 LDGSTS.E.BYPASS.LTC128B.128 [R10+0x1fc00], desc[UR60][R6.64+0x100], !P0 ;  /* 0x1fc00100060abfae */ /* 0x0001e4000c101d7c */
[----:B0-----:R-:W-:-:S07]  /*29f60*/  IMAD.MOV.U32 R6, RZ, RZ, R14 ;  /* 0x000000ffff067224 */ /* 0x001fce00078e000e */
[----:B------:R-:W-:Y:S05]  /*29f70*/  WARPSYNC.COLLECTIVE R15, `(.L_x_857) ;  /* 0x000000000f087348 */ /* 0x000fea0003c00000 */
[----:B------:R0:W1:Y:S02]  /*29f80*/  SHFL.IDX P6, R14, R13, R12, R11 ;  /* 0x0000000c0d0e7389 */ /* 0x00006400000c000b */
[----:B01----:R-:W-:Y:S01]  /*29f90*/  ENDCOLLECTIVE ;  /* 0x000000000000791b */ /* 0x003fe20003800000 */
.L_x_857:
[----:B------:R-:W-:-:S05]  /*29fa0*/  VIADD R7, R0, 0x60 ;  /* 0x0000006000077836 */ /* 0x000fca0000000000 */
[----:B------:R-:W-:Y:S01]  /*29fb0*/  ISETP.GE.AND P4, PT, R7, R2, PT ;  /* 0x000000020700720c */ /* 0x000fe20003f86270 */
[----:B------:R-:W-:Y:S02]  /*29fc0*/  IMAD.MOV.U32 R13, RZ, RZ, R3 ;  /* 0x000000ffff0d7224 */ /* 0x000fe400078e0003 */
[----:B------:R-:W-:Y:S02]  /*29fd0*/  IMAD.MOV.U32 R12, RZ, RZ, 0x7 ;  /* 0x00000007ff0c7424 */ /* 0x000fe400078e00ff */
[----:B------:R-:W-:-:S08]  /*29fe0*/  IMAD.MOV.U32 R5, RZ, RZ, R14 ;  /* 0x000000ffff057224 */ /* 0x000fd000078e000e */
[----:B------:R-:W-:Y:S05]  /*29ff0*/  WARPSYNC.COLLECTIVE R15, `(.L_x_858) ;  /* 0x000000000f087348 */ /* 0x000fea0003c00000 */
[----:B------:R0:W1:Y:S02]  /*2a000*/  SHFL.IDX P6, R14, R13, R12, R11 ;  /* 0x0000000c0d0e7389 */ /* 0x00006400000c000b */
[----:B01----:R-:W-:Y:S01]  /*2a010*/  ENDCOLLECTIVE ;  /* 0x000000000000791b */ /* 0x003fe20003800000 */
.L_x_858:
[----:B------:R-:W-:-:S05]  /*2a020*/  @!P4 LEA R5, P3, R9, R5, 0x1 ;  /* 0x000000050905c211 */ /* 0x000fca00078608ff */
[----:B------:R-:W-:-:S04]  /*2a030*/  @!P4 IMAD.X R6, RZ, RZ, R6, P3 ;  /* 0x000000ffff06c224 */ /* 0x000fc800018e0606 */
[----:B------:R-:W-:Y:S02]  /*2a040*/  @!P4 IMAD.MOV.U32 R7, RZ, RZ, R6 ;  /* 0x000000ffff07c224 */ /* 0x000fe400078e0006 */
[----:B------:R-:W-:Y:S02]  /*2a050*/  IMAD.MOV.U32 R13, RZ, RZ, R4 ;  /* 0x000000ffff0d7224 */ /* 0x000fe400078e0004 */
[----:B------:R-:W-:-:S05]  /*2a060*/  @!P4 IMAD.MOV.U32 R6, RZ, RZ, R5 ;  /* 0x000000ffff06c224 */ /* 0x000fca00078e0005 */
[----:B------:R-:W-:Y:S01]  /*2a070*/  @!PT LDS RZ, [RZ] ;  /* 0x00000000fffff984 */ /* 0x000fe20000000800 */
[----:B------:R-:W-:Y:S01]  /*2a080*/  @!PT LDS RZ, [RZ] ;  /* 0x00000000fffff984 */ /* 0x000fe20000000800 */
[----:B------:R-:W-:Y:S01]  /*2a090*/  @!PT LDS RZ, [RZ] ;  /* 0x00000000fffff984 */ /* 0x000fe20000000800 */
[----:B------:R0:W-:Y:S01]  /*2a0a0*/  @!P4 LDGSTS.E.BYPASS.LTC128B.128 [R10+0x18400], desc[UR60][R6.64], !P2 ;  /* 0x18400000060acfae */ /* 0x0001e2000d101d7c */
[----:B------:R-:W-:-:S03]  /*2a0b0*/  IMAD.MOV.U32 R5, RZ, RZ, R14 ;  /* 0x000000ffff057224 */ /* 0x000fc600078e000e */
[----:B------:R0:W-:Y:S04]  /*2a0c0*/  @!P4 LDGSTS.E.BYPASS.LTC128B.128 [R10+0x1c400], desc[UR60][R6.64+0x80], !P1 ;  /* 0x1c400080060acfae */ /* 0x0001e8000c901d7c */
[----:B0-----:R-:W-:Y:S05]  /*2a0d0*/  WARPSYNC.COLLECTIVE R15, `(.L_x_859) ;  /* 0x000000000f087348 */ /* 0x001fea0003c00000 */
[----:B------:R1:W2:Y:S02]  /*2a0e0*/  SHFL.IDX P6, R14, R13, R12, R11 ;  /* 0x0000000c0d0e7389 */ /* 0x0002a400000c000b */
[----:B012---:R-:W-:Y:S01]  /*2a0f0*/  ENDCOLLECTIVE ;  /* 0x000000000000791b */ /* 0x007fe20003800000 */
.L_x_859:
[----:B------:R-:W-:Y:S01]  /*2a100*/  @!PT LDS RZ, [RZ] ;  /* 0x00000000fffff984 */ /* 0x000fe20000000800 */
[----:B------:R-:W-:Y:S01]  /*2a110*/  @!PT LDS RZ, [RZ] ;  /* 0x00000000fffff984 */ /* 0x000fe20000000800 */
[----:B------:R-:W-:Y:S01]  /*2a120*/  @!PT LDS RZ, [RZ] ;  /* 0x00000000fffff984 */ /* 0x000fe20000000800 */
[----:B------:R0:W-:Y:S01]  /*2a130*/  @!P4 LDGSTS.E.BYPASS.LTC128B.128 [R10+0x20400], desc[UR60][R6.64+0x100], !P0 ;  /* 0x20400100060acfae */ /* 0x0001e2000c101d7c */
[----:B------:R-:W-:Y:S01]  /*2a140*/  IMAD.MOV.U32 R3, RZ, RZ, R14 ;  /* 0x000000ffff037224 */ /* 0x000fe200078e000e */
[----:B------:R-:W-:Y:S06]  /*2a150*/  BRA `(.L_x_860) ;  /* 0xffffffa800907947 */ /* 0x000fec000383ffff */
.L_x_719:
[----:B----4-:R4:W0:Y:S02]  /*2a160*/  SYNCS.PHASECHK.TRANS64.TRYWAIT P0, [R18+URZ+0x36820], R0 ;  /* 0x03682000120075a7 */ /* 0x010824000800017f */
[----:B0-----:R-:W-:Y:S05]  /*2a170*/  @!P0 NANOSLEEP.SYNCS 0x989680 ;  /* 0x009896800000895d */ /* 0x001fea0003900000 */
[----:B------:R-:W0:Y:S02]  /*2a180*/  @!P0 SYNCS.PHASECHK.TRANS64 P0, [R18+URZ+0x36820], R0 ;  /* 0x03682000120085a7 */ /* 0x000e24000800007f */
[----:B0-----:R-:W-:Y:S05]  /*2a190*/  @!P0 BRA `(.L_x_719) ;  /* 0xfffffffc00f08947 */ /* 0x001fea000383ffff */
[----:B------:R-:W-:Y:S05]  /*2a1a0*/  BRA `(.L_x_861) ;  /* 0xffffffac00107947 */ /* 0x000fea000383ffff */
.L_x_728:
[----:B-1----:R1:W2:Y:S02]  /*2a1b0*/  SYNCS.PHASECHK.TRANS64.TRYWAIT P0, [R3+URZ+0x36840], R2 ;  /* 0x03684002030075a7 */ /* 0x0022a4000800017f */
[----:B--2---:R-:W-:Y:S05]  /*2a1c0*/  @!P0 NANOSLEEP.SYNCS 0x989680 ;  /* 0x009896800000895d */ /* 0x004fea0003900000 */
[----:B------:R-:W2:Y:S02]  /*2a1d0*/  @!P0 SYNCS.PHASECHK.TRANS64 P0, [R3+URZ+0x36840], R2 ;  /* 0x03684002030085a7 */ /* 0x000ea4000800007f */
[----:B--2---:R-:W-:Y:S05]  /*2a1e0*/  @!P0 BRA `(.L_x_728) ;  /* 0xfffffffc00f08947 */ /* 0x004fea000383ffff */
[----:B------:R-:W-:Y:S05]  /*2a1f0*/  BRA `(.L_x_862) ;  /* 0xffffffac00ec7947 */ /* 0x000fea000383ffff */
.L_x_735:
[----:B0-----:R0:W1:Y:S02]  /*2a200*/  SYNCS.PHASECHK.TRANS64.TRYWAIT P0, [R3+URZ+0x60], R2 ;  /* 0x00006002030075a7 */ /* 0x001064000800017f */
[----:B-1----:R-:W-:Y:S05]  /*2a210*/  @!P0 NANOSLEEP.SYNCS 0x989680 ;  /* 0x009896800000895d */ /* 0x002fea0003900000 */
[----:B------:R-:W1:Y:S02]  /*2a220*/  @!P0 SYNCS.PHASECHK.TRANS64 P0, [R3+URZ+0x60], R2 ;  /* 0x00006002030085a7 */ /* 0x000e64000800007f */
[----:B-1----:R-:W-:Y:S05]  /*2a230*/  @!P0 BRA `(.L_x_735) ;  /* 0xfffffffc00f08947 */ /* 0x002fea000383ffff */
[----:B------:R-:W-:Y:S05]  /*2a240*/  BRA `(.L_x_863) ;  /* 0xffffffb400007947 */ /* 0x000fea000383ffff */
.L_x_745:
[----:B-1----:R1:W2:Y:S02]  /*2a250*/  SYNCS.PHASECHK.TRANS64.TRYWAIT P0, [R3+URZ+0x36840], R2 ;  /* 0x03684002030075a7 */ /* 0x0022a4000800017f */
[----:B--2---:R-:W-:Y:S05]  /*2a260*/  @!P0 NANOSLEEP.SYNCS 0x989680 ;  /* 0x009896800000895d */ /* 0x004fea0003900000 */
[----:B------:R-:W2:Y:S02]  /*2a270*/  @!P0 SYNCS.PHASECHK.TRANS64 P0, [R3+URZ+0x36840], R2 ;  /* 0x03684002030085a7 */ /* 0x000ea4000800007f */
[----:B--2---:R-:W-:Y:S05]  /*2a280*/  @!P0 BRA `(.L_x_745) ;  /* 0xfffffffc00f08947 */ /* 0x004fea000383ffff */
[----:B------:R-:W-:Y:S05]  /*2a290*/  BRA `(.L_x_864) ;  /* 0xffffffb800cc7947 */ /* 0x000fea000383ffff */
.L_x_752:
[----:B0-----:R0:W1:Y:S02]  /*2a2a0*/  SYNCS.PHASECHK.TRANS64.TRYWAIT P0, [R2+URZ+0x60], R3 ;  /* 0x00006003020075a7 */ /* 0x001064000800017f */
[----:B-1----:R-:W-:Y:S05]  /*2a2b0*/  @!P0 NANOSLEEP.SYNCS 0x989680 ;  /* 0x009896800000895d */ /* 0x002fea0003900000 */
[----:B------:R-:W1:Y:S02]  /*2a2c0*/  @!P0 SYNCS.PHASECHK.TRANS64 P0, [R2+URZ+0x60], R3 ;  /* 0x00006003020085a7 */ /* 0x000e64000800007f */
[----:B-1----:R-:W-:Y:S05]  /*2a2d0*/  @!P0 BRA `(.L_x_752) ;  /* 0xfffffffc00f08947 */ /* 0x002fea000383ffff */
[----:B------:R-:W-:Y:S05]  /*2a2e0*/  BRA `(.L_x_865) ;  /* 0xffffffbc00e07947 */ /* 0x000fea000383ffff */
.L_x_762:
[----:B--2---:R2:W3:Y:S02]  /*2a2f0*/  SYNCS.PHASECHK.TRANS64.TRYWAIT P0, [R2+URZ+0x36840], R3 ;  /* 0x03684003020075a7 */ /* 0x0044e4000800017f */
[----:B---3--:R-:W-:Y:S05]  /*2a300*/  @!P0 NANOSLEEP.SYNCS 0x989680 ;  /* 0x009896800000895d */ /* 0x008fea0003900000 */
[----:B------:R-:W3:Y:S02]  /*2a310*/  @!P0 SYNCS.PHASECHK.TRANS64 P0, [R2+URZ+0x36840], R3 ;  /* 0x03684003020085a7 */ /* 0x000ee4000800007f */
[----:B---3--:R-:W-:Y:S05]  /*2a320*/  @!P0 BRA `(.L_x_762) ;  /* 0xfffffffc00f08947 */ /* 0x008fea000383ffff */
[----:B------:R-:W-:Y:S05]  /*2a330*/  BRA `(.L_x_866) ;  /* 0xffffffc4007c7947 */ /* 0x000fea000383ffff */
.L_x_769:
[----:B0-----:R0:W1:Y:S02]  /*2a340*/  SYNCS.PHASECHK.TRANS64.TRYWAIT P0, [R2+URZ+0x60], R5 ;  /* 0x00006005020075a7 */ /* 0x001064000800017f */
[----:B-1----:R-:W-:Y:S05]  /*2a350*/  @!P0 NANOSLEEP.SYNCS 0x989680 ;  /* 0x009896800000895d */ /* 0x002fea0003900000 */
[----:B------:R-:W1:Y:S02]  /*2a360*/  @!P0 SYNCS.PHASECHK.TRANS64 P0, [R2+URZ+0x60], R5 ;  /* 0x00006005020085a7 */ /* 0x000e64000800007f */
[----:B-1----:R-:W-:Y:S05]  /*2a370*/  @!P0 BRA `(.L_x_769) ;  /* 0xfffffffc00f08947 */ /* 0x002fea000383ffff */
[----:B------:R-:W-:Y:S05]  /*2a380*/  BRA `(.L_x_867) ;  /* 0xffffffc800907947 */ /* 0x000fea000383ffff */
.L_x_781:
[----:B---3--:R3:W4:Y:S02]  /*2a390*/  SYNCS.PHASECHK.TRANS64.TRYWAIT P0, [R0+URZ+0x36860], R2 ;  /* 0x03686002000075a7 */ /* 0x008724000800017f */
[----:B----4-:R-:W-:Y:S05]  /*2a3a0*/  @!P0 NANOSLEEP.SYNCS 0x989680 ;  /* 0x009896800000895d */ /* 0x010fea0003900000 */
[----:B------:R-:W4:Y:S02]  /*2a3b0*/  @!P0 SYNCS.PHASECHK.TRANS64 P0, [R0+URZ+0x36860], R2 ;  /* 0x03686002000085a7 */ /* 0x000f24000800007f */
[----:B----4-:R-:W-:Y:S05]  /*2a3c0*/  @!P0 BRA `(.L_x_781) ;  /* 0xfffffffc00f08947 */ /* 0x010fea000383ffff */
[----:B------:R-:W-:Y:S05]  /*2a3d0*/  BRA `(.L_x_868) ;  /* 0xffffffd000187947 */ /* 0x000fea000383ffff */
.L_x_789:
[----:B------:R-:W4:Y:S01]  /*2a3e0*/  LDL R0, [R1] ;  /* 0x0000000001007983 */ /* 0x000f220000100800 */
[----:B------:R-:W-:Y:S01]  /*2a3f0*/  BSSY B0, `(.L_x_869) ;  /* 0x0000008000007945 */ /* 0x000fe20003800000 */
[----:B------:R-:W-:Y:S02]  /*2a400*/  IMAD.MOV.U32 R12, RZ, RZ, RZ ;  /* 0x000000ffff0c7224 */ /* 0x000fe400078e00ff */
[----:B0-----:R-:W-:Y:S02]  /*2a410*/  IMAD.MOV.U32 R11, RZ, RZ, 0x1f ;  /* 0x0000001fff0b7424 */ /* 0x001fe400078e00ff */
[----:B------:R-:W-:Y:S02]  /*2a420*/  IMAD.MOV.U32 R15, RZ, RZ, -0x1 ;  /* 0xffffffffff0f7424 */ /* 0x000fe400078e00ff */
[----:B----4-:R-:W-:-:S07]  /*2a430*/  IMAD.MOV.U32 R13, RZ, RZ, R0 ;  /* 0x000000ffff0d7224 */ /* 0x010fce00078e0000 */
[----:B-123--:R-:W-:Y:S05]  /*2a440*/  WARPSYNC.COLLECTIVE R15, `(.L_x_870) ;  /* 0x000000000f087348 */ /* 0x00efea0003c00000 */
[----:B------:R0:W4:Y:S02]  /*2a450*/  SHFL.IDX P6, R14, R13, R12, R11 ;  /* 0x0000000c0d0e7389 */ /* 0x00012400000c000b */
[----:B01234-:R-:W-:Y:S01]  /*2a460*/  ENDCOLLECTIVE ;  /* 0x000000000000791b */ /* 0x01ffe20003800000 */
.L_x_870:
[----:B------:R-:W-:Y:S05]  /*2a470*/  BSYNC B0 ;  /* 0x0000000000007941 */ /* 0x000fea0003800000 */
.L_x_869:
        /* <DEDUP_REMOVED lines=9> */
.L_x_871:
[----:B------:R-:W-:Y:S01]  /*2a510*/  ULDC UR4, c[0x0][0xc3c] ;  /* 0x00030f0000047ab9 */ /* 0x000fe20000000800 */
        /* <DEDUP_REMOVED lines=11> */
[C---:B------:R-:W-:Y:S01]  /*2a5d0*/  ISETP.GE.U32.AND P2, PT, R16.reuse, 0x2, PT ;  /* 0x000000021000780c */ /* 0x040fe20003f46070 */
[----:B------:R-:W-:Y:S01]  /*2a5e0*/  IMAD.MOV.U32 R6, RZ, RZ, RZ ;  /* 0x000000ffff067224 */ /* 0x000fe200078e00ff */
[C---:B------:R-:W-:Y:S02]  /*2a5f0*/  ISETP.GE.U32.AND P3, PT, R16.reuse, 0x4, PT ;  /* 0x000000041000780c */ /* 0x040fe40003f66070 */
[C---:B------:R-:W-:Y:S02]  /*2a600*/  ISETP.GE.U32.AND P4, PT, R16.reuse, 0x8, PT ;  /* 0x000000081000780c */ /* 0x040fe40003f86070 */
[----:B------:R-:W-:Y:S01]  /*2a610*/  ISETP.GE.U32.AND P5, PT, R16, 0x10, PT ;  /* 0x000000101000780c */ /* 0x000fe20003fa6070 */
[----:B--2---:R-:W-:Y:S02]  /*2a620*/  @!P1 IMAD.MOV.U32 R4, RZ, RZ, R8 ;  /* 0x000000ffff049224 */ /* 0x004fe400078e0008 */
[----:B------:R-:W-:-:S02]  /*2a630*/  IMAD.MOV.U32 R8, RZ, RZ, RZ ;  /* 0x000000ffff087224 */ /* 0x000fc400078e00ff */
[----:B---3--:R-:W-:Y:S01]  /*2a640*/  @!P1 IMAD.MOV.U32 R6, RZ, RZ, R2 ;  /* 0x000000ffff069224 */ /* 0x008fe200078e0002 */
[----:B------:R-:W-:-:S03]  /*2a650*/  ISETP.NE.AND P1, PT, R16, RZ, PT ;  /* 0x000000ff1000720c */ /* 0x000fc60003f25270 */
[----:B------:R-:W-:-:S04]  /*2a660*/  IMAD R2, R6, R4, RZ ;  /* 0x0000000406027224 */ /* 0x000fc800078e02ff */
[----:B------:R-:W-:-:S07]  /*2a670*/  IMAD.MOV.U32 R13, RZ, RZ, R2 ;  /* 0x000000ffff0d7224 */ /* 0x000fce00078e0002 */
[----:B------:R-:W-:Y:S05]  /*2a680*/  WARPSYNC.COLLECTIVE R15, `(.L_x_872) ;  /* 0x000000000f087348 */ /* 0x000fea0003c00000 */
[----:B------:R0:W1:Y:S02]  /*2a690*/  SHFL.UP P6, R14, R13, R12, R11 ;  /* 0x0400000c0d0e7389 */ /* 0x00006400000c000b */
[----:B01----:R-:W-:Y:S01]  /*2a6a0*/  ENDCOLLECTIVE ;  /* 0x000000000000791b */ /* 0x003fe20003800000 */
.L_x_872:
        /* <DEDUP_REMOVED lines=8> */
.L_x_873:
        /* <DEDUP_REMOVED lines=8> */
.L_x_874:
        /* <DEDUP_REMOVED lines=8> */
.L_x_875:
        /* <DEDUP_REMOVED lines=8> */
.L_x_876:
        /* <DEDUP_REMOVED lines=9> */
.L_x_877:
[----:B------:R-:W-:Y:S01]  /*2a940*/  IMAD.MOV.U32 R9, RZ, RZ, R14 ;  /* 0x000000ffff097224 */ /* 0x000fe200078e000e */
[----:B------:R-:W-:Y:S06]  /*2a950*/  BRA `(.L_x_878) ;  /* 0xffffffd000c87947 */ /* 0x000fec000383ffff */
.L_x_792:
[----:B------:R-:W-:Y:S01]  /*2a960*/  BSSY B0, `(.L_x_879) ;  /* 0x0000008000007945 */ /* 0x000fe20003800000 */
[----:B------:R-:W-:Y:S02]  /*2a970*/  IMAD.MOV.U32 R13, RZ, RZ, R2 ;  /* 0x000000ffff0d7224 */ /* 0x000fe400078e0002 */
[----:B------:R-:W-:Y:S02]  /*2a980*/  IMAD.MOV.U32 R12, RZ, RZ, 0x1 ;  /* 0x00000001ff0c7424 */ /* 0x000fe400078e00ff */
[----:B------:R-:W-:Y:S02]  /*2a990*/  IMAD.MOV.U32 R11, RZ, RZ, RZ ;  /* 0x000000ffff0b7224 */ /* 0x000fe400078e00ff */
[----:B------:R-:W-:-:S07]  /*2a9a0*/  IMAD.MOV.U32 R15, RZ, RZ, -0x1 ;  /* 0xffffffffff0f7424 */ /* 0x000fce00078e00ff */
[----:B0-----:R-:W-:Y:S05]  /*2a9b0*/  WARPSYNC.COLLECTIVE R15, `(.L_x_880) ;  /* 0x000000000f087348 */ /* 0x001fea0003c00000 */
[----:B------:R1:W2:Y:S02]  /*2a9c0*/  SHFL.UP P6, R14, R13, R12, R11 ;  /* 0x0400000c0d0e7389 */ /* 0x0002a400000c000b */
[----:B012---:R-:W-:Y:S01]  /*2a9d0*/  ENDCOLLECTIVE ;  /* 0x000000000000791b */ /* 0x007fe20003800000 */
.L_x_880:
[----:B------:R-:W-:Y:S05]  /*2a9e0*/  BSYNC B0 ;  /* 0x0000000000007941 */ /* 0x000fea0003800000 */
.L_x_879:
        /* <DEDUP_REMOVED lines=10> */
.L_x_881:
        /* <DEDUP_REMOVED lines=8> */
.L_x_882:
        /* <DEDUP_REMOVED lines=8> */
.L_x_883:
        /* <DEDUP_REMOVED lines=8> */
.L_x_884:
        /* <DEDUP_REMOVED lines=9> */
.L_x_885:
[----:B------:R-:W-:Y:S01]  /*2aca0*/  IMAD.MOV.U32 R9, RZ, RZ, R14 ;  /* 0x000000ffff097224 */ /* 0x000fe200078e000e */
[----:B------:R-:W-:Y:S06]  /*2acb0*/  BRA `(.L_x_886) ;  /* 0xffffffd0009c7947 */ /* 0x000fec000383ffff */
.L_x_794:
[----:B------:R-:W-:Y:S01]  /*2acc0*/  BSSY B0, `(.L_x_887) ;  /* 0x0000006000007945 */ /* 0x000fe20003800000 */
[----:B------:R-:W-:Y:S01]  /*2acd0*/  PLOP3.LUT P6, PT, P6, PT, PT, 0x8, 0x0 ;  /* 0x000000000000781c */ /* 0x000fe200037ce170 */
[----:B------:R-:W-:-:S12]  /*2ace0*/  IMAD.MOV.U32 R15, RZ, RZ, -0x1 ;  /* 0xffffffffff0f7424 */ /* 0x000fd800078e00ff */
[----:B0-----:R-:W-:Y:S05]  /*2acf0*/  WARPSYNC.COLLECTIVE R15, `(.L_x_888) ;  /* 0x000000000f087348 */ /* 0x001fea0003c00000 */
[----:B------:R-:W-:Y:S01]  /*2ad00*/  VOTE.ANY R14, PT, P6 ;  /* 0x00000000000e7806 */ /* 0x000fe200030e0100 */
[----:B0-----:R-:W-:Y:S06]  /*2ad10*/  ENDCOLLECTIVE ;  /* 0x000000000000791b */ /* 0x001fec0003800000 */
.L_x_888:
[----:B------:R-:W-:Y:S05]  /*2ad20*/  BSYNC B0 ;  /* 0x0000000000007941 */ /* 0x000fea0003800000 */
.L_x_887:
        /* <DEDUP_REMOVED lines=9> */
.L_x_889:
[----:B------:R-:W-:Y:S02]  /*2adc0*/  IMAD.MOV.U32 R13, RZ, RZ, R6 ;  /* 0x000000ffff0d7224 */ /* 0x000fe400078e0006 */
[----:B------:R-:W-:-:S07]  /*2add0*/  IMAD.MOV.U32 R4, RZ, RZ, R14 ;  /* 0x000000ffff047224 */ /* 0x000fce00078e000e */
[----:B------:R-:W-:Y:S05]  /*2ade0*/  WARPSYNC.COLLECTIVE R15, `(.L_x_890) ;  /* 0x000000000f087348 */ /* 0x000fea0003c00000 */
[----:B------:R0:W1:Y:S02]  /*2adf0*/  SHFL.IDX P6, R14, R13, R12, R11 ;  /* 0x0000000c0d0e7389 */ /* 0x00006400000c000b */
[----:B01----:R-:W-:Y:S01]  /*2ae00*/  ENDCOLLECTIVE ;  /* 0x000000000000791b */ /* 0x003fe20003800000 */
.L_x_890:
[----:B------:R-:W-:Y:S01]  /*2ae10*/  IMAD.MOV.U32 R6, RZ, RZ, R14 ;  /* 0x000000ffff067224 */ /* 0x000fe200078e000e */
[----:B------:R-:W-:Y:S06]  /*2ae20*/  BRA `(.L_x_891) ;  /* 0xffffffd0007c7947 */ /* 0x000fec000383ffff */
.L_x_796:
[----:B------:R-:W-:Y:S01]  /*2ae30*/  BSSY B0, `(.L_x_892) ;  /* 0x0000007000007945 */ /* 0x000fe20003800000 */
[----:B------:R-:W-:Y:S02]  /*2ae40*/  IMAD.MOV.U32 R13, RZ, RZ, R7 ;  /* 0x000000ffff0d7224 */ /* 0x000fe400078e0007 */
[----:B------:R-:W-:Y:S02]  /*2ae50*/  IMAD.MOV.U32 R11, RZ, RZ, 0x1f ;  /* 0x0000001fff0b7424 */ /* 0x000fe400078e00ff */
[----:B------:R-:W-:-:S07]  /*2ae60*/  IMAD.MOV.U32 R15, RZ, RZ, -0x1 ;  /* 0xffffffffff0f7424 */ /* 0x000fce00078e00ff */
[----:B0123--:R-:W-:Y:S05]  /*2ae70*/  WARPSYNC.COLLECTIVE R15, `(.L_x_893) ;  /* 0x000000000f087348 */ /* 0x00ffea0003c00000 */
[----:B------:R4:W0:Y:S02]  /*2ae80*/  SHFL.IDX P6, R14, R13, R12, R11 ;  /* 0x0000000c0d0e7389 */ /* 0x00082400000c000b */
[----:B01234-:R-:W-:Y:S01]  /*2ae90*/  ENDCOLLECTIVE ;  /* 0x000000000000791b */ /* 0x01ffe20003800000 */
.L_x_893:
[----:B------:R-:W-:Y:S05]  /*2aea0*/  BSYNC B0 ;  /* 0x0000000000007941 */ /* 0x000fea0003800000 */
.L_x_892:
[----:B------:R-:W-:Y:S01]  /*2aeb0*/  IMAD.MOV.U32 R7, RZ, RZ, R14 ;  /* 0x000000ffff077224 */ /* 0x000fe200078e000e */
[----:B------:R-:W-:Y:S06]  /*2aec0*/  BRA `(.L_x_894) ;  /* 0xffffffd0006c7947 */ /* 0x000fec000383ffff */
.L_x_800:
[----:B0-----:R0:W1:Y:S02]  /*2aed0*/  SYNCS.PHASECHK.TRANS64.TRYWAIT P0, [R0+URZ+0x36820], R3 ;  /* 0x03682003000075a7 */ /* 0x001064000800017f */
[----:B-1----:R-:W-:Y:S05]  /*2aee0*/  @!P0 NANOSLEEP.SYNCS 0x989680 ;  /* 0x009896800000895d */ /* 0x002fea0003900000 */
[----:B------:R-:W1:Y:S02]  /*2aef0*/  @!P0 SYNCS.PHASECHK.TRANS64 P0, [R0+URZ+0x36820], R3 ;  /* 0x03682003000085a7 */ /* 0x000e64000800007f */
[----:B-1----:R-:W-:Y:S05]  /*2af00*/  @!P0 BRA `(.L_x_800) ;  /* 0xfffffffc00f08947 */ /* 0x002fea000383ffff */
[----:B------:R-:W-:Y:S05]  /*2af10*/  BRA `(.L_x_895) ;  /* 0xffffffd800047947 */ /* 0x000fea000383ffff */
.L_x_801:
        /* <DEDUP_REMOVED lines=11> */
.L_x_897:
[----:B------:R-:W-:Y:S05]  /*2afd0*/  BSYNC B0 ;  /* 0x0000000000007941 */ /* 0x000fea0003800000 */
.L_x_896:
[----:B------:R-:W-:Y:S05]  /*2afe0*/  BRA `(.L_x_898) ;  /* 0xffffffd400ec7947 */ /* 0x000fea000383ffff */
.L_x_802:
[----:B------:R-:W-:Y:S01]  /*2aff0*/  BSSY B0, `(.L_x_899) ;  /* 0x0000006000007945 */ /* 0x000fe20003800000 */
[----:B------:R-:W-:-:S07]  /*2b000*/  IMAD.MOV.U32 R15, RZ, RZ, -0x1 ;  /* 0xffffffffff0f7424 */ /* 0x000fce00078e00ff */
[----:B01----:R-:W-:Y:S05]  /*2b010*/  WARPSYNC.COLLECTIVE R15, `(.L_x_900) ;  /* 0x000000000f0c7348 */ /* 0x003fea0003c00000 */
[----:B------:R-:W-:Y:S02]  /*2b020*/  ELECT P6, UR62, PT ;  /* 0x00000000003e782f */ /* 0x000fe400038c0000 */
[----:B------:R-:W-:Y:S01]  /*2b030*/  MOV R14, UR62 ;  /* 0x0000003e000e7c02 */ /* 0x000fe20008000f00 */
[----:B01----:R-:W-:Y:S10]  /*2b040*/  ENDCOLLECTIVE ;  /* 0x000000000000791b */ /* 0x003ff40003800000 */
.L_x_900:
[----:B------:R-:W-:Y:S05]  /*2b050*/  BSYNC B0 ;  /* 0x0000000000007941 */ /* 0x000fea0003800000 */
.L_x_899:
[----:B------:R-:W-:Y:S05]  /*2b060*/  BRA `(.L_x_901) ;  /* 0xffffffd400e07947 */ /* 0x000fea000383ffff */
.L_x_804:
[----:B0-----:R0:W1:Y:S02]  /*2b070*/  SYNCS.PHASECHK.TRANS64.TRYWAIT P0, [R6+URZ], R5 ;  /* 0x00000005060075a7 */ /* 0x001064000800017f */
[----:B-1----:R-:W-:Y:S05]  /*2b080*/  @!P0 NANOSLEEP.SYNCS 0x989680 ;  /* 0x009896800000895d */ /* 0x002fea0003900000 */
[----:B------:R-:W1:Y:S02]  /*2b090*/  @!P0 SYNCS.PHASECHK.TRANS64 P0, [R6+URZ], R5 ;  /* 0x00000005060085a7 */ /* 0x000e64000800007f */
[----:B-1----:R-:W-:Y:S05]  /*2b0a0*/  @!P0 BRA `(.L_x_804) ;  /* 0xfffffffc00f08947 */ /* 0x002fea000383ffff */
[----:B------:R-:W-:Y:S05]  /*2b0b0*/  BRA `(.L_x_902) ;  /* 0xffffffd800187947 */ /* 0x000fea000383ffff */
.L_x_805:
[----:B-1----:R1:W2:Y:S02]  /*2b0c0*/  SYNCS.PHASECHK.TRANS64.TRYWAIT P0, [R7+URZ], R2 ;  /* 0x00000002070075a7 */ /* 0x0022a4000800017f */
[----:B--2---:R-:W-:Y:S05]  /*2b0d0*/  @!P0 NANOSLEEP.SYNCS 0x989680 ;  /* 0x009896800000895d */ /* 0x004fea0003900000 */
[----:B------:R-:W2:Y:S02]  /*2b0e0*/  @!P0 SYNCS.PHASECHK.TRANS64 P0, [R7+URZ], R2 ;  /* 0x00000002070085a7 */ /* 0x000ea4000800007f */
[----:B--2---:R-:W-:Y:S05]  /*2b0f0*/  @!P0 BRA `(.L_x_805) ;  /* 0xfffffffc00f08947 */ /* 0x004fea000383ffff */
[----:B------:R-:W-:Y:S05]  /*2b100*/  BRA `(.L_x_903) ;  /* 0xffffffd8000c7947 */ /* 0x000fea000383ffff */
.L_x_807:
[----:B--2---:R2:W3:Y:S02]  /*2b110*/  SYNCS.PHASECHK.TRANS64.TRYWAIT P0, [R4+URZ], R5 ;  /* 0x00000005040075a7 */ /* 0x0044e4000800017f */
[----:B---3--:R-:W-:Y:S05]  /*2b120*/  @!P0 NANOSLEEP.SYNCS 0x989680 ;  /* 0x009896800000895d */ /* 0x008fea0003900000 */
[----:B------:R-:W3:Y:S02]  /*2b130*/  @!P0 SYNCS.PHASECHK.TRANS64 P0, [R4+URZ], R5 ;  /* 0x00000005040085a7 */ /* 0x000ee4000800007f */
[----:B---3--:R-:W-:Y:S05]  /*2b140*/  @!P0 BRA `(.L_x_807) ;  /* 0xfffffffc00f08947 */ /* 0x008fea000383ffff */
[----:B------:R-:W-:Y:S05]  /*2b150*/  BRA `(.L_x_904) ;  /* 0xffffffd800107947 */ /* 0x000fea000383ffff */
.L_x_905:
        /* <DEDUP_REMOVED lines=10> */
.L_x_3024:


//--------------------- .text._ZN7cutlass13device_kernelIN5flash11enable_sm90INS1_16FlashAttnFwdSm90INS1_25CollectiveMainloopFwdSm90ILi2EN4cute5tupleIJNS5_1CILi1EEES8_S8_EEENS6_IJNS7_ILi128EEENS7_ILi96EEENS7_ILi192EEEEEELi192ENS_10bfloat16_tEfNS_4arch4Sm90ELb0ELb1ELb0ELb0ELb0ELb0ELb0ELb1ELb1ELb1ELb1ELb0EEENS1_21CollectiveEpilogueFwdINS6_IJSA_SC_SB_EEES9_SE_SG_Li256ELb0ELb1ELb1ELb0EEENS1_19SingleTileSchedulerILb0ELb1ELb1ELi128EEEEEEEEEvNT_6ParamsE --------------------------
	.section	.text._ZN7cutlass13device_kernelIN5flash11enable_sm90INS1_16FlashAttnFwdSm90INS1_25CollectiveMainloopFwdSm90ILi2EN4cute5tupleIJNS5_1CILi1EEES8_S8_EEENS6_IJNS7_ILi128EEENS7_ILi96EEENS7_ILi192EEEEEELi192ENS_10bfloat16_tEfNS_4arch4Sm90ELb0ELb1ELb0ELb0ELb0ELb0ELb0ELb1ELb1ELb1ELb1ELb0EEENS1_21CollectiveEpilogueFwdINS6_IJSA_SC_SB_EEES9_SE_SG_Li256ELb0ELb1ELb1ELb0EEENS1_19SingleTileSchedulerILb0ELb1ELb1ELi128EEEEEEEEEvNT_6ParamsE,"ax",@progbits
	.align	128
.text._ZN7cutlass13device_kernelIN5flash11enable_sm90INS1_16FlashAttnFwdSm90INS1_25CollectiveMainloopFwdSm90ILi2EN4cute5tupleIJNS5_1CILi1EEES8_S8_EEENS6_IJNS7_ILi128EEENS7_ILi96EEENS7_ILi192EEEEEELi192ENS_10bfloat16_tEfNS_4arch4Sm90ELb0ELb1ELb0ELb0ELb0ELb0ELb0ELb1ELb1ELb1ELb1ELb0EEENS1_21CollectiveEpilogueFwdINS6_IJSA_SC_SB_EEES9_SE_SG_Li256ELb0ELb1ELb1ELb0EEENS1_19SingleTileSchedulerILb0ELb1ELb1ELi128EEEEEEEEEvNT_6ParamsE:
        .type           _ZN7cutlass13device_kernelIN5flash11enable_sm90INS1_16FlashAttnFwdSm90INS1_25CollectiveMainloopFwdSm90ILi2EN4cute5tupleIJNS5_1CILi1EEES8_S8_EEENS6_IJNS7_ILi128EEENS7_ILi96EEENS7_ILi192EEEEEELi192ENS_10bfloat16_tEfNS_4arch4Sm90ELb0ELb1ELb0ELb0ELb0ELb0ELb0ELb1ELb1ELb1ELb1ELb0EEENS1_21CollectiveEpilogueFwdINS6_IJSA_SC_SB_EEES9_SE_SG_Li256ELb0ELb1ELb1ELb0EEENS1_19SingleTileSchedulerILb0ELb1ELb1ELi128EEEEEEEEEvNT_6ParamsE,@function
        .size           _ZN7cutlass13device_kernelIN5flash11enable_sm90INS1_16FlashAttnFwdSm90INS1_25CollectiveMainloopFwdSm90ILi2EN4cute5tupleIJNS5_1CILi1EEES8_S8_EEENS6_IJNS7_ILi128EEENS7_ILi96EEENS7_ILi192EEEEEELi192ENS_10bfloat16_tEfNS_4arch4Sm90ELb0ELb1ELb0ELb0ELb0ELb0ELb0ELb1ELb1ELb1ELb1ELb0EEENS1_21CollectiveEpilogueFwdINS6_IJSA_SC_SB_EEES9_SE_SG_Li256ELb0ELb1ELb1ELb0EEENS1_19SingleTileSchedulerILb0ELb1ELb1ELi128EEEEEEEEEvNT_6ParamsE,(.L_x_3025 - _ZN7cutlass13device_kernelIN5flash11enable_sm90INS1_16FlashAttnFwdSm90INS1_25CollectiveMainloopFwdSm90ILi2EN4cute5tupleIJNS5_1CILi1EEES8_S8_EEENS6_IJNS7_ILi128EEENS7_ILi96EEENS7_ILi192EEEEEELi192ENS_10bfloat16_tEfNS_4arch4Sm90ELb0ELb1ELb0ELb0ELb0ELb0ELb0ELb1ELb1ELb1ELb1ELb0EEENS1_21CollectiveEpilogueFwdINS6_IJSA_SC_SB_EEES9_SE_SG_Li256ELb0ELb1ELb1ELb0EEENS1_19SingleTileSchedulerILb0ELb1ELb1ELi128EEEEEEEEEvNT_6ParamsE)
        .other          _ZN7cutlass13device_kernelIN5flash11enable_sm90INS1_16FlashAttnFwdSm90INS1_25CollectiveMainloopFwdSm90ILi2EN4cute5tupleIJNS5_1CILi1EEES8_S8_EEENS6_IJNS7_ILi128EEENS7_ILi96EEENS7_ILi192EEEEEELi192ENS_10bfloat16_tEfNS_4arch4Sm90ELb0ELb1ELb0ELb0ELb0ELb0ELb0ELb1ELb1ELb1ELb1ELb0EEENS1_21CollectiveEpilogueFwdINS6_IJSA_SC_SB_EEES9_SE_SG_Li256ELb0ELb1ELb1ELb0EEENS1_19SingleTileSchedulerILb0ELb1ELb1ELi128EEEEEEEEEvNT_6ParamsE,@"STO_CUDA_ENTRY STV_DEFAULT"
_ZN7cutlass13device_kernelIN5flash11enable_sm90INS1_16FlashAttnFwdSm90INS1_25CollectiveMainloopFwdSm90ILi2EN4cute5tupleIJNS5_1CILi1EEES8_S8_EEENS6_IJNS7_ILi128EEENS7_ILi96EEENS7_ILi192EEEEEELi192ENS_10bfloat16_tEfNS_4arch4Sm90ELb0ELb1ELb0ELb0ELb0ELb0ELb0ELb1ELb1ELb1ELb1ELb0EEENS1_21CollectiveEpilogueFwdINS6_IJSA_SC_SB_EEES9_SE_SG_Li256ELb0ELb1ELb1ELb0EEENS1_19SingleTileSchedulerILb0ELb1ELb1ELi128EEEEEEEEEvNT_6ParamsE:
        /* <DEDUP_REMOVED lines=18> */
.L_x_907:
[----:B------:R-:W-:Y:S05]  /*0120*/  BSYNC B0 ;  /* 0x0000000000007941 */ /* 0x000fea0003800000 */
.L_x_906:
        /* <DEDUP_REMOVED lines=41> */
.L_x_908:
        /* <DEDUP_REMOVED lines=22> */
.L_x_909:
        /* <DEDUP_REMOVED lines=18> */
.L_x_910:
        /* <DEDUP_REMOVED lines=22> */
.L_x_911:
        /* <DEDUP_REMOVED lines=22> */
.L_x_912:
        /* <DEDUP_REMOVED lines=9> */
.L_x_915:
        /* <DEDUP_REMOVED lines=19> */
[----:B0-----:R-:W0:Y:S01]  /*0ac0*/  LDC.64 R2, c[0x0][0x418] ;  /* 0x00010600ff027b82 */ /* 0x001e220000000a00 */
[----:B------:R-:W-:Y:S01]  /*0ad0*/  ULDC UR4, c[0x0][0x448] ;  /* 0x0001120000047ab9 */ /* 0x000fe20000000800 */
[----:B------:R-:W1:Y:S01]  /*0ae0*/  S2R R0, SR_TID.X ;  /* 0x0000000000007919 */ /* 0x000e620000002100 */
[----:B------:R-:W-:-:S03]  /*0af0*/  UISETP.NE.AND UP0, UPT, UR4, 0x1, UPT ;  /* 0x000000010400788c */ /* 0x000fc6000bf05270 */
[----:B------:R-:W-:Y:S02]  /*0b00*/  ULDC.64 UR4, c[0x0][0x9e0] ;  /* 0x0002780000047ab9 */ /* 0x000fe40000000a00 */
[----:B------:R-:W2:Y:S01]  /*0b10*/  LDC R22, c[0x0][0x288] ;  /* 0x0000a200ff167b82 */ /* 0x000ea20000000800 */
[----:B------:R-:W-:-:S05]  /*0b20*/  UISETP.GE.AND UP1, UPT, UR5, 0x1, UPT ;  /* 0x000000010500788c */ /* 0x000fca000bf26270 */
[----:B------:R-:W-:Y:S01]  /*0b30*/  @UP0 ULDC UR9, c[0x0][0x44c] ;  /* 0x0001130000090ab9 */ /* 0x000fe20000000800 */
[----:B------:R-:W-:Y:S01]  /*0b40*/  @UP0 ULDC UR11, c[0x0][0x450] ;  /* 0x00011400000b0ab9 */ /* 0x000fe20000000800 */
[----:B------:R-:W3:Y:S01]  /*0b50*/  LDC R16, c[0x0][0x424] ;  /* 0x00010900ff107b82 */ /* 0x000ee20000000800 */
[----:B------:R-:W-:-:S07]  /*0b60*/  PLOP3.LUT P1, PT, PT, PT, UP1, 0x80, 0x0 ;  /* 0x000000000000781c */ /* 0x000fce0003f2f018 */
[----:B------:R-:W4:Y:S01]  /*0b70*/  LDC R5, c[0x0][0x2f0] ;  /* 0x0000bc00ff057b82 */ /* 0x000f220000000800 */
[----:B0-----:R-:W-:-:S04]  /*0b80*/  ISETP.NE.U32.AND P0, PT, R2, RZ, PT ;  /* 0x000000ff0200720c */ /* 0x001fc80003f05070 */
[----:B------:R-:W-:-:S03]  /*0b90*/  ISETP.NE.AND.EX P0, PT, R3, RZ, PT, P0 ;  /* 0x000000ff0300720c */ /* 0x000fc60003f05300 */
[----:B------:R-:W0:Y:S01]  /*0ba0*/  S2UR UR38, SR_CTAID.X ;  /* 0x00000000002679c3 */ /* 0x000e220000002500 */
[----:B--2---:R-:W-:Y:S01]  /*0bb0*/  IADD3 R3, -R22, 0x1, RZ ;  /* 0x0000000116037810 */ /* 0x004fe20007ffe1ff */
[----:B-1----:R-:W-:Y:S01]  /*0bc0*/  VIADD R120, R0, 0xffffff80 ;  /* 0xffffff8000787836 */ /* 0x002fe20000000000 */
[----:B---3--:R-:W-:-:S05]  /*0bd0*/  SEL R16, R16, 0x1, P0 ;  /* 0x0000000110107807 */ /* 0x008fca0000000000 */
[CC--:B----4-:R-:W-:Y:S02]  /*0be0*/  IMAD R3, R16.reuse, R5.reuse, R3 ;  /* 0x0000000510037224 */ /* 0x0d0fe400078e0203 */
[----:B------:R-:W-:-:S03]  /*0bf0*/  IMAD R18, R16, R5, RZ ;  /* 0x0000000510127224 */ /* 0x000fc600078e02ff */
[----:B------:R-:W-:Y:S01]  /*0c00*/  R2UR UR10, R3 ;  /* 0x00000000030a72ca */ /* 0x000fe200000e0000 */
[----:B0-----:R-:W-:-:S04]  /*0c10*/  USHF.L.U32 UR38, UR38, 0x7, URZ ;  /* 0x0000000726267899 */ /* 0x001fc8000800063f */
[----:B------:R-:W-:Y:S02]  /*0c20*/  @UP0 UIADD3 UR8, UR38, 0x7f, URZ ;  /* 0x0000007f26080890 */ /* 0x000fe4000fffe03f */
[----:B------:R-:W-:Y:S02]  /*0c30*/  UIADD3 UR7, UR38, 0x7f, URZ ;  /* 0x0000007f26077890 */ /* 0x000fe4000fffe03f */
[----:B------:R-:W-:-:S04]  /*0c40*/  UIMAD.WIDE.U32 UR8, UR8, UR9, URZ ;  /* 0x00000009080872a5 */ /* 0x000fc8000f8e003f */
[----:B------:R-:W-:-:S04]  /*0c50*/  @UP0 USHF.R.U32.HI UR7, URZ, UR11, UR9 ;  /* 0x0000000b3f070299 */ /* 0x000fc80008011609 */
[----:B------:R-:W-:-:S04]  /*0c60*/  UIADD3 UR7, UR10, UR7, URZ ;  /* 0x000000070a077290 */ /* 0x000fc8000fffe03f */
[----:B------:R-:W-:-:S06]  /*0c70*/  UIADD3 UR4, UR7, UR4, URZ ;  /* 0x0000000407047290 */ /* 0x000fcc000fffe03f */
[----:B------:R-:W-:Y:S01]  /*0c80*/  IMAD.U32 R0, RZ, RZ, UR4 ;  /* 0x00000004ff007e24 */ /* 0x000fe2000f8e00ff */
[----:B------:R-:W-:Y:S06]  /*0c90*/  @!P1 BRA `(.L_x_917) ;  /* 0x0000000000409947 */ /* 0x000fec0003800000 */
[----:B------:R-:W-:Y:S01]  /*0ca0*/  ISETP.LT.AND P0, PT, RZ, UR7, PT ;  /* 0x00000007ff007c0c */ /* 0x000fe2000bf01270 */
[----:B------:R-:W-:-:S12]  /*0cb0*/  UIADD3 UR4, UR7, -0x1, URZ ;  /* 0xffffffff07047890 */ /* 0x000fd8000fffe03f */
[----:B------:R-:W-:Y:S05]  /*0cc0*/  @P0 BRA `(.L_x_918) ;  /* 0x00000000001c0947 */ /* 0x000fea0003800000 */
[----:B------:R-:W-:Y:S02]  /*0cd0*/  UISETP.NE.AND UP1, UPT, UR5, 0x1, UPT ;  /* 0x000000010500788c */ /* 0x000fe4000bf25270 */
[----:B------:R-:W-:-:S09]  /*0ce0*/  UIADD3 UR4, -UR7, URZ, URZ ;  /* 0x0000003f07047290 */ /* 0x000fd2000fffe13f */
[----:B------:R-:W-:Y:S02]  /*0cf0*/  @UP1 ULDC.64 UR10, c[0x0][0x9e8] ;  /* 0x00027a00000a1ab9 */ /* 0x000fe40000000a00 */
[----:B------:R-:W-:-:S04]  /*0d00*/  UIMAD.WIDE.U32 UR8, UR4, UR10, URZ ;  /* 0x0000000a040872a5 */ /* 0x000fc8000f8e003f */
[----:B------:R-:W-:-:S04]  /*0d10*/  @UP1 USHF.R.U32.HI UR4, URZ, UR11, UR9 ;  /* 0x0000000b3f041299 */ /* 0x000fc80008011609 */
[----:B------:R-:W-:Y:S01]  /*0d20*/  ULOP3.LUT UR4, URZ, UR4, URZ, 0x33, !UPT ;  /* 0x000000043f047292 */ /* 0x000fe2000f8e333f */
[----:B------:R-:W-:Y:S11]  /*0d30*/  BRA `(.L_x_919) ;  /* 0x0000000000107947 */ /* 0x000ff60003800000 */
.L_x_918:
[----:B------:R-:W-:-:S11]  /*0d40*/  UISETP.NE.AND UP1, UPT, UR5, 0x1, UPT ;  /* 0x000000010500788c */ /* 0x000fd6000bf25270 */
[----:B------:R-:W-:Y:S02]  /*0d50*/  @UP1 ULDC.64 UR10, c[0x0][0x9e8] ;  /* 0x00027a00000a1ab9 */ /* 0x000fe40000000a00 */
[----:B------:R-:W-:-:S04]  /*0d60*/  UIMAD.WIDE.U32 UR8, UR4, UR10, URZ ;  /* 0x0000000a040872a5 */ /* 0x000fc8000f8e003f */
[----:B------:R-:W-:-:S12]  /*0d70*/  @UP1 USHF.R.U32.HI UR4, URZ, UR11, UR9 ;  /* 0x0000000b3f041299 */ /* 0x000fd80008011609 */
.L_x_919:
[----:B------:R-:W-:-:S06]  /*0d80*/  UIMAD UR4, UR4, UR5, UR5 ;  /* 0x00000005040472a4 */ /* 0x000fcc000f8e0205 */
[----:B------:R-:W-:-:S07]  /*0d90*/  VIMNMX R0, R0, UR4, PT ;  /* 0x0000000400007c48 */ /* 0x000fce000bfe0100 */
.L_x_917:
[-C--:B------:R-:W-:Y:S01]  /*0da0*/  IMAD R22, R16, R5.reuse, -R22 ;  /* 0x0000000510167224 */ /* 0x080fe200078e0a16 */
[----:B------:R-:W-:Y:S01]  /*0db0*/  @UP0 ULDC UR8, c[0x0][0x44c] ;  /* 0x0001130000080ab9 */ /* 0x000fe20000000800 */
[----:B------:R-:W-:Y:S01]  /*0dc0*/  VIADD R2, R0, 0x5f ;  /* 0x0000005f00027836 */ /* 0x000fe20000000000 */
[----:B------:R-:W-:Y:S01]  /*0dd0*/  UIMAD.WIDE.U32 UR8, UR38, UR8, URZ ;  /* 0x00000008260872a5 */ /* 0x000fe2000f8e003f */
[----:B------:R-:W-:Y:S01]  /*0de0*/  IMAD R0, R16, R5, 0x5f ;  /* 0x0000005f10007424 */ /* 0x000fe200078e0205 */
[----:B------:R-:W-:Y:S01]  /*0df0*/  R2UR UR7, R22 ;  /* 0x00000000160772ca */ /* 0x000fe200000e0000 */
[----:B------:R-:W-:Y:S01]  /*0e00*/  @UP0 ULDC UR10, c[0x0][0x450] ;  /* 0x00011400000a0ab9 */ /* 0x000fe20000000800 */
[----:B------:R-:W-:Y:S01]  /*0e10*/  IMAD.HI R2, R2, 0x2aaaaaab, RZ ;  /* 0x2aaaaaab02027827 */ /* 0x000fe200078e02ff */
[----:B------:R-:W-:Y:S01]  /*0e20*/  UMOV UR4, UR38 ;  /* 0x0000002600047c82 */ /* 0x000fe20008000000 */
[----:B------:R-:W-:Y:S02]  /*0e30*/  @UP0 USHF.R.U32.HI UR4, URZ, UR10, UR9 ;  /* 0x0000000a3f040299 */ /* 0x000fe40008011609 */
[----:B------:R-:W-:Y:S01]  /*0e40*/  IMAD.HI R0, R0, 0x2aaaaaab, RZ ;  /* 0x2aaaaaab00007827 */ /* 0x000fe200078e02ff */
[----:B------:R-:W-:-:S04]  /*0e50*/  SHF.R.U32.HI R5, RZ, 0x1f, R2 ;  /* 0x0000001fff057819 */ /* 0x000fc80000011602 */
[----:B------:R-:W-:Y:S02]  /*0e60*/  SHF.R.U32.HI R3, RZ, 0x1f, R0 ;  /* 0x0000001fff037819 */ /* 0x000fe40000011600 */
[----:B------:R-:W-:Y:S01]  /*0e70*/  UIADD3 UR4, UR7, UR4, URZ ;  /* 0x0000000407047290 */ /* 0x000fe2000fffe03f */
[----:B------:R-:W-:Y:S02]  /*0e80*/  LEA.HI.SX32 R2, R2, R5, 0x1c ;  /* 0x0000000502027211 */ /* 0x000fe400078fe2ff */
[----:B------:R-:W-:Y:S01]  /*0e90*/  ULDC UR7, c[0x0][0x9dc] ;  /* 0x0002770000077ab9 */ /* 0x000fe20000000800 */
[----:B------:R-:W-:Y:S01]  /*0ea0*/  LEA.HI.SX32 R3, R0, R3, 0x1c ;  /* 0x0000000300037211 */ /* 0x000fe200078fe2ff */
[----:B------:R-:W-:-:S03]  /*0eb0*/  UIADD3 UR7, UR4, -UR7, URZ ;  /* 0x8000000704077290 */ /* 0x000fc6000fffe03f */
[----:B------:R-:W-:Y:S01]  /*0ec0*/  VIMNMX R23, R3, R2, PT ;  /* 0x0000000203177248 */ /* 0x000fe20003fe0100 */
[----:B------:R-:W-:Y:S08]  /*0ed0*/  @!P1 BRA `(.L_x_920) ;  /* 0x0000000000449947 */ /* 0x000ff00003800000 */
[----:B------:R-:W-:-:S06]  /*0ee0*/  UISETP.GT.AND UP0, UPT, UR4, -0x1, UPT ;  /* 0xffffffff0400788c */ /* 0x000fcc000bf04270 */
[----:B------:R-:W-:-:S13]  /*0ef0*/  PLOP3.LUT P0, PT, PT, PT, UP0, 0x80, 0x0 ;  /* 0x000000000000781c */ /* 0x000fda0003f0f008 */
[----:B------:R-:W-:Y:S05]  /*0f00*/  @P0 BRA `(.L_x_921) ;  /* 0x00000000001c0947 */ /* 0x000fea0003800000 */
[----:B------:R-:W-:Y:S02]  /*0f10*/  UISETP.NE.AND UP0, UPT, UR5, 0x1, UPT ;  /* 0x000000010500788c */ /* 0x000fe4000bf05270 */
[----:B------:R-:W-:-:S09]  /*0f20*/  ULOP3.LUT UR4, URZ, UR4, URZ, 0x33, !UPT ;  /* 0x000000043f047292 */ /* 0x000fd2000f8e333f */
[----:B------:R-:W-:Y:S02]  /*0f30*/  @UP0 ULDC.64 UR10, c[0x0][0x9e8] ;  /* 0x00027a00000a0ab9 */ /* 0x000fe40000000a00 */
[----:B------:R-:W-:-:S04]  /*0f40*/  UIMAD.WIDE.U32 UR8, UR4, UR10, URZ ;  /* 0x0000000a040872a5 */ /* 0x000fc8000f8e003f */
[----:B------:R-:W-:-:S04]  /*0f50*/  @UP0 USHF.R.U32.HI UR4, URZ, UR11, UR9 ;  /* 0x0000000b3f040299 */ /* 0x000fc80008011609 */
[----:B------:R-:W-:Y:S01]  /*0f60*/  ULOP3.LUT UR4, URZ, UR4, URZ, 0x33, !UPT ;  /* 0x000000043f047292 */ /* 0x000fe2000f8e333f */
[----:B------:R-:W-:Y:S11]  /*0f70*/  BRA `(.L_x_922) ;  /* 0x0000000000107947 */ /* 0x000ff60003800000 */
.L_x_921:
[----:B------:R-:W-:-:S11]  /*0f80*/  UISETP.NE.AND UP0, UPT, UR5, 0x1, UPT ;  /* 0x000000010500788c */ /* 0x000fd6000bf05270 */
[----:B------:R-:W-:Y:S02]  /*0f90*/  @UP0 ULDC.64 UR10, c[0x0][0x9e8] ;  /* 0x00027a00000a0ab9 */ /* 0x000fe40000000a00 */
[----:B------:R-:W-:-:S04]  /*0fa0*/  UIMAD.WIDE.U32 UR8, UR4, UR10, URZ ;  /* 0x0000000a040872a5 */ /* 0x000fc8000f8e003f */
[----:B------:R-:W-:-:S12]  /*0fb0*/  @UP0 USHF.R.U32.HI UR4, URZ, UR11, UR9 ;  /* 0x0000000b3f040299 */ /* 0x000fd80008011609 */
.L_x_922:
[----:B------:R-:W-:-:S04]  /*0fc0*/  UIMAD UR4, UR4, UR5, URZ ;  /* 0x00000005040472a4 */ /* 0x000fc8000f8e023f */
[----:B------:R-:W-:-:S04]  /*0fd0*/  UISETP.LT.AND UP0, UPT, UR7, UR4, UPT ;  /* 0x000000040700728c */ /* 0x000fc8000bf01270 */
[----:B------:R-:W-:-:S12]  /*0fe0*/  USEL UR7, UR7, UR4, !UP0 ;  /* 0x0000000407077287 */ /* 0x000fd8000c000000 */
.L_x_920:
[----:B------:R-:W-:Y:S02]  /*0ff0*/  UIMAD.WIDE UR4, UR7, 0x2aaaaaab, URZ ;  /* 0x2aaaaaab070478a5 */ /* 0x000fe4000f8e023f */
[----:B------:R-:W-:Y:S02]  /*1000*/  USHF.R.U32.HI UR11, URZ, 0x10, UR6 ;  /* 0x000000103f0b7899 */ /* 0x000fe40008011606 */
[----:B------:R-:W-:Y:S02]  /*1010*/  USHF.R.U32.HI UR4, URZ, 0x1f, UR5 ;  /* 0x0000001f3f047899 */ /* 0x000fe40008011605 */
[----:B------:R-:W-:Y:S02]  /*1020*/  ULOP3.LUT UR7, UR6, 0xffff, URZ, 0xc0, !UPT ;  /* 0x0000ffff06077892 */ /* 0x000fe4000f8ec03f */
[----:B------:R-:W-:-:S04]  /*1030*/  ULEA.HI.SX32 UR4, UR5, UR4, 0x1c ;  /* 0x0000000405047291 */ /* 0x000fc8000f8fe23f */
[----:B------:R-:W-:-:S04]  /*1040*/  UISETP.LT.AND UP0, UPT, URZ, UR4, UPT ;  /* 0x000000043f00728c */ /* 0x000fc8000bf01270 */
[----:B------:R-:W-:Y:S02]  /*1050*/  USEL UR10, URZ, UR4, !UP0 ;  /* 0x000000043f0a7287 */ /* 0x000fe4000c000000 */
[----:B------:R-:W-:Y:S01]  /*1060*/  UISETP.NE.AND UP0, UPT, UR11, URZ, UPT ;  /* 0x0000003f0b00728c */ /* 0x000fe2000bf05270 */
[----:B------:R-:W-:-:S03]  /*1070*/  UMOV UR4, URZ ;  /* 0x0000003f00047c82 */ /* 0x000fc60008000000 */
[----:B------:R-:W-:-:S07]  /*1080*/  ISETP.GT.AND P0, PT, R23, UR10, PT ;  /* 0x0000000a17007c0c */ /* 0x000fce000bf04270 */
[----:B------:R-:W-:-:S06]  /*1090*/  @!UP0 ULDC UR11, c[0x0][0x9f0] ;  /* 0x00027c00000b8ab9 */ /* 0x000fcc0000000800 */
[----:B------:R-:W-:Y:S05]  /*10a0*/  @!P0 BRA `(.L_x_923) ;  /* 0x00000000008c8947 */ /* 0x000fea0003800000 */
[----:B------:R-:W-:Y:S01]  /*10b0*/  IMAD.U32 R4, RZ, RZ, UR11 ;  /* 0x0000000bff047e24 */ /* 0x000fe2000f8e00ff */
[----:B------:R-:W-:-:S04]  /*10c0*/  UMOV UR4, URZ ;  /* 0x0000003f00047c82 */ /* 0x000fc80008000000 */
[----:B------:R-:W-:-:S04]  /*10d0*/  IABS R0, R4 ;  /* 0x0000000400007213 */ /* 0x000fc80000000000 */
[----:B------:R-:W-:Y:S02]  /*10e0*/  R2UR UR12, R0 ;  /* 0x00000000000c72ca */ /* 0x000fe400000e0000 */
[----:B------:R-:W-:Y:S02]  /*10f0*/  IADD3 R0, R4, -0x1, R23 ;  /* 0xffffffff04007810 */ /* 0x000fe40007ffe017 */
[----:B------:R-:W-:Y:S02]  /*1100*/  IABS R4, R4 ;  /* 0x0000000400047213 */ /* 0x000fe40000000000 */
[----:B------:R-:W-:-:S03]  /*1110*/  R2UR UR6, R0 ;  /* 0x00000000000672ca */ /* 0x000fc600000e0000 */
[----:B------:R-:W-:-:S04]  /*1120*/  IMAD.MOV R4, RZ, RZ, -R4 ;  /* 0x000000ffff047224 */ /* 0x000fc800078e0a04 */
[----:B------:R-:W0:Y:S06]  /*1130*/  I2F.RP R2, UR12 ;  /* 0x0000000c00027d06 */ /* 0x000e2c0008209400 */
[----:B------:R-:W-:-:S06]  /*1140*/  UIADD3 UR6, -UR10, UR6, URZ ;  /* 0x000000060a067290 */ /* 0x000fcc000fffe13f */
[----:B------:R-:W-:Y:S01]  /*1150*/  IMAD.U32 R0, RZ, RZ, UR6 ;  /* 0x00000006ff007e24 */ /* 0x000fe2000f8e00ff */
[----:B------:R-:W-:Y:S01]  /*1160*/  ULOP3.LUT UR6, UR6, UR11, URZ, 0x3c, !UPT ;  /* 0x0000000b06067292 */ /* 0x000fe2000f8e3c3f */
[----:B0-----:R-:W0:Y:S03]  /*1170*/  MUFU.RCP R2, R2 ;  /* 0x0000000200027308 */ /* 0x001e260000001000 */
[----:B------:R-:W-:-:S04]  /*1180*/  IABS R0, R0 ;  /* 0x0000000000007213 */ /* 0x000fc80000000000 */
[----:B------:R-:W-:Y:S01]  /*1190*/  R2UR UR9, R0 ;  /* 0x00000000000972ca */ /* 0x000fe200000e0000 */
[----:B------:R-:W-:Y:S02]  /*11a0*/  IMAD.MOV.U32 R0, RZ, RZ, R4 ;  /* 0x000000ffff007224 */ /* 0x000fe400078e0004 */
[----:B0-----:R-:W-:-:S06]  /*11b0*/  VIADD R3, R2, 0xffffffe ;  /* 0x0ffffffe02037836 */ /* 0x001fcc0000000000 */
        /* <DEDUP_REMOVED lines=18> */
.L_x_923:
[----:B------:R-:W-:Y:S02]  /*12e0*/  UIMAD UR5, UR7, UR4, UR10 ;  /* 0x00000004070572a4 */ /* 0x000fe4000f8e020a */
[----:B------:R-:W-:Y:S01]  /*12f0*/  IMAD.U32 R0, RZ, RZ, UR4 ;  /* 0x00000004ff007e24 */ /* 0x000fe2000f8e00ff */
[----:B------:R-:W-:Y:S02]  /*1300*/  PLOP3.LUT P0, PT, PT, PT, PT, 0x80, 0x0 ;  /* 0x000000000000781c */ /* 0x000fe40003f0f070 */
[----:B------:R-:W-:Y:S02]  /*1310*/  CS2R R2, SRZ ;  /* 0x0000000000027805 */ /* 0x000fe4000001ff00 */
[----:B------:R-:W-:Y:S02]  /*1320*/  CS2R R118, SRZ ;  /* 0x0000000000767805 */ /* 0x000fe4000001ff00 */
[----:B------:R-:W-:Y:S02]  /*1330*/  CS2R R116, SRZ ;  /* 0x0000000000747805 */ /* 0x000fe4000001ff00 */
[----:B------:R-:W-:Y:S01]  /*1340*/  VIADDMNMX R23, R0, UR5, R23, PT ;  /* 0x0000000500177c46 */ /* 0x000fe2000b800117 */
[----:B------:R-:W-:Y:S01]  /*1350*/  IMAD.U32 R17, RZ, RZ, UR5 ;  /* 0x00000005ff117e24 */ /* 0x000fe2000f8e00ff */
[----:B------:R-:W-:-:S02]  /*1360*/  CS2R R114, SRZ ;  /* 0x0000000000727805 */ /* 0x000fc4000001ff00 */
[----:B------:R-:W-:Y:S02]  /*1370*/  CS2R R112, SRZ ;  /* 0x0000000000707805 */ /* 0x000fe4000001ff00 */
[----:B------:R-:W-:Y:S02]  /*1380*/  ISETP.GT.AND P1, PT, R23, UR5, PT ;  /* 0x0000000517007c0c */ /* 0x000fe4000bf24270 */
        /* <DEDUP_REMOVED lines=49> */
[----:B------:R-:W-:-:S05]  /*16a0*/  SHF.R.S32.HI R74, RZ, 0x7, R72 ;  /* 0x00000007ff4a7819 */ /* 0x000fca0000011448 */
[----:B------:R-:W1:Y:S01]  /*16b0*/  SHFL.IDX PT, R0, R74, RZ, 0x1f ;  /* 0x00001fff4a007589 */ /* 0x000e6200000e0000 */
[----:B0-----:R-:W-:-:S04]  /*16c0*/  ULEA UR57, UR6, UR57, 0x18 ;  /* 0x0000003906397291 */ /* 0x001fc8000f8ec03f */
[----:B------:R-:W-:-:S04]  /*16d0*/  UIADD3 UR6, UR57, 0x12400, URZ ;  /* 0x0001240039067890 */ /* 0x000fc8000fffe03f */
        /* <DEDUP_REMOVED lines=26> */
.L_x_925:
[----:B------:R-:W-:-:S04]  /*1880*/  SHF.L.U32 R0, RZ, 0x1f, RZ ;  /* 0x0000001fff007819 */ /* 0x000fc800000006ff */
[----:B------:R-:W0:Y:S02]  /*1890*/  SYNCS.PHASECHK.TRANS64.TRYWAIT P0, [UR57+0x30800], R0 ;  /* 0x03080000ff0075a7 */ /* 0x000e240008000179 */
[----:B0-----:R-:W-:Y:S05]  /*18a0*/  @!P0 BRA `(.L_x_926) ;  /* 0x0000012400808947 */ /* 0x001fea0003800000 */
.L_x_1093:
[----:B------:R-:W2:Y:S02]  /*18b0*/  LDL R2, [R1+0x8] ;  /* 0x0000080001027983 */ /* 0x000ea40000100800 */
[----:B--2---:R-:W-:-:S13]  /*18c0*/  R2UR UR4, R2 ;  /* 0x00000000020472ca */ /* 0x004fda00000e0000 */
[----:B------:R-:W-:-:S06]  /*18d0*/  ULOP3.LUT UR4, UR4, 0x1, URZ, 0xfc, !UPT ;  /* 0x0000000104047892 */ /* 0x000fcc000f8efc3f */
[----:B------:R-:W-:-:S05]  /*18e0*/  IMAD.U32 R2, RZ, RZ, UR4 ;  /* 0x00000004ff027e24 */ /* 0x000fca000f8e00ff */
[----:B------:R-:W-:-:S13]  /*18f0*/  ISETP.NE.AND P0, PT, R2, 0x3, PT ;  /* 0x000000030200780c */ /* 0x000fda0003f05270 */
[----:B------:R-:W-:Y:S05]  /*1900*/  @!P0 BRA `(.L_x_927) ;  /* 0x0000000000048947 */ /* 0x000fea0003800000 */
[----:B------:R-:W-:Y:S01]  /*1910*/  BPT.TRAP 0x1 ;  /* 0x000000040000795c */ /* 0x000fe20000300000 */
.L_x_927:
[----:B------:R1:W2:Y:S01]  /*1920*/  SYNCS.PHASECHK.TRANS64.TRYWAIT P2, [UR57+0x30830], R0 ;  /* 0x03083000ff0075a7 */ /* 0x0002a20008040179 */
[----:B------:R-:W-:Y:S05]  /*1930*/  @!P0 BRA `(.L_x_928) ;  /* 0x0000000000048947 */ /* 0x000fea0003800000 */
[----:B------:R-:W-:Y:S01]  /*1940*/  BPT.TRAP 0x1 ;  /* 0x000000040000795c */ /* 0x000fe20000300000 */
.L_x_928:
[----:B------:R-:W3:Y:S01]  /*1950*/  S2R R2, SR_TID.X ;  /* 0x0000000000027919 */ /* 0x000ee20000002100 */
[----:B------:R-:W-:-:S05]  /*1960*/  IMAD.U32 R6, RZ, RZ, UR36 ;  /* 0x00000024ff067e24 */ /* 0x000fca000f8e00ff */
[----:B------:R-:W-:Y:S02]  /*1970*/  LOP3.LUT R6, R6, 0x10000, RZ, 0xfc, !PT ;  /* 0x0001000006067812 */ /* 0x000fe400078efcff */
[----:B---3--:R-:W-:-:S04]  /*1980*/  LOP3.LUT R2, R2, 0x7f, RZ, 0xc0, !PT ;  /* 0x0000007f02027812 */ /* 0x008fc800078ec0ff */
[----:B------:R-:W-:Y:S01]  /*1990*/  ISETP.NE.AND P1, PT, R2, RZ, PT ;  /* 0x000000ff0200720c */ /* 0x000fe20003f25270 */
[----:B--2---:R-:W-:-:S12]  /*19a0*/  @P2 BRA `(.L_x_929) ;  /* 0x0000000000082947 */ /* 0x004fd80003800000 */
[----:B------:R-:W2:Y:S02]  /*19b0*/  SYNCS.PHASECHK.TRANS64.TRYWAIT P2, [UR57+0x30830], R0 ;  /* 0x03083000ff0075a7 */ /* 0x000ea40008040179 */
[----:B--2---:R-:W-:Y:S05]  /*19c0*/  @!P2 BRA `(.L_x_930) ;  /* 0x000001240050a947 */ /* 0x004fea0003800000 */
.L_x_929:
[----:B------:R-:W-:Y:S05]  /*19d0*/  WARPSYNC.ALL ;  /* 0x0000000000007948 */ /* 0x000fea0003800000 */
[----:B------:R-:W-:Y:S01]  /*19e0*/  IMAD.MOV.U32 R7, RZ, RZ, 0x40000040 ;  /* 0x40000040ff077424 */ /* 0x000fe200078e00ff */
[----:B------:R-:W-:Y:S01]  /*19f0*/  UIADD3 UR4, UR57, 0x1e400, URZ ;  /* 0x0001e40039047890 */ /* 0x000fe2000fffe03f */
[----:B------:R-:W-:Y:S01]  /*1a00*/  R2UR UR8, R6 ;  /* 0x00000000060872ca */ /* 0x000fe200000e0000 */
[----:B------:R-:W-:Y:S02]  /*1a10*/  WARPGROUP.ARRIVE ;  /* 0x00000000000079c5 */ /* 0x000fe40000000000 */
[----:B------:R-:W-:Y:S01]  /*1a20*/  R2UR UR9, R7 ;  /* 0x00000000070972ca */ /* 0x000fe200000e0000 */
[----:B------:R-:W-:Y:S01]  /*1a30*/  USHF.R.U32.HI UR4, URZ, 0x4, UR4 ;  /* 0x000000043f047899 */ /* 0x000fe20008011604 */
[----:B0-----:R-:W-:Y:S01]  /*1a40*/  LOP3.LUT R3, R72, 0xffffff80, RZ, 0xc0, !PT ;  /* 0xffffff8048037812 */ /* 0x001fe200078ec0ff */
[----:B------:R-:W-:Y:S01]  /*1a50*/  UMOV UR11, 0x40000040 ;  /* 0x40000040000b7882 */ /* 0x000fe20000000000 */
[----:B------:R-:W-:Y:S01]  /*1a60*/  UMOV UR7, 0x40000040 ;  /* 0x4000004000077882 */ /* 0x000fe20000000000 */
[----:B------:R-:W-:Y:S01]  /*1a70*/  ULOP3.LUT UR4, UR4, 0x3fff, URZ, 0xc0, !UPT ;  /* 0x00003fff04047892 */ /* 0x000fe2000f8ec03f */
[----:B------:R-:W-:Y:S01]  /*1a80*/  LEA.HI R73, R73, R120, RZ, 0x2 ;  /* 0x0000007849497211 */ /* 0x000fe200078f10ff */
[----:B------:R-:W-:Y:S01]  /*1a90*/  UMOV UR13, 0x40000040 ;  /* 0x40000040000d7882 */ /* 0x000fe20000000000 */
[----:B------:R-:W-:Y:S01]  /*1aa0*/  UMOV UR15, 0x40000040 ;  /* 0x40000040000f7882 */ /* 0x000fe20000000000 */
[----:B------:R-:W-:Y:S01]  /*1ab0*/  ULOP3.LUT UR59, UR4, 0x10000, URZ, 0xfc, !UPT ;  /* 0x00010000043b7892 */ /* 0x000fe2000f8efc3f */
[----:B------:R-:W-:Y:S01]  /*1ac0*/  IMAD.IADD R3, R120, 0x1, -R3 ;  /* 0x0000000178037824 */ /* 0x000fe200078e0a03 */
[----:B------:R-:W-:Y:S01]  /*1ad0*/  UMOV UR17, 0x40000040 ;  /* 0x4000004000117882 */ /* 0x000fe20000000000 */
[----:B------:R-:W-:Y:S01]  /*1ae0*/  UMOV UR19, 0x40000040 ;  /* 0x4000004000137882 */ /* 0x000fe20000000000 */
[----:B------:R-:W-:Y:S01]  /*1af0*/  UIADD3 UR6, UR59, 0x2, URZ ;  /* 0x000000023b067890 */ /* 0x000fe2000fffe03f */
[----:B------:R-:W-:Y:S01]  /*1b00*/  LOP3.LUT R73, R73, 0xfffffffc, RZ, 0xc0, !PT ;  /* 0xfffffffc49497812 */ /* 0x000fe200078ec0ff */
[----:B------:R-:W-:Y:S01]  /*1b10*/  UIADD3 UR14, UR59, 0x4, URZ ;  /* 0x000000043b0e7890 */ /* 0x000fe2000fffe03f */
[----:B-1----:R-:W-:Y:S01]  /*1b20*/  SHF.R.S32.HI R0, RZ, 0x1f, R3 ;  /* 0x0000001fff007819 */ /* 0x002fe20000011403 */
[----:B------:R-:W-:Y:S01]  /*1b30*/  UMOV UR10, UR59 ;  /* 0x0000003b000a7c82 */ /* 0x000fe20008000000 */
[----:B------:R-:W-:Y:S01]  /*1b40*/  UIADD3 UR18, UR59, 0x6, URZ ;  /* 0x000000063b127890 */ /* 0x000fe2000fffe03f */
[----:B------:R-:W-:Y:S01]  /*1b50*/  HGMMA.64x96x16.F32.BF16 R24, gdesc[UR8], RZ, !UPT, gsb0 ;  /* 0x01600000081879f0 */ /* 0x000fe2000c0018ff */
[----:B------:R-:W-:Y:S01]  /*1b60*/  R2UR UR10, R6 ;  /* 0x00000000060a72ca */ /* 0x000fe200000e0000 */
[----:B------:R-:W-:Y:S01]  /*1b70*/  UMOV UR9, 0x40000040 ;  /* 0x4000004000097882 */ /* 0x000fe20000000000 */
[----:B------:R-:W-:Y:S01]  /*1b80*/  UIADD3 UR22, UR59, 0x300, URZ ;  /* 0x000003003b167890 */ /* 0x000fe2000fffe03f */
[CC--:B------:R-:W-:Y:S01]  /*1b90*/  LEA.HI R2, R0.reuse, R3.reuse, RZ, 0x2 ;  /* 0x0000000300027211 */ /* 0x0c0fe200078f10ff */
[----:B------:R-:W-:Y:S01]  /*1ba0*/  UMOV UR5, UR9 ;  /* 0x0000000900057c82 */ /* 0x000fe20008000000 */
[----:B------:R-:W-:Y:S01]  /*1bb0*/  UMOV UR21, 0x40000040 ;  /* 0x4000004000157882 */ /* 0x000fe20000000000 */
[----:B------:R-:W-:Y:S01]  /*1bc0*/  UMOV UR23, 0x40000040 ;  /* 0x4000004000177882 */ /* 0x000fe20000000000 */
[----:B------:R-:W-:Y:S01]  /*1bd0*/  UIADD3 UR26, UR59, 0x302, URZ ;  /* 0x000003023b1a7890 */ /* 0x000fe2000fffe03f */
[----:B------:R-:W-:Y:S01]  /*1be0*/  LEA.HI R4, R0, R3, RZ, 0x5 ;  /* 0x0000000300047211 */ /* 0x000fe200078f28ff */
[----:B------:R-:W-:Y:S01]  /*1bf0*/  UMOV UR25, 0x40000040 ;  /* 0x4000004000197882 */ /* 0x000fe20000000000 */
[----:B------:R-:W-:Y:S01]  /*1c00*/  UMOV UR27, 0x40000040 ;  /* 0x40000040001b7882 */ /* 0x000fe20000000000 */
[----:B------:R-:W-:Y:S01]  /*1c10*/  UIADD3 UR30, UR59, 0x304, URZ ;  /* 0x000003043b1e7890 */ /* 0x000fe2000fffe03f */
[--C-:B------:R-:W-:Y:S01]  /*1c20*/  SHF.R.S32.HI R0, RZ, 0x2, R2.reuse ;  /* 0x00000002ff007819 */ /* 0x100fe20000011402 */
[----:B------:R-:W-:Y:S01]  /*1c30*/  UIADD3 UR8, UR10, 0x2, URZ ;  /* 0x000000020a087890 */ /* 0x000fe2000fffe03f */
[----:B------:R-:W-:Y:S01]  /*1c40*/  SHF.R.S32.HI R5, RZ, 0x1f, R2 ;  /* 0x0000001fff057819 */ /* 0x000fe20000011402 */
[----:B------:R-:W-:Y:S01]  /*1c50*/  UIADD3 UR12, UR10, 0x4, URZ ;  /* 0x000000040a0c7890 */ /* 0x000fe2000fffe03f */
[----:B------:R-:W-:Y:S01]  /*1c60*/  LEA.HI R8, R74, R74, RZ, 0x1 ;  /* 0x0000004a4a087211 */ /* 0x000fe200078f08ff */
[----:B------:R-:W-:Y:S01]  /*1c70*/  UIADD3 UR16, UR10, 0x6, URZ ;  /* 0x000000060a107890 */ /* 0x000fe2000fffe03f */
[----:B------:R-:W-:Y:S01]  /*1c80*/  IMAD.IADD R73, R120, 0x1, -R73 ;  /* 0x0000000178497824 */ /* 0x000fe200078e0a49 */
[----:B------:R-:W-:Y:S01]  /*1c90*/  UIADD3 UR20, UR10, 0x400, URZ ;  /* 0x000004000a147890 */ /* 0x000fe2000fffe03f */
[----:B------:R-:W-:Y:S01]  /*1ca0*/  SHF.R.S32.HI R4, RZ, 0x5, R4 ;  /* 0x00000005ff047819 */ /* 0x000fe20000011404 */
[----:B------:R-:W-:Y:S01]  /*1cb0*/  UMOV UR4, UR8 ;  /* 0x0000000800047c82 */ /* 0x000fe20008000000 */
[----:B------:R-:W-:Y:S01]  /*1cc0*/  UIADD3 UR24, UR10, 0x402, URZ ;  /* 0x000004020a187890 */ /* 0x000fe2000fffe03f */
[-C--:B------:R-:W-:Y:S01]  /*1cd0*/  LEA.HI R5, R5, R0.reuse, RZ, 0x3 ;  /* 0x0000000005057211 */ /* 0x080fe200078f18ff */
[----:B------:R-:W-:Y:S01]  /*1ce0*/  UIADD3 UR28, UR10, 0x404, URZ ;  /* 0x000004040a1c7890 */ /* 0x000fe2000fffe03f */
[----:B------:R-:W-:Y:S01]  /*1cf0*/  LOP3.LUT R9, R8, 0x3fffffe, RZ, 0xc0, !PT ;  /* 0x03fffffe08097812 */ /* 0x000fe200078ec0ff */
[----:B------:R-:W-:Y:S01]  /*1d00*/  UMOV UR29, 0x40000040 ;  /* 0x40000040001d7882 */ /* 0x000fe20000000000 */
[----:B------:R-:W-:Y:S01]  /*1d10*/  UMOV UR31, 0x40000040 ;  /* 0x40000040001f7882 */ /* 0x000fe20000000000 */
[----:B------:R-:W-:Y:S01]  /*1d20*/  UIADD3 UR32, UR10, 0x406, URZ ;  /* 0x000004060a207890 */ /* 0x000fe2000fffe03f */
[----:B------:R-:W-:Y:S01]  /*1d30*/  LEA R8, R4, UR38, 0x4 ;  /* 0x0000002604087c11 */ /* 0x000fe2000f8e20ff */
[----:B------:R-:W-:Y:S01]  /*1d40*/  UIADD3 UR34, UR59, 0x306, URZ ;  /* 0x000003063b227890 */ /* 0x000fe2000fffe03f */
[----:B------:R-:W-:Y:S01]  /*1d50*/  LOP3.LUT R5, R5, 0xfffffff8, RZ, 0xc0, !PT ;  /* 0xfffffff805057812 */ /* 0x000fe200078ec0ff */
[----:B------:R-:W-:Y:S01]  /*1d60*/  UMOV UR33, 0x40000040 ;  /* 0x4000004000217882 */ /* 0x000fe20000000000 */
[----:B------:R-:W-:Y:S01]  /*1d70*/  UMOV UR35, 0x40000040 ;  /* 0x4000004000237882 */ /* 0x000fe20000000000 */
[----:B------:R-:W-:Y:S01]  /*1d80*/  UIADD3 UR36, UR10, 0x800, URZ ;  /* 0x000008000a247890 */ /* 0x000fe2000fffe03f */
[C---:B------:R-:W-:Y:S01]  /*1d90*/  LEA.HI R4, R73.reuse, R73, RZ, 0x1 ;  /* 0x0000004949047211 */ /* 0x040fe200078f08ff */
[----:B------:R-:W-:Y:S01]  /*1da0*/  UMOV UR37, 0x40000040 ;  /* 0x4000004000257882 */ /* 0x000fe20000000000 */
[----:B------:R-:W-:Y:S01]  /*1db0*/  UIADD3 UR40, UR10, 0x802, URZ ;  /* 0x000008020a287890 */ /* 0x000fe2000fffe03f */
[----:B------:R-:W-:Y:S01]  /*1dc0*/  IADD3 R8, R8, R0, -R5 ;  /* 0x0000000008087210 */ /* 0x000fe20007ffe805 */
[----:B------:R-:W-:Y:S01]  /*1dd0*/  UMOV UR41, 0x40000040 ;  /* 0x4000004000297882 */ /* 0x000fe20000000000 */
[----:B------:R-:W-:Y:S01]  /*1de0*/  UIADD3 UR44, UR10, 0x804, URZ ;  /* 0x000008040a2c7890 */ /* 0x000fe2000fffe03f */
[----:B------:R-:W-:Y:S01]  /*1df0*/  LOP3.LUT R4, R4, 0x1ffffffe, RZ, 0xc0, !PT ;  /* 0x1ffffffe04047812 */ /* 0x000fe200078ec0ff */
[----:B------:R-:W-:Y:S01]  /*1e00*/  UMOV UR45, 0x40000040 ;  /* 0x40000040002d7882 */ /* 0x000fe20000000000 */
[----:B------:R-:W-:Y:S01]  /*1e10*/  UIADD3 UR48, UR10, 0x806, URZ ;  /* 0x000008060a307890 */ /* 0x000fe2000fffe03f */
[----:B------:R-:W-:Y:S01]  /*1e20*/  IMAD.IADD R9, R74, 0x1, -R9 ;  /* 0x000000014a097824 */ /* 0x000fe200078e0a09 */
[----:B------:R-:W-:Y:S01]  /*1e30*/  UMOV UR49, 0x40000040 ;  /* 0x4000004000317882 */ /* 0x000fe20000000000 */
[----:B------:R-:W-:Y:S01]  /*1e40*/  IMAD.IADD R4, R73, 0x1, -R4 ;  /* 0x0000000149047824 */ /* 0x000fe200078e0a04 */
[----:B------:R-:W-:Y:S01]  /*1e50*/  LOP3.LUT R2, R2, 0x7ffffffc, RZ, 0xc0, !PT ;  /* 0x7ffffffc02027812 */ /* 0x000fe200078ec0ff */
[----:B------:R-:W-:Y:S01]  /*1e60*/  IMAD R9, R9, 0x40, R8 ;  /* 0x0000004009097824 */ /* 0x000fe200078e0208 */
[----:B------:R-:W-:Y:S01]  /*1e70*/  ULDC UR10, c[0x0][0x288] ;  /* 0x0000a200000a7ab9 */ /* 0x000fe20000000800 */
[----:B------:R-:W-:-:S02]  /*1e80*/  IMAD.U32 R0, RZ, RZ, UR57 ;  /* 0x00000039ff007e24 */ /* 0x000fc4000f8e00ff */
[----:B------:R-:W-:Y:S02]  /*1e90*/  IMAD R10, R4, 0x8, R9 ;  /* 0x00000008040a7824 */ /* 0x000fe400078e0209 */
[----:B------:R-:W-:Y:S02]  /*1ea0*/  @!P1 VIADD R0, R0, 0x30840 ;  /* 0x0003084000009836 */ /* 0x000fe40000000000 */
[----:B------:R-:W-:Y:S02]  /*1eb0*/  IMAD.MOV.U32 R4, RZ, RZ, R10 ;  /* 0x000000ffff047224 */ /* 0x000fe400078e000a */
[----:B------:R-:W-:Y:S01]  /*1ec0*/  IMAD.MOV.U32 R8, RZ, RZ, -0x60 ;  /* 0xffffffa0ff087424 */ /* 0x000fe200078e00ff */
[----:B------:R-:W-:Y:S01]  /*1ed0*/  @!P1 PRMT R0, RZ, 0x654, R0 ;  /* 0x00000654ff009816 */ /* 0x000fe20000000000 */
[----:B------:R-:W-:Y:S02]  /*1ee0*/  IMAD.IADD R11, R3, 0x1, -R2 ;  /* 0x00000001030b7824 */ /* 0x000fe400078e0a02 */
[----:B------:R-:W-:-:S04]  /*1ef0*/  IMAD R2, R23, R8, 0x61 ;  /* 0x0000006117027424 */ /* 0x000fc800078e0208 */
[----:B------:R-:W-:Y:S02]  /*1f00*/  IMAD R3, R11, -0x2, R2 ;  /* 0xfffffffe0b037824 */ /* 0x000fe400078e0202 */
[----:B------:R-:W-:Y:S02]  /*1f10*/  VIADD R13, R2, 0xffffffff ;  /* 0xffffffff020d7836 */ /* 0x000fe40000000000 */
[----:B------:R-:W-:Y:S01]  /*1f20*/  VIADD R14, R3, 0xffffffff ;  /* 0xffffffff030e7836 */ /* 0x000fe20000000000 */
[----:B------:R-:W-:Y:S02]  /*1f30*/  WARPGROUP.DEPBAR.LE gsb0, 0x0 ;  /* 0x00008000000079c5 */ /* 0x000fe40000010000 */
[----:B------:R-:W-:-:S06]  /*1f40*/  WARPGROUP.ARRIVE ;  /* 0x00000000000079c5 */ /* 0x000fcc0000000000 */
[----:B------:R-:W-:Y:S01]  /*1f50*/  HGMMA.64x96x16.F32.BF16 R24, gdesc[UR4], R24, gsb0 ;  /* 0x01600000041879f0 */ /* 0x000fe20008001818 */
[----:B------:R-:W-:Y:S01]  /*1f60*/  UIADD3 UR6, UR59, 0x600, URZ ;  /* 0x000006003b067890 */ /* 0x000fe2000fffe03f */
[----:B------:R-:W-:Y:S01]  /*1f70*/  UMOV UR4, UR36 ;  /* 0x0000002400047c82 */ /* 0x000fe20008000000 */
[----:B------:R-:W-:Y:S01]  /*1f80*/  UMOV UR5, UR37 ;  /* 0x0000002500057c82 */ /* 0x000fe20008000000 */
[----:B------:R-:W-:Y:S01]  /*1f90*/  UMOV UR7, 0x40000040 ;  /* 0x4000004000077882 */ /* 0x000fe20000000000 */
[----:B------:R-:W-:Y:S02]  /*1fa0*/  WARPGROUP.DEPBAR.LE gsb0, 0x0 ;  /* 0x00008000000079c5 */ /* 0x000fe40000010000 */
[----:B------:R-:W-:-:S06]  /*1fb0*/  WARPGROUP.ARRIVE ;  /* 0x00000000000079c5 */ /* 0x000fcc0000000000 */
[----:B------:R-:W-:Y:S03]  /*1fc0*/  HGMMA.64x96x16.F32.BF16 R24, gdesc[UR12], R24, gsb0 ;  /* 0x016000000c1879f0 */ /* 0x000fe60008001818 */
        /* <DEDUP_REMOVED lines=39> */
[----:B------:R-:W-:Y:S01]  /*2240*/  ULDC UR4, c[0x0][0x448] ;  /* 0x0001120000047ab9 */ /* 0x000fe20000000800 */
[----:B------:R-:W-:Y:S01]  /*2250*/  ULDC UR6, c[0x0][0x9dc] ;  /* 0x0002770000067ab9 */ /* 0x000fe20000000800 */
[----:B------:R-:W-:Y:S02]  /*2260*/  UISETP.NE.AND UP0, UPT, UR4, 0x1, UPT ;  /* 0x000000010400788c */ /* 0x000fe4000bf05270 */
[----:B------:R-:W-:-:S04]  /*2270*/  ULOP3.LUT UR39, URZ, UR6, URZ, 0x33, !UPT ;  /* 0x000000063f277292 */ /* 0x000fc8000f8e333f */
[----:B------:R-:W-:Y:S02]  /*2280*/  PLOP3.LUT P2, PT, PT, PT, UP0, 0x80, 0x0 ;  /* 0x000000000000781c */ /* 0x000fe40003f4f008 */
[----:B------:R-:W-:Y:S01]  /*2290*/  PLOP3.LUT P3, PT, PT, PT, UP0, 0x80, 0x0 ;  /* 0x000000000000781c */ /* 0x000fe20003f6f008 */
[----:B------:R-:W-:Y:S02]  /*22a0*/  IMAD.U32 R12, RZ, RZ, UR39 ;  /* 0x00000027ff0c7e24 */ /* 0x000fe4000f8e00ff */
[----:B------:R-:W-:-:S08]  /*22b0*/  @UP0 ULDC UR4, c[0x0][0x44c] ;  /* 0x0001130000040ab9 */ /* 0x000fd00000000800 */
[----:B------:R-:W-:Y:S01]  /*22c0*/  @P2 IMAD.HI.U32 R5, R10, UR4, RZ ;  /* 0x000000040a052c27 */ /* 0x000fe2000f8e00ff */
[----:B------:R-:W-:-:S04]  /*22d0*/  @UP0 ULDC UR4, c[0x0][0x450] ;  /* 0x0001140000040ab9 */ /* 0x000fc80000000800 */
[----:B------:R-:W-:Y:S01]  /*22e0*/  @P3 SHF.R.U32.HI R4, RZ, UR4, R5 ;  /* 0x00000004ff043c19 */ /* 0x000fe20008011605 */
[----:B------:R-:W-:Y:S01]  /*22f0*/  ULDC.64 UR4, c[0x0][0x9e0] ;  /* 0x0002780000047ab9 */ /* 0x000fe20000000a00 */
[----:B------:R-:W-:Y:S01]  /*2300*/  IADD3 R5, R3, -UR10, R18 ;  /* 0x8000000a03057c10 */ /* 0x000fe2000fffe012 */
[----:B------:R-:W-:Y:S02]  /*2310*/  UISETP.GE.AND UP1, UPT, UR5, 0x1, UPT ;  /* 0x000000010500788c */ /* 0x000fe4000bf26270 */
[----:B------:R-:W0:Y:S02]  /*2320*/  SHFL.IDX PT, R15, R4, RZ, 0x1c1f ;  /* 0x001c1fff040f7589 */ /* 0x000e2400000e0000 */
[C---:B------:R-:W-:Y:S02]  /*2330*/  VIADD R9, R5.reuse, UR4 ;  /* 0x0000000405097c36 */ /* 0x040fe40008000000 */
[----:B------:R-:W-:Y:S01]  /*2340*/  PLOP3.LUT P2, PT, PT, PT, UP1, 0x40, 0x0 ;  /* 0x000000000000781c */ /* 0x000fe20003f4e818 */
[----:B------:R-:W-:-:S04]  /*2350*/  VIADD R5, R5, UR39 ;  /* 0x0000002705057c36 */ /* 0x000fc80008000000 */
[----:B0-----:R-:W-:Y:S01]  /*2360*/  IMAD.IADD R2, R5, 0x1, R15 ;  /* 0x0000000105027824 */ /* 0x001fe200078e020f */
[----:B------:R-:W-:Y:S02]  /*2370*/  WARPGROUP.DEPBAR.LE gsb0, 0x0 ;  /* 0x00008000000079c5 */ /* 0x000fe40000010000 */
[----:B------:R0:W-:Y:S02]  /*2380*/  @!P1 SYNCS.ARRIVE.TRANS64.RED.A1T0 RZ, [R0+URZ], RZ ;  /* 0x000000ff00ff99a7 */ /* 0x0001e4000810043f */
[----:B0-----:R-:W-:-:S04]  /*2390*/  IMAD R0, R23, -0x60, R18 ;  /* 0xffffffa017007824 */ /* 0x001fc800078e0212 */
[----:B------:R-:W-:-:S04]  /*23a0*/  VIADD R0, R0, 0x60 ;  /* 0x0000006000007836 */ /* 0x000fc80000000000 */
[----:B------:R-:W-:-:S05]  /*23b0*/  IMAD R8, R11, -0x2, R0 ;  /* 0xfffffffe0b087824 */ /* 0x000fca00078e0200 */
[----:B------:R-:W-:Y:S01]  /*23c0*/  VIADDMNMX R0, R15, R9, R8, PT ;  /* 0x000000090f007246 */ /* 0x000fe20003800108 */
[----:B------:R-:W-:Y:S06]  /*23d0*/  @P2 BRA `(.L_x_931) ;  /* 0x0000000000542947 */ /* 0x000fec0003800000 */
[----:B------:R-:W-:Y:S01]  /*23e0*/  IADD3 R3, R18, -UR10, R15 ;  /* 0x8000000a12037c10 */ /* 0x000fe2000fffe00f */
[----:B------:R-:W-:Y:S03]  /*23f0*/  BSSY B0, `(.L_x_932) ;  /* 0x0000010000007945 */ /* 0x000fe60003800000 */
[----:B------:R-:W-:-:S13]  /*2400*/  ISETP.GT.AND P2, PT, R3, -0x1, PT ;  /* 0xffffffff0300780c */ /* 0x000fda0003f44270 */
[----:B------:R-:W-:Y:S05]  /*2410*/  @P2 BRA `(.L_x_933) ;  /* 0x0000000000202947 */ /* 0x000fea0003800000 */
[----:B------:R-:W-:Y:S01]  /*2420*/  UISETP.NE.AND UP2, UPT, UR5, 0x1, UPT ;  /* 0x000000010500788c */ /* 0x000fe2000bf45270 */
[----:B------:R-:W-:-:S05]  /*2430*/  LOP3.LUT R3, RZ, R3, RZ, 0x33, !PT ;  /* 0x00000003ff037212 */ /* 0x000fca00078e33ff */
[----:B------:R-:W-:-:S05]  /*2440*/  PLOP3.LUT P2, PT, PT, PT, UP2, 0x80, 0x0 ;  /* 0x000000000000781c */ /* 0x000fca0003f4f028 */
[----:B------:R-:W-:-:S08]  /*2450*/  @UP2 ULDC.64 UR6, c[0x0][0x9e8] ;  /* 0x00027a0000062ab9 */ /* 0x000fd00000000a00 */
[----:B------:R-:W-:-:S05]  /*2460*/  @P2 IMAD.HI.U32 R15, R3, UR6, RZ ;  /* 0x00000006030f2c27 */ /* 0x000fca000f8e00ff */
[----:B------:R-:W-:-:S04]  /*2470*/  @P2 SHF.R.U32.HI R3, RZ, UR7, R15 ;  /* 0x00000007ff032c19 */ /* 0x000fc8000801160f */
[----:B------:R-:W-:Y:S01]  /*2480*/  LOP3.LUT R3, RZ, R3, RZ, 0x33, !PT ;  /* 0x00000003ff037212 */ /* 0x000fe200078e33ff */
[----:B------:R-:W-:Y:S06]  /*2490*/  BRA `(.L_x_934) ;  /* 0x0000000000147947 */ /* 0x000fec0003800000 */
.L_x_933:
[----:B------:R-:W-:-:S06]  /*24a0*/  UISETP.NE.AND UP2, UPT, UR5, 0x1, UPT ;  /* 0x000000010500788c */ /* 0x000fcc000bf45270 */
[----:B------:R-:W-:-:S05]  /*24b0*/  PLOP3.LUT P2, PT, PT, PT, UP2, 0x80, 0x0 ;  /* 0x000000000000781c */ /* 0x000fca0003f4f028 */
[----:B------:R-:W-:-:S08]  /*24c0*/  @UP2 ULDC.64 UR6, c[0x0][0x9e8] ;  /* 0x00027a0000062ab9 */ /* 0x000fd00000000a00 */
[----:B------:R-:W-:-:S05]  /*24d0*/  @P2 IMAD.HI.U32 R15, R3, UR6, RZ ;  /* 0x00000006030f2c27 */ /* 0x000fca000f8e00ff */
[----:B------:R-:W-:-:S07]  /*24e0*/  @P2 SHF.R.U32.HI R3, RZ, UR7, R15 ;  /* 0x00000007ff032c19 */ /* 0x000fce000801160f */
.L_x_934:
[----:B------:R-:W-:Y:S05]  /*24f0*/  BSYNC B0 ;  /* 0x0000000000007941 */ /* 0x000fea0003800000 */
.L_x_932:
[----:B------:R-:W-:-:S05]  /*2500*/  IMAD R3, R3, UR5, R14 ;  /* 0x0000000503037c24 */ /* 0x000fca000f8e020e */
[----:B------:R-:W-:Y:S02]  /*2510*/  VIMNMX R2, R2, R3, !PT ;  /* 0x0000000302027248 */ /* 0x000fe40007fe0100 */
[----:B------:R-:W-:-:S07]  /*2520*/  VIADDMNMX R0, R3, UR5, R0, PT ;  /* 0x0000000503007c46 */ /* 0x000fce000b800100 */
.L_x_931:
[C---:B------:R-:W-:Y:S02]  /*2530*/  ISETP.GE.AND P2, PT, R13.reuse, 0x2, PT ;  /* 0x000000020d00780c */ /* 0x040fe40003f46270 */
[C---:B------:R-:W-:Y:S02]  /*2540*/  ISETP.GE.AND P6, PT, R13.reuse, 0xa, PT ;  /* 0x0000000a0d00780c */ /* 0x040fe40003fc6270 */
[----:B------:R-:W-:Y:S02]  /*2550*/  ISETP.GT.AND P4, PT, R2, 0x1, !P2 ;  /* 0x000000010200780c */ /* 0x000fe40005784270 */
[----:B------:R-:W-:Y:S02]  /*2560*/  ISETP.GE.AND P3, PT, R13, 0x9, PT ;  /* 0x000000090d00780c */ /* 0x000fe40003f66270 */
[----:B------:R-:W-:Y:S02]  /*2570*/  ISETP.LT.OR P4, PT, R0, 0x2, P4 ;  /* 0x000000020000780c */ /* 0x000fe40002781670 */
[----:B------:R-:W-:-:S02]  /*2580*/  P2R R15, PR, RZ, 0x40 ;  /* 0x00000040ff0f7803 */ /* 0x000fc40000000000 */
[----:B------:R-:W-:Y:S02]  /*2590*/  FSEL R20, R25, -INF , !P4 ;  /* 0xff80000019147808 */ /* 0x000fe40006000000 */
[C---:B------:R-:W-:Y:S02]  /*25a0*/  ISETP.GT.AND P4, PT, R2.reuse, 0x9, !P6 ;  /* 0x000000090200780c */ /* 0x040fe40007784270 */
[----:B------:R-:W-:Y:S02]  /*25b0*/  ISETP.GT.AND P5, PT, R2, 0x8, !P3 ;  /* 0x000000080200780c */ /* 0x000fe40005fa4270 */
[----:B------:R-:W-:Y:S02]  /*25c0*/  ISETP.LT.OR P4, PT, R0, 0xa, P4 ;  /* 0x0000000a0000780c */ /* 0x000fe40002781670 */
[----:B------:R-:W-:Y:S02]  /*25d0*/  ISETP.GE.AND P6, PT, R13, 0x11, PT ;  /* 0x000000110d00780c */ /* 0x000fe40003fc6270 */
[----:B------:R-:W-:-:S02]  /*25e0*/  FSEL R72, R29, -INF , !P4 ;  /* 0xff8000001d487808 */ /* 0x000fc40006000000 */
[----:B------:R-:W-:Y:S02]  /*25f0*/  ISETP.LT.OR P5, PT, R0, 0x9, P5 ;  /* 0x000000090000780c */ /* 0x000fe40002fa1670 */
[----:B------:R-:W-:Y:S02]  /*2600*/  ISETP.GT.AND P4, PT, R2, 0x10, !P6 ;  /* 0x000000100200780c */ /* 0x000fe40007784270 */
[----:B------:R-:W-:Y:S02]  /*2610*/  FSEL R28, R28, -INF , !P5 ;  /* 0xff8000001c1c7808 */ /* 0x000fe40006800000 */
[----:B------:R-:W-:Y:S02]  /*2620*/  ISETP.LT.OR P4, PT, R0, 0x11, P4 ;  /* 0x000000110000780c */ /* 0x000fe40002781670 */
[----:B------:R-:W-:Y:S02]  /*2630*/  ISETP.GE.AND P5, PT, R13, 0x12, PT ;  /* 0x000000120d00780c */ /* 0x000fe40003fa6270 */
[----:B------:R-:W-:-:S02]  /*2640*/  FSEL R32, R32, -INF , !P4 ;  /* 0xff80000020207808 */ /* 0x000fc40006000000 */
[----:B------:R-:W-:Y:S02]  /*2650*/  ISETP.GT.AND P4, PT, R2, 0x11, !P5 ;  /* 0x000000110200780c */ /* 0x000fe40006f84270 */
[----:B------:R-:W-:Y:S02]  /*2660*/  P2R R29, PR, RZ, 0x20 ;  /* 0x00000020ff1d7803 */ /* 0x000fe40000000000 */
[----:B------:R-:W-:Y:S02]  /*2670*/  ISETP.LT.OR P4, PT, R0, 0x12, P4 ;  /* 0x000000120000780c */ /* 0x000fe40002781670 */
[----:B------:R-:W-:Y:S02]  /*2680*/  ISETP.GE.AND P5, PT, R13, 0x19, PT ;  /* 0x000000190d00780c */ /* 0x000fe40003fa6270 */
[----:B------:R-:W-:Y:S02]  /*2690*/  FSEL R74, R33, -INF , !P4 ;  /* 0xff800000214a7808 */ /* 0x000fe40006000000 */
[----:B------:R-:W-:-:S02]  /*26a0*/  ISETP.GT.AND P4, PT, R2, 0x18, !P5 ;  /* 0x000000180200780c */ /* 0x000fc40006f84270 */
[----:B------:R-:W-:Y:S02]  /*26b0*/  P2R R33, PR, RZ, 0x20 ;  /* 0x00000020ff217803 */ /* 0x000fe40000000000 */
[----:B------:R-:W-:Y:S02]  /*26c0*/  ISETP.LT.OR P4, PT, R0, 0x19, P4 ;  /* 0x000000190000780c */ /* 0x000fe40002781670 */
[----:B------:R-:W-:Y:S02]  /*26d0*/  ISETP.GE.AND P5, PT, R13, 0x1a, PT ;  /* 0x0000001a0d00780c */ /* 0x000fe40003fa6270 */
[----:B------:R-:W-:Y:S02]  /*26e0*/  FSEL R36, R36, -INF , !P4 ;  /* 0xff80000024247808 */ /* 0x000fe40006000000 */
[----:B------:R-:W-:Y:S02]  /*26f0*/  ISETP.GT.AND P4, PT, R2, 0x19, !P5 ;  /* 0x000000190200780c */ /* 0x000fe40006f84270 */
[----:B------:R-:W-:-:S02]  /*2700*/  P2R R73, PR, RZ, 0x20 ;  /* 0x00000020ff497803 */ /* 0x000fc40000000000 */
[----:B------:R-:W-:Y:S02]  /*2710*/  ISETP.LT.OR P4, PT, R0, 0x1a, P4 ;  /* 0x0000001a0000780c */ /* 0x000fe40002781670 */
[----:B------:R-:W-:Y:S02]  /*2720*/  ISETP.GE.AND P5, PT, R13, 0x21, PT ;  /* 0x000000210d00780c */ /* 0x000fe40003fa6270 */
[----:B------:R-:W-:Y:S02]  /*2730*/  FSEL R76, R37, -INF , !P4 ;  /* 0xff800000254c7808 */ /* 0x000fe40006000000 */
[----:B------:R-:W-:Y:S02]  /*2740*/  ISETP.GT.AND P4, PT, R2, 0x20, !P5 ;  /* 0x000000200200780c */ /* 0x000fe40006f84270 */
[----:B------:R-:W-:Y:S02]  /*2750*/  P2R R37, PR, RZ, 0x20 ;  /* 0x00000020ff257803 */ /* 0x000fe40000000000 */
[----:B------:R-:W-:-:S02]  /*2760*/  ISETP.LT.OR P4, PT, R0, 0x21, P4 ;  /* 0x000000210000780c */ /* 0x000fc40002781670 */
[C---:B------:R-:W-:Y:S02]  /*2770*/  ISETP.GE.AND P5, PT, R13.reuse, 0x22, PT ;  /* 0x000000220d00780c */ /* 0x040fe40003fa6270 */
[----:B------:R-:W-:Y:S02]  /*2780*/  FSEL R40, R40, -INF , !P4 ;  /* 0xff80000028287808 */ /* 0x000fe40006000000 */
[----:B------:R-:W-:Y:S02]  /*2790*/  ISETP.GT.AND P4, PT, R2, 0x21, !P5 ;  /* 0x000000210200780c */ /* 0x000fe40006f84270 */
[----:B------:R-:W-:Y:S02]  /*27a0*/  P2R R75, PR, RZ, 0x20 ;  /* 0x00000020ff4b7803 */ /* 0x000fe40000000000 */
[----:B------:R-:W-:Y:S02]  /*27b0*/  ISETP.LT.OR P4, PT, R0, 0x22, P4 ;  /* 0x000000220000780c */ /* 0x000fe40002781670 */
[----:B------:R-:W-:-:S02]  /*27c0*/  ISETP.GE.AND P5, PT, R13, 0x29, PT ;  /* 0x000000290d00780c */ /* 0x000fc40003fa6270 */
[----:B------:R-:W-:Y:S02]  /*27d0*/  FSEL R78, R41, -INF , !P4 ;  /* 0xff800000294e7808 */ /* 0x000fe40006000000 */
[----:B------:R-:W-:Y:S02]  /*27e0*/  ISETP.GT.AND P4, PT, R2, 0x28, !P5 ;  /* 0x000000280200780c */ /* 0x000fe40006f84270 */
[----:B------:R-:W-:Y:S02]  /*27f0*/  P2R R41, PR, RZ, 0x20 ;  /* 0x00000020ff297803 */ /* 0x000fe40000000000 */
        /* <DEDUP_REMOVED lines=51> */
[----:B------:R-:W-:Y:S02]  /*2b30*/  P2R R21, PR, RZ, 0x40 ;  /* 0x00000040ff157803 */ /* 0x000fe40000000000 */
[----:B------:R-:W-:Y:S02]  /*2b40*/  FSEL R64, R64, -INF , !P4 ;  /* 0xff80000040407808 */ /* 0x000fe40006000000 */
[----:B------:R-:W-:-:S04]  /*2b50*/  ISETP.GE.AND P4, PT, R13, 0x52, PT ;  /* 0x000000520d00780c */ /* 0x000fc80003f86270 */
[----:B------:R-:W-:-:S04]  /*2b60*/  ISETP.GT.AND P5, PT, R2, 0x51, !P4 ;  /* 0x000000510200780c */ /* 0x000fc800067a4270 */
[----:B------:R-:W-:-:S04]  /*2b70*/  ISETP.LT.OR P5, PT, R0, 0x52, P5 ;  /* 0x000000520000780c */ /* 0x000fc80002fa1670 */
[----:B------:R-:W-:Y:S02]  /*2b80*/  FSEL R90, R65, -INF , !P5 ;  /* 0xff800000415a7808 */ /* 0x000fe40006800000 */
[----:B------:R-:W-:-:S04]  /*2b90*/  ISETP.GE.AND P5, PT, R13, 0x59, PT ;  /* 0x000000590d00780c */ /* 0x000fc80003fa6270 */
[----:B------:R-:W-:-:S04]  /*2ba0*/  ISETP.GT.AND P6, PT, R2, 0x58, !P5 ;  /* 0x000000580200780c */ /* 0x000fc80006fc4270 */
[----:B------:R-:W-:-:S04]  /*2bb0*/  ISETP.LT.OR P6, PT, R0, 0x59, P6 ;  /* 0x000000590000780c */ /* 0x000fc800037c1670 */
[----:B------:R-:W-:Y:S02]  /*2bc0*/  FSEL R68, R68, -INF , !P6 ;  /* 0xff80000044447808 */ /* 0x000fe40007000000 */
[----:B------:R-:W-:-:S04]  /*2bd0*/  ISETP.GE.AND P6, PT, R13, 0x1, PT ;  /* 0x000000010d00780c */ /* 0x000fc80003fc6270 */
[----:B------:R-:W-:Y:S02]  /*2be0*/  P2R R25, PR, RZ, 0x40 ;  /* 0x00000040ff197803 */ /* 0x000fe40000000000 */
[----:B------:R-:W-:-:S04]  /*2bf0*/  ISETP.GT.AND P6, PT, R2, RZ, !P6 ;  /* 0x000000ff0200720c */ /* 0x000fc800077c4270 */
[----:B------:R-:W-:-:S04]  /*2c00*/  ISETP.LT.OR P6, PT, R0, 0x1, P6 ;  /* 0x000000010000780c */ /* 0x000fc800037c1670 */
[----:B------:R-:W-:Y:S02]  /*2c10*/  FSEL R24, R24, -INF , !P6 ;  /* 0xff80000018187808 */ /* 0x000fe40007000000 */
[----:B------:R-:W-:-:S04]  /*2c20*/  ISETP.GE.AND P6, PT, R13, 0x5a, PT ;  /* 0x0000005a0d00780c */ /* 0x000fc80003fc6270 */
[----:B------:R-:W-:Y:S02]  /*2c30*/  P2R R65, PR, RZ, 0x40 ;  /* 0x00000040ff417803 */ /* 0x000fe40000000000 */
[----:B------:R-:W-:-:S04]  /*2c40*/  ISETP.GT.AND P6, PT, R2, 0x59, !P6 ;  /* 0x000000590200780c */ /* 0x000fc800077c4270 */
[----:B------:R-:W-:Y:S02]  /*2c50*/  ISETP.LT.OR P6, PT, R0, 0x5a, P6 ;  /* 0x0000005a0000780c */ /* 0x000fe400037c1670 */
[----:B------:R-:W0:Y:S02]  /*2c60*/  SHFL.IDX PT, R0, R4, 0x1, 0x1c1f ;  /* 0x003c1f0004007f89 */ /* 0x000e2400000e0000 */
[----:B------:R-:W-:Y:S02]  /*2c70*/  FSEL R92, R69, -INF , !P6 ;  /* 0xff800000455c7808 */ /* 0x000fe40007000000 */
[----:B------:R-:W-:Y:S02]  /*2c80*/  PLOP3.LUT P6, PT, PT, PT, UP1, 0x40, 0x0 ;  /* 0x000000000000781c */ /* 0x000fe40003fce818 */
[----:B0-----:R-:W-:Y:S01]  /*2c90*/  VIADDMNMX R2, R0, R9, R8, PT ;  /* 0x0000000900027246 */ /* 0x001fe20003800108 */
[----:B------:R-:W-:-:S10]  /*2ca0*/  IMAD.IADD R3, R5, 0x1, R0 ;  /* 0x0000000105037824 */ /* 0x000fd400078e0200 */
[----:B------:R-:W-:Y:S05]  /*2cb0*/  @P6 BRA `(.L_x_935) ;  /* 0x00000000005c6947 */ /* 0x000fea0003800000 */
        /* <DEDUP_REMOVED lines=8> */
[----:B------:R-:W-:Y:S01]  /*2d40*/  @P6 IMAD.HI.U32 R4, R0, UR6, RZ ;  /* 0x0000000600046c27 */ /* 0x000fe2000f8e00ff */
[----:B------:R-:W-:-:S13]  /*2d50*/  PLOP3.LUT P6, PT, PT, PT, UP2, 0x80, 0x0 ;  /* 0x000000000000781c */ /* 0x000fda0003fcf028 */
[----:B------:R-:W-:-:S04]  /*2d60*/  @P6 SHF.R.U32.HI R0, RZ, UR7, R4 ;  /* 0x00000007ff006c19 */ /* 0x000fc80008011604 */
[----:B------:R-:W-:Y:S01]  /*2d70*/  LOP3.LUT R0, RZ, R0, RZ, 0x33, !PT ;  /* 0x00000000ff007212 */ /* 0x000fe200078e33ff */
[----:B------:R-:W-:Y:S06]  /*2d80*/  BRA `(.L_x_938) ;  /* 0x0000000000187947 */ /* 0x000fec0003800000 */
.L_x_937:
[----:B------:R-:W-:-:S06]  /*2d90*/  UISETP.NE.AND UP2, UPT, UR5, 0x1, UPT ;  /* 0x000000010500788c */ /* 0x000fcc000bf45270 */
[----:B------:R-:W-:-:S05]  /*2da0*/  PLOP3.LUT P6, PT, PT, PT, UP2, 0x80, 0x0 ;  /* 0x000000000000781c */ /* 0x000fca0003fcf028 */
[----:B------:R-:W-:-:S08]  /*2db0*/  @UP2 ULDC.64 UR6, c[0x0][0x9e8] ;  /* 0x00027a0000062ab9 */ /* 0x000fd00000000a00 */
[----:B------:R-:W-:Y:S01]  /*2dc0*/  @P6 IMAD.HI.U32 R4, R0, UR6, RZ ;  /* 0x0000000600046c27 */ /* 0x000fe2000f8e00ff */
[----:B------:R-:W-:-:S13]  /*2dd0*/  PLOP3.LUT P6, PT, PT, PT, UP2, 0x80, 0x0 ;  /* 0x000000000000781c */ /* 0x000fda0003fcf028 */
[----:B------:R-:W-:-:S07]  /*2de0*/  @P6 SHF.R.U32.HI R0, RZ, UR7, R4 ;  /* 0x00000007ff006c19 */ /* 0x000fce0008011604 */
.L_x_938:
[----:B------:R-:W-:Y:S05]  /*2df0*/  BSYNC B0 ;  /* 0x0000000000007941 */ /* 0x000fea0003800000 */
.L_x_936:
[----:B------:R-:W-:-:S05]  /*2e00*/  IMAD R0, R0, UR5, R14 ;  /* 0x0000000500007c24 */ /* 0x000fca000f8e020e */
[----:B------:R-:W-:Y:S02]  /*2e10*/  VIMNMX R3, R3, R0, !PT ;  /* 0x0000000003037248 */ /* 0x000fe40007fe0100 */
[----:B------:R-:W-:-:S07]  /*2e20*/  VIADDMNMX R2, R0, UR5, R2, PT ;  /* 0x0000000500027c46 */ /* 0x000fce000b800102 */
.L_x_935:
[C---:B------:R-:W-:Y:S01]  /*2e30*/  ISETP.GT.AND P2, PT, R3.reuse, 0x1, !P2 ;  /* 0x000000010300780c */ /* 0x040fe20005744270 */
[----:B------:R-:W-:Y:S01]  /*2e40*/  ULDC UR6, c[0x0][0x988] ;  /* 0x0002620000067ab9 */ /* 0x000fe20000000800 */
[----:B------:R-:W-:Y:S01]  /*2e50*/  ISETP.GT.AND P3, PT, R3, 0x8, !P3 ;  /* 0x000000080300780c */ /* 0x000fe20005f64270 */
[----:B------:R-:W-:Y:S01]  /*2e60*/  @UP0 ULDC UR14, c[0x0][0x450] ;  /* 0x00011400000e0ab9 */ /* 0x000fe20000000800 */
[C---:B------:R-:W-:Y:S02]  /*2e70*/  ISETP.LT.OR P2, PT, R2.reuse, 0x2, P2 ;  /* 0x000000020200780c */ /* 0x040fe40001741670 */
[----:B------:R-:W-:Y:S02]  /*2e80*/  ISETP.LT.OR P3, PT, R2, 0x9, P3 ;  /* 0x000000090200780c */ /* 0x000fe40001f61670 */
[----:B------:R-:W-:Y:S02]  /*2e90*/  FSEL R27, R27, -INF , !P2 ;  /* 0xff8000001b1b7808 */ /* 0x000fe40005000000 */
[----:B------:R-:W-:-:S02]  /*2ea0*/  ISETP.NE.AND P2, PT, R15, RZ, PT ;  /* 0x000000ff0f00720c */ /* 0x000fc40003f45270 */
[----:B------:R-:W-:Y:S02]  /*2eb0*/  FSEL R13, R30, -INF , !P3 ;  /* 0xff8000001e0d7808 */ /* 0x000fe40005800000 */
[----:B------:R-:W-:Y:S02]  /*2ec0*/  ISETP.GT.AND P2, PT, R3, 0x9, !P2 ;  /* 0x000000090300780c */ /* 0x000fe40005744270 */
[----:B------:R-:W-:Y:S02]  /*2ed0*/  ISETP.NE.AND P3, PT, R33, RZ, PT ;  /* 0x000000ff2100720c */ /* 0x000fe40003f65270 */
[----:B------:R-:W-:Y:S02]  /*2ee0*/  ISETP.LT.OR P2, PT, R2, 0xa, P2 ;  /* 0x0000000a0200780c */ /* 0x000fe40001741670 */
[----:B------:R-:W-:Y:S02]  /*2ef0*/  ISETP.NE.AND P6, PT, R73, RZ, PT ;  /* 0x000000ff4900720c */ /* 0x000fe40003fc5270 */
[----:B------:R-:W-:-:S02]  /*2f00*/  FSEL R31, R31, -INF , !P2 ;  /* 0xff8000001f1f7808 */ /* 0x000fc40005000000 */
[----:B------:R-:W-:Y:S02]  /*2f10*/  ISETP.NE.AND P2, PT, R21, RZ, PT ;  /* 0x000000ff1500720c */ /* 0x000fe40003f45270 */
[----:B------:R-:W-:Y:S02]  /*2f20*/  FMNMX.FTZ R0, R24, R20, !PT ;  /* 0x0000001418007209 */ /* 0x000fe40007810000 */
[----:B------:R-:W-:Y:S02]  /*2f30*/  ISETP.GT.AND P2, PT, R3, 0x10, !P2 ;  /* 0x000000100300780c */ /* 0x000fe40005744270 */
[----:B------:R-:W-:Y:S02]  /*2f40*/  FMNMX.FTZ R0, R28, R0, !PT ;  /* 0x000000001c007209 */ /* 0x000fe40007810000 */
[----:B------:R-:W-:Y:S02]  /*2f50*/  ISETP.LT.OR P2, PT, R2, 0x11, P2 ;  /* 0x000000110200780c */ /* 0x000fe40001741670 */
[----:B------:R-:W-:-:S02]  /*2f60*/  FMNMX.FTZ R0, R72, R0, !PT ;  /* 0x0000000048007209 */ /* 0x000fc40007810000 */
[----:B------:R-:W-:Y:S02]  /*2f70*/  FSEL R15, R34, -INF , !P2 ;  /* 0xff800000220f7808 */ /* 0x000fe40005000000 */
[----:B------:R-:W-:Y:S02]  /*2f80*/  ISETP.NE.AND P2, PT, R29, RZ, PT ;  /* 0x000000ff1d00720c */ /* 0x000fe40003f45270 */
[----:B------:R-:W-:Y:S02]  /*2f90*/  FMNMX.FTZ R0, R32, R0, !PT ;  /* 0x0000000020007209 */ /* 0x000fe40007810000 */
[----:B------:R-:W-:Y:S02]  /*2fa0*/  ISETP.GT.AND P2, PT, R3, 0x11, !P2 ;  /* 0x000000110300780c */ /* 0x000fe40005744270 */
[----:B------:R-:W-:Y:S02]  /*2fb0*/  FMNMX.FTZ R0, R74, R0, !PT ;  /* 0x000000004a007209 */ /* 0x000fe40007810000 */
[----:B------:R-:W-:-:S02]  /*2fc0*/  ISETP.LT.OR P2, PT, R2, 0x12, P2 ;  /* 0x000000120200780c */ /* 0x000fc40001741670 */
[----:B------:R-:W-:Y:S02]  /*2fd0*/  FMNMX.FTZ R0, R36, R0, !PT ;  /* 0x0000000024007209 */ /* 0x000fe40007810000 */
[----:B------:R-:W-:Y:S02]  /*2fe0*/  FSEL R35, R35, -INF , !P2 ;  /* 0xff80000023237808 */ /* 0x000fe40005000000 */
[----:B------:R-:W-:Y:S02]  /*2ff0*/  ISETP.GT.AND P2, PT, R3, 0x18, !P3 ;  /* 0x000000180300780c */ /* 0x000fe40005f44270 */
[----:B------:R-:W-:Y:S02]  /*3000*/  FMNMX.FTZ R0, R76, R0, !PT ;  /* 0x000000004c007209 */ /* 0x000fe40007810000 */
[----:B------:R-:W-:Y:S02]  /*3010*/  ISETP.LT.OR P2, PT, R2, 0x19, P2 ;  /* 0x000000190200780c */ /* 0x000fe40001741670 */
[----:B------:R-:W-:-:S02]  /*3020*/  FMNMX.FTZ R0, R40, R0, !PT ;  /* 0x0000000028007209 */ /* 0x000fc40007810000 */
[----:B------:R-:W-:Y:S02]  /*3030*/  FSEL R21, R38, -INF , !P2 ;  /* 0xff80000026157808 */ /* 0x000fe40005000000 */
[----:B------:R-:W-:Y:S02]  /*3040*/  ISETP.GT.AND P2, PT, R3, 0x19, !P6 ;  /* 0x000000190300780c */ /* 0x000fe40007744270 */
[----:B------:R-:W-:Y:S02]  /*3050*/  ISETP.NE.AND P6, PT, R25, RZ, PT ;  /* 0x000000ff1900720c */ /* 0x000fe40003fc5270 */
[----:B------:R-:W-:Y:S02]  /*3060*/  ISETP.LT.OR P2, PT, R2, 0x1a, P2 ;  /* 0x0000001a0200780c */ /* 0x000fe40001741670 */
[----:B------:R-:W-:Y:S02]  /*3070*/  FMNMX.FTZ R0, R78, R0, !PT ;  /* 0x000000004e007209 */ /* 0x000fe40007810000 */
        /* <DEDUP_REMOVED lines=15> */
[----:B------:R-:W-:Y:S02]  /*3170*/  ISETP.NE.AND P2, PT, R41, RZ, PT ;  /* 0x000000ff2900720c */ /* 0x000fe40003f45270 */
[----:B------:R-:W-:Y:S02]  /*3180*/  FMNMX.FTZ R0, R56, R0, !PT ;  /* 0x0000000038007209 */ /* 0x000fe40007810000 */
[----:B------:R-:W-:Y:S02]  /*3190*/  ISETP.GT.AND P2, PT, R3, 0x28, !P2 ;  /* 0x000000280300780c */ /* 0x000fe40005744270 */
[----:B------:R-:W-:-:S02]  /*31a0*/  FMNMX.FTZ R0, R86, R0, !PT ;  /* 0x0000000056007209 */ /* 0x000fc40007810000 */
[----:B------:R-:W-:Y:S02]  /*31b0*/  ISETP.LT.OR P2, PT, R2, 0x29, P2 ;  /* 0x000000290200780c */ /* 0x000fe40001741670 */
[----:B------:R-:W-:Y:S02]  /*31c0*/  FMNMX.FTZ R0, R60, R0, !PT ;  /* 0x000000003c007209 */ /* 0x000fe40007810000 */
[----:B------:R-:W-:Y:S02]  /*31d0*/  FSEL R29, R46, -INF , !P2 ;  /* 0xff8000002e1d7808 */ /* 0x000fe40005000000 */
[----:B------:R-:W-:Y:S02]  /*31e0*/  ISETP.NE.AND P2, PT, R77, RZ, PT ;  /* 0x000000ff4d00720c */ /* 0x000fe40003f45270 */
[----:B------:R-:W-:Y:S02]  /*31f0*/  FMNMX.FTZ R0, R88, R0, !PT ;  /* 0x0000000058007209 */ /* 0x000fe40007810000 */
[----:B------:R-:W-:-:S02]  /*3200*/  ISETP.GT.AND P2, PT, R3, 0x29, !P2 ;  /* 0x000000290300780c */ /* 0x000fc40005744270 */
[----:B------:R-:W-:Y:S02]  /*3210*/  FMNMX.FTZ R0, R64, R0, !PT ;  /* 0x0000000040007209 */ /* 0x000fe40007810000 */
[----:B------:R-:W-:Y:S02]  /*3220*/  ISETP.LT.OR P2, PT, R2, 0x2a, P2 ;  /* 0x0000002a0200780c */ /* 0x000fe40001741670 */
[----:B------:R-:W-:Y:S02]  /*3230*/  FMNMX.FTZ R0, R90, R0, !PT ;  /* 0x000000005a007209 */ /* 0x000fe40007810000 */
[----:B------:R-:W-:Y:S02]  /*3240*/  FSEL R47, R47, -INF , !P2 ;  /* 0xff8000002f2f7808 */ /* 0x000fe40005000000 */
[----:B------:R-:W-:Y:S02]  /*3250*/  ISETP.NE.AND P2, PT, R45, RZ, PT ;  /* 0x000000ff2d00720c */ /* 0x000fe40003f45270 */
[----:B------:R-:W-:-:S02]  /*3260*/  FMNMX.FTZ R0, R68, R0, !PT ;  /* 0x0000000044007209 */ /* 0x000fc40007810000 */
[----:B------:R-:W-:Y:S02]  /*3270*/  ISETP.GT.AND P2, PT, R3, 0x30, !P2 ;  /* 0x000000300300780c */ /* 0x000fe40005744270 */
[----:B------:R-:W-:Y:S01]  /*3280*/  FMNMX.FTZ R4, R92, R0, !PT ;  /* 0x000000005c047209 */ /* 0x000fe20007810000 */
[----:B------:R-:W-:Y:S01]  /*3290*/  IMAD.U32 R0, RZ, RZ, UR6 ;  /* 0x00000006ff007e24 */ /* 0x000fe2000f8e00ff */
[----:B------:R-:W-:Y:S01]  /*32a0*/  ISETP.LT.OR P2, PT, R2, 0x31, P2 ;  /* 0x000000310200780c */ /* 0x000fe20001741670 */
[----:B------:R-:W-:Y:S01]  /*32b0*/  @UP0 ULDC UR6, c[0x0][0x44c] ;  /* 0x0001130000060ab9 */ /* 0x000fe20000000800 */
[----:B------:R-:W-:Y:S01]  /*32c0*/  ISETP.NE.AND P3, PT, R83, RZ, PT ;  /* 0x000000ff5300720c */ /* 0x000fe20003f65270 */
[----:B------:R-:W0:Y:S01]  /*32d0*/  SHFL.BFLY PT, R5, R4, 0x2, 0x1f ;  /* 0x0c401f0004057f89 */ /* 0x000e2200000e0000 */
[----:B------:R-:W-:Y:S01]  /*32e0*/  FSEL R33, R50, -INF , !P2 ;  /* 0xff80000032217808 */ /* 0x000fe20005000000 */
[----:B------:R-:W-:Y:S01]  /*32f0*/  UIMAD.WIDE.U32 UR6, UR38, UR6, URZ ;  /* 0x00000006260672a5 */ /* 0x000fe2000f8e003f */
[----:B------:R-:W-:-:S02]  /*3300*/  ISETP.NE.AND P2, PT, R79, RZ, PT ;  /* 0x000000ff4f00720c */ /* 0x000fc40003f45270 */
[C---:B------:R-:W-:Y:S01]  /*3310*/  ISETP.GT.AND P4, PT, R3.reuse, 0x51, !P4 ;  /* 0x000000510300780c */ /* 0x040fe20006784270 */
[----:B------:R-:W-:Y:S01]  /*3320*/  @UP0 USHF.R.U32.HI UR38, URZ, UR14, UR7 ;  /* 0x0000000e3f260299 */ /* 0x000fe20008011607 */
[C---:B------:R-:W-:Y:S02]  /*3330*/  ISETP.GT.AND P2, PT, R3.reuse, 0x31, !P2 ;  /* 0x000000310300780c */ /* 0x040fe40005744270 */
[----:B------:R-:W-:Y:S02]  /*3340*/  ISETP.GT.AND P5, PT, R3, 0x58, !P5 ;  /* 0x000000580300780c */ /* 0x000fe40006fa4270 */
[C---:B------:R-:W-:Y:S02]  /*3350*/  ISETP.LT.OR P2, PT, R2.reuse, 0x32, P2 ;  /* 0x000000320200780c */ /* 0x040fe40001741670 */
[----:B------:R-:W-:Y:S02]  /*3360*/  ISETP.LT.OR P4, PT, R2, 0x52, P4 ;  /* 0x000000520200780c */ /* 0x000fe40002781670 */
[----:B------:R-:W-:-:S02]  /*3370*/  FSEL R51, R51, -INF , !P2 ;  /* 0xff80000033337808 */ /* 0x000fc40005000000 */
[----:B------:R-:W-:Y:S02]  /*3380*/  ISETP.NE.AND P2, PT, R49, RZ, PT ;  /* 0x000000ff3100720c */ /* 0x000fe40003f45270 */
[C---:B------:R-:W-:Y:S02]  /*3390*/  ISETP.LT.OR P5, PT, R2.reuse, 0x59, P5 ;  /* 0x000000590200780c */ /* 0x040fe40002fa1670 */
[----:B------:R-:W-:Y:S02]  /*33a0*/  ISETP.GT.AND P2, PT, R3, 0x38, !P2 ;  /* 0x000000380300780c */ /* 0x000fe40005744270 */
[----:B------:R-:W-:Y:S02]  /*33b0*/  FSEL R67, R67, -INF , !P4 ;  /* 0xff80000043437808 */ /* 0x000fe40006000000 */
[----:B------:R-:W-:Y:S02]  /*33c0*/  ISETP.LT.OR P2, PT, R2, 0x39, P2 ;  /* 0x000000390200780c */ /* 0x000fe40001741670 */
[----:B0-----:R-:W-:-:S02]  /*33d0*/  FMNMX.FTZ R8, R4, R5, !PT ;  /* 0x0000000504087209 */ /* 0x001fc40007810000 */
[----:B------:R-:W-:Y:S02]  /*33e0*/  FSEL R37, R54, -INF , !P2 ;  /* 0xff80000036257808 */ /* 0x000fe40005000000 */
[----:B------:R-:W-:Y:S01]  /*33f0*/  ISETP.NE.AND P2, PT, R81, RZ, PT ;  /* 0x000000ff5100720c */ /* 0x000fe20003f45270 */
[----:B------:R-:W0:Y:S01]  /*3400*/  SHFL.BFLY PT, R5, R8, 0x1, 0x1f ;  /* 0x0c201f0008057f89 */ /* 0x000e2200000e0000 */
[----:B------:R-:W-:Y:S02]  /*3410*/  FSEL R49, R70, -INF , !P5 ;  /* 0xff80000046317808 */ /* 0x000fe40006800000 */
[----:B------:R-:W-:Y:S02]  /*3420*/  ISETP.GT.AND P2, PT, R3, 0x39, !P2 ;  /* 0x000000390300780c */ /* 0x000fe40005744270 */
[----:B------:R-:W-:Y:S02]  /*3430*/  R2UR UR11, R22 ;  /* 0x00000000160b72ca */ /* 0x000fe400000e0000 */
[----:B------:R-:W-:-:S04]  /*3440*/  ISETP.LT.OR P2, PT, R2, 0x3a, P2 ;  /* 0x0000003a0200780c */ /* 0x000fc80001741670 */
[----:B------:R-:W-:Y:S02]  /*3450*/  FSEL R55, R55, -INF , !P2 ;  /* 0xff80000037377808 */ /* 0x000fe40005000000 */
[----:B------:R-:W-:-:S04]  /*3460*/  ISETP.NE.AND P2, PT, R53, RZ, PT ;  /* 0x000000ff3500720c */ /* 0x000fc80003f45270 */
[----:B------:R-:W-:Y:S01]  /*3470*/  ISETP.GT.AND P2, PT, R3, 0x40, !P2 ;  /* 0x000000400300780c */ /* 0x000fe20005744270 */
[----:B------:R-:W-:-:S03]  /*3480*/  UIADD3 UR38, UR11, UR38, URZ ;  /* 0x000000260b267290 */ /* 0x000fc6000fffe03f */
[----:B------:R-:W-:Y:S01]  /*3490*/  ISETP.LT.OR P2, PT, R2, 0x41, P2 ;  /* 0x000000410200780c */ /* 0x000fe20001741670 */
[----:B------:R-:W-:Y:S01]  /*34a0*/  UIADD3 UR4, UR38, UR4, URZ ;  /* 0x0000000426047290 */ /* 0x000fe2000fffe03f */
[----:B0-----:R-:W-:Y:S02]  /*34b0*/  FMNMX.FTZ R5, R8, R5, !PT ;  /* 0x0000000508057209 */ /* 0x001fe40007810000 */
[----:B------:R-:W-:Y:S02]  /*34c0*/  FSEL R41, R58, -INF , !P2 ;  /* 0xff8000003a297808 */ /* 0x000fe40005000000 */
[----:B------:R-:W-:Y:S01]  /*34d0*/  ISETP.GT.AND P2, PT, R3, 0x41, !P3 ;  /* 0x000000410300780c */ /* 0x000fe20005f44270 */
[----:B------:R-:W-:Y:S01]  /*34e0*/  FMUL.FTZ R14, R5, R0 ;  /* 0x00000000050e7220 */ /* 0x000fe20000410000 */
[----:B------:R-:W-:Y:S02]  /*34f0*/  ISETP.NE.AND P3, PT, R61, RZ, PT ;  /* 0x000000ff3d00720c */ /* 0x000fe40003f65270 */
[----:B------:R-:W-:-:S02]  /*3500*/  ISETP.LT.OR P2, PT, R2, 0x42, P2 ;  /* 0x000000420200780c */ /* 0x000fc40001741670 */
[----:B------:R-:W-:Y:S02]  /*3510*/  ISETP.GT.AND P3, PT, R3, 0x50, !P3 ;  /* 0x000000500300780c */ /* 0x000fe40005f64270 */
[----:B------:R-:W-:Y:S02]  /*3520*/  FSEL R59, R59, -INF , !P2 ;  /* 0xff8000003b3b7808 */ /* 0x000fe40005000000 */
[----:B------:R-:W-:Y:S02]  /*3530*/  ISETP.GT.AND P2, PT, R3, RZ, !P6 ;  /* 0x000000ff0300720c */ /* 0x000fe40007744270 */
[----:B------:R-:W-:Y:S02]  /*3540*/  ISETP.NE.AND P6, PT, R57, RZ, PT ;  /* 0x000000ff3900720c */ /* 0x000fe40003fc5270 */
[C---:B------:R-:W-:Y:S02]  /*3550*/  ISETP.LT.OR P2, PT, R2.reuse, 0x1, P2 ;  /* 0x000000010200780c */ /* 0x040fe40001741670 */
[----:B------:R-:W-:-:S02]  /*3560*/  ISETP.LT.OR P3, PT, R2, 0x51, P3 ;  /* 0x000000510200780c */ /* 0x000fc40001f61670 */
[----:B------:R-:W-:Y:S02]  /*3570*/  FSEL R9, R26, -INF , !P2 ;  /* 0xff8000001a097808 */ /* 0x000fe40005000000 */
[----:B------:R-:W-:Y:S02]  /*3580*/  FSETP.NEU.FTZ.AND P2, PT, R5, -INF , PT ;  /* 0xff8000000500780b */ /* 0x000fe40003f5d000 */
[----:B------:R-:W-:Y:S02]  /*3590*/  FMNMX.FTZ R4, R9, R27, !PT ;  /* 0x0000001b09047209 */ /* 0x000fe40007810000 */
[----:B------:R-:W-:Y:S02]  /*35a0*/  FSEL R57, R14, RZ, P2 ;  /* 0x000000ff0e397208 */ /* 0x000fe40001000000 */
[----:B------:R-:W-:Y:S02]  /*35b0*/  FMNMX.FTZ R4, R13, R4, !PT ;  /* 0x000000040d047209 */ /* 0x000fe40007810000 */
[----:B------:R-:W-:Y:S01]  /*35c0*/  ISETP.GT.AND P2, PT, R3, 0x48, !P6 ;  /* 0x000000480300780c */ /* 0x000fe20007744270 */
[--C-:B------:R-:W-:Y:S01]  /*35d0*/  FFMA.FTZ R30, R80, R0, -R57.reuse ;  /* 0x00000000501e7223 */ /* 0x100fe20000010839 */
[----:B------:R-:W-:Y:S01]  /*35e0*/  FMNMX.FTZ R4, R31, R4, !PT ;  /* 0x000000041f047209 */ /* 0x000fe20007810000 */
[-CC-:B------:R-:W-:Y:S01]  /*35f0*/  FFMA.FTZ R8, R24, R0.reuse, -R57.reuse ;  /* 0x0000000018087223 */ /* 0x180fe20000010839 */
[----:B------:R-:W-:Y:S01]  /*3600*/  ISETP.LT.OR P2, PT, R2, 0x49, P2 ;  /* 0x000000490200780c */ /* 0x000fe20001741670 */
[--C-:B------:R-:W-:Y:S01]  /*3610*/  FFMA.FTZ R14, R20, R0, -R57.reuse ;  /* 0x00000000140e7223 */ /* 0x100fe20000010839 */
[----:B------:R-:W-:Y:S01]  /*3620*/  FMNMX.FTZ R4, R15, R4, !PT ;  /* 0x000000040f047209 */ /* 0x000fe20007810000 */
[----:B------:R0:W-:Y:S01]  /*3630*/  MUFU.EX2 R77, R30 ;  /* 0x0000001e004d7308 */ /* 0x0001e20000000800 */
[----:B------:R-:W-:Y:S01]  /*3640*/  FSEL R45, R62, -INF , !P2 ;  /* 0xff8000003e2d7808 */ /* 0x000fe20005000000 */
[--C-:B------:R-:W-:Y:S01]  /*3650*/  FFMA.FTZ R20, R28, R0, -R57.reuse ;  /* 0x000000001c147223 */ /* 0x100fe20000010839 */
[----:B------:R-:W-:Y:S01]  /*3660*/  FMNMX.FTZ R4, R35, R4, !PT ;  /* 0x0000000423047209 */ /* 0x000fe20007810000 */
[-CC-:B------:R-:W-:Y:S01]  /*3670*/  FFMA.FTZ R24, R72, R0.reuse, -R57.reuse ;  /* 0x0000000048187223 */ /* 0x180fe20000010839 */
[----:B------:R-:W-:Y:S01]  /*3680*/  ISETP.NE.AND P2, PT, R85, RZ, PT ;  /* 0x000000ff5500720c */ /* 0x000fe20003f45270 */
[--C-:B------:R-:W-:Y:S01]  /*3690*/  FFMA.FTZ R26, R32, R0, -R57.reuse ;  /* 0x00000000201a7223 */ /* 0x100fe20000010839 */
[----:B------:R-:W-:Y:S01]  /*36a0*/  FMNMX.FTZ R4, R21, R4, !PT ;  /* 0x0000000415047209 */ /* 0x000fe20007810000 */
[----:B------:R-:W-:Y:S01]  /*36b0*/  MUFU.EX2 R8, R8 ;  /* 0x0000000800087308 */ /* 0x000fe20000000800 */
[----:B------:R-:W-:Y:S01]  /*36c0*/  ISETP.GT.AND P2, PT, R3, 0x49, !P2 ;  /* 0x000000490300780c */ /* 0x000fe20005744270 */
[--C-:B0-----:R-:W-:Y:S01]  /*36d0*/  FFMA.FTZ R30, R86, R0, -R57.reuse ;  /* 0x00000000561e7223 */ /* 0x101fe20000010839 */
[----:B------:R-:W-:Y:S01]  /*36e0*/  FMNMX.FTZ R4, R39, R4, !PT ;  /* 0x0000000427047209 */ /* 0x000fe20007810000 */
[-CC-:B------:R-:W-:Y:S01]  /*36f0*/  FFMA.FTZ R28, R36, R0.reuse, -R57.reuse ;  /* 0x00000000241c7223 */ /* 0x180fe20000010839 */
[----:B------:R-:W-:Y:S01]  /*3700*/  ISETP.LT.OR P2, PT, R2, 0x4a, P2 ;  /* 0x0000004a0200780c */ /* 0x000fe20001741670 */
[--C-:B------:R-:W-:Y:S01]  /*3710*/  FFMA.FTZ R42, R90, R0, -R57.reuse ;  /* 0x000000005a2a7223 */ /* 0x100fe20000010839 */
[----:B------:R-:W-:Y:S01]  /*3720*/  FMNMX.FTZ R4, R25, R4, !PT ;  /* 0x0000000419047209 */ /* 0x000fe20007810000 */
[----:B------:R0:W1:Y:S01]  /*3730*/  MUFU.EX2 R61, R14 ;  /* 0x0000000e003d7308 */ /* 0x0000620000000800 */
[----:B------:R-:W-:Y:S01]  /*3740*/  ISETP.NE.AND P6, PT, R65, RZ, PT ;  /* 0x000000ff4100720c */ /* 0x000fe20003fc5270 */
[--C-:B------:R-:W-:Y:S01]  /*3750*/  FFMA.FTZ R38, R56, R0, -R57.reuse ;  /* 0x0000000038267223 */ /* 0x100fe20000010839 */
[----:B------:R-:W-:Y:S01]  /*3760*/  FMNMX.FTZ R4, R43, R4, !PT ;  /* 0x000000042b047209 */ /* 0x000fe20007810000 */
[-CC-:B------:R-:W-:Y:S01]  /*3770*/  FFMA.FTZ R32, R48, R0.reuse, -R57.reuse ;  /* 0x0000000030207223 */ /* 0x180fe20000010839 */
[----:B------:R-:W-:Y:S01]  /*3780*/  FSEL R63, R63, -INF , !P2 ;  /* 0xff8000003f3f7808 */ /* 0x000fe20005000000 */
[--C-:B------:R-:W-:Y:S01]  /*3790*/  FFMA.FTZ R34, R52, R0, -R57.reuse ;  /* 0x0000000034227223 */ /* 0x100fe20000010839 */
[----:B------:R-:W-:Y:S01]  /*37a0*/  FMNMX.FTZ R4, R29, R4, !PT ;  /* 0x000000041d047209 */ /* 0x000fe20007810000 */
[----:B------:R-:W-:Y:S01]  /*37b0*/  MUFU.EX2 R83, R30 ;  /* 0x0000001e00537308 */ /* 0x000fe20000000800 */
[----:B------:R-:W-:Y:S01]  /*37c0*/  ISETP.GT.AND P6, PT, R3, 0x59, !P6 ;  /* 0x000000590300780c */ /* 0x000fe200077c4270 */
[--C-:B0-----:R-:W-:Y:S01]  /*37d0*/  FFMA.FTZ R14, R74, R0, -R57.reuse ;  /* 0x000000004a0e7223 */ /* 0x101fe20000010839 */
[----:B------:R-:W-:Y:S01]  /*37e0*/  FMNMX.FTZ R4, R47, R4, !PT ;  /* 0x000000042f047209 */ /* 0x000fe20007810000 */
[----:B------:R-:W-:Y:S01]  /*37f0*/  FFMA.FTZ R36, R84, R0, -R57 ;  /* 0x0000000054247223 */ /* 0x000fe20000010839 */
[----:B------:R-:W-:-:S02]  /*3800*/  FSEL R3, R66, -INF , !P3 ;  /* 0xff80000042037808 */ /* 0x000fc40005800000 */
[----:B------:R-:W-:Y:S01]  /*3810*/  FMNMX.FTZ R4, R33, R4, !PT ;  /* 0x0000000421047209 */ /* 0x000fe20007810000 */
[----:B------:R-:W-:Y:S01]  /*3820*/  MUFU.EX2 R20, R20 ;  /* 0x0000001400147308 */ /* 0x000fe20000000800 */
[----:B------:R-:W-:Y:S01]  /*3830*/  ISETP.LT.OR P6, PT, R2, 0x5a, P6 ;  /* 0x0000005a0200780c */ /* 0x000fe200037c1670 */
[--C-:B------:R-:W-:Y:S01]  /*3840*/  FFMA.FTZ R2, R44, R0, -R57.reuse ;  /* 0x000000002c027223 */ /* 0x100fe20000010839 */
[----:B------:R-:W-:Y:S01]  /*3850*/  FMNMX.FTZ R4, R51, R4, !PT ;  /* 0x0000000433047209 */ /* 0x000fe20007810000 */
[----:B------:R-:W-:Y:S01]  /*3860*/  FFMA.FTZ R44, R68, R0, -R57 ;  /* 0x00000000442c7223 */ /* 0x000fe20000010839 */
[----:B------:R-:W-:Y:S02]  /*3870*/  FSEL R71, R71, -INF , !P6 ;  /* 0xff80000047477808 */ /* 0x000fe40007000000 */
[----:B------:R-:W-:Y:S01]  /*3880*/  FMNMX.FTZ R4, R37, R4, !PT ;  /* 0x0000000425047209 */ /* 0x000fe20007810000 */
[----:B------:R0:W2:Y:S01]  /*3890*/  MUFU.EX2 R65, R24 ;  /* 0x0000001800417308 */ /* 0x0000a20000000800 */
[----:B-1----:R-:W-:-:S02]  /*38a0*/  F2FP.BF16.F32.PACK_AB R188, R61, R8 ;  /* 0x000000083dbc723e */ /* 0x002fc400000010ff */
[----:B------:R-:W-:-:S04]  /*38b0*/  FMNMX.FTZ R4, R55, R4, !PT ;  /* 0x0000000437047209 */ /* 0x000fc80007810000 */
[----:B------:R-:W-:Y:S01]  /*38c0*/  FMNMX.FTZ R4, R41, R4, !PT ;  /* 0x0000000429047209 */ /* 0x000fe20007810000 */
[----:B------:R-:W-:Y:S01]  /*38d0*/  MUFU.EX2 R26, R26 ;  /* 0x0000001a001a7308 */ /* 0x000fe20000000800 */
[----:B0-----:R-:W-:Y:S02]  /*38e0*/  FFMA.FTZ R24, R76, R0, -R57 ;  /* 0x000000004c187223 */ /* 0x001fe40000010839 */
[----:B------:R-:W-:-:S04]  /*38f0*/  FMNMX.FTZ R4, R59, R4, !PT ;  /* 0x000000043b047209 */ /* 0x000fc80007810000 */
[----:B------:R-:W-:Y:S01]  /*3900*/  FMNMX.FTZ R4, R45, R4, !PT ;  /* 0x000000042d047209 */ /* 0x000fe20007810000 */
[----:B------:R0:W1:Y:S01]  /*3910*/  MUFU.EX2 R69, R14 ;  /* 0x0000000e00457308 */ /* 0x0000620000000800 */
[----:B--2---:R-:W-:Y:S02]  /*3920*/  F2FP.BF16.F32.PACK_AB R190, R65, R20 ;  /* 0x0000001441be723e */ /* 0x004fe400000010ff */
[----:B------:R-:W-:-:S04]  /*3930*/  FMNMX.FTZ R4, R63, R4, !PT ;  /* 0x000000043f047209 */ /* 0x000fc80007810000 */
[----:B------:R-:W-:Y:S01]  /*3940*/  FMNMX.FTZ R4, R3, R4, !PT ;  /* 0x0000000403047209 */ /* 0x000fe20007810000 */
[----:B------:R-:W-:Y:S01]  /*3950*/  MUFU.EX2 R28, R28 ;  /* 0x0000001c001c7308 */ /* 0x000fe20000000800 */
[-CC-:B0-----:R-:W-:Y:S01]  /*3960*/  FFMA.FTZ R14, R40, R0.reuse, -R57.reuse ;  /* 0x00000000280e7223 */ /* 0x181fe20000010839 */
[----:B------:R-:W-:Y:S01]  /*3970*/  FFMA.FTZ R40, R88, R0, -R57 ;  /* 0x0000000058287223 */ /* 0x000fe20000010839 */
[----:B------:R-:W-:-:S04]  /*3980*/  FMNMX.FTZ R4, R67, R4, !PT ;  /* 0x0000000443047209 */ /* 0x000fc80007810000 */
[----:B------:R-:W-:Y:S01]  /*3990*/  FMNMX.FTZ R4, R49, R4, !PT ;  /* 0x0000000431047209 */ /* 0x000fe20007810000 */
[----:B------:R0:W2:Y:S01]  /*39a0*/  MUFU.EX2 R73, R24 ;  /* 0x0000001800497308 */ /* 0x0000a20000000800 */
[----:B-1----:R-:W-:Y:S02]  /*39b0*/  F2FP.BF16.F32.PACK_AB R184, R69, R26 ;  /* 0x0000001a45b8723e */ /* 0x002fe400000010ff */
[----:B------:R-:W-:-:S05]  /*39c0*/  FMNMX.FTZ R4, R71, R4, !PT ;  /* 0x0000000447047209 */ /* 0x000fca0007810000 */
[----:B------:R-:W1:Y:S01]  /*39d0*/  SHFL.BFLY PT, R53, R4, 0x2, 0x1f ;  /* 0x0c401f0004357f89 */ /* 0x000e6200000e0000 */
[----:B------:R-:W-:Y:S01]  /*39e0*/  MUFU.EX2 R85, R40 ;  /* 0x0000002800557308 */ /* 0x000fe20000000800 */
[----:B0-----:R-:W-:-:S07]  /*39f0*/  FFMA.FTZ R24, R78, R0, -R57 ;  /* 0x000000004e187223 */ /* 0x001fce0000010839 */
[----:B------:R-:W-:Y:S01]  /*3a00*/  MUFU.EX2 R14, R14 ;  /* 0x0000000e000e7308 */ /* 0x000fe20000000800 */
[----:B--2---:R-:W-:-:S07]  /*3a10*/  F2FP.BF16.F32.PACK_AB R186, R73, R28 ;  /* 0x0000001c49ba723e */ /* 0x004fce00000010ff */
[----:B------:R0:W2:Y:S01]  /*3a20*/  MUFU.EX2 R75, R24 ;  /* 0x00000018004b7308 */ /* 0x0000a20000000800 */
[----:B-1----:R-:W-:-:S07]  /*3a30*/  FMNMX.FTZ R53, R4, R53, !PT ;  /* 0x0000003504357209 */ /* 0x002fce0007810000 */
[----:B------:R-:W-:Y:S01]  /*3a40*/  MUFU.EX2 R87, R42 ;  /* 0x0000002a00577308 */ /* 0x000fe20000000800 */
[----:B0-----:R-:W-:Y:S01]  /*3a50*/  FFMA.FTZ R24, R82, R0, -R57 ;  /* 0x0000000052187223 */ /* 0x001fe20000010839 */
[----:B------:R-:W0:Y:S06]  /*3a60*/  SHFL.BFLY PT, R4, R53, 0x1, 0x1f ;  /* 0x0c201f0035047f89 */ /* 0x000e2c00000e0000 */
[----:B------:R-:W1:Y:S01]  /*3a70*/  MUFU.EX2 R2, R2 ;  /* 0x0000000200027308 */ /* 0x000e620000000800 */
[----:B--2---:R-:W-:-:S07]  /*3a80*/  F2FP.BF16.F32.PACK_AB R180, R75, R14 ;  /* 0x0000000e4bb4723e */ /* 0x004fce00000010ff */
[----:B------:R-:W-:Y:S08]  /*3a90*/  MUFU.EX2 R32, R32 ;  /* 0x0000002000207308 */ /* 0x000ff00000000800 */
[----:B------:R2:W3:Y:S01]  /*3aa0*/  MUFU.EX2 R79, R24 ;  /* 0x00000018004f7308 */ /* 0x0004e20000000800 */
[----:B-1----:R-:W-:Y:S02]  /*3ab0*/  F2FP.BF16.F32.PACK_AB R182, R77, R2 ;  /* 0x000000024db6723e */ /* 0x002fe400000010ff */
[----:B0-----:R-:W-:-:S04]  /*3ac0*/  FMNMX.FTZ R4, R53, R4, !PT ;  /* 0x0000000435047209 */ /* 0x001fc80007810000 */
[C---:B------:R-:W-:Y:S01]  /*3ad0*/  FSETP.NEU.FTZ.AND P2, PT, R4.reuse, -INF , PT ;  /* 0xff8000000400780b */ /* 0x040fe20003f5d000 */
[-C--:B------:R-:W-:Y:S01]  /*3ae0*/  FMUL.FTZ R30, R4, R0.reuse ;  /* 0x00000000041e7220 */ /* 0x080fe20000410000 */
[----:B------:R-:W-:Y:S01]  /*3af0*/  MUFU.EX2 R34, R34 ;  /* 0x0000002200227308 */ /* 0x000fe20000000800 */
[----:B--2---:R-:W-:-:S03]  /*3b00*/  FFMA.FTZ R24, R60, R0, -R57 ;  /* 0x000000003c187223 */ /* 0x004fc60000010839 */
[----:B------:R-:W-:Y:S02]  /*3b10*/  FSEL R30, R30, RZ, P2 ;  /* 0x000000ff1e1e7208 */ /* 0x000fe40001000000 */
[----:B------:R-:W-:Y:S02]  /*3b20*/  PLOP3.LUT P2, PT, PT, PT, UP1, 0x40, 0x0 ;  /* 0x000000000000781c */ /* 0x000fe40003f4e818 */
[----:B------:R-:W0:Y:S01]  /*3b30*/  MUFU.EX2 R81, R36 ;  /* 0x0000002400517308 */ /* 0x000e220000000800 */
[-CC-:B------:R-:W-:Y:S01]  /*3b40*/  FFMA.FTZ R9, R9, R0.reuse, -R30.reuse ;  /* 0x0000000009097223 */ /* 0x180fe2000001081e */
[-CC-:B------:R-:W-:Y:S01]  /*3b50*/  FFMA.FTZ R27, R27, R0.reuse, -R30.reuse ;  /* 0x000000001b1b7223 */ /* 0x180fe2000001081e */
        /* <DEDUP_REMOVED lines=12> */
[-CC-:B------:R-:W-:Y:S01]  /*3c20*/  FFMA.FTZ R51, R51, R0.reuse, -R30.reuse ;  /* 0x0000000033337223 */ /* 0x180fe2000001081e */
[----:B------:R-:W2:Y:S01]  /*3c30*/  MUFU.EX2 R40, R27 ;  /* 0x0000001b00287308 */ /* 0x000ea20000000800 */
[----:B-1----:R-:W-:Y:S01]  /*3c40*/  FADD.FTZ R9, R8, R61 ;  /* 0x0000003d08097221 */ /* 0x002fe20000010000 */
[-C--:B------:R-:W-:Y:S01]  /*3c50*/  FFMA.FTZ R36, R64, R0.reuse, -R57 ;  /* 0x0000000040247223 */ /* 0x080fe20000010839 */
[-CC-:B------:R-:W-:Y:S01]  /*3c60*/  FFMA.FTZ R37, R37, R0.reuse, -R30.reuse ;  /* 0x0000000025257223 */ /* 0x180fe2000001081e */
[-CC-:B------:R-:W-:Y:S01]  /*3c70*/  FFMA.FTZ R55, R55, R0.reuse, -R30.reuse ;  /* 0x0000000037377223 */ /* 0x180fe2000001081e */
[----:B------:R-:W-:Y:S01]  /*3c80*/  FADD.FTZ R54, R20, R9 ;  /* 0x0000000914367221 */ /* 0x000fe20000010000 */
[-CC-:B------:R-:W-:Y:S01]  /*3c90*/  FFMA.FTZ R41, R41, R0.reuse, -R30.reuse ;  /* 0x0000000029297223 */ /* 0x180fe2000001081e */
[-C--:B------:R-:W-:Y:S01]  /*3ca0*/  FFMA.FTZ R59, R59, R0.reuse, -R30 ;  /* 0x000000003b3b7223 */ /* 0x080fe2000001081e */
[----:B------:R-:W1:Y:S01]  /*3cb0*/  MUFU.EX2 R13, R13 ;  /* 0x0000000d000d7308 */ /* 0x000e620000000800 */
[----:B------:R-:W-:Y:S01]  /*3cc0*/  FADD.FTZ R9, R65, R54 ;  /* 0x0000003641097221 */ /* 0x000fe20000010000 */
[-CC-:B------:R-:W-:Y:S01]  /*3cd0*/  FFMA.FTZ R45, R45, R0.reuse, -R30.reuse ;  /* 0x000000002d2d7223 */ /* 0x180fe2000001081e */
[-CC-:B------:R-:W-:Y:S01]  /*3ce0*/  FFMA.FTZ R63, R63, R0.reuse, -R30.reuse ;  /* 0x000000003f3f7223 */ /* 0x180fe2000001081e */
[-CC-:B------:R-:W-:Y:S01]  /*3cf0*/  FFMA.FTZ R3, R3, R0.reuse, -R30.reuse ;  /* 0x0000000003037223 */ /* 0x180fe2000001081e */
[----:B------:R-:W-:Y:S01]  /*3d00*/  FADD.FTZ R54, R26, R9 ;  /* 0x000000091a367221 */ /* 0x000fe20000010000 */
[-CC-:B------:R-:W-:Y:S01]  /*3d10*/  FFMA.FTZ R67, R67, R0.reuse, -R30.reuse ;  /* 0x0000000043437223 */ /* 0x180fe2000001081e */
[-C--:B------:R-:W-:Y:S01]  /*3d20*/  FFMA.FTZ R49, R49, R0.reuse, -R30 ;  /* 0x0000000031317223 */ /* 0x080fe2000001081e */
[----:B------:R-:W4:Y:S01]  /*3d30*/  MUFU.EX2 R42, R31 ;  /* 0x0000001f002a7308 */ /* 0x000f220000000800 */
[----:B------:R-:W-:Y:S01]  /*3d40*/  FADD.FTZ R9, R69, R54 ;  /* 0x0000003645097221 */ /* 0x000fe20000010000 */
[-C--:B------:R-:W-:Y:S01]  /*3d50*/  FFMA.FTZ R30, R71, R0.reuse, -R30 ;  /* 0x00000000471e7223 */ /* 0x080fe2000001081e */
[----:B------:R-:W-:Y:S01]  /*3d60*/  FFMA.FTZ R57, R92, R0, -R57 ;  /* 0x000000005c397223 */ /* 0x000fe20000010839 */
[----:B---3--:R-:W-:Y:S01]  /*3d70*/  F2FP.BF16.F32.PACK_AB R176, R79, R32 ;  /* 0x000000204fb0723e */ /* 0x008fe200000010ff */
[----:B------:R-:W-:Y:S01]  /*3d80*/  FADD.FTZ R56, R28, R9 ;  /* 0x000000091c387221 */ /* 0x000fe20000010000 */
[----:B0-----:R-:W-:-:S02]  /*3d90*/  F2FP.BF16.F32.PACK_AB R178, R81, R34 ;  /* 0x0000002251b2723e */ /* 0x001fc400000010ff */
[----:B------:R-:W0:Y:S01]  /*3da0*/  MUFU.EX2 R15, R15 ;  /* 0x0000000f000f7308 */ /* 0x000e220000000800 */
[----:B------:R-:W-:Y:S01]  /*3db0*/  FADD.FTZ R9, R73, R56 ;  /* 0x0000003849097221 */ /* 0x000fe20000010000 */
[----:B--2---:R-:W-:Y:S01]  /*3dc0*/  FADD.FTZ R56, R189, R40 ;  /* 0x00000028bd387221 */ /* 0x004fe20000010000 */
[----:B------:R-:W-:Y:S02]  /*3dd0*/  F2FP.BF16.F32.PACK_AB R189, R40, R189 ;  /* 0x000000bd28bd723e */ /* 0x000fe400000010ff */
[----:B------:R-:W-:Y:S01]  /*3de0*/  FADD.FTZ R58, R14, R9 ;  /* 0x000000090e3a7221 */ /* 0x000fe20000010000 */
[----:B-1----:R-:W-:Y:S02]  /*3df0*/  FADD.FTZ R9, R13, R56 ;  /* 0x000000380d097221 */ /* 0x002fe40000010000 */
[----:B------:R-:W1:Y:S01]  /*3e00*/  MUFU.EX2 R46, R35 ;  /* 0x00000023002e7308 */ /* 0x000e620000000800 */
[----:B------:R-:W-:Y:S01]  /*3e10*/  FADD.FTZ R27, R75, R58 ;  /* 0x0000003a4b1b7221 */ /* 0x000fe20000010000 */
[C---:B----4-:R-:W-:Y:S01]  /*3e20*/  FADD.FTZ R56, R42.reuse, R9 ;  /* 0x000000092a387221 */ /* 0x050fe20000010000 */
[----:B------:R-:W-:-:S02]  /*3e30*/  F2FP.BF16.F32.PACK_AB R191, R42, R13 ;  /* 0x0000000d2abf723e */ /* 0x000fc400000010ff */
[----:B------:R-:W-:-:S03]  /*3e40*/  FADD.FTZ R58, R2, R27 ;  /* 0x0000001b023a7221 */ /* 0x000fc60000010000 */
[----:B------:R-:W2:Y:S01]  /*3e50*/  MUFU.EX2 R21, R21 ;  /* 0x0000001500157308 */ /* 0x000ea20000000800 */
[----:B0-----:R-:W-:Y:S01]  /*3e60*/  FADD.FTZ R9, R15, R56 ;  /* 0x000000380f097221 */ /* 0x001fe20000010000 */
[----:B------:R-:W-:-:S04]  /*3e70*/  FADD.FTZ R27, R77, R58 ;  /* 0x0000003a4d1b7221 */ /* 0x000fc80000010000 */
[----:B------:R-:W-:Y:S02]  /*3e80*/  FADD.FTZ R58, R32, R27 ;  /* 0x0000001b203a7221 */ /* 0x000fe40000010000 */
[----:B------:R-:W0:Y:S01]  /*3e90*/  MUFU.EX2 R48, R39 ;  /* 0x0000002700307308 */ /* 0x000e220000000800 */
[C---:B-1----:R-:W-:Y:S01]  /*3ea0*/  FADD.FTZ R56, R46.reuse, R9 ;  /* 0x000000092e387221 */ /* 0x042fe20000010000 */
[----:B------:R-:W-:Y:S01]  /*3eb0*/  FADD.FTZ R27, R79, R58 ;  /* 0x0000003a4f1b7221 */ /* 0x000fe20000010000 */
[----:B------:R-:W-:-:S03]  /*3ec0*/  F2FP.BF16.F32.PACK_AB R185, R46, R15 ;  /* 0x0000000f2eb9723e */ /* 0x000fc600000010ff */
[----:B------:R-:W-:Y:S02]  /*3ed0*/  FADD.FTZ R60, R34, R27 ;  /* 0x0000001b223c7221 */ /* 0x000fe40000010000 */
[----:B------:R-:W1:Y:S01]  /*3ee0*/  MUFU.EX2 R25, R25 ;  /* 0x0000001900197308 */ /* 0x000e620000000800 */
[----:B--2---:R-:W-:Y:S01]  /*3ef0*/  FADD.FTZ R9, R21, R56 ;  /* 0x0000003815097221 */ /* 0x004fe20000010000 */
[----:B------:R-:W-:-:S06]  /*3f00*/  FADD.FTZ R27, R81, R60 ;  /* 0x0000003c511b7221 */ /* 0x000fcc0000010000 */
[----:B------:R-:W2:Y:S01]  /*3f10*/  MUFU.EX2 R50, R43 ;  /* 0x0000002b00327308 */ /* 0x000ea20000000800 */
[C---:B0-----:R-:W-:Y:S01]  /*3f20*/  FADD.FTZ R58, R48.reuse, R9 ;  /* 0x00000009303a7221 */ /* 0x041fe20000010000 */
[----:B------:R-:W-:-:S06]  /*3f30*/  F2FP.BF16.F32.PACK_AB R187, R48, R21 ;  /* 0x0000001530bb723e */ /* 0x000fcc00000010ff */
[----:B------:R-:W0:Y:S01]  /*3f40*/  MUFU.EX2 R38, R38 ;  /* 0x0000002600267308 */ /* 0x000e220000000800 */
[----:B-1----:R-:W-:-:S07]  /*3f50*/  FADD.FTZ R9, R25, R58 ;  /* 0x0000003a19097221 */ /* 0x002fce0000010000 */
[----:B------:R-:W1:Y:S01]  /*3f60*/  MUFU.EX2 R29, R29 ;  /* 0x0000001d001d7308 */ /* 0x000e620000000800 */
[C---:B--2---:R-:W-:Y:S01]  /*3f70*/  FADD.FTZ R8, R50.reuse, R9 ;  /* 0x0000000932087221 */ /* 0x044fe20000010000 */
[----:B------:R-:W-:-:S06]  /*3f80*/  F2FP.BF16.F32.PACK_AB R181, R50, R25 ;  /* 0x0000001932b5723e */ /* 0x000fcc00000010ff */
[----:B------:R-:W2:Y:S01]  /*3f90*/  MUFU.EX2 R52, R47 ;  /* 0x0000002f00347308 */ /* 0x000ea20000000800 */
[----:B0-----:R-:W-:Y:S01]  /*3fa0*/  FADD.FTZ R58, R38, R27 ;  /* 0x0000001b263a7221 */ /* 0x001fe20000010000 */
[----:B------:R-:W-:-:S03]  /*3fb0*/  F2FP.BF16.F32.PACK_AB R172, R83, R38 ;  /* 0x0000002653ac723e */ /* 0x000fc600000010ff */
[----:B------:R-:W-:-:S03]  /*3fc0*/  FADD.FTZ R27, R83, R58 ;  /* 0x0000003a531b7221 */ /* 0x000fc60000010000 */
        /* <DEDUP_REMOVED lines=24> */
[----:B0-----:R-:W-:-:S07]  /*4150*/  FADD.FTZ R20, R44, R27 ;  /* 0x0000001b2c147221 */ /* 0x001fce0000010000 */
        /* <DEDUP_REMOVED lines=16> */
[----:B-1----:R-:W-:-:S04]  /*4260*/  FADD.FTZ R13, R49, R14 ;  /* 0x0000000e310d7221 */ /* 0x002fc80000010000 */
[C---:B--2---:R-:W-:Y:S01]  /*4270*/  FADD.FTZ R8, R30.reuse, R13 ;  /* 0x0000000d1e087221 */ /* 0x044fe20000010000 */
[----:B------:R-:W-:Y:S01]  /*4280*/  F2FP.BF16.F32.PACK_AB R171, R30, R49 ;  /* 0x000000311eab723e */ /* 0x000fe200000010ff */
[----:B------:R-:W-:Y:S02]  /*4290*/  VIADD R13, R23, 0xfffffffe ;  /* 0xfffffffe170d7836 */ /* 0x000fe40000000000 */
[C---:B0-----:R-:W-:Y:S01]  /*42a0*/  FADD.FTZ R9, R57.reuse, R20 ;  /* 0x0000001439097221 */ /* 0x041fe20000010000 */
[----:B------:R-:W-:Y:S01]  /*42b0*/  F2FP.BF16.F32.PACK_AB R170, R57, R44 ;  /* 0x0000002c39aa723e */ /* 0x000fe200000010ff */
[----:B------:R-:W-:Y:S06]  /*42c0*/  @P2 BRA `(.L_x_939) ;  /* 0x0000000000442947 */ /* 0x000fec0003800000 */
        /* <DEDUP_REMOVED lines=10> */
.L_x_940:
[----:B------:R-:W-:-:S11]  /*4370*/  UISETP.NE.AND UP2, UPT, UR5, 0x1, UPT ;  /* 0x000000010500788c */ /* 0x000fd6000bf45270 */
[----:B------:R-:W-:Y:S02]  /*4380*/  @UP2 ULDC.64 UR14, c[0x0][0x9e8] ;  /* 0x00027a00000e2ab9 */ /* 0x000fe40000000a00 */
[----:B------:R-:W-:-:S04]  /*4390*/  UIMAD.WIDE.U32 UR6, UR11, UR14, URZ ;  /* 0x0000000e0b0672a5 */ /* 0x000fc8000f8e003f */
[----:B------:R-:W-:-:S12]  /*43a0*/  @UP2 USHF.R.U32.HI UR11, URZ, UR15, UR7 ;  /* 0x0000000f3f0b2299 */ /* 0x000fd80008011607 */
.L_x_941:
[----:B------:R-:W-:-:S04]  /*43b0*/  UIMAD UR5, UR11, UR5, UR5 ;  /* 0x000000050b0572a4 */ /* 0x000fc8000f8e0205 */
[----:B------:R-:W-:-:S04]  /*43c0*/  UISETP.LT.AND UP2, UPT, UR4, UR5, UPT ;  /* 0x000000050400728c */ /* 0x000fc8000bf41270 */
[----:B------:R-:W-:-:S12]  /*43d0*/  USEL UR4, UR4, UR5, UP2 ;  /* 0x0000000504047287 */ /* 0x000fd80009000000 */
.L_x_939:
[----:B------:R-:W-:Y:S01]  /*43e0*/  R2UR UR6, R17 ;  /* 0x00000000110672ca */ /* 0x000fe200000e0000 */
[----:B------:R-:W-:Y:S01]  /*43f0*/  UIMAD.WIDE UR4, UR4, 0x2aaaaaab, URZ ;  /* 0x2aaaaaab040478a5 */ /* 0x000fe2000f8e023f */
[----:B------:R-:W-:Y:S01]  /*4400*/  IMAD.MOV.U32 R3, RZ, RZ, 0x3f800000 ;  /* 0x3f800000ff037424 */ /* 0x000fe200078e00ff */
[----:B------:R-:W-:Y:S01]  /*4410*/  CS2R R118, SRZ ;  /* 0x0000000000767805 */ /* 0x000fe2000001ff00 */
[----:B------:R-:W-:Y:S01]  /*4420*/  IMAD.MOV.U32 R2, RZ, RZ, 0x3f800000 ;  /* 0x3f800000ff027424 */ /* 0x000fe200078e00ff */
[----:B------:R-:W-:Y:S01]  /*4430*/  USHF.R.U32.HI UR4, URZ, 0x1f, UR5 ;  /* 0x0000001f3f047899 */ /* 0x000fe20008011605 */
[----:B------:R-:W-:Y:S02]  /*4440*/  CS2R R116, SRZ ;  /* 0x0000000000747805 */ /* 0x000fe4000001ff00 */
[----:B------:R-:W-:Y:S02]  /*4450*/  CS2R R114, SRZ ;  /* 0x0000000000727805 */ /* 0x000fe4000001ff00 */
[----:B------:R-:W-:Y:S01]  /*4460*/  CS2R R112, SRZ ;  /* 0x0000000000707805 */ /* 0x000fe2000001ff00 */
[----:B------:R-:W-:Y:S01]  /*4470*/  ULEA.HI.SX32 UR4, UR5, UR4, 0x1c ;  /* 0x0000000405047291 */ /* 0x000fe2000f8fe23f */
[----:B------:R-:W-:-:S02]  /*4480*/  CS2R R110, SRZ ;  /* 0x00000000006e7805 */ /* 0x000fc4000001ff00 */
[----:B------:R-:W-:Y:S01]  /*4490*/  CS2R R108, SRZ ;  /* 0x00000000006c7805 */ /* 0x000fe2000001ff00 */
[----:B------:R-:W-:Y:S01]  /*44a0*/  UMOV UR5, URZ ;  /* 0x0000003f00057c82 */ /* 0x000fe20008000000 */
[----:B------:R-:W-:Y:S01]  /*44b0*/  UISETP.LT.AND UP2, UPT, UR6, UR4, UPT ;  /* 0x000000040600728c */ /* 0x000fe2000bf41270 */
[----:B------:R-:W-:Y:S02]  /*44c0*/  CS2R R106, SRZ ;  /* 0x00000000006a7805 */ /* 0x000fe4000001ff00 */
[----:B------:R-:W-:Y:S02]  /*44d0*/  CS2R R104, SRZ ;  /* 0x0000000000687805 */ /* 0x000fe4000001ff00 */
[----:B------:R-:W-:Y:S01]  /*44e0*/  CS2R R102, SRZ ;  /* 0x0000000000667805 */ /* 0x000fe2000001ff00 */
[----:B------:R-:W-:Y:S01]  /*44f0*/  USEL UR56, UR6, UR4, !UP2 ;  /* 0x0000000406387287 */ /* 0x000fe2000d000000 */
[----:B------:R-:W-:Y:S02]  /*4500*/  CS2R R100, SRZ ;  /* 0x0000000000647805 */ /* 0x000fe4000001ff00 */
[----:B------:R-:W-:Y:S01]  /*4510*/  CS2R R98, SRZ ;  /* 0x0000000000627805 */ /* 0x000fe2000001ff00 */
[----:B------:R-:W-:Y:S01]  /*4520*/  UMOV UR4, URZ ;  /* 0x0000003f00047c82 */ /* 0x000fe20008000000 */
[----:B------:R-:W-:-:S02]  /*4530*/  CS2R R96, SRZ ;  /* 0x0000000000607805 */ /* 0x000fc4000001ff00 */
[----:B------:R-:W-:Y:S02]  /*4540*/  CS2R R94, SRZ ;  /* 0x00000000005e7805 */ /* 0x000fe4000001ff00 */
[----:B------:R-:W-:Y:S02]  /*4550*/  ISETP.GE.AND P2, PT, R13, UR56, PT ;  /* 0x000000380d007c0c */ /* 0x000fe4000bf46270 */
        /* <DEDUP_REMOVED lines=35> */
[----:B------:R-:W-:Y:S06]  /*4790*/  @!P2 BRA `(.L_x_942) ;  /* 0x0000002c00f0a947 */ /* 0x000fec0003800000 */
[----:B------:R-:W-:Y:S01]  /*47a0*/  IMAD.MOV.U32 R3, RZ, RZ, 0x3f800000 ;  /* 0x3f800000ff037424 */ /* 0x000fe200078e00ff */
[----:B------:R-:W-:Y:S01]  /*47b0*/  UMOV UR6, URZ ;  /* 0x0000003f00067c82 */ /* 0x000fe20008000000 */
[----:B------:R-:W-:Y:S01]  /*47c0*/  IMAD.MOV.U32 R119, RZ, RZ, RZ ;  /* 0x000000ffff777224 */ /* 0x000fe200078e00ff */
[----:B------:R-:W-:Y:S01]  /*47d0*/  UMOV UR7, URZ ;  /* 0x0000003f00077c82 */ /* 0x000fe20008000000 */
[----:B------:R-:W-:Y:S01]  /*47e0*/  ULDC UR58, c[0x0][0x9e4] ;  /* 0x00027900003a7ab9 */ /* 0x000fe20000000800 */
[----:B------:R-:W-:-:S05]  /*47f0*/  ULDC UR60, c[0x0][0x2f0] ;  /* 0x0000bc00003c7ab9 */ /* 0x000fca0000000800 */
.L_x_959:
[----:B------:R-:W-:-:S04]  /*4800*/  UIADD3 UR4, UR7, 0x1, URZ ;  /* 0x0000000107047890 */ /* 0x000fc8000fffe03f */
[----:B------:R-:W-:-:S04]  /*4810*/  UISETP.NE.AND UP2, UPT, UR4, 0x2, UPT ;  /* 0x000000020400788c */ /* 0x000fc8000bf45270 */
[----:B------:R-:W-:Y:S02]  /*4820*/  USEL UR5, URZ, 0x1, UP2 ;  /* 0x000000013f057887 */ /* 0x000fe40009000000 */
[----:B------:R-:W-:Y:S02]  /*4830*/  USEL UR4, UR4, URZ, UP2 ;  /* 0x0000003f04047287 */ /* 0x000fe40009000000 */
[----:B------:R-:W-:Y:S01]  /*4840*/  ULOP3.LUT UR5, UR6, UR5, URZ, 0x3c, !UPT ;  /* 0x0000000506057292 */ /* 0x000fe2000f8e3c3f */
[----:B------:R-:W-:Y:S11]  /*4850*/  @!P0 BRA `(.L_x_943) ;  /* 0x0000000000048947 */ /* 0x000ff60003800000 */
[----:B------:R-:W-:Y:S01]  /*4860*/  BPT.TRAP 0x1 ;  /* 0x000000040000795c */ /* 0x000fe20000300000 */
.L_x_943:
[----:B------:R-:W-:Y:S01]  /*4870*/  ULEA UR61, UR4, UR57, 0x3 ;  /* 0x00000039043d7291 */ /* 0x000fe2000f8e183f */
[----:B------:R-:W-:-:S05]  /*4880*/  IMAD.U32 R0, RZ, RZ, UR5 ;  /* 0x00000005ff007e24 */ /* 0x000fca000f8e00ff */
[----:B------:R-:W-:-:S04]  /*4890*/  SHF.L.U32 R0, R0, 0x1f, RZ ;  /* 0x0000001f00007819 */ /* 0x000fc800000006ff */
[----:B------:R0:W1:Y:S01]  /*48a0*/  SYNCS.PHASECHK.TRANS64.TRYWAIT P2, [UR61+0x30830], R0 ;  /* 0x03083000ff0075a7 */ /* 0x000062000804017d */
[----:B------:R-:W-:Y:S05]  /*48b0*/  @!P0 BRA `(.L_x_944) ;  /* 0x0000000000048947 */ /* 0x000fea0003800000 */
[----:B------:R-:W-:Y:S01]  /*48c0*/  BPT.TRAP 0x1 ;  /* 0x000000040000795c */ /* 0x000fe20000300000 */
.L_x_944:
[----:B-1----:R-:W-:Y:S05]  /*48d0*/  @P2 BRA `(.L_x_945) ;  /* 0x0000000000082947 */ /* 0x002fea0003800000 */
[----:B------:R-:W1:Y:S02]  /*48e0*/  SYNCS.PHASECHK.TRANS64.TRYWAIT P2, [UR61+0x30830], R0 ;  /* 0x03083000ff0075a7 */ /* 0x000e64000804017d */
[----:B-1----:R-:W-:Y:S05]  /*48f0*/  @!P2 BRA `(.L_x_946) ;  /* 0x000000f4009ca947 */ /* 0x002fea0003800000 */
.L_x_945:
[----:B------:R-:W-:Y:S01]  /*4900*/  R2UR UR52, R6 ;  /* 0x00000000063472ca */ /* 0x000fe200000e0000 */
[----:B------:R-:W-:Y:S01]  /*4910*/  UIMAD UR50, UR4, 0x900, UR59 ;  /* 0x00000900043278a4 */ /* 0x000fe2000f8e023b */
[----:B------:R-:W-:Y:S01]  /*4920*/  R2UR UR53, R7 ;  /* 0x00000000073572ca */ /* 0x000fe200000e0000 */
[----:B------:R-:W-:Y:S01]  /*4930*/  WARPGROUP.ARRIVE ;  /* 0x00000000000079c5 */ /* 0x000fe20000000000 */
[----:B------:R-:W-:Y:S01]  /*4940*/  UMOV UR55, 0x40000040 ;  /* 0x4000004000377882 */ /* 0x000fe20000000000 */
[----:B------:R-:W-:Y:S01]  /*4950*/  UIADD3 UR10, UR50, 0x2, URZ ;  /* 0x00000002320a7890 */ /* 0x000fe2000fffe03f */
[-C--:B------:R-:W-:Y:S01]  /*4960*/  FMUL.FTZ R24, R24, R2.reuse ;  /* 0x0000000218187220 */ /* 0x080fe20000410000 */
[----:B------:R-:W-:Y:S01]  /*4970*/  UMOV UR11, 0x40000040 ;  /* 0x40000040000b7882 */ /* 0x000fe20000000000 */
[----:B------:R-:W-:Y:S01]  /*4980*/  UMOV UR54, UR50 ;  /* 0x0000003200367c82 */ /* 0x000fe20008000000 */
[----:B------:R-:W-:Y:S01]  /*4990*/  UIADD3 UR14, UR50, 0x4, URZ ;  /* 0x00000004320e7890 */ /* 0x000fe2000fffe03f */
[-C--:B------:R-:W-:Y:S01]  /*49a0*/  FMUL.FTZ R25, R25, R2.reuse ;  /* 0x0000000219197220 */ /* 0x080fe20000410000 */
[----:B------:R-:W-:Y:S01]  /*49b0*/  UMOV UR15, 0x40000040 ;  /* 0x40000040000f7882 */ /* 0x000fe20000000000 */
[----:B------:R-:W-:Y:S01]  /*49c0*/  UIADD3 UR18, UR50, 0x6, URZ ;  /* 0x0000000632127890 */ /* 0x000fe2000fffe03f */
[-C--:B------:R-:W-:Y:S01]  /*49d0*/  FMUL.FTZ R28, R28, R2.reuse ;  /* 0x000000021c1c7220 */ /* 0x080fe20000410000 */
[----:B------:R-:W-:Y:S01]  /*49e0*/  UMOV UR19, 0x40000040 ;  /* 0x4000004000137882 */ /* 0x000fe20000000000 */
[----:B------:R-:W-:Y:S01]  /*49f0*/  HGMMA.64x96x16.F32.BF16 R120, gdesc[UR52], RZ, !UPT, gsb0 ;  /* 0x01600000347879f0 */ /* 0x000fe2000c0018ff */
        /* <DEDUP_REMOVED lines=108> */
[----:B------:R-:W-:Y:S01]  /*50c0*/  HGMMA.64x96x16.F32.BF16 R120, gdesc[UR8], R120, gsb0 ;  /* 0x01600000087879f0 */ /* 0x000fe20008001878 */
[-C--:B------:R-:W-:Y:S01]  /*50d0*/  FMUL.FTZ R115, R115, R3.reuse ;  /* 0x0000000373737220 */ /* 0x080fe20000410000 */
[-C--:B------:R-:W-:Y:S01]  /*50e0*/  FMUL.FTZ R118, R118, R3.reuse ;  /* 0x0000000376767220 */ /* 0x080fe20000410000 */
[----:B------:R-:W-:Y:S01]  /*50f0*/  FMUL.FTZ R119, R119, R3 ;  /* 0x0000000377777220 */ /* 0x000fe20000410000 */
[----:B------:R-:W-:-:S02]  /*5100*/  WARPGROUP.DEPBAR.LE gsb0, 0x0 ;  /* 0x00008000000079c5 */ /* 0x000fc40000010000 */
        /* <DEDUP_REMOVED lines=30> */
[----:B------:R-:W-:Y:S05]  /*52f0*/  @!P0 BRA `(.L_x_947) ;  /* 0x0000000000048947 */ /* 0x000fea0003800000 */
[----:B------:R-:W-:Y:S01]  /*5300*/  BPT.TRAP 0x1 ;  /* 0x000000040000795c */ /* 0x000fe20000300000 */
.L_x_947:
[----:B------:R-:W-:Y:S01]  /*5310*/  ULEA UR11, UR7, UR57, 0x3 ;  /* 0x00000039070b7291 */ /* 0x000fe2000f8e183f */
[----:B01----:R-:W-:-:S05]  /*5320*/  IMAD.U32 R0, RZ, RZ, UR6 ;  /* 0x00000006ff007e24 */ /* 0x003fca000f8e00ff */
[----:B------:R-:W-:-:S04]  /*5330*/  SHF.L.U32 R0, R0, 0x1f, RZ ;  /* 0x0000001f00007819 */ /* 0x000fc800000006ff */
[----:B------:R0:W1:Y:S01]  /*5340*/  SYNCS.PHASECHK.TRANS64.TRYWAIT P2, [UR11+0x30850], R0 ;  /* 0x03085000ff0075a7 */ /* 0x000062000804014b */
[----:B------:R-:W-:Y:S05]  /*5350*/  @!P0 BRA `(.L_x_948) ;  /* 0x0000000000048947 */ /* 0x000fea0003800000 */
[----:B------:R-:W-:Y:S01]  /*5360*/  BPT.TRAP 0x1 ;  /* 0x000000040000795c */ /* 0x000fe20000300000 */
.L_x_948:
[----:B-1----:R-:W-:Y:S05]  /*5370*/  @P2 BRA `(.L_x_949) ;  /* 0x0000000000082947 */ /* 0x002fea0003800000 */
[----:B------:R-:W1:Y:S02]  /*5380*/  SYNCS.PHASECHK.TRANS64.TRYWAIT P2, [UR11+0x30850], R0 ;  /* 0x03085000ff0075a7 */ /* 0x000e64000804014b */
[----:B-1----:R-:W-:Y:S05]  /*5390*/  @!P2 BRA `(.L_x_950) ;  /* 0x000000ec000ca947 */ /* 0x002fea0003800000 */
.L_x_949:
[----:B------:R-:W-:Y:S01]  /*53a0*/  UIADD3 UR6, UR57, 0x400, URZ ;  /* 0x0000040039067890 */ /* 0x000fe2000fffe03f */
[----:B------:R-:W-:Y:S01]  /*53b0*/  WARPGROUP.ARRIVE ;  /* 0x00000000000079c5 */ /* 0x000fe20000000000 */
[----:B------:R-:W-:Y:S01]  /*53c0*/  PLOP3.LUT P2, PT, PT, PT, UP0, 0x80, 0x0 ;  /* 0x000000000000781c */ /* 0x000fe20003f4f008 */
[----:B------:R-:W-:Y:S01]  /*53d0*/  IMAD.MOV.U32 R15, RZ, RZ, R10 ;  /* 0x000000ffff0f7224 */ /* 0x000fe200078e000a */
[----:B------:R-:W-:Y:S01]  /*53e0*/  USHF.R.U32.HI UR6, URZ, 0x4, UR6 ;  /* 0x000000043f067899 */ /* 0x000fe20008011606 */
[----:B------:R-:W-:Y:S01]  /*53f0*/  PLOP3.LUT P3, PT, PT, PT, UP0, 0x80, 0x0 ;  /* 0x000000000000781c */ /* 0x000fe20003f6f008 */
[----:B01----:R-:W-:Y:S01]  /*5400*/  IMAD.U32 R0, RZ, RZ, UR61 ;  /* 0x0000003dff007e24 */ /* 0x003fe2000f8e00ff */
[----:B------:R-:W-:Y:S01]  /*5410*/  R2UR UR14, R12 ;  /* 0x000000000c0e72ca */ /* 0x000fe200000e0000 */
[----:B------:R-:W-:Y:S02]  /*5420*/  ULOP3.LUT UR6, UR6, 0x3fff, URZ, 0xc0, !UPT ;  /* 0x00003fff06067892 */ /* 0x000fe4000f8ec03f */
[----:B------:R-:W-:Y:S01]  /*5430*/  @!P1 VIADD R0, R0, 0x30840 ;  /* 0x0003084000009836 */ /* 0x000fe20000000000 */
[----:B------:R-:W-:Y:S01]  /*5440*/  ULDC UR18, c[0x0][0x288] ;  /* 0x0000a20000127ab9 */ /* 0x000fe20000000800 */
[----:B------:R-:W-:Y:S01]  /*5450*/  ULOP3.LUT UR6, UR6, 0x3000000, URZ, 0xfc, !UPT ;  /* 0x0300000006067892 */ /* 0x000fe2000f8efc3f */
[----:B------:R-:W-:-:S02]  /*5460*/  ULDC UR15, c[0x0][0x9e0] ;  /* 0x00027800000f7ab9 */ /* 0x000fc40000000800 */
[----:B------:R-:W-:Y:S01]  /*5470*/  @!P1 PRMT R0, RZ, 0x654, R0 ;  /* 0x00000654ff009816 */ /* 0x000fe20000000000 */
[----:B------:R-:W-:-:S03]  /*5480*/  UIMAD UR10, UR7, 0x900, UR6 ;  /* 0x00000900070a78a4 */ /* 0x000fc6000f8e0206 */
[----:B------:R-:W-:-:S04]  /*5490*/  UMOV UR7, 0x40000040 ;  /* 0x4000004000077882 */ /* 0x000fc80000000000 */
[----:B------:R-:W-:Y:S02]  /*54a0*/  UMOV UR6, UR10 ;  /* 0x0000000a00067c82 */ /* 0x000fe40008000000 */
        /* <DEDUP_REMOVED lines=15> */
[----:B------:R-:W-:-:S14]  /*55a0*/  IMAD R180, R13, -0x60, RZ ;  /* 0xffffffa00db47824 */ /* 0x000fdc00078e02ff */
[----:B------:R-:W-:Y:S01]  /*55b0*/  HGMMA.64x192x16.F32.BF16 R24, R176, gdesc[UR4].tnspB, R24, gsb0 ;  /* 0x42e00004b0187df0 */ /* 0x000fe20008001818 */
[----:B------:R-:W-:Y:S01]  /*55c0*/  UIADD3 UR6, UR10, 0x200, URZ ;  /* 0x000002000a067890 */ /* 0x000fe2000fffe03f */
[----:B------:R-:W-:Y:S01]  /*55d0*/  UMOV UR7, 0x40000040 ;  /* 0x4000004000077882 */ /* 0x000fe20000000000 */
[----:B------:R-:W-:Y:S02]  /*55e0*/  WARPGROUP.DEPBAR.LE gsb0, 0x0 ;  /* 0x00008000000079c5 */ /* 0x000fe40000010000 */
[----:B------:R-:W-:-:S15]  /*55f0*/  WARPGROUP.ARRIVE ;  /* 0x00000000000079c5 */ /* 0x000fde0000000000 */
[----:B------:R-:W-:Y:S01]  /*5600*/  HGMMA.64x192x16.F32.BF16 R24, R172, gdesc[UR4].tnspB, R24, gsb0 ;  /* 0x42e00004ac187df0 */ /* 0x000fe20008001818 */
[----:B------:R-:W-:Y:S01]  /*5610*/  UIADD3 UR6, UR10, 0x280, URZ ;  /* 0x000002800a067890 */ /* 0x000fe2000fffe03f */
[----:B------:R-:W-:Y:S02]  /*5620*/  UMOV UR7, 0x40000040 ;  /* 0x4000004000077882 */ /* 0x000fe40000000000 */
[----:B------:R-:W-:Y:S01]  /*5630*/  UMOV UR10, UR18 ;  /* 0x00000012000a7c82 */ /* 0x000fe20008000000 */
[----:B------:R-:W-:Y:S02]  /*5640*/  WARPGROUP.DEPBAR.LE gsb0, 0x0 ;  /* 0x00008000000079c5 */ /* 0x000fe40000010000 */
[----:B------:R-:W-:-:S13]  /*5650*/  WARPGROUP.ARRIVE ;  /* 0x00000000000079c5 */ /* 0x000fda0000000000 */
[----:B------:R-:W-:Y:S01]  /*5660*/  HGMMA.64x192x16.F32.BF16 R24, R168, gdesc[UR4].tnspB, R24, gsb0 ;  /* 0x42e00004a8187df0 */ /* 0x000fe20008001818 */
[----:B------:R-:W-:Y:S02]  /*5670*/  @UP0 ULDC UR6, c[0x0][0x44c] ;  /* 0x0001130000060ab9 */ /* 0x000fe40000000800 */
[----:B------:R-:W-:Y:S01]  /*5680*/  @P2 IMAD.HI.U32 R2, R10, UR6, RZ ;  /* 0x000000060a022c27 */ /* 0x000fe2000f8e00ff */
[----:B------:R-:W-:Y:S01]  /*5690*/  @UP0 ULDC UR6, c[0x0][0x450] ;  /* 0x0001140000060ab9 */ /* 0x000fe20000000800 */
[----:B------:R-:W-:-:S03]  /*56a0*/  PLOP3.LUT P2, PT, PT, PT, UP1, 0x40, 0x0 ;  /* 0x000000000000781c */ /* 0x000fc60003f4e818 */
[----:B------:R-:W-:Y:S01]  /*56b0*/  @P3 SHF.R.U32.HI R15, RZ, UR6, R2 ;  /* 0x00000006ff0f3c19 */ /* 0x000fe20008011602 */
[----:B------:R-:W-:-:S04]  /*56c0*/  VIADD R2, R180, 0x1 ;  /* 0x00000001b4027836 */ /* 0x000fc80000000000 */
[----:B------:R-:W0:Y:S01]  /*56d0*/  SHFL.IDX PT, R21, R15, RZ, 0x1c1f ;  /* 0x001c1fff0f157589 */ /* 0x000e2200000e0000 */
[----:B------:R-:W-:Y:S01]  /*56e0*/  IMAD R3, R11, -0x2, R2 ;  /* 0xfffffffe0b037824 */ /* 0x000fe200078e0202 */
[----:B------:R-:W-:Y:S02]  /*56f0*/  WARPGROUP.DEPBAR.LE gsb0, 0x0 ;  /* 0x00008000000079c5 */ /* 0x000fe40000010000 */
[----:B------:R1:W-:Y:S01]  /*5700*/  @!P1 SYNCS.ARRIVE.TRANS64.RED.A1T0 RZ, [R0+URZ], RZ ;  /* 0x000000ff00ff99a7 */ /* 0x0003e2000810043f */
[----:B------:R-:W-:Y:S02]  /*5710*/  VIADD R168, R3, 0xffffffff ;  /* 0xffffffff03a87836 */ /* 0x000fe40000000000 */
[----:B-1----:R-:W-:-:S04]  /*5720*/  IMAD R0, R16, UR60, R3 ;  /* 0x0000003c10007c24 */ /* 0x002fc8000f8e0203 */
[----:B------:R-:W-:-:S04]  /*5730*/  VIADD R0, R0, -UR10 ;  /* 0x8000000a00007c36 */ /* 0x000fc80008000000 */
[C---:B------:R-:W-:Y:S02]  /*5740*/  VIADD R20, R0.reuse, UR15 ;  /* 0x0000000f00147c36 */ /* 0x040fe40008000000 */
[----:B------:R-:W-:Y:S02]  /*5750*/  VIADD R22, R0, UR14 ;  /* 0x0000000e00167c36 */ /* 0x000fe40008000000 */
[--C-:B0-----:R-:W-:Y:S02]  /*5760*/  IMAD.IADD R0, R20, 0x1, R21.reuse ;  /* 0x0000000114007824 */ /* 0x101fe400078e0215 */
[----:B------:R-:W-:Y:S01]  /*5770*/  IMAD.IADD R2, R22, 0x1, R21 ;  /* 0x0000000116027824 */ /* 0x000fe200078e0215 */
[----:B------:R-:W-:Y:S06]  /*5780*/  @P2 BRA `(.L_x_951) ;  /* 0x0000000000582947 */ /* 0x000fec0003800000 */
[----:B------:R-:W-:Y:S01]  /*5790*/  IMAD R3, R16, UR60, R21 ;  /* 0x0000003c10037c24 */ /* 0x000fe2000f8e0215 */
[----:B------:R-:W-:Y:S03]  /*57a0*/  BSSY B0, `(.L_x_952) ;  /* 0x0000011000007945 */ /* 0x000fe60003800000 */
[----:B------:R-:W-:-:S05]  /*57b0*/  VIADD R3, R3, -UR10 ;  /* 0x8000000a03037c36 */ /* 0x000fca0008000000 */
[----:B------:R-:W-:-:S13]  /*57c0*/  ISETP.GT.AND P2, PT, R3, -0x1, PT ;  /* 0xffffffff0300780c */ /* 0x000fda0003f44270 */
[----:B------:R-:W-:Y:S05]  /*57d0*/  @P2 BRA `(.L_x_953) ;  /* 0x0000000000202947 */ /* 0x000fea0003800000 */
[----:B------:R-:W-:Y:S01]  /*57e0*/  IMAD.U32 R21, RZ, RZ, UR58 ;  /* 0x0000003aff157e24 */ /* 0x000fe2000f8e00ff */
[----:B------:R-:W-:-:S04]  /*57f0*/  LOP3.LUT R3, RZ, R3, RZ, 0x33, !PT ;  /* 0x00000003ff037212 */ /* 0x000fc800078e33ff */
[----:B------:R-:W-:-:S13]  /*5800*/  ISETP.NE.AND P2, PT, R21, 0x1, PT ;  /* 0x000000011500780c */ /* 0x000fda0003f45270 */
[----:B------:R-:W0:Y:S02]  /*5810*/  @P2 LDC.64 R170, c[0x0][0x9e8] ;  /* 0x00027a00ffaa2b82 */ /* 0x000e240000000a00 */
[----:B0-----:R-:W-:-:S05]  /*5820*/  @P2 IMAD.HI.U32 R14, R3, R170, RZ ;  /* 0x000000aa030e2227 */ /* 0x001fca00078e00ff */
[----:B------:R-:W-:-:S04]  /*5830*/  @P2 SHF.R.U32.HI R3, RZ, R171, R14 ;  /* 0x000000abff032219 */ /* 0x000fc8000001160e */
[----:B------:R-:W-:Y:S01]  /*5840*/  LOP3.LUT R3, RZ, R3, RZ, 0x33, !PT ;  /* 0x00000003ff037212 */ /* 0x000fe200078e33ff */
[----:B------:R-:W-:Y:S06]  /*5850*/  BRA `(.L_x_954) ;  /* 0x0000000000147947 */ /* 0x000fec0003800000 */
.L_x_953:
[----:B------:R-:W-:-:S05]  /*5860*/  IMAD.U32 R21, RZ, RZ, UR58 ;  /* 0x0000003aff157e24 */ /* 0x000fca000f8e00ff */
[----:B------:R-:W-:-:S13]  /*5870*/  ISETP.NE.AND P2, PT, R21, 0x1, PT ;  /* 0x000000011500780c */ /* 0x000fda0003f45270 */
[----:B------:R-:W0:Y:S02]  /*5880*/  @P2 LDC.64 R170, c[0x0][0x9e8] ;  /* 0x00027a00ffaa2b82 */ /* 0x000e240000000a00 */
[----:B0-----:R-:W-:-:S05]  /*5890*/  @P2 IMAD.HI.U32 R14, R3, R170, RZ ;  /* 0x000000aa030e2227 */ /* 0x001fca00078e00ff */
[----:B------:R-:W-:-:S07]  /*58a0*/  @P2 SHF.R.U32.HI R3, RZ, R171, R14 ;  /* 0x000000abff032219 */ /* 0x000fce000001160e */
.L_x_954:
[----:B------:R-:W-:Y:S05]  /*58b0*/  BSYNC B0 ;  /* 0x0000000000007941 */ /* 0x000fea0003800000 */
.L_x_952:
[----:B------:R-:W-:-:S05]  /*58c0*/  IMAD R3, R3, R21, R168 ;  /* 0x0000001503037224 */ /* 0x000fca00078e02a8 */
[----:B------:R-:W-:Y:S02]  /*58d0*/  VIADDMNMX R0, R3, R21, R0, PT ;  /* 0x0000001503007246 */ /* 0x000fe40003800100 */
[----:B------:R-:W-:-:S07]  /*58e0*/  VIMNMX R2, R2, R3, !PT ;  /* 0x0000000302027248 */ /* 0x000fce0007fe0100 */
.L_x_951:
[C---:B------:R-:W-:Y:S01]  /*58f0*/  ISETP.GE.AND P2, PT, R180.reuse, 0x2, PT ;  /* 0x00000002b400780c */ /* 0x040fe20003f46270 */
[----:B------:R-:W0:Y:S01]  /*5900*/  SHFL.IDX PT, R15, R15, 0x1, 0x1c1f ;  /* 0x003c1f000f0f7f89 */ /* 0x000e2200000e0000 */
[----:B------:R-:W-:Y:S02]  /*5910*/  ISETP.GE.AND P6, PT, R180, 0xa, PT ;  /* 0x0000000ab400780c */ /* 0x000fe40003fc6270 */
        /* <DEDUP_REMOVED lines=10> */
[----:B------:R-:W-:Y:S01]  /*59c0*/  ISETP.LT.OR P5, PT, R0, 0x9, P5 ;  /* 0x000000090000780c */ /* 0x000fe20002fa1670 */
[----:B0-----:R-:W-:Y:S01]  /*59d0*/  IMAD.IADD R14, R22, 0x1, R15 ;  /* 0x00000001160e7824 */ /* 0x001fe200078e020f */
        /* <DEDUP_REMOVED lines=23> */
[----:B------:R-:W-:Y:S02]  /*5b50*/  ISETP.GE.AND P5, PT, R180, 0x22, PT ;  /* 0x00000022b400780c */ /* 0x000fe40003fa6270 */
        /* <DEDUP_REMOVED lines=76> */
[----:B------:R-:W-:Y:S01]  /*6020*/  ISETP.GT.AND P6, PT, R2, 0x59, !P6 ;  /* 0x000000590200780c */ /* 0x000fe200077c4270 */
[----:B------:R-:W-:-:S03]  /*6030*/  IMAD.IADD R2, R20, 0x1, R15 ;  /* 0x0000000114027824 */ /* 0x000fc600078e020f */
[----:B------:R-:W-:-:S04]  /*6040*/  ISETP.LT.OR P6, PT, R0, 0x5a, P6 ;  /* 0x0000005a0000780c */ /* 0x000fc800037c1670 */
[----:B------:R-:W-:Y:S02]  /*6050*/  FSEL R165, R165, -INF , !P6 ;  /* 0xff800000a5a57808 */ /* 0x000fe40007000000 */
[----:B------:R-:W-:-:S13]  /*6060*/  PLOP3.LUT P6, PT, PT, PT, UP1, 0x40, 0x0 ;  /* 0x000000000000781c */ /* 0x000fda0003fce818 */
[----:B------:R-:W-:Y:S05]  /*6070*/  @P6 BRA `(.L_x_955) ;  /* 0x0000000000586947 */ /* 0x000fea0003800000 */
        /* <DEDUP_REMOVED lines=13> */
.L_x_957:
[----:B------:R-:W-:-:S05]  /*6150*/  IMAD.U32 R0, RZ, RZ, UR58 ;  /* 0x0000003aff007e24 */ /* 0x000fca000f8e00ff */
[----:B------:R-:W-:-:S13]  /*6160*/  ISETP.NE.AND P6, PT, R0, 0x1, PT ;  /* 0x000000010000780c */ /* 0x000fda0003fc5270 */
[----:B------:R-:W0:Y:S02]  /*6170*/  @P6 LDC.64 R180, c[0x0][0x9e8] ;  /* 0x00027a00ffb46b82 */ /* 0x000e240000000a00 */
[----:B0-----:R-:W-:-:S05]  /*6180*/  @P6 IMAD.HI.U32 R180, R15, R180, RZ ;  /* 0x000000b40fb46227 */ /* 0x001fca00078e00ff */
[----:B------:R-:W-:-:S07]  /*6190*/  @P6 SHF.R.U32.HI R15, RZ, R181, R180 ;  /* 0x000000b5ff0f6219 */ /* 0x000fce00000116b4 */
.L_x_958:
[----:B------:R-:W-:Y:S05]  /*61a0*/  BSYNC B0 ;  /* 0x0000000000007941 */ /* 0x000fea0003800000 */
.L_x_956:
[----:B------:R-:W-:-:S05]  /*61b0*/  IMAD R15, R15, R0, R168 ;  /* 0x000000000f0f7224 */ /* 0x000fca00078e02a8 */
[----:B------:R-:W-:Y:S02]  /*61c0*/  VIADDMNMX R2, R15, R0, R2, PT ;  /* 0x000000000f027246 */ /* 0x000fe40003800102 */
[----:B------:R-:W-:-:S07]  /*61d0*/  VIMNMX R14, R14, R15, !PT ;  /* 0x0000000f0e0e7248 */ /* 0x000fce0007fe0100 */
.L_x_955:
[C---:B------:R-:W-:Y:S01]  /*61e0*/  ISETP.GT.AND P2, PT, R14.reuse, 0x1, !P2 ;  /* 0x000000010e00780c */ /* 0x040fe20005744270 */
[----:B------:R-:W-:Y:S01]  /*61f0*/  UMOV UR6, UR5 ;  /* 0x0000000500067c82 */ /* 0x000fe20008000000 */
[----:B------:R-:W-:Y:S01]  /*6200*/  ISETP.GT.AND P3, PT, R14, 0x8, !P3 ;  /* 0x000000080e00780c */ /* 0x000fe20005f64270 */
[----:B------:R-:W-:Y:S01]  /*6210*/  UMOV UR7, UR4 ;  /* 0x0000000400077c82 */ /* 0x000fe20008000000 */
        /* <DEDUP_REMOVED lines=31> */
[----:B------:R-:W-:Y:S02]  /*6410*/  ISETP.GT.AND P2, PT, R14, 0x19, !P3 ;  /* 0x000000190e00780c */ /* 0x000fe40005f44270 */
[----:B------:R-:W-:Y:S02]  /*6420*/  ISETP.NE.AND P3, PT, R185, RZ, PT ;  /* 0x000000ffb900720c */ /* 0x000fe40003f65270 */
        /* <DEDUP_REMOVED lines=32> */
[----:B------:R-:W-:Y:S02]  /*6630*/  FMNMX.FTZ R0, R121, R0, !PT ;  /* 0x0000000079007209 */ /* 0x000fe40007810000 */
[----:B------:R-:W-:Y:S02]  /*6640*/  ISETP.LT.OR P2, PT, R2, 0x31, P2 ;  /* 0x000000310200780c */ /* 0x000fe40001741670 */
[----:B------:R-:W-:Y:S02]  /*6650*/  FMNMX.FTZ R22, R165, R0, !PT ;  /* 0x00000000a5167209 */ /* 0x000fe40007810000 */
[----:B------:R-:W-:Y:S01]  /*6660*/  FSEL R127, R146, -INF , !P2 ;  /* 0xff800000927f7808 */ /* 0x000fe20005000000 */
[----:B------:R-:W0:Y:S01]  /*6670*/  LDC R0, c[0x0][0x988] ;  /* 0x00026200ff007b82 */ /* 0x000e220000000800 */
[----:B------:R-:W-:Y:S01]  /*6680*/  ISETP.NE.AND P2, PT, R144, RZ, PT ;  /* 0x000000ff9000720c */ /* 0x000fe20003f45270 */
[----:B------:R-:W1:Y:S01]  /*6690*/  SHFL.BFLY PT, R15, R22, 0x2, 0x1f ;  /* 0x0c401f00160f7f89 */ /* 0x000e6200000e0000 */
[----:B------:R-:W-:-:S02]  /*66a0*/  ISETP.NE.AND P6, PT, R156, RZ, PT ;  /* 0x000000ff9c00720c */ /* 0x000fc40003fc5270 */
[C---:B------:R-:W-:Y:S02]  /*66b0*/  ISETP.GT.AND P2, PT, R14.reuse, 0x31, !P2 ;  /* 0x000000310e00780c */ /* 0x040fe40005744270 */
[----:B------:R-:W-:Y:S02]  /*66c0*/  ISETP.GT.AND P4, PT, R14, 0x51, !P4 ;  /* 0x000000510e00780c */ /* 0x000fe40006784270 */
[----:B------:R-:W-:Y:S02]  /*66d0*/  ISETP.LT.OR P2, PT, R2, 0x32, P2 ;  /* 0x000000320200780c */ /* 0x000fe40001741670 */
[----:B------:R-:W-:Y:S02]  /*66e0*/  ISETP.GT.AND P5, PT, R14, 0x58, !P5 ;  /* 0x000000580e00780c */ /* 0x000fe40006fa4270 */
[----:B------:R-:W-:Y:S02]  /*66f0*/  FSEL R147, R147, -INF , !P2 ;  /* 0xff80000093937808 */ /* 0x000fe40005000000 */
[----:B------:R-:W-:-:S02]  /*6700*/  ISETP.NE.AND P2, PT, R188, RZ, PT ;  /* 0x000000ffbc00720c */ /* 0x000fc40003f45270 */
[----:B------:R-:W-:Y:S02]  /*6710*/  ISETP.LT.OR P4, PT, R2, 0x52, P4 ;  /* 0x000000520200780c */ /* 0x000fe40002781670 */
[----:B------:R-:W-:Y:S02]  /*6720*/  ISETP.GT.AND P2, PT, R14, 0x38, !P2 ;  /* 0x000000380e00780c */ /* 0x000fe40005744270 */
[C---:B------:R-:W-:Y:S02]  /*6730*/  ISETP.LT.OR P5, PT, R2.reuse, 0x59, P5 ;  /* 0x000000590200780c */ /* 0x040fe40002fa1670 */
[----:B------:R-:W-:Y:S02]  /*6740*/  ISETP.LT.OR P2, PT, R2, 0x39, P2 ;  /* 0x000000390200780c */ /* 0x000fe40001741670 */
[----:B------:R-:W-:Y:S02]  /*6750*/  FSEL R163, R163, -INF , !P4 ;  /* 0xff800000a3a37808 */ /* 0x000fe40006000000 */
[----:B------:R-:W-:-:S02]  /*6760*/  FSEL R123, R150, -INF , !P2 ;  /* 0xff800000967b7808 */ /* 0x000fc40005000000 */
[----:B------:R-:W-:Y:S02]  /*6770*/  ISETP.NE.AND P2, PT, R148, RZ, PT ;  /* 0x000000ff9400720c */ /* 0x000fe40003f45270 */
[----:B-1----:R-:W-:Y:S02]  /*6780*/  FMNMX.FTZ R120, R22, R15, !PT ;  /* 0x0000000f16787209 */ /* 0x002fe40007810000 */
[----:B------:R-:W-:-:S03]  /*6790*/  ISETP.GT.AND P2, PT, R14, 0x39, !P2 ;  /* 0x000000390e00780c */ /* 0x000fc60005744270 */
[----:B------:R-:W1:Y:S01]  /*67a0*/  SHFL.BFLY PT, R15, R120, 0x1, 0x1f ;  /* 0x0c201f00780f7f89 */ /* 0x000e6200000e0000 */
[----:B------:R-:W-:-:S04]  /*67b0*/  ISETP.LT.OR P2, PT, R2, 0x3a, P2 ;  /* 0x0000003a0200780c */ /* 0x000fc80001741670 */
[----:B------:R-:W-:Y:S02]  /*67c0*/  FSEL R151, R151, -INF , !P2 ;  /* 0xff80000097977808 */ /* 0x000fe40005000000 */
[----:B------:R-:W-:-:S04]  /*67d0*/  ISETP.NE.AND P2, PT, R190, RZ, PT ;  /* 0x000000ffbe00720c */ /* 0x000fc80003f45270 */
[----:B------:R-:W-:-:S04]  /*67e0*/  ISETP.GT.AND P2, PT, R14, 0x40, !P2 ;  /* 0x000000400e00780c */ /* 0x000fc80005744270 */
[----:B------:R-:W-:-:S04]  /*67f0*/  ISETP.LT.OR P2, PT, R2, 0x41, P2 ;  /* 0x000000410200780c */ /* 0x000fc80001741670 */
[----:B------:R-:W-:Y:S02]  /*6800*/  FSEL R143, R154, -INF , !P2 ;  /* 0xff8000009a8f7808 */ /* 0x000fe40005000000 */
[----:B------:R-:W-:Y:S02]  /*6810*/  ISETP.NE.AND P2, PT, R152, RZ, PT ;  /* 0x000000ff9800720c */ /* 0x000fe40003f45270 */
[----:B-1----:R-:W-:Y:S02]  /*6820*/  FMNMX.FTZ R15, R120, R15, !PT ;  /* 0x0000000f780f7209 */ /* 0x002fe40007810000 */
[----:B------:R-:W-:-:S03]  /*6830*/  ISETP.GT.AND P2, PT, R14, 0x41, !P2 ;  /* 0x000000410e00780c */ /* 0x000fc60005744270 */
[----:B0-----:R-:W-:Y:S01]  /*6840*/  FMUL.FTZ R20, R15, R0 ;  /* 0x000000000f147220 */ /* 0x001fe20000410000 */
[----:B------:R-:W-:-:S04]  /*6850*/  ISETP.LT.OR P2, PT, R2, 0x42, P2 ;  /* 0x000000420200780c */ /* 0x000fc80001741670 */
[----:B------:R-:W-:Y:S02]  /*6860*/  FSEL R155, R155, -INF , !P2 ;  /* 0xff8000009b9b7808 */ /* 0x000fe40005000000 */
[----:B------:R-:W-:Y:S02]  /*6870*/  ISETP.GT.AND P2, PT, R14, 0x48, !P3 ;  /* 0x000000480e00780c */ /* 0x000fe40005f44270 */
[----:B------:R-:W-:Y:S02]  /*6880*/  ISETP.NE.AND P3, PT, R124, RZ, PT ;  /* 0x000000ff7c00720c */ /* 0x000fe40003f65270 */
[----:B------:R-:W-:Y:S02]  /*6890*/  ISETP.LT.OR P2, PT, R2, 0x49, P2 ;  /* 0x000000490200780c */ /* 0x000fe40001741670 */
[----:B------:R-:W-:Y:S02]  /*68a0*/  ISETP.GT.AND P3, PT, R14, 0x50, !P3 ;  /* 0x000000500e00780c */ /* 0x000fe40005f64270 */
[----:B------:R-:W-:-:S02]  /*68b0*/  FSEL R199, R158, -INF , !P2 ;  /* 0xff8000009ec77808 */ /* 0x000fc40005000000 */
[----:B------:R-:W-:Y:S02]  /*68c0*/  ISETP.GT.AND P2, PT, R14, 0x49, !P6 ;  /* 0x000000490e00780c */ /* 0x000fe40007744270 */
[----:B------:R-:W-:Y:S02]  /*68d0*/  ISETP.NE.AND P6, PT, R132, RZ, PT ;  /* 0x000000ff8400720c */ /* 0x000fe40003fc5270 */
[C---:B------:R-:W-:Y:S02]  /*68e0*/  ISETP.LT.OR P2, PT, R2.reuse, 0x4a, P2 ;  /* 0x0000004a0200780c */ /* 0x040fe40001741670 */
[----:B------:R-:W-:Y:S02]  /*68f0*/  ISETP.LT.OR P3, PT, R2, 0x51, P3 ;  /* 0x000000510200780c */ /* 0x000fe40001f61670 */
[----:B------:R-:W-:Y:S02]  /*6900*/  FSEL R159, R159, -INF , !P2 ;  /* 0xff8000009f9f7808 */ /* 0x000fe40005000000 */
[----:B------:R-:W-:-:S02]  /*6910*/  ISETP.GT.AND P2, PT, R14, RZ, !P6 ;  /* 0x000000ff0e00720c */ /* 0x000fc40007744270 */
[----:B------:R-:W-:Y:S02]  /*6920*/  ISETP.NE.AND P6, PT, R128, RZ, PT ;  /* 0x000000ff8000720c */ /* 0x000fe40003fc5270 */
[----:B------:R-:W-:Y:S02]  /*6930*/  ISETP.LT.OR P2, PT, R2, 0x1, P2 ;  /* 0x000000010200780c */ /* 0x000fe40001741670 */
[----:B------:R-:W-:Y:S02]  /*6940*/  ISETP.GT.AND P6, PT, R14, 0x59, !P6 ;  /* 0x000000590e00780c */ /* 0x000fe400077c4270 */
[----:B------:R-:W-:Y:S02]  /*6950*/  FSEL R205, R122, -INF , !P2 ;  /* 0xff8000007acd7808 */ /* 0x000fe40005000000 */
[----:B------:R-:W-:Y:S02]  /*6960*/  FSETP.NEU.FTZ.AND P2, PT, R15, -INF , PT ;  /* 0xff8000000f00780b */ /* 0x000fe40003f5d000 */
[----:B------:R-:W-:-:S02]  /*6970*/  FMNMX.FTZ R22, R205, R4, !PT ;  /* 0x00000004cd167209 */ /* 0x000fc40007810000 */
[----:B------:R-:W-:Y:S02]  /*6980*/  FSEL R20, R20, RZ, P2 ;  /* 0x000000ff14147208 */ /* 0x000fe40001000000 */
[----:B------:R-:W-:Y:S02]  /*6990*/  FMNMX.FTZ R22, R195, R22, !PT ;  /* 0x00000016c3167209 */ /* 0x000fe40007810000 */
[----:B------:R-:W-:Y:S01]  /*69a0*/  ISETP.LT.OR P6, PT, R2, 0x5a, P6 ;  /* 0x0000005a0200780c */ /* 0x000fe200037c1670 */
[--C-:B------:R-:W-:Y:S01]  /*69b0*/  FFMA.FTZ R180, R173, R0, -R20.reuse ;  /* 0x00000000adb47223 */ /* 0x100fe20000010814 */
[----:B------:R-:W-:Y:S01]  /*69c0*/  FMNMX.FTZ R22, R181, R22, !PT ;  /* 0x00000016b5167209 */ /* 0x000fe20007810000 */
[-CC-:B------:R-:W-:Y:S01]  /*69d0*/  FFMA.FTZ R186, R175, R0.reuse, -R20.reuse ;  /* 0x00000000afba7223 */ /* 0x180fe20000010814 */
[----:B------:R-:W-:Y:S01]  /*69e0*/  FSEL R173, R162, -INF , !P3 ;  /* 0xff800000a2ad7808 */ /* 0x000fe20005800000 */
        /* <DEDUP_REMOVED lines=11> */
[----:B------:R-:W-:Y:S01]  /*6aa0*/  FSEL R14, R15, RZ, P2 ;  /* 0x000000ff0f0e7208 */ /* 0x000fe20001000000 */
[--C-:B------:R-:W-:Y:S01]  /*6ab0*/  FFMA.FTZ R190, R197, R0, -R20.reuse ;  /* 0x00000000c5be7223 */ /* 0x100fe20000010814 */
[----:B------:R-:W-:Y:S01]  /*6ac0*/  FMNMX.FTZ R22, R131, R22, !PT ;  /* 0x0000001683167209 */ /* 0x000fe20007810000 */
[----:B------:R-:W-:Y:S01]  /*6ad0*/  MUFU.EX2 R203, R203 ;  /* 0x000000cb00cb7308 */ /* 0x000fe20000000800 */
[--C-:B------:R-:W-:Y:S01]  /*6ae0*/  FFMA.FTZ R179, R179, R0, -R20.reuse ;  /* 0x00000000b3b37223 */ /* 0x100fe20000010814 */
[----:B------:R-:W-:Y:S01]  /*6af0*/  FADD.FTZ R3, -R14, R5 ;  /* 0x000000050e037221 */ /* 0x000fe20000010100 */
[----:B------:R-:W-:Y:S01]  /*6b00*/  FMNMX.FTZ R22, R189, R22, !PT ;  /* 0x00000016bd167209 */ /* 0x000fe20007810000 */
[-CC-:B------:R-:W-:Y:S01]  /*6b10*/  FFMA.FTZ R184, R177, R0.reuse, -R20.reuse ;  /* 0x00000000b1b87223 */ /* 0x180fe20000010814 */
[-CC-:B------:R-:W-:Y:S01]  /*6b20*/  FFMA.FTZ R171, R171, R0.reuse, -R20.reuse ;  /* 0x00000000abab7223 */ /* 0x180fe20000010814 */
[----:B------:R-:W-:Y:S01]  /*6b30*/  FMUL.FTZ R3, R3, R0 ;  /* 0x0000000003037220 */ /* 0x000fe20000410000 */
        /* <DEDUP_REMOVED lines=18> */
[----:B------:R-:W-:-:S02]  /*6c60*/  FFMA.FTZ R5, R165, R0, -R20 ;  /* 0x00000000a5057223 */ /* 0x000fc40000010814 */
[----:B------:R-:W-:-:S04]  /*6c70*/  FMNMX.FTZ R22, R147, R22, !PT ;  /* 0x0000001693167209 */ /* 0x000fc80007810000 */
[----:B------:R-:W-:Y:S01]  /*6c80*/  FMNMX.FTZ R22, R123, R22, !PT ;  /* 0x000000167b167209 */ /* 0x000fe20007810000 */
[----:B------:R-:W-:Y:S03]  /*6c90*/  MUFU.EX2 R184, R184 ;  /* 0x000000b800b87308 */ /* 0x000fe60000000800 */
        /* <DEDUP_REMOVED lines=12> */
[----:B------:R-:W-:-:S05]  /*6d60*/  FMNMX.FTZ R22, R167, R22, !PT ;  /* 0x00000016a7167209 */ /* 0x000fca0007810000 */
[----:B------:R-:W0:Y:S01]  /*6d70*/  SHFL.BFLY PT, R141, R22, 0x2, 0x1f ;  /* 0x0c401f00168d7f89 */ /* 0x000e2200000e0000 */
[----:B------:R-:W-:Y:S08]  /*6d80*/  MUFU.EX2 R137, R137 ;  /* 0x0000008900897308 */ /* 0x000ff00000000800 */
[----:B------:R-:W-:Y:S08]  /*6d90*/  MUFU.EX2 R182, R182 ;  /* 0x000000b600b67308 */ /* 0x000ff00000000800 */
[----:B------:R-:W-:Y:S01]  /*6da0*/  MUFU.EX2 R133, R133 ;  /* 0x0000008500857308 */ /* 0x000fe20000000800 */
[----:B0-----:R-:W-:Y:S01]  /*6db0*/  FMNMX.FTZ R21, R22, R141, !PT ;  /* 0x0000008d16157209 */ /* 0x001fe20007810000 */
[----:B------:R-:W-:-:S06]  /*6dc0*/  FFMA.FTZ R141, R153, R0, -R20 ;  /* 0x00000000998d7223 */ /* 0x000fcc0000010814 */
[----:B------:R-:W-:Y:S01]  /*6dd0*/  MUFU.EX2 R176, R176 ;  /* 0x000000b000b07308 */ /* 0x000fe20000000800 */
[----:B------:R-:W0:Y:S07]  /*6de0*/  SHFL.BFLY PT, R2, R21, 0x1, 0x1f ;  /* 0x0c201f0015027f89 */ /* 0x000e2e00000e0000 */
[----:B------:R-:W-:Y:S08]  /*6df0*/  MUFU.EX2 R23, R23 ;  /* 0x0000001700177308 */ /* 0x000ff00000000800 */
[----:B------:R-:W-:Y:S08]  /*6e00*/  MUFU.EX2 R178, R178 ;  /* 0x000000b200b27308 */ /* 0x000ff00000000800 */
[----:B------:R-:W-:Y:S01]  /*6e10*/  MUFU.EX2 R129, R129 ;  /* 0x0000008100817308 */ /* 0x000fe20000000800 */
[----:B0-----:R-:W-:-:S04]  /*6e20*/  FMNMX.FTZ R21, R21, R2, !PT ;  /* 0x0000000215157209 */ /* 0x001fc80007810000 */
[----:B------:R-:W-:-:S03]  /*6e30*/  FSETP.NEU.FTZ.AND P2, PT, R21, -INF , PT ;  /* 0xff8000001500780b */ /* 0x000fc60003f5d000 */
[----:B------:R0:W1:Y:S01]  /*6e40*/  MUFU.EX2 R2, R3 ;  /* 0x0000000300027308 */ /* 0x0000620000000800 */
[----:B------:R-:W-:-:S05]  /*6e50*/  FMUL.FTZ R124, R21, R0 ;  /* 0x00000000157c7220 */ /* 0x000fca0000410000 */
[----:B------:R-:W-:Y:S02]  /*6e60*/  FSEL R124, R124, RZ, P2 ;  /* 0x000000ff7c7c7208 */ /* 0x000fe40001000000 */
[----:B------:R-:W-:Y:S01]  /*6e70*/  MUFU.EX2 R172, R172 ;  /* 0x000000ac00ac7308 */ /* 0x000fe20000000800 */
[----:B0-----:R-:W-:Y:S02]  /*6e80*/  FSEL R3, R21, RZ, P2 ;  /* 0x000000ff15037208 */ /* 0x001fe40001000000 */
[-CC-:B------:R-:W-:Y:S01]  /*6e90*/  FFMA.FTZ R14, R205, R0.reuse, -R124.reuse ;  /* 0x00000000cd0e7223 */ /* 0x180fe2000001087c */
[-CC-:B------:R-:W-:Y:S01]  /*6ea0*/  FFMA.FTZ R121, R195, R0.reuse, -R124.reuse ;  /* 0x00000000c3797223 */ /* 0x180fe2000001087c */
[-C--:B------:R-:W-:Y:S01]  /*6eb0*/  FFMA.FTZ R20, R181, R0.reuse, -R124 ;  /* 0x00000000b5147223 */ /* 0x080fe2000001087c */
[----:B------:R-:W-:Y:S01]  /*6ec0*/  FADD.FTZ R3, -R3, R4 ;  /* 0x0000000403037221 */ /* 0x000fe20000010100 */
[-CC-:B------:R-:W-:Y:S01]  /*6ed0*/  FFMA.FTZ R149, R193, R0.reuse, -R124.reuse ;  /* 0x00000000c1957223 */ /* 0x180fe2000001087c */
[-CC-:B------:R-:W-:Y:S01]  /*6ee0*/  FFMA.FTZ R22, R183, R0.reuse, -R124.reuse ;  /* 0x00000000b7167223 */ /* 0x180fe2000001087c */
[----:B------:R-:W-:Y:S01]  /*6ef0*/  MUFU.EX2 R14, R14 ;  /* 0x0000000e000e7308 */ /* 0x000fe20000000800 */
[-C--:B------:R-:W-:Y:S01]  /*6f00*/  FMUL.FTZ R3, R3, R0.reuse ;  /* 0x0000000003037220 */ /* 0x080fe20000410000 */
[----:B-1----:R-:W-:Y:S01]  /*6f10*/  FFMA.FTZ R9, R2, R9, R203 ;  /* 0x0000000902097223 */ /* 0x002fe200000100cb */
[-CC-:B------:R-:W-:Y:S01]  /*6f20*/  FFMA.FTZ R153, R191, R0.reuse, -R124.reuse ;  /* 0x00000000bf997223 */ /* 0x180fe2000001087c */
[-CC-:B------:R-:W-:Y:S01]  /*6f30*/  FFMA.FTZ R120, R131, R0.reuse, -R124.reuse ;  /* 0x0000000083787223 */ /* 0x180fe2000001087c */
[-CC-:B------:R-:W-:Y:S01]  /*6f40*/  FFMA.FTZ R177, R127, R0.reuse, -R124.reuse ;  /* 0x000000007fb17223 */ /* 0x180fe2000001087c */
[----:B------:R-:W-:Y:S01]  /*6f50*/  FADD.FTZ R9, R188, R9 ;  /* 0x00000009bc097221 */ /* 0x000fe20000010000 */
[-CC-:B------:R-:W-:Y:S01]  /*6f60*/  FFMA.FTZ R131, R189, R0.reuse, -R124.reuse ;  /* 0x00000000bd837223 */ /* 0x180fe2000001087c */
[----:B------:R-:W0:Y:S01]  /*6f70*/  MUFU.EX2 R3, R3 ;  /* 0x0000000300037308 */ /* 0x000e220000000800 */
[-CC-:B------:R-:W-:Y:S01]  /*6f80*/  FFMA.FTZ R181, R135, R0.reuse, -R124.reuse ;  /* 0x0000000087b57223 */ /* 0x180fe2000001087c */
[----:B------:R-:W-:Y:S01]  /*6f90*/  FADD.FTZ R128, R190, R9 ;  /* 0x00000009be807221 */ /* 0x000fe20000010000 */
[-CC-:B------:R-:W-:Y:S01]  /*6fa0*/  FFMA.FTZ R122, R187, R0.reuse, -R124.reuse ;  /* 0x00000000bb7a7223 */ /* 0x180fe2000001087c */
[-CC-:B------:R-:W-:Y:S01]  /*6fb0*/  FFMA.FTZ R123, R123, R0.reuse, -R124.reuse ;  /* 0x000000007b7b7223 */ /* 0x180fe2000001087c */
[-C--:B------:R-:W-:Y:S01]  /*6fc0*/  FFMA.FTZ R183, R139, R0.reuse, -R124 ;  /* 0x000000008bb77223 */ /* 0x080fe2000001087c */
[----:B------:R-:W-:Y:S01]  /*6fd0*/  FADD.FTZ R9, R179, R128 ;  /* 0x00000080b3097221 */ /* 0x000fe20000010000 */
        /* <DEDUP_REMOVED lines=8> */
[----:B------:R-:W-:Y:S01]  /*7060*/  FFMA.FTZ R199, R199, R0, -R124 ;  /* 0x00000000c7c77223 */ /* 0x000fe2000001087c */
[----:B------:R-:W2:Y:S01]  /*7070*/  MUFU.EX2 R20, R20 ;  /* 0x0000001400147308 */ /* 0x000ea20000000800 */
[----:B0-----:R-:W-:Y:S01]  /*7080*/  FFMA.FTZ R128, R3, R8, R14 ;  /* 0x0000000803807223 */ /* 0x001fe2000001000e */
        /* <DEDUP_REMOVED lines=9> */
[----:B------:R-:W-:Y:S01]  /*7120*/  FFMA.FTZ R124, R167, R0, -R124 ;  /* 0x00000000a77c7223 */ /* 0x000fe2000001087c */
[----:B------:R-:W-:Y:S01]  /*7130*/  IMAD.U32 R127, RZ, RZ, UR11 ;  /* 0x0000000bff7f7e24 */ /* 0x000fe2000f8e00ff */
[C---:B------:R-:W-:Y:S01]  /*7140*/  ISETP.GT.AND P2, PT, R13.reuse, UR56, PT ;  /* 0x000000380d007c0c */ /* 0x040fe2000bf44270 */
[----:B------:R-:W-:Y:S01]  /*7150*/  VIADD R13, R13, 0xffffffff ;  /* 0xffffffff0d0d7836 */ /* 0x000fe20000000000 */
[----:B------:R-:W-:Y:S01]  /*7160*/  F2FP.BF16.F32.PACK_AB R190, R179, R190 ;  /* 0x000000beb3be723e */ /* 0x000fe200000010ff */
[----:B------:R-:W1:Y:S01]  /*7170*/  MUFU.EX2 R22, R22 ;  /* 0x0000001600167308 */ /* 0x000e620000000800 */
[----:B--2---:R-:W-:Y:S01]  /*7180*/  FADD.FTZ R128, R20, R9 ;  /* 0x0000000914807221 */ /* 0x004fe20000010000 */
[----:B------:R-:W-:Y:S01]  /*7190*/  @!P1 VIADD R127, R127, 0x30860 ;  /* 0x000308607f7f9836 */ /* 0x000fe20000000000 */
[----:B------:R-:W-:-:S02]  /*71a0*/  F2FP.BF16.F32.PACK_AB R184, R171, R184 ;  /* 0x000000b8abb8723e */ /* 0x000fc400000010ff */
[----:B------:R-:W-:Y:S02]  /*71b0*/  F2FP.BF16.F32.PACK_AB R186, R169, R186 ;  /* 0x000000baa9ba723e */ /* 0x000fe400000010ff */
[----:B------:R-:W-:Y:S01]  /*71c0*/  @!P1 PRMT R127, RZ, 0x654, R127 ;  /* 0x00000654ff7f9816 */ /* 0x000fe2000000007f */
[----:B------:R-:W2:Y:S01]  /*71d0*/  MUFU.EX2 R153, R153 ;  /* 0x0000009900997308 */ /* 0x000ea20000000800 */
[----:B0-----:R-:W-:Y:S01]  /*71e0*/  FADD.FTZ R9, R149, R128 ;  /* 0x0000008095097221 */ /* 0x001fe20000010000 */
[----:B------:R-:W-:Y:S01]  /*71f0*/  F2FP.BF16.F32.PACK_AB R188, R188, R203 ;  /* 0x000000cbbcbc723e */ /* 0x000fe200000010ff */
[----:B------:R0:W-:Y:S01]  /*7200*/  @!P1 SYNCS.ARRIVE.TRANS64.RED.A1T0 RZ, [R127+URZ], RZ ;  /* 0x000000ff7fff99a7 */ /* 0x0001e2000810043f */
[----:B------:R-:W-:Y:S02]  /*7210*/  F2FP.BF16.F32.PACK_AB R180, R137, R180 ;  /* 0x000000b489b4723e */ /* 0x000fe400000010ff */
[----:B------:R-:W-:Y:S02]  /*7220*/  F2FP.BF16.F32.PACK_AB R189, R121, R14 ;  /* 0x0000000e79bd723e */ /* 0x000fe400000010ff */
[----:B------:R-:W3:Y:S01]  /*7230*/  MUFU.EX2 R120, R120 ;  /* 0x0000007800787308 */ /* 0x000ee20000000800 */
[----:B-1----:R-:W-:Y:S01]  /*7240*/  FADD.FTZ R128, R22, R9 ;  /* 0x0000000916807221 */ /* 0x002fe20000010000 */
[----:B------:R-:W-:-:S06]  /*7250*/  F2FP.BF16.F32.PACK_AB R191, R149, R20 ;  /* 0x0000001495bf723e */ /* 0x000fcc00000010ff */
[----:B------:R-:W1:Y:S01]  /*7260*/  MUFU.EX2 R131, R131 ;  /* 0x0000008300837308 */ /* 0x000e620000000800 */
[----:B--2---:R-:W-:-:S07]  /*7270*/  FADD.FTZ R9, R153, R128 ;  /* 0x0000008099097221 */ /* 0x004fce0000010000 */
[----:B------:R-:W2:Y:S01]  /*7280*/  MUFU.EX2 R181, R181 ;  /* 0x000000b500b57308 */ /* 0x000ea20000000800 */
[----:B---3--:R-:W-:-:S07]  /*7290*/  FADD.FTZ R128, R120, R9 ;  /* 0x0000000978807221 */ /* 0x008fce0000010000 */
[----:B------:R3:W-:Y:S01]  /*72a0*/  MUFU.EX2 R8, R123 ;  /* 0x0000007b00087308 */ /* 0x0007e20000000800 */
[C---:B-1----:R-:W-:Y:S01]  /*72b0*/  FADD.FTZ R128, R131.reuse, R128 ;  /* 0x0000008083807221 */ /* 0x042fe20000010000 */
[----:B------:R-:W-:-:S06]  /*72c0*/  F2FP.BF16.F32.PACK_AB R187, R131, R120 ;  /* 0x0000007883bb723e */ /* 0x000fcc00000010ff */
[----:B------:R-:W1:Y:S01]  /*72d0*/  MUFU.EX2 R122, R122 ;  /* 0x0000007a007a7308 */ /* 0x000e620000000800 */
[----:B---3--:R-:W-:-:S04]  /*72e0*/  FADD.FTZ R123, R137, R130 ;  /* 0x00000082897b7221 */ /* 0x008fc80000010000 */
[----:B------:R-:W-:Y:S01]  /*72f0*/  FADD.FTZ R130, R182, R123 ;  /* 0x0000007bb6827221 */ /* 0x000fe20000010000 */
[C---:B------:R-:W-:Y:S02]  /*7300*/  F2FP.BF16.F32.PACK_AB R182, R133.reuse, R182 ;  /* 0x000000b685b6723e */ /* 0x040fe400000010ff */
[----:B------:R-:W3:Y:S01]  /*7310*/  MUFU.EX2 R183, R183 ;  /* 0x000000b700b77308 */ /* 0x000ee20000000800 */
[----:B------:R-:W-:-:S04]  /*7320*/  FADD.FTZ R9, R133, R130 ;  /* 0x0000008285097221 */ /* 0x000fc80000010000 */
[----:B------:R-:W-:Y:S01]  /*7330*/  FADD.FTZ R130, R176, R9 ;  /* 0x00000009b0827221 */ /* 0x000fe20000010000 */
[----:B--2---:R-:W-:Y:S01]  /*7340*/  FADD.FTZ R9, R181, R128 ;  /* 0x00000080b5097221 */ /* 0x004fe20000010000 */
[C---:B------:R-:W-:Y:S01]  /*7350*/  F2FP.BF16.F32.PACK_AB R176, R23.reuse, R176 ;  /* 0x000000b017b0723e */ /* 0x040fe200000010ff */
[----:B------:R2:W4:Y:S01]  /*7360*/  MUFU.EX2 R4, R185 ;  /* 0x000000b900047308 */ /* 0x0005220000000800 */
[----:B------:R-:W-:Y:S01]  /*7370*/  FADD.FTZ R123, R23, R130 ;  /* 0x00000082177b7221 */ /* 0x000fe20000010000 */
[C---:B-1----:R-:W-:Y:S01]  /*7380*/  FADD.FTZ R128, R122.reuse, R9 ;  /* 0x000000097a807221 */ /* 0x042fe20000010000 */
[----:B------:R-:W-:Y:S02]  /*7390*/  F2FP.BF16.F32.PACK_AB R181, R122, R181 ;  /* 0x000000b57ab5723e */ /* 0x000fe400000010ff */
[----:B------:R-:W-:Y:S01]  /*73a0*/  FADD.FTZ R130, R178, R123 ;  /* 0x0000007bb2827221 */ /* 0x000fe20000010000 */
[----:B------:R-:W-:Y:S02]  /*73b0*/  F2FP.BF16.F32.PACK_AB R178, R129, R178 ;  /* 0x000000b281b2723e */ /* 0x000fe400000010ff */
[----:B------:R-:W1:Y:S01]  /*73c0*/  MUFU.EX2 R177, R177 ;  /* 0x000000b100b17308 */ /* 0x000e620000000800 */
[----:B---3--:R-:W-:Y:S01]  /*73d0*/  FADD.FTZ R9, R183, R128 ;  /* 0x00000080b7097221 */ /* 0x008fe20000010000 */
[----:B------:R-:W-:Y:S01]  /*73e0*/  FADD.FTZ R123, R129, R130 ;  /* 0x00000082817b7221 */ /* 0x000fe20000010000 */
[----:B--2---:R-:W-:-:S03]  /*73f0*/  F2FP.BF16.F32.PACK_AB R185, R153, R22 ;  /* 0x0000001699b9723e */ /* 0x004fc600000010ff */
[----:B------:R-:W-:Y:S02]  /*7400*/  FADD.FTZ R130, R172, R123 ;  /* 0x0000007bac827221 */ /* 0x000fe40000010000 */
[----:B------:R-:W2:Y:S01]  /*7410*/  MUFU.EX2 R141, R141 ;  /* 0x0000008d008d7308 */ /* 0x000ea20000000800 */
[C---:B----4-:R-:W-:Y:S01]  /*7420*/  FADD.FTZ R128, R4.reuse, R9 ;  /* 0x0000000904807221 */ /* 0x050fe20000010000 */
[----:B------:R-:W-:Y:S01]  /*7430*/  F2FP.BF16.F32.PACK_AB R183, R4, R183 ;  /* 0x000000b704b7723e */ /* 0x000fe200000010ff */
[----:B------:R-:W-:-:S05]  /*7440*/  IMAD.MOV.U32 R4, RZ, RZ, R21 ;  /* 0x000000ffff047224 */ /* 0x000fca00078e0015 */
[----:B------:R-:W3:Y:S01]  /*7450*/  MUFU.EX2 R126, R126 ;  /* 0x0000007e007e7308 */ /* 0x000ee20000000800 */
[----:B-1----:R-:W-:-:S07]  /*7460*/  FADD.FTZ R9, R177, R128 ;  /* 0x00000080b1097221 */ /* 0x002fce0000010000 */
[----:B------:R-:W1:Y:S01]  /*7470*/  MUFU.EX2 R174, R174 ;  /* 0x000000ae00ae7308 */ /* 0x000e620000000800 */
[C---:B--2---:R-:W-:Y:S01]  /*7480*/  FADD.FTZ R123, R141.reuse, R130 ;  /* 0x000000828d7b7221 */ /* 0x044fe20000010000 */
[----:B------:R-:W-:-:S06]  /*7490*/  F2FP.BF16.F32.PACK_AB R172, R141, R172 ;  /* 0x000000ac8dac723e */ /* 0x000fcc00000010ff */
[----:B------:R-:W2:Y:S01]  /*74a0*/  MUFU.EX2 R145, R145 ;  /* 0x0000009100917308 */ /* 0x000ea20000000800 */
[C---:B---3--:R-:W-:Y:S01]  /*74b0*/  FADD.FTZ R9, R126.reuse, R9 ;  /* 0x000000097e097221 */ /* 0x048fe20000010000 */
[----:B------:R-:W-:-:S03]  /*74c0*/  F2FP.BF16.F32.PACK_AB R177, R126, R177 ;  /* 0x000000b17eb1723e */ /* 0x000fc600000010ff */
[----:B------:R-:W-:-:S03]  /*74d0*/  FADD.FTZ R9, R8, R9 ;  /* 0x0000000908097221 */ /* 0x000fc60000010000 */
[----:B------:R-:W3:Y:S01]  /*74e0*/  MUFU.EX2 R151, R151 ;  /* 0x0000009700977308 */ /* 0x000ee20000000800 */
[----:B-1----:R-:W-:-:S07]  /*74f0*/  FADD.FTZ R128, R174, R123 ;  /* 0x0000007bae807221 */ /* 0x002fce0000010000 */
[----:B------:R-:W1:Y:S01]  /*7500*/  MUFU.EX2 R168, R168 ;  /* 0x000000a800a87308 */ /* 0x000e620000000800 */
[C---:B--2---:R-:W-:Y:S01]  /*7510*/  FADD.FTZ R123, R145.reuse, R128 ;  /* 0x00000080917b7221 */ /* 0x044fe20000010000 */
[----:B------:R-:W-:-:S06]  /*7520*/  F2FP.BF16.F32.PACK_AB R174, R145, R174 ;  /* 0x000000ae91ae723e */ /* 0x000fcc00000010ff */
[----:B------:R-:W2:Y:S01]  /*7530*/  MUFU.EX2 R132, R143 ;  /* 0x0000008f00847308 */ /* 0x000ea20000000800 */
[C---:B---3--:R-:W-:Y:S01]  /*7540*/  FADD.FTZ R9, R151.reuse, R9 ;  /* 0x0000000997097221 */ /* 0x048fe20000010000 */
[----:B------:R-:W-:-:S06]  /*7550*/  F2FP.BF16.F32.PACK_AB R179, R151, R8 ;  /* 0x0000000897b3723e */ /* 0x000fcc00000010ff */
[----:B------:R-:W3:Y:S01]  /*7560*/  MUFU.EX2 R125, R125 ;  /* 0x0000007d007d7308 */ /* 0x000ee20000000800 */
[----:B-1----:R-:W-:-:S07]  /*7570*/  FADD.FTZ R128, R168, R123 ;  /* 0x0000007ba8807221 */ /* 0x002fce0000010000 */
[----:B------:R-:W1:Y:S01]  /*7580*/  MUFU.EX2 R155, R155 ;  /* 0x0000009b009b7308 */ /* 0x000e620000000800 */
[----:B--2---:R-:W-:-:S07]  /*7590*/  FADD.FTZ R9, R132, R9 ;  /* 0x0000000984097221 */ /* 0x004fce0000010000 */
[----:B------:R-:W2:Y:S01]  /*75a0*/  MUFU.EX2 R170, R170 ;  /* 0x000000aa00aa7308 */ /* 0x000ea20000000800 */
[C---:B---3--:R-:W-:Y:S01]  /*75b0*/  FADD.FTZ R23, R125.reuse, R128 ;  /* 0x000000807d177221 */ /* 0x048fe20000010000 */
[----:B------:R-:W-:-:S06]  /*75c0*/  F2FP.BF16.F32.PACK_AB R168, R125, R168 ;  /* 0x000000a87da8723e */ /* 0x000fcc00000010ff */
[----:B------:R-:W3:Y:S01]  /*75d0*/  MUFU.EX2 R134, R199 ;  /* 0x000000c700867308 */ /* 0x000ee20000000800 */
[----:B-1----:R-:W-:-:S07]  /*75e0*/  FADD.FTZ R9, R155, R9 ;  /* 0x000000099b097221 */ /* 0x002fce0000010000 */
[----:B------:R-:W1:Y:S01]  /*75f0*/  MUFU.EX2 R159, R159 ;  /* 0x0000009f009f7308 */ /* 0x000e620000000800 */
[----:B--2---:R-:W-:-:S07]  /*7600*/  FADD.FTZ R128, R170, R23 ;  /* 0x00000017aa807221 */ /* 0x004fce0000010000 */
[----:B------:R2:W4:Y:S01]  /*7610*/  MUFU.EX2 R130, R173 ;  /* 0x000000ad00827308 */ /* 0x0005220000000800 */
[----:B---3--:R-:W-:-:S07]  /*7620*/  FADD.FTZ R23, R134, R9 ;  /* 0x0000000986177221 */ /* 0x008fce0000010000 */
[----:B------:R-:W3:Y:S01]  /*7630*/  MUFU.EX2 R163, R163 ;  /* 0x000000a300a37308 */ /* 0x000ee20000000800 */
[----:B-1----:R-:W-:Y:S01]  /*7640*/  FADD.FTZ R23, R159, R23 ;  /* 0x000000179f177221 */ /* 0x002fe20000010000 */
[----:B--2---:R-:W-:-:S06]  /*7650*/  F2FP.BF16.F32.PACK_AB R173, R155, R132 ;  /* 0x000000849bad723e */ /* 0x004fcc00000010ff */
[----:B------:R1:W2:Y:S01]  /*7660*/  MUFU.EX2 R136, R175 ;  /* 0x000000af00887308 */ /* 0x0002a20000000800 */
[----:B----4-:R-:W-:-:S07]  /*7670*/  FADD.FTZ R23, R130, R23 ;  /* 0x0000001782177221 */ /* 0x010fce0000010000 */
[----:B------:R-:W4:Y:S01]  /*7680*/  MUFU.EX2 R5, R5 ;  /* 0x0000000500057308 */ /* 0x000f220000000800 */
[----:B---3--:R-:W-:Y:S01]  /*7690*/  FADD.FTZ R23, R163, R23 ;  /* 0x00000017a3177221 */ /* 0x008fe20000010000 */
[----:B-1----:R-:W-:Y:S02]  /*76a0*/  F2FP.BF16.F32.PACK_AB R175, R159, R134 ;  /* 0x000000869faf723e */ /* 0x002fe400000010ff */
[----:B------:R-:W-:-:S04]  /*76b0*/  F2FP.BF16.F32.PACK_AB R169, R163, R130 ;  /* 0x00000082a3a9723e */ /* 0x000fc800000010ff */
[----:B------:R-:W1:Y:S01]  /*76c0*/  MUFU.EX2 R124, R124 ;  /* 0x0000007c007c7308 */ /* 0x000e620000000800 */
[----:B--2---:R-:W-:Y:S01]  /*76d0*/  FADD.FTZ R23, R136, R23 ;  /* 0x0000001788177221 */ /* 0x004fe20000010000 */
[C---:B----4-:R-:W-:Y:S01]  /*76e0*/  FADD.FTZ R9, R5.reuse, R128 ;  /* 0x0000008005097221 */ /* 0x050fe20000010000 */
[----:B------:R-:W-:Y:S01]  /*76f0*/  F2FP.BF16.F32.PACK_AB R170, R5, R170 ;  /* 0x000000aa05aa723e */ /* 0x000fe200000010ff */
[----:B------:R-:W-:Y:S02]  /*7700*/  IMAD.MOV.U32 R5, RZ, RZ, R15 ;  /* 0x000000ffff057224 */ /* 0x000fe400078e000f */
[C---:B-1----:R-:W-:Y:S01]  /*7710*/  FADD.FTZ R8, R124.reuse, R23 ;  /* 0x000000177c087221 */ /* 0x042fe20000010000 */
[----:B------:R-:W-:Y:S01]  /*7720*/  F2FP.BF16.F32.PACK_AB R171, R124, R136 ;  /* 0x000000887cab723e */ /* 0x000fe200000010ff */
[----:B0-----:R-:W-:Y:S06]  /*7730*/  @P2 BRA `(.L_x_959) ;  /* 0xffffffd000302947 */ /* 0x001fec000383ffff */
[----:B------:R-:W-:Y:S02]  /*7740*/  IMAD.MOV.U32 R4, RZ, RZ, R21 ;  /* 0x000000ffff047224 */ /* 0x000fe400078e0015 */
[----:B------:R-:W-:-:S07]  /*7750*/  IMAD.MOV.U32 R5, RZ, RZ, R15 ;  /* 0x000000ffff057224 */ /* 0x000fce00078e000f */
.L_x_942:
[----:B------:R-:W0:Y:S01]  /*7760*/  LDC R15, c[0x0][0x2f0] ;  /* 0x0000bc00ff0f7b82 */ /* 0x000e220000000800 */
[----:B------:R-:W-:Y:S01]  /*7770*/  UIADD3 UR10, -UR10, 0x1, URZ ;  /* 0x000000010a0a7890 */ /* 0x000fe2000fffe13f */
[----:B------:R-:W-:Y:S01]  /*7780*/  ULDC UR7, c[0x0][0x448] ;  /* 0x0001120000077ab9 */ /* 0x000fe20000000800 */
[----:B------:R-:W-:Y:S01]  /*7790*/  ULDC UR14, c[0x0][0x9e4] ;  /* 0x00027900000e7ab9 */ /* 0x000fe20000000800 */
[----:B------:R-:W-:Y:S02]  /*77a0*/  UISETP.NE.AND UP0, UPT, UR7, 0x1, UPT ;  /* 0x000000010700788c */ /* 0x000fe4000bf05270 */
[----:B------:R-:W-:Y:S02]  /*77b0*/  UISETP.GE.AND UP1, UPT, UR14, 0x1, UPT ;  /* 0x000000010e00788c */ /* 0x000fe4000bf26270 */
[----:B------:R-:W1:Y:S04]  /*77c0*/  S2UR UR6, SR_CTAID.X ;  /* 0x00000000000679c3 */ /* 0x000e680000002500 */
[----:B------:R-:W-:-:S03]  /*77d0*/  PLOP3.LUT P2, PT, PT, PT, UP1, 0x40, 0x0 ;  /* 0x000000000000781c */ /* 0x000fc60003f4e818 */
[----:B------:R-:W-:Y:S01]  /*77e0*/  @UP0 ULDC UR15, c[0x0][0x450] ;  /* 0x00011400000f0ab9 */ /* 0x000fe20000000800 */
[----:B0-----:R-:W-:-:S05]  /*77f0*/  IMAD R15, R16, R15, UR10 ;  /* 0x0000000a100f7e24 */ /* 0x001fca000f8e020f */
[----:B------:R-:W-:Y:S01]  /*7800*/  R2UR UR11, R15 ;  /* 0x000000000f0b72ca */ /* 0x000fe200000e0000 */
[----:B-1----:R-:W-:-:S03]  /*7810*/  ULEA UR10, UR6, 0x7f, 0x7 ;  /* 0x0000007f060a7891 */ /* 0x002fc6000f8e383f */
[----:B------:R-:W-:Y:S02]  /*7820*/  @UP0 ULDC UR6, c[0x0][0x44c] ;  /* 0x0001130000060ab9 */ /* 0x000fe40000000800 */
[----:B------:R-:W-:-:S04]  /*7830*/  UIMAD.WIDE.U32 UR6, UR10, UR6, URZ ;  /* 0x000000060a0672a5 */ /* 0x000fc8000f8e003f */
[----:B------:R-:W-:-:S04]  /*7840*/  @UP0 USHF.R.U32.HI UR10, URZ, UR15, UR7 ;  /* 0x0000000f3f0a0299 */ /* 0x000fc80008011607 */
[----:B------:R-:W-:-:S03]  /*7850*/  UIADD3 UR10, UR11, UR10, URZ ;  /* 0x0000000a0b0a7290 */ /* 0x000fc6000fffe03f */
[----:B------:R-:W-:Y:S02]  /*7860*/  ULDC UR11, c[0x0][0x9dc] ;  /* 0x00027700000b7ab9 */ /* 0x000fe40000000800 */
[----:B------:R-:W-:Y:S01]  /*7870*/  UIADD3 UR11, UR10, -UR11, URZ ;  /* 0x8000000b0a0b7290 */ /* 0x000fe2000fffe03f */
[----:B------:R-:W-:Y:S11]  /*7880*/  @P2 BRA `(.L_x_960) ;  /* 0x0000000000442947 */ /* 0x000ff60003800000 */
        /* <DEDUP_REMOVED lines=10> */
.L_x_961:
[----:B------:R-:W-:-:S11]  /*7930*/  UISETP.NE.AND UP2, UPT, UR14, 0x1, UPT ;  /* 0x000000010e00788c */ /* 0x000fd6000bf45270 */
[----:B------:R-:W-:Y:S02]  /*7940*/  @UP2 ULDC.64 UR18, c[0x0][0x9e8] ;  /* 0x00027a0000122ab9 */ /* 0x000fe40000000a00 */
[----:B------:R-:W-:-:S04]  /*7950*/  UIMAD.WIDE.U32 UR6, UR10, UR18, URZ ;  /* 0x000000120a0672a5 */ /* 0x000fc8000f8e003f */
[----:B------:R-:W-:-:S12]  /*7960*/  @UP2 USHF.R.U32.HI UR10, URZ, UR19, UR7 ;  /* 0x000000133f0a2299 */ /* 0x000fd80008011607 */
.L_x_962:
[----:B------:R-:W-:-:S04]  /*7970*/  UIMAD UR10, UR10, UR14, URZ ;  /* 0x0000000e0a0a72a4 */ /* 0x000fc8000f8e023f */
[----:B------:R-:W-:-:S04]  /*7980*/  UISETP.LT.AND UP2, UPT, UR11, UR10, UPT ;  /* 0x0000000a0b00728c */ /* 0x000fc8000bf41270 */
[----:B------:R-:W-:-:S12]  /*7990*/  USEL UR11, UR11, UR10, !UP2 ;  /* 0x0000000a0b0b7287 */ /* 0x000fd8000d000000 */
.L_x_960:
[----:B------:R-:W-:Y:S01]  /*79a0*/  UIADD3 UR6, UR11, 0x5f, URZ ;  /* 0x0000005f0b067890 */ /* 0x000fe2000fffe03f */
[----:B------:R-:W-:-:S03]  /*79b0*/  R2UR UR10, R17 ;  /* 0x00000000110a72ca */ /* 0x000fc600000e0000 */
[----:B------:R-:W-:-:S04]  /*79c0*/  UIMAD.WIDE UR6, UR6, 0x2aaaaaab, URZ ;  /* 0x2aaaaaab060678a5 */ /* 0x000fc8000f8e023f */
[----:B------:R-:W-:-:S04]  /*79d0*/  USHF.R.U32.HI UR6, URZ, 0x1f, UR7 ;  /* 0x0000001f3f067899 */ /* 0x000fc80008011607 */
[----:B------:R-:W-:-:S04]  /*79e0*/  ULEA.HI.SX32 UR6, UR7, UR6, 0x1c ;  /* 0x0000000607067291 */ /* 0x000fc8000f8fe23f */
[----:B------:R-:W-:-:S04]  /*79f0*/  UISETP.LT.AND UP2, UPT, UR10, UR6, UPT ;  /* 0x000000060a00728c */ /* 0x000fc8000bf41270 */
[----:B------:R-:W-:-:S06]  /*7a00*/  USEL UR60, UR10, UR6, !UP2 ;  /* 0x000000060a3c7287 */ /* 0x000fcc000d000000 */
[----:B------:R-:W-:-:S13]  /*7a10*/  ISETP.GE.AND P2, PT, R13, UR60, PT ;  /* 0x0000003c0d007c0c */ /* 0x000fda000bf46270 */
[----:B------:R-:W-:Y:S05]  /*7a20*/  @!P2 BRA `(.L_x_963) ;  /* 0x0000001c0070a947 */ /* 0x000fea0003800000 */
[----:B------:R-:W-:Y:S01]  /*7a30*/  IMAD.MOV.U32 R15, RZ, RZ, R4 ;  /* 0x000000ffff0f7224 */ /* 0x000fe200078e0004 */
[----:B------:R-:W-:Y:S01]  /*7a40*/  UMOV UR58, UR5 ;  /* 0x00000005003a7c82 */ /* 0x000fe20008000000 */
[----:B------:R-:W-:Y:S01]  /*7a50*/  IMAD.MOV.U32 R14, RZ, RZ, R5 ;  /* 0x000000ffff0e7224 */ /* 0x000fe200078e0005 */
[----:B------:R-:W-:-:S06]  /*7a60*/  UMOV UR7, UR4 ;  /* 0x0000000400077c82 */ /* 0x000fcc0008000000 */
.L_x_972:
[----:B------:R-:W-:-:S04]  /*7a70*/  UIADD3 UR4, UR7, 0x1, URZ ;  /* 0x0000000107047890 */ /* 0x000fc8000fffe03f */
[----:B------:R-:W-:-:S04]  /*7a80*/  UISETP.NE.AND UP2, UPT, UR4, 0x2, UPT ;  /* 0x000000020400788c */ /* 0x000fc8000bf45270 */
[----:B------:R-:W-:Y:S02]  /*7a90*/  USEL UR5, URZ, 0x1, UP2 ;  /* 0x000000013f057887 */ /* 0x000fe40009000000 */
[----:B------:R-:W-:Y:S02]  /*7aa0*/  USEL UR4, UR4, URZ, UP2 ;  /* 0x0000003f04047287 */ /* 0x000fe40009000000 */
[----:B------:R-:W-:Y:S01]  /*7ab0*/  ULOP3.LUT UR5, UR58, UR5, URZ, 0x3c, !UPT ;  /* 0x000000053a057292 */ /* 0x000fe2000f8e3c3f */
[----:B------:R-:W-:Y:S11]  /*7ac0*/  @!P0 BRA `(.L_x_964) ;  /* 0x0000000000048947 */ /* 0x000ff60003800000 */
[----:B------:R-:W-:Y:S01]  /*7ad0*/  BPT.TRAP 0x1 ;  /* 0x000000040000795c */ /* 0x000fe20000300000 */
.L_x_964:
[----:B------:R-:W-:Y:S01]  /*7ae0*/  ULEA UR56, UR4, UR57, 0x3 ;  /* 0x0000003904387291 */ /* 0x000fe2000f8e183f */
[----:B------:R-:W-:-:S05]  /*7af0*/  IMAD.U32 R0, RZ, RZ, UR5 ;  /* 0x00000005ff007e24 */ /* 0x000fca000f8e00ff */
[----:B------:R-:W-:-:S04]  /*7b00*/  SHF.L.U32 R0, R0, 0x1f, RZ ;  /* 0x0000001f00007819 */ /* 0x000fc800000006ff */
[----:B------:R0:W1:Y:S01]  /*7b10*/  SYNCS.PHASECHK.TRANS64.TRYWAIT P2, [UR56+0x30830], R0 ;  /* 0x03083000ff0075a7 */ /* 0x0000620008040178 */
[----:B------:R-:W-:Y:S05]  /*7b20*/  @!P0 BRA `(.L_x_965) ;  /* 0x0000000000048947 */ /* 0x000fea0003800000 */
[----:B------:R-:W-:Y:S01]  /*7b30*/  BPT.TRAP 0x1 ;  /* 0x000000040000795c */ /* 0x000fe20000300000 */
.L_x_965:
[----:B-1----:R-:W-:Y:S05]  /*7b40*/  @P2 BRA `(.L_x_966) ;  /* 0x0000000000082947 */ /* 0x002fea0003800000 */
[----:B------:R-:W1:Y:S02]  /*7b50*/  SYNCS.PHASECHK.TRANS64.TRYWAIT P2, [UR56+0x30830], R0 ;  /* 0x03083000ff0075a7 */ /* 0x000e640008040178 */
[----:B-1----:R-:W-:Y:S05]  /*7b60*/  @!P2 BRA `(.L_x_967) ;  /* 0x000000c40030a947 */ /* 0x002fea0003800000 */
.L_x_966:
        /* <DEDUP_REMOVED lines=161> */
.L_x_968:
[----:B------:R-:W-:Y:S01]  /*8580*/  ULEA UR11, UR7, UR57, 0x3 ;  /* 0x00000039070b7291 */ /* 0x000fe2000f8e183f */
[----:B01----:R-:W-:-:S05]  /*8590*/  IMAD.U32 R0, RZ, RZ, UR58 ;  /* 0x0000003aff007e24 */ /* 0x003fca000f8e00ff */
[----:B------:R-:W-:-:S04]  /*85a0*/  SHF.L.U32 R0, R0, 0x1f, RZ ;  /* 0x0000001f00007819 */ /* 0x000fc800000006ff */
[----:B------:R0:W1:Y:S01]  /*85b0*/  SYNCS.PHASECHK.TRANS64.TRYWAIT P2, [UR11+0x30850], R0 ;  /* 0x03085000ff0075a7 */ /* 0x000062000804014b */
[----:B------:R-:W-:Y:S05]  /*85c0*/  @!P0 BRA `(.L_x_969) ;  /* 0x0000000000048947 */ /* 0x000fea0003800000 */
[----:B------:R-:W-:Y:S01]  /*85d0*/  BPT.TRAP 0x1 ;  /* 0x000000040000795c */ /* 0x000fe20000300000 */
.L_x_969:
[----:B-1----:R-:W-:Y:S05]  /*85e0*/  @P2 BRA `(.L_x_970) ;  /* 0x0000000000082947 */ /* 0x002fea0003800000 */
[----:B------:R-:W1:Y:S02]  /*85f0*/  SYNCS.PHASECHK.TRANS64.TRYWAIT P2, [UR11+0x30850], R0 ;  /* 0x03085000ff0075a7 */ /* 0x000e64000804014b */
[----:B-1----:R-:W-:Y:S05]  /*8600*/  @!P2 BRA `(.L_x_971) ;  /* 0x000000b800a0a947 */ /* 0x002fea0003800000 */
.L_x_970:
[----:B------:R-:W-:Y:S01]  /*8610*/  UIADD3 UR6, UR57, 0x400, URZ ;  /* 0x0000040039067890 */ /* 0x000fe2000fffe03f */
[----:B------:R-:W-:Y:S01]  /*8620*/  WARPGROUP.ARRIVE ;  /* 0x00000000000079c5 */ /* 0x000fe20000000000 */
[----:B------:R-:W-:Y:S01]  /*8630*/  UMOV UR15, 0x40000040 ;  /* 0x40000040000f7882 */ /* 0x000fe20000000000 */
[----:B01----:R-:W-:Y:S01]  /*8640*/  FMNMX.FTZ R0, R120, R14, !PT ;  /* 0x0000000e78007209 */ /* 0x003fe20007810000 */
[----:B------:R-:W-:Y:S01]  /*8650*/  USHF.R.U32.HI UR6, URZ, 0x4, UR6 ;  /* 0x000000043f067899 */ /* 0x000fe20008011606 */
[----:B------:R-:W-:Y:S01]  /*8660*/  FMNMX.FTZ R4, R122, R15, !PT ;  /* 0x0000000f7a047209 */ /* 0x000fe20007810000 */
[----:B------:R-:W-:Y:S01]  /*8670*/  UMOV UR58, UR5 ;  /* 0x00000005003a7c82 */ /* 0x000fe20008000000 */
[----:B------:R-:W-:Y:S01]  /*8680*/  FMNMX.FTZ R3, R121, R0, !PT ;  /* 0x0000000079037209 */ /* 0x000fe20007810000 */
[----:B------:R-:W-:Y:S01]  /*8690*/  ULOP3.LUT UR6, UR6, 0x3fff, URZ, 0xc0, !UPT ;  /* 0x00003fff06067892 */ /* 0x000fe2000f8ec03f */
[----:B------:R-:W-:Y:S02]  /*86a0*/  FMNMX.FTZ R23, R123, R4, !PT ;  /* 0x000000047b177209 */ /* 0x000fe40007810000 */
[----:B------:R-:W-:Y:S01]  /*86b0*/  FMNMX.FTZ R0, R124, R3, !PT ;  /* 0x000000037c007209 */ /* 0x000fe20007810000 */
[----:B------:R-:W-:Y:S01]  /*86c0*/  ULOP3.LUT UR6, UR6, 0x3000000, URZ, 0xfc, !UPT ;  /* 0x0300000006067892 */ /* 0x000fe2000f8efc3f */
[----:B------:R-:W-:-:S02]  /*86d0*/  FMNMX.FTZ R4, R126, R23, !PT ;  /* 0x000000177e047209 */ /* 0x000fc40007810000 */
[----:B------:R-:W-:Y:S01]  /*86e0*/  FMNMX.FTZ R3, R125, R0, !PT ;  /* 0x000000007d037209 */ /* 0x000fe20007810000 */
[----:B------:R-:W-:Y:S01]  /*86f0*/  UIMAD UR6, UR7, 0x900, UR6 ;  /* 0x00000900070678a4 */ /* 0x000fe2000f8e0206 */
[----:B------:R-:W-:Y:S02]  /*8700*/  FMNMX.FTZ R23, R127, R4, !PT ;  /* 0x000000047f177209 */ /* 0x000fe40007810000 */
[----:B------:R-:W-:Y:S01]  /*8710*/  UMOV UR7, 0x40000040 ;  /* 0x4000004000077882 */ /* 0x000fe20000000000 */
[----:B------:R-:W-:Y:S01]  /*8720*/  UIADD3 UR10, UR6, 0x80, URZ ;  /* 0x00000080060a7890 */ /* 0x000fe2000fffe03f */
[----:B------:R-:W-:Y:S02]  /*8730*/  FMNMX.FTZ R0, R128, R3, !PT ;  /* 0x0000000380007209 */ /* 0x000fe40007810000 */
[----:B------:R-:W-:Y:S02]  /*8740*/  FMNMX.FTZ R4, R130, R23, !PT ;  /* 0x0000001782047209 */ /* 0x000fe40007810000 */
[----:B------:R-:W-:Y:S01]  /*8750*/  HGMMA.64x192x16.F32.BF16 R24, R188, gdesc[UR4].tnspB, R24, gsb0 ;  /* 0x42e00004bc187df0 */ /* 0x000fe20008001818 */
[----:B------:R-:W-:Y:S01]  /*8760*/  FMNMX.FTZ R3, R129, R0, !PT ;  /* 0x0000000081037209 */ /* 0x000fe20007810000 */
[----:B------:R-:W-:Y:S01]  /*8770*/  UMOV UR14, UR10 ;  /* 0x0000000a000e7c82 */ /* 0x000fe20008000000 */
[----:B------:R-:W-:Y:S01]  /*8780*/  UIADD3 UR10, UR6, 0x100, URZ ;  /* 0x00000100060a7890 */ /* 0x000fe2000fffe03f */
[----:B------:R-:W-:Y:S01]  /*8790*/  FMNMX.FTZ R23, R131, R4, !PT ;  /* 0x0000000483177209 */ /* 0x000fe20007810000 */
[----:B------:R-:W-:Y:S01]  /*87a0*/  UMOV UR7, 0x40000040 ;  /* 0x4000004000077882 */ /* 0x000fe20000000000 */
[----:B------:R-:W-:-:S02]  /*87b0*/  FMNMX.FTZ R0, R132, R3, !PT ;  /* 0x0000000384007209 */ /* 0x000fc40007810000 */
[----:B------:R-:W-:Y:S02]  /*87c0*/  FMNMX.FTZ R4, R134, R23, !PT ;  /* 0x0000001786047209 */ /* 0x000fe40007810000 */
[----:B------:R-:W-:Y:S02]  /*87d0*/  FMNMX.FTZ R3, R133, R0, !PT ;  /* 0x0000000085037209 */ /* 0x000fe40007810000 */
[C---:B------:R-:W-:Y:S01]  /*87e0*/  ISETP.GT.AND P2, PT, R13.reuse, UR60, PT ;  /* 0x0000003c0d007c0c */ /* 0x040fe2000bf44270 */
[----:B------:R-:W-:Y:S01]  /*87f0*/  VIADD R13, R13, 0xffffffff ;  /* 0xffffffff0d0d7836 */ /* 0x000fe20000000000 */
        /* <DEDUP_REMOVED lines=18> */
[----:B-1----:R-:W-:-:S05]  /*8920*/  FMNMX.FTZ R20, R2, R3, !PT ;  /* 0x0000000302147209 */ /* 0x002fca0007810000 */
[----:B------:R-:W1:Y:S02]  /*8930*/  SHFL.BFLY PT, R5, R20, 0x1, 0x1f ;  /* 0x0c201f0014057f89 */ /* 0x000e6400000e0000 */
[----:B-1----:R-:W-:-:S05]  /*8940*/  FMNMX.FTZ R5, R20, R5, !PT ;  /* 0x0000000514057209 */ /* 0x002fca0007810000 */
[----:B------:R-:W-:-:S04]  /*8950*/  FADD.FTZ R3, -R5, R14 ;  /* 0x0000000e05037221 */ /* 0x000fc80000010100 */
[-C--:B0-----:R-:W-:Y:S01]  /*8960*/  FMUL.FTZ R14, R3, R0.reuse ;  /* 0x00000000030e7220 */ /* 0x081fe20000410000 */
[----:B------:R-:W-:-:S03]  /*8970*/  FMUL.FTZ R3, R5, R0 ;  /* 0x0000000005037220 */ /* 0x000fc60000410000 */
[----:B------:R0:W-:Y:S01]  /*8980*/  MUFU.EX2 R2, R14 ;  /* 0x0000000e00027308 */ /* 0x0001e20000000800 */
[-CC-:B------:R-:W-:Y:S01]  /*8990*/  FFMA.FTZ R23, R125, R0.reuse, -R3.reuse ;  /* 0x000000007d177223 */ /* 0x180fe20000010803 */
[-CC-:B------:R-:W-:Y:S01]  /*89a0*/  FFMA.FTZ R21, R120, R0.reuse, -R3.reuse ;  /* 0x0000000078157223 */ /* 0x180fe20000010803 */
[-CC-:B------:R-:W-:Y:S01]  /*89b0*/  FFMA.FTZ R20, R164, R0.reuse, -R3.reuse ;  /* 0x00000000a4147223 */ /* 0x180fe20000010803 */
[----:B------:R-:W-:Y:S01]  /*89c0*/  FFMA.FTZ R165, R165, R0, -R3 ;  /* 0x00000000a5a57223 */ /* 0x000fe20000010803 */
[----:B------:R-:W-:-:S03]  /*89d0*/  IMAD.U32 R120, RZ, RZ, UR56 ;  /* 0x00000038ff787e24 */ /* 0x000fc6000f8e00ff */
[----:B------:R-:W1:Y:S01]  /*89e0*/  MUFU.EX2 R21, R21 ;  /* 0x0000001500157308 */ /* 0x000e620000000800 */
[----:B0-----:R-:W-:Y:S01]  /*89f0*/  FFMA.FTZ R14, R160, R0, -R3 ;  /* 0x00000000a00e7223 */ /* 0x001fe20000010803 */
[----:B------:R-:W-:-:S05]  /*8a00*/  @!P1 VIADD R120, R120, 0x30840 ;  /* 0x0003084078789836 */ /* 0x000fca0000000000 */
[----:B------:R-:W-:Y:S01]  /*8a10*/  @!P1 PRMT R120, RZ, 0x654, R120 ;  /* 0x00000654ff789816 */ /* 0x000fe20000000078 */
[----:B------:R-:W-:Y:S08]  /*8a20*/  MUFU.EX2 R23, R23 ;  /* 0x0000001700177308 */ /* 0x000ff00000000800 */
[----:B------:R-:W-:Y:S01]  /*8a30*/  MUFU.EX2 R14, R14 ;  /* 0x0000000e000e7308 */ /* 0x000fe20000000800 */
[----:B-1----:R-:W-:-:S07]  /*8a40*/  FFMA.FTZ R9, R2, R9, R21 ;  /* 0x0000000902097223 */ /* 0x002fce0000010015 */
[----:B------:R-:W-:Y:S01]  /*8a50*/  MUFU.EX2 R20, R20 ;  /* 0x0000001400147308 */ /* 0x000fe20000000800 */
[----:B------:R-:W-:Y:S02]  /*8a60*/  WARPGROUP.DEPBAR.LE gsb0, 0x0 ;  /* 0x00008000000079c5 */ /* 0x000fe40000010000 */
[----:B------:R-:W-:Y:S01]  /*8a70*/  WARPGROUP.ARRIVE ;  /* 0x00000000000079c5 */ /* 0x000fe20000000000 */
[--C-:B------:R-:W-:Y:S01]  /*8a80*/  FFMA.FTZ R188, R121, R0, -R3.reuse ;  /* 0x0000000079bc7223 */ /* 0x100fe20000010803 */
[----:B------:R-:W-:Y:S01]  /*8a90*/  FMNMX.FTZ R121, R135, R4, !PT ;  /* 0x0000000487797209 */ /* 0x000fe20007810000 */
[----:B------:R-:W-:-:S03]  /*8aa0*/  FFMA.FTZ R190, R124, R0, -R3 ;  /* 0x000000007cbe7223 */ /* 0x000fc60000010803 */
[----:B------:R-:W-:Y:S01]  /*8ab0*/  HGMMA.64x192x16.F32.BF16 R24, R184, gdesc[UR12].tnspB, R24, gsb0 ;  /* 0x42e0000cb8187df0 */ /* 0x000fe20008001818 */
[----:B------:R-:W-:Y:S01]  /*8ac0*/  UMOV UR14, UR10 ;  /* 0x0000000a000e7c82 */ /* 0x000fe20008000000 */
[----:B------:R-:W-:Y:S01]  /*8ad0*/  UMOV UR15, 0x40000040 ;  /* 0x40000040000f7882 */ /* 0x000fe20000000000 */
[----:B------:R-:W-:Y:S01]  /*8ae0*/  UIADD3 UR10, UR6, 0x180, URZ ;  /* 0x00000180060a7890 */ /* 0x000fe2000fffe03f */
[----:B------:R-:W-:Y:S01]  /*8af0*/  FMNMX.FTZ R4, R138, R121, !PT ;  /* 0x000000798a047209 */ /* 0x000fe20007810000 */
[----:B------:R-:W0:Y:S03]  /*8b00*/  MUFU.EX2 R188, R188 ;  /* 0x000000bc00bc7308 */ /* 0x000e260000000800 */
[----:B------:R-:W-:-:S04]  /*8b10*/  FMNMX.FTZ R121, R139, R4, !PT ;  /* 0x000000048b797209 */ /* 0x000fc80007810000 */
[----:B------:R-:W-:Y:S01]  /*8b20*/  FMNMX.FTZ R4, R142, R121, !PT ;  /* 0x000000798e047209 */ /* 0x000fe20007810000 */
[----:B------:R-:W-:Y:S01]  /*8b30*/  FFMA.FTZ R121, R129, R0, -R3 ;  /* 0x0000000081797223 */ /* 0x000fe20000010803 */
[----:B------:R-:W-:Y:S02]  /*8b40*/  MUFU.EX2 R190, R190 ;  /* 0x000000be00be7308 */ /* 0x000fe40000000800 */
[----:B------:R-:W-:-:S04]  /*8b50*/  FMNMX.FTZ R125, R143, R4, !PT ;  /* 0x000000048f7d7209 */ /* 0x000fc80007810000 */
[----:B------:R-:W-:Y:S02]  /*8b60*/  FMNMX.FTZ R4, R146, R125, !PT ;  /* 0x0000007d92047209 */ /* 0x000fe40007810000 */
[----:B------:R-:W-:Y:S01]  /*8b70*/  MUFU.EX2 R121, R121 ;  /* 0x0000007900797308 */ /* 0x000fe20000000800 */
[C---:B0-----:R-:W-:Y:S01]  /*8b80*/  FADD.FTZ R9, R188.reuse, R9 ;  /* 0x00000009bc097221 */ /* 0x041fe20000010000 */
[----:B------:R-:W-:Y:S02]  /*8b90*/  FMNMX.FTZ R125, R147, R4, !PT ;  /* 0x00000004937d7209 */ /* 0x000fe40007810000 */
[----:B------:R-:W-:Y:S02]  /*8ba0*/  F2FP.BF16.F32.PACK_AB R188, R188, R21 ;  /* 0x00000015bcbc723e */ /* 0x000fe400000010ff */
[----:B------:R-:W-:Y:S01]  /*8bb0*/  FMNMX.FTZ R4, R150, R125, !PT ;  /* 0x0000007d96047209 */ /* 0x000fe20007810000 */
[----:B------:R-:W-:-:S03]  /*8bc0*/  FFMA.FTZ R125, R133, R0, -R3 ;  /* 0x00000000857d7223 */ /* 0x000fc60000010803 */
[----:B------:R-:W-:-:S03]  /*8bd0*/  FMNMX.FTZ R129, R151, R4, !PT ;  /* 0x0000000497817209 */ /* 0x000fc60007810000 */
[----:B------:R-:W-:Y:S01]  /*8be0*/  MUFU.EX2 R125, R125 ;  /* 0x0000007d007d7308 */ /* 0x000fe20000000800 */
[----:B------:R-:W-:-:S04]  /*8bf0*/  FMNMX.FTZ R4, R154, R129, !PT ;  /* 0x000000819a047209 */ /* 0x000fc80007810000 */
[----:B------:R-:W-:-:S04]  /*8c00*/  FMNMX.FTZ R129, R155, R4, !PT ;  /* 0x000000049b817209 */ /* 0x000fc80007810000 */
[----:B------:R-:W-:Y:S01]  /*8c10*/  FMNMX.FTZ R4, R158, R129, !PT ;  /* 0x000000819e047209 */ /* 0x000fe20007810000 */
[-CC-:B------:R-:W-:Y:S01]  /*8c20*/  FFMA.FTZ R129, R137, R0.reuse, -R3.reuse ;  /* 0x0000000089817223 */ /* 0x180fe20000010803 */
[-CC-:B------:R-:W-:Y:S01]  /*8c30*/  FFMA.FTZ R137, R145, R0.reuse, -R3.reuse ;  /* 0x0000000091897223 */ /* 0x180fe20000010803 */
[--C-:B------:R-:W-:Y:S01]  /*8c40*/  FFMA.FTZ R145, R153, R0, -R3.reuse ;  /* 0x0000000099917223 */ /* 0x100fe20000010803 */
[----:B------:R-:W-:Y:S01]  /*8c50*/  FMNMX.FTZ R133, R159, R4, !PT ;  /* 0x000000049f857209 */ /* 0x000fe20007810000 */
[----:B------:R-:W-:Y:S02]  /*8c60*/  FFMA.FTZ R153, R161, R0, -R3 ;  /* 0x00000000a1997223 */ /* 0x000fe40000010803 */
[----:B------:R-:W-:Y:S01]  /*8c70*/  MUFU.EX2 R129, R129 ;  /* 0x0000008100817308 */ /* 0x000fe20000000800 */
[----:B------:R-:W-:-:S04]  /*8c80*/  FMNMX.FTZ R4, R162, R133, !PT ;  /* 0x00000085a2047209 */ /* 0x000fc80007810000 */
[----:B------:R-:W-:-:S03]  /*8c90*/  FMNMX.FTZ R133, R163, R4, !PT ;  /* 0x00000004a3857209 */ /* 0x000fc60007810000 */
[----:B------:R-:W-:Y:S01]  /*8ca0*/  MUFU.EX2 R137, R137 ;  /* 0x0000008900897308 */ /* 0x000fe20000000800 */
[----:B------:R-:W-:Y:S01]  /*8cb0*/  FMNMX.FTZ R4, R166, R133, !PT ;  /* 0x00000085a6047209 */ /* 0x000fe20007810000 */
[-CC-:B------:R-:W-:Y:S01]  /*8cc0*/  FFMA.FTZ R133, R141, R0.reuse, -R3.reuse ;  /* 0x000000008d857223 */ /* 0x180fe20000010803 */
[-CC-:B------:R-:W-:Y:S01]  /*8cd0*/  FFMA.FTZ R141, R149, R0.reuse, -R3.reuse ;  /* 0x00000000958d7223 */ /* 0x180fe20000010803 */
[----:B------:R-:W-:Y:S01]  /*8ce0*/  FFMA.FTZ R149, R157, R0, -R3 ;  /* 0x000000009d957223 */ /* 0x000fe20000010803 */
[----:B------:R-:W-:-:S03]  /*8cf0*/  FMNMX.FTZ R4, R167, R4, !PT ;  /* 0x00000004a7047209 */ /* 0x000fc60007810000 */
        /* <DEDUP_REMOVED lines=8> */
[----:B------:R-:W-:-:S04]  /*8d80*/  FFMA.FTZ R186, R132, R0, -R3 ;  /* 0x0000000084ba7223 */ /* 0x000fc80000010803 */
[----:B------:R-:W-:Y:S01]  /*8d90*/  HGMMA.64x192x16.F32.BF16 R24, R180, gdesc[UR12].tnspB, R24, gsb0 ;  /* 0x42e0000cb4187df0 */ /* 0x000fe20008001818 */
[----:B------:R-:W-:Y:S01]  /*8da0*/  UMOV UR14, UR10 ;  /* 0x0000000a000e7c82 */ /* 0x000fe20008000000 */
[----:B------:R-:W-:Y:S01]  /*8db0*/  UMOV UR15, 0x40000040 ;  /* 0x40000040000f7882 */ /* 0x000fe20000000000 */
[----:B------:R-:W-:Y:S01]  /*8dc0*/  UIADD3 UR10, UR6, 0x200, URZ ;  /* 0x00000200060a7890 */ /* 0x000fe2000fffe03f */
[----:B------:R-:W-:Y:S01]  /*8dd0*/  MUFU.EX2 R184, R184 ;  /* 0x000000b800b87308 */ /* 0x000fe20000000800 */
[----:B------:R-:W-:-:S07]  /*8de0*/  UIADD3 UR6, UR6, 0x280, URZ ;  /* 0x0000028006067890 */ /* 0x000fce000fffe03f */
[----:B------:R-:W-:Y:S01]  /*8df0*/  MUFU.EX2 R186, R186 ;  /* 0x000000ba00ba7308 */ /* 0x000fe20000000800 */
[----:B------:R-:W-:Y:S02]  /*8e00*/  WARPGROUP.DEPBAR.LE gsb0, 0x0 ;  /* 0x00008000000079c5 */ /* 0x000fe40000010000 */
[----:B------:R-:W-:Y:S01]  /*8e10*/  WARPGROUP.ARRIVE ;  /* 0x00000000000079c5 */ /* 0x000fe20000000000 */
[-CC-:B------:R-:W-:Y:S01]  /*8e20*/  FFMA.FTZ R180, R136, R0.reuse, -R3.reuse ;  /* 0x0000000088b47223 */ /* 0x180fe20000010803 */
[----:B------:R-:W-:-:S04]  /*8e30*/  FFMA.FTZ R182, R140, R0, -R3 ;  /* 0x000000008cb67223 */ /* 0x000fc80000010803 */
[----:B------:R-:W-:Y:S01]  /*8e40*/  HGMMA.64x192x16.F32.BF16 R24, R176, gdesc[UR12].tnspB, R24, gsb0 ;  /* 0x42e0000cb0187df0 */ /* 0x000fe20008001818 */
[----:B------:R-:W-:Y:S01]  /*8e50*/  UMOV UR14, UR10 ;  /* 0x0000000a000e7c82 */ /* 0x000fe20008000000 */
[----:B------:R-:W-:Y:S01]  /*8e60*/  UMOV UR15, 0x40000040 ;  /* 0x40000040000f7882 */ /* 0x000fe20000000000 */
[----:B------:R-:W-:Y:S08]  /*8e70*/  MUFU.EX2 R180, R180 ;  /* 0x000000b400b47308 */ /* 0x000ff00000000800 */
[----:B------:R-:W-:Y:S01]  /*8e80*/  MUFU.EX2 R182, R182 ;  /* 0x000000b600b67308 */ /* 0x000fe20000000800 */
[----:B------:R-:W-:-:S02]  /*8e90*/  WARPGROUP.DEPBAR.LE gsb0, 0x0 ;  /* 0x00008000000079c5 */ /* 0x000fc40000010000 */
[----:B------:R-:W-:Y:S01]  /*8ea0*/  WARPGROUP.ARRIVE ;  /* 0x00000000000079c5 */ /* 0x000fe20000000000 */
[-CC-:B------:R-:W-:Y:S01]  /*8eb0*/  FFMA.FTZ R176, R144, R0.reuse, -R3.reuse ;  /* 0x0000000090b07223 */ /* 0x180fe20000010803 */
[----:B------:R-:W-:-:S04]  /*8ec0*/  FFMA.FTZ R178, R148, R0, -R3 ;  /* 0x0000000094b27223 */ /* 0x000fc80000010803 */
[----:B------:R-:W-:Y:S01]  /*8ed0*/  HGMMA.64x192x16.F32.BF16 R24, R172, gdesc[UR12].tnspB, R24, gsb0 ;  /* 0x42e0000cac187df0 */ /* 0x000fe20008001818 */
[----:B------:R-:W-:Y:S08]  /*8ee0*/  MUFU.EX2 R176, R176 ;  /* 0x000000b000b07308 */ /* 0x000ff00000000800 */
[----:B------:R-:W-:Y:S01]  /*8ef0*/  MUFU.EX2 R178, R178 ;  /* 0x000000b200b27308 */ /* 0x000fe20000000800 */
[----:B------:R-:W-:-:S02]  /*8f00*/  WARPGROUP.DEPBAR.LE gsb0, 0x0 ;  /* 0x00008000000079c5 */ /* 0x000fc40000010000 */
[----:B------:R-:W-:Y:S01]  /*8f10*/  WARPGROUP.ARRIVE ;  /* 0x00000000000079c5 */ /* 0x000fe20000000000 */
[----:B------:R-:W0:Y:S01]  /*8f20*/  SHFL.BFLY PT, R173, R4, 0x2, 0x1f ;  /* 0x0c401f0004ad7f89 */ /* 0x000e2200000e0000 */
[-CC-:B------:R-:W-:Y:S01]  /*8f30*/  FFMA.FTZ R172, R152, R0.reuse, -R3.reuse ;  /* 0x0000000098ac7223 */ /* 0x180fe20000010803 */
[----:B------:R-:W-:-:S05]  /*8f40*/  FFMA.FTZ R174, R156, R0, -R3 ;  /* 0x000000009cae7223 */ /* 0x000fca0000010803 */
[----:B------:R-:W-:Y:S01]  /*8f50*/  HGMMA.64x192x16.F32.BF16 R24, R168, gdesc[UR4].tnspB, R24, gsb0 ;  /* 0x42e00004a8187df0 */ /* 0x000fe20008001818 */
[----:B------:R-:W-:Y:S01]  /*8f60*/  UMOV UR7, UR4 ;  /* 0x0000000400077c82 */ /* 0x000fe20008000000 */
[----:B------:R-:W-:Y:S08]  /*8f70*/  MUFU.EX2 R172, R172 ;  /* 0x000000ac00ac7308 */ /* 0x000ff00000000800 */
[----:B------:R-:W-:Y:S01]  /*8f80*/  MUFU.EX2 R174, R174 ;  /* 0x000000ae00ae7308 */ /* 0x000fe20000000800 */
[----:B0-----:R-:W-:-:S05]  /*8f90*/  FMNMX.FTZ R173, R4, R173, !PT ;  /* 0x000000ad04ad7209 */ /* 0x001fca0007810000 */
[----:B------:R-:W0:Y:S02]  /*8fa0*/  SHFL.BFLY PT, R4, R173, 0x1, 0x1f ;  /* 0x0c201f00ad047f89 */ /* 0x000e2400000e0000 */
[----:B0-----:R-:W-:-:S05]  /*8fb0*/  FMNMX.FTZ R4, R173, R4, !PT ;  /* 0x00000004ad047209 */ /* 0x001fca0007810000 */
[C---:B------:R-:W-:Y:S01]  /*8fc0*/  FADD.FTZ R3, -R4.reuse, R15 ;  /* 0x0000000f04037221 */ /* 0x040fe20000010100 */
[-C--:B------:R-:W-:Y:S01]  /*8fd0*/  FMUL.FTZ R157, R4, R0.reuse ;  /* 0x00000000049d7220 */ /* 0x080fe20000410000 */
[----:B------:R-:W-:Y:S02]  /*8fe0*/  MUFU.EX2 R15, R165 ;  /* 0x000000a5000f7308 */ /* 0x000fe40000000800 */
[-C--:B------:R-:W-:Y:S01]  /*8ff0*/  FMUL.FTZ R3, R3, R0.reuse ;  /* 0x0000000003037220 */ /* 0x080fe20000410000 */
[-CC-:B------:R-:W-:Y:S01]  /*9000*/  FFMA.FTZ R22, R122, R0.reuse, -R157.reuse ;  /* 0x000000007a167223 */ /* 0x180fe2000001089d */
[-CC-:B------:R-:W-:Y:S01]  /*9010*/  FFMA.FTZ R123, R123, R0.reuse, -R157.reuse ;  /* 0x000000007b7b7223 */ /* 0x180fe2000001089d */
[-CC-:B------:R-:W-:Y:S01]  /*9020*/  FFMA.FTZ R126, R126, R0.reuse, -R157.reuse ;  /* 0x000000007e7e7223 */ /* 0x180fe2000001089d */
[-CC-:B------:R-:W-:Y:S01]  /*9030*/  FFMA.FTZ R127, R127, R0.reuse, -R157.reuse ;  /* 0x000000007f7f7223 */ /* 0x180fe2000001089d */
[----:B------:R-:W-:Y:S01]  /*9040*/  IMAD.U32 R122, RZ, RZ, UR11 ;  /* 0x0000000bff7a7e24 */ /* 0x000fe2000f8e00ff */
        /* <DEDUP_REMOVED lines=16> */
[----:B------:R-:W1:Y:S01]  /*9150*/  MUFU.EX2 R123, R123 ;  /* 0x0000007b007b7308 */ /* 0x000e620000000800 */
[-CC-:B------:R-:W-:Y:S01]  /*9160*/  FFMA.FTZ R158, R158, R0.reuse, -R157.reuse ;  /* 0x000000009e9e7223 */ /* 0x180fe2000001089d */
[-CC-:B------:R-:W-:Y:S01]  /*9170*/  FFMA.FTZ R159, R159, R0.reuse, -R157.reuse ;  /* 0x000000009f9f7223 */ /* 0x180fe2000001089d */
[-CC-:B------:R-:W-:Y:S01]  /*9180*/  FFMA.FTZ R162, R162, R0.reuse, -R157.reuse ;  /* 0x00000000a2a27223 */ /* 0x180fe2000001089d */
[-CC-:B------:R-:W-:Y:S01]  /*9190*/  FFMA.FTZ R163, R163, R0.reuse, -R157.reuse ;  /* 0x00000000a3a37223 */ /* 0x180fe2000001089d */
[-CC-:B------:R-:W-:Y:S01]  /*91a0*/  FFMA.FTZ R166, R166, R0.reuse, -R157.reuse ;  /* 0x00000000a6a67223 */ /* 0x180fe2000001089d */
[----:B------:R-:W-:-:S02]  /*91b0*/  FFMA.FTZ R157, R167, R0, -R157 ;  /* 0x00000000a79d7223 */ /* 0x000fc4000001089d */
[----:B------:R-:W2:Y:S01]  /*91c0*/  MUFU.EX2 R191, R126 ;  /* 0x0000007e00bf7308 */ /* 0x000ea20000000800 */
[----:B0-----:R-:W-:-:S07]  /*91d0*/  FFMA.FTZ R8, R3, R8, R22 ;  /* 0x0000000803087223 */ /* 0x001fce0000010016 */
        /* <DEDUP_REMOVED lines=34> */
[----:B--2---:R-:W-:Y:S01]  /*9400*/  FADD.FTZ R8, R179, R8 ;  /* 0x00000008b3087221 */ /* 0x004fe20000010000 */
[----:B------:R-:W-:Y:S02]  /*9410*/  WARPGROUP.DEPBAR.LE gsb0, 0x0 ;  /* 0x00008000000079c5 */ /* 0x000fe40000010000 */
[----:B------:R2:W-:Y:S04]  /*9420*/  @!P1 SYNCS.ARRIVE.TRANS64.RED.A1T0 RZ, [R120+URZ], RZ ;  /* 0x000000ff78ff99a7 */ /* 0x0005e8000810043f */
[----:B------:R-:W3:Y:S01]  /*9430*/  MUFU.EX2 R155, R155 ;  /* 0x0000009b009b7308 */ /* 0x000ee20000000800 */
[----:B0-----:R-:W-:Y:S01]  /*9440*/  FADD.FTZ R8, R151, R8 ;  /* 0x0000000897087221 */ /* 0x001fe20000010000 */
[----:B------:R-:W-:-:S02]  /*9450*/  F2FP.BF16.F32.PACK_AB R168, R153, R14 ;  /* 0x0000000e99a8723e */ /* 0x000fc400000010ff */
[----:B------:R-:W-:Y:S02]  /*9460*/  F2FP.BF16.F32.PACK_AB R170, R15, R20 ;  /* 0x000000140faa723e */ /* 0x000fe400000010ff */
[----:B------:R-:W-:Y:S01]  /*9470*/  F2FP.BF16.F32.PACK_AB R179, R151, R179 ;  /* 0x000000b397b3723e */ /* 0x000fe200000010ff */
[----:B--2---:R-:W-:Y:S01]  /*9480*/  @!P1 VIADD R120, R122, 0x30860 ;  /* 0x000308607a789836 */ /* 0x004fe20000000000 */
[----:B------:R-:W0:Y:S01]  /*9490*/  MUFU.EX2 R175, R158 ;  /* 0x0000009e00af7308 */ /* 0x000e220000000800 */
[----:B-1----:R-:W-:-:S03]  /*94a0*/  FADD.FTZ R8, R173, R8 ;  /* 0x00000008ad087221 */ /* 0x002fc60000010000 */
[----:B------:R-:W-:-:S04]  /*94b0*/  @!P1 PRMT R120, RZ, 0x654, R120 ;  /* 0x00000654ff789816 */ /* 0x000fc80000000078 */
[----:B------:R1:W-:Y:S01]  /*94c0*/  @!P1 SYNCS.ARRIVE.TRANS64.RED.A1T0 RZ, [R120+URZ], RZ ;  /* 0x000000ff78ff99a7 */ /* 0x0003e2000810043f */
[----:B------:R-:W2:Y:S01]  /*94d0*/  MUFU.EX2 R159, R159 ;  /* 0x0000009f009f7308 */ /* 0x000ea20000000800 */
[C---:B---3--:R-:W-:Y:S01]  /*94e0*/  FADD.FTZ R8, R155.reuse, R8 ;  /* 0x000000089b087221 */ /* 0x048fe20000010000 */
[----:B------:R-:W-:Y:S01]  /*94f0*/  F2FP.BF16.F32.PACK_AB R173, R155, R173 ;  /* 0x000000ad9bad723e */ /* 0x000fe200000010ff */
[----:B-1----:R-:W-:-:S05]  /*9500*/  FADD.FTZ R120, R190, R9 ;  /* 0x00000009be787221 */ /* 0x002fca0000010000 */
[----:B------:R-:W1:Y:S01]  /*9510*/  MUFU.EX2 R169, R162 ;  /* 0x000000a200a97308 */ /* 0x000e620000000800 */
[----:B0-----:R-:W-:Y:S01]  /*9520*/  FADD.FTZ R8, R175, R8 ;  /* 0x00000008af087221 */ /* 0x001fe20000010000 */
[C---:B------:R-:W-:Y:S01]  /*9530*/  F2FP.BF16.F32.PACK_AB R190, R23.reuse, R190 ;  /* 0x000000be17be723e */ /* 0x040fe200000010ff */
[----:B------:R-:W-:-:S04]  /*9540*/  FADD.FTZ R9, R23, R120 ;  /* 0x0000007817097221 */ /* 0x000fc80000010000 */
[----:B------:R-:W-:Y:S01]  /*9550*/  FADD.FTZ R120, R184, R9 ;  /* 0x00000009b8787221 */ /* 0x000fe20000010000 */
[----:B------:R-:W0:Y:S01]  /*9560*/  MUFU.EX2 R163, R163 ;  /* 0x000000a300a37308 */ /* 0x000e220000000800 */
[----:B--2---:R-:W-:Y:S01]  /*9570*/  FADD.FTZ R8, R159, R8 ;  /* 0x000000089f087221 */ /* 0x004fe20000010000 */
[C---:B------:R-:W-:Y:S01]  /*9580*/  F2FP.BF16.F32.PACK_AB R184, R121.reuse, R184 ;  /* 0x000000b879b8723e */ /* 0x040fe200000010ff */
[----:B------:R-:W-:Y:S01]  /*9590*/  FADD.FTZ R9, R121, R120 ;  /* 0x0000007879097221 */ /* 0x000fe20000010000 */
[----:B------:R-:W-:-:S03]  /*95a0*/  F2FP.BF16.F32.PACK_AB R175, R159, R175 ;  /* 0x000000af9faf723e */ /* 0x000fc600000010ff */
[----:B------:R-:W-:Y:S01]  /*95b0*/  FADD.FTZ R120, R186, R9 ;  /* 0x00000009ba787221 */ /* 0x000fe20000010000 */
[----:B------:R-:W2:Y:S01]  /*95c0*/  MUFU.EX2 R171, R166 ;  /* 0x000000a600ab7308 */ /* 0x000ea20000000800 */
[----:B-1----:R-:W-:Y:S01]  /*95d0*/  FADD.FTZ R8, R169, R8 ;  /* 0x00000008a9087221 */ /* 0x002fe20000010000 */
[C---:B------:R-:W-:Y:S01]  /*95e0*/  F2FP.BF16.F32.PACK_AB R186, R125.reuse, R186 ;  /* 0x000000ba7dba723e */ /* 0x040fe200000010ff */
[----:B------:R-:W-:-:S04]  /*95f0*/  FADD.FTZ R9, R125, R120 ;  /* 0x000000787d097221 */ /* 0x000fc80000010000 */
[----:B------:R-:W-:Y:S01]  /*9600*/  FADD.FTZ R120, R180, R9 ;  /* 0x00000009b4787221 */ /* 0x000fe20000010000 */
[----:B------:R-:W1:Y:S01]  /*9610*/  MUFU.EX2 R157, R157 ;  /* 0x0000009d009d7308 */ /* 0x000e620000000800 */
[----:B0-----:R-:W-:Y:S01]  /*9620*/  FADD.FTZ R8, R163, R8 ;  /* 0x00000008a3087221 */ /* 0x001fe20000010000 */
[C---:B------:R-:W-:Y:S01]  /*9630*/  F2FP.BF16.F32.PACK_AB R180, R129.reuse, R180 ;  /* 0x000000b481b4723e */ /* 0x040fe200000010ff */
[----:B------:R-:W-:Y:S01]  /*9640*/  FADD.FTZ R9, R129, R120 ;  /* 0x0000007881097221 */ /* 0x000fe20000010000 */
[----:B------:R-:W-:-:S03]  /*9650*/  F2FP.BF16.F32.PACK_AB R169, R163, R169 ;  /* 0x000000a9a3a9723e */ /* 0x000fc600000010ff */
[----:B------:R-:W-:Y:S01]  /*9660*/  FADD.FTZ R120, R182, R9 ;  /* 0x00000009b6787221 */ /* 0x000fe20000010000 */
[----:B------:R-:W-:Y:S01]  /*9670*/  F2FP.BF16.F32.PACK_AB R182, R133, R182 ;  /* 0x000000b685b6723e */ /* 0x000fe200000010ff */
[----:B--2---:R-:W-:Y:S02]  /*9680*/  FADD.FTZ R8, R171, R8 ;  /* 0x00000008ab087221 */ /* 0x004fe40000010000 */
[----:B------:R-:W-:-:S04]  /*9690*/  FADD.FTZ R9, R133, R120 ;  /* 0x0000007885097221 */ /* 0x000fc80000010000 */
[----:B------:R-:W-:Y:S01]  /*96a0*/  FADD.FTZ R22, R176, R9 ;  /* 0x00000009b0167221 */ /* 0x000fe20000010000 */
[----:B------:R-:W-:Y:S01]  /*96b0*/  F2FP.BF16.F32.PACK_AB R176, R137, R176 ;  /* 0x000000b089b0723e */ /* 0x000fe200000010ff */
[C---:B-1----:R-:W-:Y:S01]  /*96c0*/  FADD.FTZ R8, R157.reuse, R8 ;  /* 0x000000089d087221 */ /* 0x042fe20000010000 */
[----:B------:R-:W-:Y:S01]  /*96d0*/  F2FP.BF16.F32.PACK_AB R171, R157, R171 ;  /* 0x000000ab9dab723e */ /* 0x000fe200000010ff */
[----:B------:R-:W-:-:S04]  /*96e0*/  FADD.FTZ R9, R137, R22 ;  /* 0x0000001689097221 */ /* 0x000fc80000010000 */
[----:B------:R-:W-:Y:S01]  /*96f0*/  FADD.FTZ R22, R178, R9 ;  /* 0x00000009b2167221 */ /* 0x000fe20000010000 */
[----:B------:R-:W-:-:S03]  /*9700*/  F2FP.BF16.F32.PACK_AB R178, R141, R178 ;  /* 0x000000b28db2723e */ /* 0x000fc600000010ff */
[----:B------:R-:W-:-:S04]  /*9710*/  FADD.FTZ R9, R141, R22 ;  /* 0x000000168d097221 */ /* 0x000fc80000010000 */
        /* <DEDUP_REMOVED lines=10> */
[----:B------:R-:W-:Y:S02]  /*97c0*/  IMAD.MOV.U32 R15, RZ, RZ, R4 ;  /* 0x000000ffff0f7224 */ /* 0x000fe400078e0004 */
[----:B------:R-:W-:Y:S01]  /*97d0*/  IMAD.MOV.U32 R14, RZ, RZ, R5 ;  /* 0x000000ffff0e7224 */ /* 0x000fe200078e0005 */
[----:B------:R-:W-:Y:S06]  /*97e0*/  @P2 BRA `(.L_x_972) ;  /* 0xffffffe000a02947 */ /* 0x000fec000383ffff */
.L_x_963:
[----:B------:R-:W-:-:S13]  /*97f0*/  R2UR UR6, R17 ;  /* 0x00000000110672ca */ /* 0x000fda00000e0000 */
[----:B------:R-:W-:-:S13]  /*9800*/  ISETP.GE.AND P2, PT, R13, UR6, PT ;  /* 0x000000060d007c0c */ /* 0x000fda000bf46270 */
[----:B------:R-:W-:Y:S05]  /*9810*/  @!P2 BRA `(.L_x_973) ;  /* 0x0000002c00e8a947 */ /* 0x000fea0003800000 */
[----:B------:R-:W-:Y:S01]  /*9820*/  IMAD.MOV.U32 R14, RZ, RZ, R4 ;  /* 0x000000ffff0e7224 */ /* 0x000fe200078e0004 */
[----:B------:R-:W-:Y:S01]  /*9830*/  UMOV UR58, UR5 ;  /* 0x00000005003a7c82 */ /* 0x000fe20008000000 */
[----:B------:R-:W-:Y:S01]  /*9840*/  IMAD.MOV.U32 R15, RZ, RZ, R5 ;  /* 0x000000ffff0f7224 */ /* 0x000fe200078e0005 */
[----:B------:R-:W-:Y:S01]  /*9850*/  UMOV UR7, UR4 ;  /* 0x0000000400077c82 */ /* 0x000fe20008000000 */
[----:B------:R-:W-:Y:S01]  /*9860*/  ULDC UR60, c[0x0][0x9e4] ;  /* 0x00027900003c7ab9 */ /* 0x000fe20000000800 */
[----:B------:R-:W-:-:S05]  /*9870*/  ULDC UR61, c[0x0][0x288] ;  /* 0x0000a200003d7ab9 */ /* 0x000fca0000000800 */
.L_x_990:
[----:B------:R-:W-:-:S04]  /*9880*/  UIADD3 UR4, UR7, 0x1, URZ ;  /* 0x0000000107047890 */ /* 0x000fc8000fffe03f */
[----:B------:R-:W-:-:S04]  /*9890*/  UISETP.NE.AND UP2, UPT, UR4, 0x2, UPT ;  /* 0x000000020400788c */ /* 0x000fc8000bf45270 */
[----:B------:R-:W-:Y:S02]  /*98a0*/  USEL UR5, URZ, 0x1, UP2 ;  /* 0x000000013f057887 */ /* 0x000fe40009000000 */
[----:B------:R-:W-:Y:S02]  /*98b0*/  USEL UR4, UR4, URZ, UP2 ;  /* 0x0000003f04047287 */ /* 0x000fe40009000000 */
[----:B------:R-:W-:Y:S01]  /*98c0*/  ULOP3.LUT UR5, UR58, UR5, URZ, 0x3c, !UPT ;  /* 0x000000053a057292 */ /* 0x000fe2000f8e3c3f */
[----:B------:R-:W-:Y:S11]  /*98d0*/  @!P0 BRA `(.L_x_974) ;  /* 0x0000000000048947 */ /* 0x000ff60003800000 */
[----:B------:R-:W-:Y:S01]  /*98e0*/  BPT.TRAP 0x1 ;  /* 0x000000040000795c */ /* 0x000fe20000300000 */
.L_x_974:
[----:B------:R-:W-:Y:S01]  /*98f0*/  ULEA UR56, UR4, UR57, 0x3 ;  /* 0x0000003904387291 */ /* 0x000fe2000f8e183f */
[----:B------:R-:W-:-:S05]  /*9900*/  IMAD.U32 R0, RZ, RZ, UR5 ;  /* 0x00000005ff007e24 */ /* 0x000fca000f8e00ff */
[----:B------:R-:W-:-:S04]  /*9910*/  SHF.L.U32 R0, R0, 0x1f, RZ ;  /* 0x0000001f00007819 */ /* 0x000fc800000006ff */
[----:B------:R0:W1:Y:S01]  /*9920*/  SYNCS.PHASECHK.TRANS64.TRYWAIT P2, [UR56+0x30830], R0 ;  /* 0x03083000ff0075a7 */ /* 0x0000620008040178 */
[----:B------:R-:W-:Y:S05]  /*9930*/  @!P0 BRA `(.L_x_975) ;  /* 0x0000000000048947 */ /* 0x000fea0003800000 */
[----:B------:R-:W-:Y:S01]  /*9940*/  BPT.TRAP 0x1 ;  /* 0x000000040000795c */ /* 0x000fe20000300000 */
.L_x_975:
[----:B-1----:R-:W-:Y:S05]  /*9950*/  @P2 BRA `(.L_x_976) ;  /* 0x0000000000082947 */ /* 0x002fea0003800000 */
[----:B------:R-:W1:Y:S02]  /*9960*/  SYNCS.PHASECHK.TRANS64.TRYWAIT P2, [UR56+0x30830], R0 ;  /* 0x03083000ff0075a7 */ /* 0x000e640008040178 */
[----:B-1----:R-:W-:Y:S05]  /*9970*/  @!P2 BRA `(.L_x_977) ;  /* 0x000000a400dca947 */ /* 0x002fea0003800000 */
.L_x_976:
        /* <DEDUP_REMOVED lines=161> */
.L_x_978:
[----:B------:R-:W-:Y:S01]  /*a390*/  ULEA UR11, UR7, UR57, 0x3 ;  /* 0x00000039070b7291 */ /* 0x000fe2000f8e183f */
[----:B01----:R-:W-:-:S05]  /*a3a0*/  IMAD.U32 R0, RZ, RZ, UR58 ;  /* 0x0000003aff007e24 */ /* 0x003fca000f8e00ff */
[----:B------:R-:W-:-:S04]  /*a3b0*/  SHF.L.U32 R0, R0, 0x1f, RZ ;  /* 0x0000001f00007819 */ /* 0x000fc800000006ff */
[----:B------:R0:W1:Y:S01]  /*a3c0*/  SYNCS.PHASECHK.TRANS64.TRYWAIT P2, [UR11+0x30850], R0 ;  /* 0x03085000ff0075a7 */ /* 0x000062000804014b */
[----:B------:R-:W-:Y:S05]  /*a3d0*/  @!P0 BRA `(.L_x_979) ;  /* 0x0000000000048947 */ /* 0x000fea0003800000 */
[----:B------:R-:W-:Y:S01]  /*a3e0*/  BPT.TRAP 0x1 ;  /* 0x000000040000795c */ /* 0x000fe20000300000 */
.L_x_979:
[----:B-1----:R-:W-:Y:S05]  /*a3f0*/  @P2 BRA `(.L_x_980) ;  /* 0x0000000000082947 */ /* 0x002fea0003800000 */
[----:B------:R-:W1:Y:S02]  /*a400*/  SYNCS.PHASECHK.TRANS64.TRYWAIT P2, [UR11+0x30850], R0 ;  /* 0x03085000ff0075a7 */ /* 0x000e64000804014b */
[----:B-1----:R-:W-:Y:S05]  /*a410*/  @!P2 BRA `(.L_x_981) ;  /* 0x0000009c004ca947 */ /* 0x002fea0003800000 */
.L_x_980:
        /* <DEDUP_REMOVED lines=8> */
[----:B------:R-:W-:Y:S01]  /*a4a0*/  ULOP3.LUT UR6, UR6, 0x3fff, URZ, 0xc0, !UPT ;  /* 0x00003fff06067892 */ /* 0x000fe2000f8ec03f */
[----:B------:R-:W-:Y:S01]  /*a4b0*/  IMAD R20, R13, -0x60, RZ ;  /* 0xffffffa00d147824 */ /* 0x000fe200078e02ff */
[----:B------:R-:W-:Y:S01]  /*a4c0*/  ULDC UR15, c[0x0][0x9e0] ;  /* 0x00027800000f7ab9 */ /* 0x000fe20000000800 */
[----:B------:R-:W-:Y:S01]  /*a4d0*/  @!P1 VIADD R0, R0, 0x30840 ;  /* 0x0003084000009836 */ /* 0x000fe20000000000 */
[----:B------:R-:W-:-:S04]  /*a4e0*/  ULOP3.LUT UR6, UR6, 0x3000000, URZ, 0xfc, !UPT ;  /* 0x0300000006067892 */ /* 0x000fc8000f8efc3f */
[----:B------:R-:W-:Y:S01]  /*a4f0*/  UIMAD UR10, UR7, 0x900, UR6 ;  /* 0x00000900070a78a4 */ /* 0x000fe2000f8e0206 */
[----:B------:R-:W-:Y:S02]  /*a500*/  @!P1 PRMT R0, RZ, 0x654, R0 ;  /* 0x00000654ff009816 */ /* 0x000fe40000000000 */
        /* <DEDUP_REMOVED lines=38> */
[C---:B------:R-:W-:Y:S01]  /*a770*/  VIADD R170, R3.reuse, 0xffffffff ;  /* 0xffffffff03aa7836 */ /* 0x040fe20000000000 */
[----:B-1----:R-:W-:-:S05]  /*a780*/  IADD3 R0, R3, -UR61, R18 ;  /* 0x8000003d03007c10 */ /* 0x002fca000fffe012 */
[C---:B------:R-:W-:Y:S02]  /*a790*/  VIADD R22, R0.reuse, UR15 ;  /* 0x0000000f00167c36 */ /* 0x040fe40008000000 */
[----:B------:R-:W-:Y:S02]  /*a7a0*/  VIADD R168, R0, UR14 ;  /* 0x0000000e00a87c36 */ /* 0x000fe40008000000 */
[--C-:B0-----:R-:W-:Y:S02]  /*a7b0*/  IMAD.IADD R0, R22, 0x1, R21.reuse ;  /* 0x0000000116007824 */ /* 0x101fe400078e0215 */
[----:B------:R-:W-:Y:S01]  /*a7c0*/  IMAD.IADD R2, R168, 0x1, R21 ;  /* 0x00000001a8027824 */ /* 0x000fe200078e0215 */
[----:B------:R-:W-:Y:S06]  /*a7d0*/  @P2 BRA `(.L_x_982) ;  /* 0x00000000005c2947 */ /* 0x000fec0003800000 */
[----:B------:R-:W-:Y:S01]  /*a7e0*/  ULDC UR6, c[0x0][0x2f0] ;  /* 0x0000bc0000067ab9 */ /* 0x000fe20000000800 */
[----:B------:R-:W-:Y:S01]  /*a7f0*/  BSSY B0, `(.L_x_983) ;  /* 0x0000012000007945 */ /* 0x000fe20003800000 */
[----:B------:R-:W-:-:S04]  /*a800*/  IMAD R3, R16, UR6, R21 ;  /* 0x0000000610037c24 */ /* 0x000fc8000f8e0215 */
        /* <DEDUP_REMOVED lines=11> */
.L_x_984:
[----:B------:R-:W-:-:S05]  /*a8c0*/  IMAD.U32 R21, RZ, RZ, UR60 ;  /* 0x0000003cff157e24 */ /* 0x000fca000f8e00ff */
[----:B------:R-:W-:-:S13]  /*a8d0*/  ISETP.NE.AND P2, PT, R21, 0x1, PT ;  /* 0x000000011500780c */ /* 0x000fda0003f45270 */
[----:B------:R-:W0:Y:S02]  /*a8e0*/  @P2 LDC.64 R172, c[0x0][0x9e8] ;  /* 0x00027a00ffac2b82 */ /* 0x000e240000000a00 */
[----:B0-----:R-:W-:-:S05]  /*a8f0*/  @P2 IMAD.HI.U32 R4, R3, R172, RZ ;  /* 0x000000ac03042227 */ /* 0x001fca00078e00ff */
[----:B------:R-:W-:-:S07]  /*a900*/  @P2 SHF.R.U32.HI R3, RZ, R173, R4 ;  /* 0x000000adff032219 */ /* 0x000fce0000011604 */
.L_x_985:
[----:B------:R-:W-:Y:S05]  /*a910*/  BSYNC B0 ;  /* 0x0000000000007941 */ /* 0x000fea0003800000 */
.L_x_983:
[----:B------:R-:W-:-:S05]  /*a920*/  IMAD R3, R3, R21, R170 ;  /* 0x0000001503037224 */ /* 0x000fca00078e02aa */
[----:B------:R-:W-:Y:S02]  /*a930*/  VIADDMNMX R0, R3, R21, R0, PT ;  /* 0x0000001503007246 */ /* 0x000fe40003800100 */
[----:B------:R-:W-:-:S07]  /*a940*/  VIMNMX R2, R2, R3, !PT ;  /* 0x0000000302027248 */ /* 0x000fce0007fe0100 */
.L_x_982:
        /* <DEDUP_REMOVED lines=135> */
.L_x_988:
[----:B------:R-:W-:-:S05]  /*b1c0*/  IMAD.U32 R0, RZ, RZ, UR60 ;  /* 0x0000003cff007e24 */ /* 0x000fca000f8e00ff */
[----:B------:R-:W-:-:S13]  /*b1d0*/  ISETP.NE.AND P6, PT, R0, 0x1, PT ;  /* 0x000000010000780c */ /* 0x000fda0003fc5270 */
[----:B------:R-:W0:Y:S02]  /*b1e0*/  @P6 LDC.64 R180, c[0x0][0x9e8] ;  /* 0x00027a00ffb46b82 */ /* 0x000e240000000a00 */
[----:B0-----:R-:W-:-:S05]  /*b1f0*/  @P6 IMAD.HI.U32 R180, R5, R180, RZ ;  /* 0x000000b405b46227 */ /* 0x001fca00078e00ff */
[----:B------:R-:W-:-:S07]  /*b200*/  @P6 SHF.R.U32.HI R5, RZ, R181, R180 ;  /* 0x000000b5ff056219 */ /* 0x000fce00000116b4 */
.L_x_989:
[----:B------:R-:W-:Y:S05]  /*b210*/  BSYNC B0 ;  /* 0x0000000000007941 */ /* 0x000fea0003800000 */
.L_x_987:
[----:B------:R-:W-:-:S05]  /*b220*/  IMAD R5, R5, R0, R170 ;  /* 0x0000000005057224 */ /* 0x000fca00078e02aa */
[----:B------:R-:W-:Y:S02]  /*b230*/  VIADDMNMX R2, R5, R0, R2, PT ;  /* 0x0000000005027246 */ /* 0x000fe40003800102 */
[----:B------:R-:W-:-:S07]  /*b240*/  VIMNMX R4, R4, R5, !PT ;  /* 0x0000000504047248 */ /* 0x000fce0007fe0100 */
.L_x_986:
        /* <DEDUP_REMOVED lines=91> */
[----:B------:R-:W-:Y:S02]  /*b800*/  ISETP.GT.AND P2, PT, R4, 0x39, !P2 ;  /* 0x000000390400780c */ /* 0x000fe40005744270 */
[----:B------:R-:W-:Y:S01]  /*b810*/  R2UR UR6, R17 ;  /* 0x00000000110672ca */ /* 0x000fe200000e0000 */
        /* <DEDUP_REMOVED lines=9> */
[----:B------:R-:W-:-:S04]  /*b8b0*/  ISETP.GT.AND P2, PT, R4, 0x41, !P2 ;  /* 0x000000410400780c */ /* 0x000fc80005744270 */
        /* <DEDUP_REMOVED lines=13> */
[----:B------:R-:W-:Y:S01]  /*b990*/  ISETP.NE.AND P6, PT, R20, RZ, PT ;  /* 0x000000ff1400720c */ /* 0x000fe20003fc5270 */
[C---:B0-----:R-:W-:Y:S01]  /*b9a0*/  FMUL.FTZ R20, R5.reuse, R0 ;  /* 0x0000000005147220 */ /* 0x041fe20000410000 */
        /* <DEDUP_REMOVED lines=26> */
[-CC-:B------:R-:W-:Y:S01]  /*bb50*/  FFMA.FTZ R190, R197, R0.reuse, -R20.reuse ;  /* 0x00000000c5be7223 */ /* 0x180fe20000010814 */
[--C-:B------:R-:W-:Y:S01]  /*bb60*/  FFMA.FTZ R179, R179, R0, -R20.reuse ;  /* 0x00000000b3b37223 */ /* 0x100fe20000010814 */
[----:B------:R-:W-:Y:S01]  /*bb70*/  FADD.FTZ R3, -R2, R15 ;  /* 0x0000000f02037221 */ /* 0x000fe20000010100 */
[----:B------:R-:W-:Y:S01]  /*bb80*/  FMNMX.FTZ R22, R189, R22, !PT ;  /* 0x00000016bd167209 */ /* 0x000fe20007810000 */
[----:B------:R-:W-:Y:S01]  /*bb90*/  MUFU.EX2 R203, R203 ;  /* 0x000000cb00cb7308 */ /* 0x000fe20000000800 */
[-CC-:B------:R-:W-:Y:S01]  /*bba0*/  FFMA.FTZ R178, R129, R0.reuse, -R20.reuse ;  /* 0x0000000081b27223 */ /* 0x180fe20000010814 */
[----:B------:R-:W-:Y:S01]  /*bbb0*/  FMUL.FTZ R3, R3, R0 ;  /* 0x0000000003037220 */ /* 0x000fe20000410000 */
        /* <DEDUP_REMOVED lines=17> */
[----:B------:R-:W-:-:S03]  /*bcd0*/  FFMA.FTZ R15, R165, R0, -R20 ;  /* 0x00000000a50f7223 */ /* 0x000fc60000010814 */
[----:B------:R-:W-:Y:S01]  /*bce0*/  FMNMX.FTZ R22, R147, R22, !PT ;  /* 0x0000001693167209 */ /* 0x000fe20007810000 */
[----:B------:R-:W2:Y:S01]  /*bcf0*/  MUFU.EX2 R190, R190 ;  /* 0x000000be00be7308 */ /* 0x000ea20000000800 */
[----:B0-----:R-:W-:Y:S02]  /*bd00*/  FFMA.FTZ R9, R2, R9, R203 ;  /* 0x0000000902097223 */ /* 0x001fe400000100cb */
[----:B------:R-:W-:-:S04]  /*bd10*/  FMNMX.FTZ R22, R123, R22, !PT ;  /* 0x000000167b167209 */ /* 0x000fc80007810000 */
[----:B------:R-:W-:Y:S01]  /*bd20*/  FMNMX.FTZ R22, R151, R22, !PT ;  /* 0x0000001697167209 */ /* 0x000fe20007810000 */
[----:B------:R-:W0:Y:S01]  /*bd30*/  MUFU.EX2 R179, R179 ;  /* 0x000000b300b37308 */ /* 0x000e220000000800 */
[C---:B-1----:R-:W-:Y:S01]  /*bd40*/  FADD.FTZ R9, R188.reuse, R9 ;  /* 0x00000009bc097221 */ /* 0x042fe20000010000 */
[----:B------:R-:W-:Y:S02]  /*bd50*/  F2FP.BF16.F32.PACK_AB R188, R188, R203 ;  /* 0x000000cbbcbc723e */ /* 0x000fe400000010ff */
[----:B------:R-:W-:-:S04]  /*bd60*/  FMNMX.FTZ R22, R143, R22, !PT ;  /* 0x000000168f167209 */ /* 0x000fc80007810000 */
[----:B------:R-:W-:Y:S01]  /*bd70*/  FMNMX.FTZ R22, R155, R22, !PT ;  /* 0x000000169b167209 */ /* 0x000fe20007810000 */
[----:B------:R-:W1:Y:S01]  /*bd80*/  MUFU.EX2 R184, R184 ;  /* 0x000000b800b87308 */ /* 0x000e620000000800 */
[----:B--2---:R-:W-:Y:S02]  /*bd90*/  FADD.FTZ R130, R190, R9 ;  /* 0x00000009be827221 */ /* 0x004fe40000010000 */
[----:B------:R-:W-:-:S04]  /*bda0*/  FMNMX.FTZ R22, R199, R22, !PT ;  /* 0x00000016c7167209 */ /* 0x000fc80007810000 */
[----:B------:R-:W-:Y:S01]  /*bdb0*/  FMNMX.FTZ R22, R159, R22, !PT ;  /* 0x000000169f167209 */ /* 0x000fe20007810000 */
[----:B------:R-:W2:Y:S01]  /*bdc0*/  MUFU.EX2 R169, R169 ;  /* 0x000000a900a97308 */ /* 0x000ea20000000800 */
[C---:B0-----:R-:W-:Y:S01]  /*bdd0*/  FADD.FTZ R9, R179.reuse, R130 ;  /* 0x00000082b3097221 */ /* 0x041fe20000010000 */
[----:B------:R-:W-:Y:S02]  /*bde0*/  F2FP.BF16.F32.PACK_AB R190, R179, R190 ;  /* 0x000000beb3be723e */ /* 0x000fe400000010ff */
[----:B------:R-:W-:-:S04]  /*bdf0*/  FMNMX.FTZ R22, R171, R22, !PT ;  /* 0x00000016ab167209 */ /* 0x000fc80007810000 */
[----:B------:R-:W-:Y:S01]  /*be00*/  FMNMX.FTZ R22, R163, R22, !PT ;  /* 0x00000016a3167209 */ /* 0x000fe20007810000 */
[----:B------:R-:W0:Y:S01]  /*be10*/  MUFU.EX2 R186, R186 ;  /* 0x000000ba00ba7308 */ /* 0x000e220000000800 */
[----:B-1----:R-:W-:Y:S02]  /*be20*/  FADD.FTZ R132, R184, R9 ;  /* 0x00000009b8847221 */ /* 0x002fe40000010000 */
[----:B------:R-:W-:-:S04]  /*be30*/  FMNMX.FTZ R22, R175, R22, !PT ;  /* 0x00000016af167209 */ /* 0x000fc80007810000 */
[----:B------:R-:W-:Y:S01]  /*be40*/  FMNMX.FTZ R22, R167, R22, !PT ;  /* 0x00000016a7167209 */ /* 0x000fe20007810000 */
[----:B------:R-:W1:Y:S01]  /*be50*/  MUFU.EX2 R173, R173 ;  /* 0x000000ad00ad7308 */ /* 0x000e620000000800 */
[----:B--2---:R-:W-:-:S03]  /*be60*/  F2FP.BF16.F32.PACK_AB R184, R169, R184 ;  /* 0x000000b8a9b8723e */ /* 0x004fc600000010ff */
[----:B------:R-:W2:Y:S04]  /*be70*/  SHFL.BFLY PT, R141, R22, 0x2, 0x1f ;  /* 0x0c401f00168d7f89 */ /* 0x000ea800000e0000 */
[----:B------:R-:W3:Y:S08]  /*be80*/  MUFU.EX2 R180, R180 ;  /* 0x000000b400b47308 */ /* 0x000ef00000000800 */
[----:B------:R-:W-:Y:S08]  /*be90*/  MUFU.EX2 R137, R137 ;  /* 0x0000008900897308 */ /* 0x000ff00000000800 */
[----:B------:R-:W-:Y:S01]  /*bea0*/  MUFU.EX2 R182, R182 ;  /* 0x000000b600b67308 */ /* 0x000fe20000000800 */
[----:B--2---:R-:W-:Y:S01]  /*beb0*/  FMNMX.FTZ R4, R22, R141, !PT ;  /* 0x0000008d16047209 */ /* 0x004fe20007810000 */
[----:B------:R-:W-:-:S06]  /*bec0*/  FFMA.FTZ R141, R157, R0, -R20 ;  /* 0x000000009d8d7223 */ /* 0x000fcc0000010814 */
[----:B------:R-:W-:Y:S01]  /*bed0*/  MUFU.EX2 R133, R133 ;  /* 0x0000008500857308 */ /* 0x000fe20000000800 */
[----:B------:R-:W2:Y:S07]  /*bee0*/  SHFL.BFLY PT, R145, R4, 0x1, 0x1f ;  /* 0x0c201f0004917f89 */ /* 0x000eae00000e0000 */
[----:B------:R-:W-:Y:S08]  /*bef0*/  MUFU.EX2 R176, R176 ;  /* 0x000000b000b07308 */ /* 0x000ff00000000800 */
[----:B------:R-:W-:Y:S08]  /*bf00*/  MUFU.EX2 R23, R23 ;  /* 0x0000001700177308 */ /* 0x000ff00000000800 */
[----:B------:R-:W-:Y:S01]  /*bf10*/  MUFU.EX2 R178, R178 ;  /* 0x000000b200b27308 */ /* 0x000fe20000000800 */
[----:B--2---:R-:W-:-:S04]  /*bf20*/  FMNMX.FTZ R4, R4, R145, !PT ;  /* 0x0000009104047209 */ /* 0x004fc80007810000 */
[C---:B------:R-:W-:Y:S01]  /*bf30*/  FSETP.NEU.FTZ.AND P2, PT, R4.reuse, -INF , PT ;  /* 0xff8000000400780b */ /* 0x040fe20003f5d000 */
[C---:B------:R-:W-:Y:S02]  /*bf40*/  FMUL.FTZ R126, R4.reuse, R0 ;  /* 0x00000000047e7220 */ /* 0x040fe40000410000 */
[----:B------:R-:W-:Y:S01]  /*bf50*/  MUFU.EX2 R129, R129 ;  /* 0x0000008100817308 */ /* 0x000fe20000000800 */
[----:B------:R-:W-:Y:S02]  /*bf60*/  FSEL R3, R4, RZ, P2 ;  /* 0x000000ff04037208 */ /* 0x000fe40001000000 */
[----:B------:R-:W-:Y:S02]  /*bf70*/  FSEL R126, R126, RZ, P2 ;  /* 0x000000ff7e7e7208 */ /* 0x000fe40001000000 */
[----:B------:R-:W-:Y:S01]  /*bf80*/  ISETP.GT.AND P2, PT, R13, UR6, PT ;  /* 0x000000060d007c0c */ /* 0x000fe2000bf44270 */
[----:B------:R-:W-:Y:S01]  /*bf90*/  FADD.FTZ R3, -R3, R14 ;  /* 0x0000000e03037221 */ /* 0x000fe20000010100 */
[----:B------:R-:W-:-:S02]  /*bfa0*/  VIADD R13, R13, 0xffffffff ;  /* 0xffffffff0d0d7836 */ /* 0x000fc40000000000 */
[-CC-:B------:R-:W-:Y:S01]  /*bfb0*/  FFMA.FTZ R20, R205, R0.reuse, -R126.reuse ;  /* 0x00000000cd147223 */ /* 0x180fe2000001087e */
[-CC-:B------:R-:W-:Y:S01]  /*bfc0*/  FFMA.FTZ R121, R195, R0.reuse, -R126.reuse ;  /* 0x00000000c3797223 */ /* 0x180fe2000001087e */
[-C--:B------:R-:W-:Y:S01]  /*bfd0*/  FMUL.FTZ R3, R3, R0.reuse ;  /* 0x0000000003037220 */ /* 0x080fe20000410000 */
[-CC-:B------:R-:W-:Y:S01]  /*bfe0*/  FFMA.FTZ R22, R181, R0.reuse, -R126.reuse ;  /* 0x00000000b5167223 */ /* 0x180fe2000001087e */
[-CC-:B------:R-:W-:Y:S01]  /*bff0*/  FFMA.FTZ R145, R193, R0.reuse, -R126.reuse ;  /* 0x00000000c1917223 */ /* 0x180fe2000001087e */
[-CC-:B------:R-:W-:Y:S01]  /*c000*/  FFMA.FTZ R120, R183, R0.reuse, -R126.reuse ;  /* 0x00000000b7787223 */ /* 0x180fe2000001087e */
[----:B------:R-:W-:Y:S01]  /*c010*/  MUFU.EX2 R20, R20 ;  /* 0x0000001400147308 */ /* 0x000fe20000000800 */
[-CC-:B------:R-:W-:Y:S01]  /*c020*/  FFMA.FTZ R149, R191, R0.reuse, -R126.reuse ;  /* 0x00000000bf957223 */ /* 0x180fe2000001087e */
[-CC-:B------:R-:W-:Y:S01]  /*c030*/  FFMA.FTZ R122, R131, R0.reuse, -R126.reuse ;  /* 0x00000000837a7223 */ /* 0x180fe2000001087e */
[-C--:B------:R-:W-:Y:S01]  /*c040*/  FFMA.FTZ R177, R127, R0.reuse, -R126 ;  /* 0x000000007fb17223 */ /* 0x080fe2000001087e */
[----:B------:R-:W-:Y:S01]  /*c050*/  FADD.FTZ R127, R169, R132 ;  /* 0x00000084a97f7221 */ /* 0x000fe20000010000 */
[-CC-:B------:R-:W-:Y:S01]  /*c060*/  FFMA.FTZ R131, R189, R0.reuse, -R126.reuse ;  /* 0x00000000bd837223 */ /* 0x180fe2000001087e */
[-CC-:B------:R-:W-:Y:S01]  /*c070*/  FFMA.FTZ R181, R135, R0.reuse, -R126.reuse ;  /* 0x0000000087b57223 */ /* 0x180fe2000001087e */
[-CC-:B------:R-:W-:Y:S01]  /*c080*/  FFMA.FTZ R124, R187, R0.reuse, -R126.reuse ;  /* 0x00000000bb7c7223 */ /* 0x180fe2000001087e */
[----:B------:R-:W2:Y:S01]  /*c090*/  MUFU.EX2 R3, R3 ;  /* 0x0000000300037308 */ /* 0x000ea20000000800 */
[----:B0-----:R-:W-:Y:S01]  /*c0a0*/  FADD.FTZ R132, R186, R127 ;  /* 0x0000007fba847221 */ /* 0x001fe20000010000 */
[-CC-:B------:R-:W-:Y:S01]  /*c0b0*/  FFMA.FTZ R123, R123, R0.reuse, -R126.reuse ;  /* 0x000000007b7b7223 */ /* 0x180fe2000001087e */
[-CC-:B------:R-:W-:Y:S01]  /*c0c0*/  FFMA.FTZ R183, R139, R0.reuse, -R126.reuse ;  /* 0x000000008bb77223 */ /* 0x180fe2000001087e */
[-C--:B------:R-:W-:Y:S01]  /*c0d0*/  FFMA.FTZ R185, R185, R0.reuse, -R126 ;  /* 0x00000000b9b97223 */ /* 0x080fe2000001087e */
[----:B-1----:R-:W-:Y:S01]  /*c0e0*/  FADD.FTZ R127, R173, R132 ;  /* 0x00000084ad7f7221 */ /* 0x002fe20000010000 */
[-CC-:B------:R-:W-:Y:S01]  /*c0f0*/  FFMA.FTZ R128, R147, R0.reuse, -R126.reuse ;  /* 0x0000000093807223 */ /* 0x180fe2000001087e */
[-CC-:B------:R-:W-:Y:S01]  /*c100*/  FFMA.FTZ R151, R151, R0.reuse, -R126.reuse ;  /* 0x0000000097977223 */ /* 0x180fe2000001087e */
[----:B------:R-:W0:Y:S01]  /*c110*/  MUFU.EX2 R121, R121 ;  /* 0x0000007900797308 */ /* 0x000e220000000800 */
[----:B---3--:R-:W-:Y:S01]  /*c120*/  FADD.FTZ R132, R180, R127 ;  /* 0x0000007fb4847221 */ /* 0x008fe20000010000 */
[-CC-:B------:R-:W-:Y:S01]  /*c130*/  FFMA.FTZ R143, R143, R0.reuse, -R126.reuse ;  /* 0x000000008f8f7223 */ /* 0x180fe2000001087e */
[-CC-:B------:R-:W-:Y:S01]  /*c140*/  FFMA.FTZ R155, R155, R0.reuse, -R126.reuse ;  /* 0x000000009b9b7223 */ /* 0x180fe2000001087e */
[-CC-:B------:R-:W-:Y:S01]  /*c150*/  FFMA.FTZ R199, R199, R0.reuse, -R126.reuse ;  /* 0x00000000c7c77223 */ /* 0x180fe2000001087e */
[-CC-:B------:R-:W-:Y:S01]  /*c160*/  FFMA.FTZ R159, R159, R0.reuse, -R126.reuse ;  /* 0x000000009f9f7223 */ /* 0x180fe2000001087e */
[-CC-:B------:R-:W-:Y:S01]  /*c170*/  FFMA.FTZ R171, R171, R0.reuse, -R126.reuse ;  /* 0x00000000abab7223 */ /* 0x180fe2000001087e */
[----:B------:R-:W-:Y:S01]  /*c180*/  FFMA.FTZ R163, R163, R0, -R126 ;  /* 0x00000000a3a37223 */ /* 0x000fe2000001087e */
[----:B------:R-:W1:Y:S01]  /*c190*/  MUFU.EX2 R22, R22 ;  /* 0x0000001600167308 */ /* 0x000e620000000800 */
[----:B--2---:R-:W-:Y:S01]  /*c1a0*/  FFMA.FTZ R130, R3, R8, R20 ;  /* 0x0000000803827223 */ /* 0x004fe20000010014 */
[-CC-:B------:R-:W-:Y:S01]  /*c1b0*/  FFMA.FTZ R175, R175, R0.reuse, -R126.reuse ;  /* 0x00000000afaf7223 */ /* 0x180fe2000001087e */
[----:B------:R-:W-:Y:S01]  /*c1c0*/  FFMA.FTZ R126, R167, R0, -R126 ;  /* 0x00000000a77e7223 */ /* 0x000fe2000001087e */
[----:B------:R-:W-:Y:S01]  /*c1d0*/  IMAD.U32 R127, RZ, RZ, UR11 ;  /* 0x0000000bff7f7e24 */ /* 0x000fe2000f8e00ff */
[----:B------:R-:W-:-:S02]  /*c1e0*/  F2FP.BF16.F32.PACK_AB R186, R173, R186 ;  /* 0x000000baadba723e */ /* 0x000fc400000010ff */
[----:B------:R-:W-:Y:S01]  /*c1f0*/  F2FP.BF16.F32.PACK_AB R180, R137, R180 ;  /* 0x000000b489b4723e */ /* 0x000fe200000010ff */
[----:B------:R-:W2:Y:S01]  /*c200*/  MUFU.EX2 R145, R145 ;  /* 0x0000009100917308 */ /* 0x000ea20000000800 */
[----:B0-----:R-:W-:Y:S01]  /*c210*/  FADD.FTZ R9, R121, R130 ;  /* 0x0000008279097221 */ /* 0x001fe20000010000 */
[----:B------:R-:W-:Y:S01]  /*c220*/  @!P1 VIADD R127, R127, 0x30860 ;  /* 0x000308607f7f9836 */ /* 0x000fe20000000000 */
[----:B------:R-:W-:-:S04]  /*c230*/  F2FP.BF16.F32.PACK_AB R189, R121, R20 ;  /* 0x0000001479bd723e */ /* 0x000fc800000010ff */
[----:B------:R-:W-:Y:S01]  /*c240*/  @!P1 PRMT R127, RZ, 0x654, R127 ;  /* 0x00000654ff7f9816 */ /* 0x000fe2000000007f */
[----:B------:R-:W0:Y:S01]  /*c250*/  MUFU.EX2 R120, R120 ;  /* 0x0000007800787308 */ /* 0x000e220000000800 */
[----:B-1----:R-:W-:Y:S02]  /*c260*/  FADD.FTZ R130, R22, R9 ;  /* 0x0000000916827221 */ /* 0x002fe40000010000 */
[----:B------:R1:W-:Y:S05]  /*c270*/  @!P1 SYNCS.ARRIVE.TRANS64.RED.A1T0 RZ, [R127+URZ], RZ ;  /* 0x000000ff7fff99a7 */ /* 0x0003ea000810043f */
[----:B------:R-:W3:Y:S01]  /*c280*/  MUFU.EX2 R149, R149 ;  /* 0x0000009500957308 */ /* 0x000ee20000000800 */
[C---:B--2---:R-:W-:Y:S01]  /*c290*/  FADD.FTZ R9, R145.reuse, R130 ;  /* 0x0000008291097221 */ /* 0x044fe20000010000 */
[----:B------:R-:W-:-:S06]  /*c2a0*/  F2FP.BF16.F32.PACK_AB R191, R145, R22 ;  /* 0x0000001691bf723e */ /* 0x000fcc00000010ff */
[----:B------:R-:W2:Y:S01]  /*c2b0*/  MUFU.EX2 R122, R122 ;  /* 0x0000007a007a7308 */ /* 0x000ea20000000800 */
[----:B0-----:R-:W-:-:S07]  /*c2c0*/  FADD.FTZ R130, R120, R9 ;  /* 0x0000000978827221 */ /* 0x001fce0000010000 */
[----:B------:R-:W0:Y:S01]  /*c2d0*/  MUFU.EX2 R131, R131 ;  /* 0x0000008300837308 */ /* 0x000e220000000800 */
[----:B---3--:R-:W-:-:S07]  /*c2e0*/  FADD.FTZ R9, R149, R130 ;  /* 0x0000008295097221 */ /* 0x008fce0000010000 */
[----:B------:R-:W3:Y:S01]  /*c2f0*/  MUFU.EX2 R181, R181 ;  /* 0x000000b500b57308 */ /* 0x000ee20000000800 */
[----:B--2---:R-:W-:-:S07]  /*c300*/  FADD.FTZ R130, R122, R9 ;  /* 0x000000097a827221 */ /* 0x004fce0000010000 */
[----:B------:R2:W-:Y:S01]  /*c310*/  MUFU.EX2 R8, R123 ;  /* 0x0000007b00087308 */ /* 0x0005e20000000800 */
[C---:B0-----:R-:W-:Y:S01]  /*c320*/  FADD.FTZ R130, R131.reuse, R130 ;  /* 0x0000008283827221 */ /* 0x041fe20000010000 */
[----:B------:R-:W-:-:S06]  /*c330*/  F2FP.BF16.F32.PACK_AB R187, R131, R122 ;  /* 0x0000007a83bb723e */ /* 0x000fcc00000010ff */
[----:B------:R-:W0:Y:S01]  /*c340*/  MUFU.EX2 R124, R124 ;  /* 0x0000007c007c7308 */ /* 0x000e220000000800 */
[----:B--2---:R-:W-:-:S04]  /*c350*/  FADD.FTZ R123, R137, R132 ;  /* 0x00000084897b7221 */ /* 0x004fc80000010000 */
[----:B------:R-:W-:Y:S01]  /*c360*/  FADD.FTZ R132, R182, R123 ;  /* 0x0000007bb6847221 */ /* 0x000fe20000010000 */
[C---:B------:R-:W-:Y:S02]  /*c370*/  F2FP.BF16.F32.PACK_AB R182, R133.reuse, R182 ;  /* 0x000000b685b6723e */ /* 0x040fe400000010ff */
[----:B------:R-:W2:Y:S01]  /*c380*/  MUFU.EX2 R183, R183 ;  /* 0x000000b700b77308 */ /* 0x000ea20000000800 */
[----:B------:R-:W-:-:S04]  /*c390*/  FADD.FTZ R9, R133, R132 ;  /* 0x0000008485097221 */ /* 0x000fc80000010000 */
[----:B------:R-:W-:Y:S01]  /*c3a0*/  FADD.FTZ R132, R176, R9 ;  /* 0x00000009b0847221 */ /* 0x000fe20000010000 */
[----:B---3--:R-:W-:Y:S01]  /*c3b0*/  FADD.FTZ R9, R181, R130 ;  /* 0x00000082b5097221 */ /* 0x008fe20000010000 */
[C---:B------:R-:W-:Y:S01]  /*c3c0*/  F2FP.BF16.F32.PACK_AB R176, R23.reuse, R176 ;  /* 0x000000b017b0723e */ /* 0x040fe200000010ff */
[----:B------:R3:W4:Y:S01]  /*c3d0*/  MUFU.EX2 R14, R185 ;  /* 0x000000b9000e7308 */ /* 0x0007220000000800 */
[----:B------:R-:W-:Y:S01]  /*c3e0*/  FADD.FTZ R123, R23, R132 ;  /* 0x00000084177b7221 */ /* 0x000fe20000010000 */
[C---:B0-----:R-:W-:Y:S01]  /*c3f0*/  FADD.FTZ R130, R124.reuse, R9 ;  /* 0x000000097c827221 */ /* 0x041fe20000010000 */
[----:B------:R-:W-:Y:S02]  /*c400*/  F2FP.BF16.F32.PACK_AB R181, R124, R181 ;  /* 0x000000b57cb5723e */ /* 0x000fe400000010ff */
[----:B------:R-:W-:Y:S01]  /*c410*/  FADD.FTZ R132, R178, R123 ;  /* 0x0000007bb2847221 */ /* 0x000fe20000010000 */
[----:B------:R-:W-:Y:S02]  /*c420*/  F2FP.BF16.F32.PACK_AB R178, R129, R178 ;  /* 0x000000b281b2723e */ /* 0x000fe400000010ff */
[----:B------:R-:W0:Y:S01]  /*c430*/  MUFU.EX2 R177, R177 ;  /* 0x000000b100b17308 */ /* 0x000e220000000800 */
[----:B--2---:R-:W-:Y:S01]  /*c440*/  FADD.FTZ R9, R183, R130 ;  /* 0x00000082b7097221 */ /* 0x004fe20000010000 */
[----:B------:R-:W-:Y:S01]  /*c450*/  FADD.FTZ R123, R129, R132 ;  /* 0x00000084817b7221 */ /* 0x000fe20000010000 */
[----:B---3--:R-:W-:-:S05]  /*c460*/  F2FP.BF16.F32.PACK_AB R185, R149, R120 ;  /* 0x0000007895b9723e */ /* 0x008fca00000010ff */
[----:B------:R-:W2:Y:S01]  /*c470*/  MUFU.EX2 R128, R128 ;  /* 0x0000008000807308 */ /* 0x000ea20000000800 */
[C---:B----4-:R-:W-:Y:S01]  /*c480*/  FADD.FTZ R130, R14.reuse, R9 ;  /* 0x000000090e827221 */ /* 0x050fe20000010000 */
[----:B------:R-:W-:Y:S01]  /*c490*/  F2FP.BF16.F32.PACK_AB R183, R14, R183 ;  /* 0x000000b70eb7723e */ /* 0x000fe200000010ff */
[----:B------:R-:W-:-:S05]  /*c4a0*/  IMAD.MOV.U32 R14, RZ, RZ, R4 ;  /* 0x000000ffff0e7224 */ /* 0x000fca00078e0004 */
[----:B------:R-:W3:Y:S01]  /*c4b0*/  MUFU.EX2 R172, R172 ;  /* 0x000000ac00ac7308 */ /* 0x000ee20000000800 */
[----:B0-----:R-:W-:-:S07]  /*c4c0*/  FADD.FTZ R9, R177, R130 ;  /* 0x00000082b1097221 */ /* 0x001fce0000010000 */
[----:B------:R-:W0:Y:S01]  /*c4d0*/  MUFU.EX2 R151, R151 ;  /* 0x0000009700977308 */ /* 0x000e220000000800 */
[C---:B--2---:R-:W-:Y:S01]  /*c4e0*/  FADD.FTZ R9, R128.reuse, R9 ;  /* 0x0000000980097221 */ /* 0x044fe20000010000 */
[----:B------:R-:W-:-:S03]  /*c4f0*/  F2FP.BF16.F32.PACK_AB R177, R128, R177 ;  /* 0x000000b180b1723e */ /* 0x000fc600000010ff */
[----:B------:R-:W-:-:S03]  /*c500*/  FADD.FTZ R9, R8, R9 ;  /* 0x0000000908097221 */ /* 0x000fc60000010000 */
[----:B------:R-:W2:Y:S01]  /*c510*/  MUFU.EX2 R21, R21 ;  /* 0x0000001500157308 */ /* 0x000ea20000000800 */
[----:B---3--:R-:W-:-:S07]  /*c520*/  FADD.FTZ R132, R172, R123 ;  /* 0x0000007bac847221 */ /* 0x008fce0000010000 */
[----:B------:R-:W3:Y:S01]  /*c530*/  MUFU.EX2 R134, R143 ;  /* 0x0000008f00867308 */ /* 0x000ee20000000800 */
[C---:B0-----:R-:W-:Y:S01]  /*c540*/  FADD.FTZ R9, R151.reuse, R9 ;  /* 0x0000000997097221 */ /* 0x041fe20000010000 */
[----:B------:R-:W-:-:S06]  /*c550*/  F2FP.BF16.F32.PACK_AB R179, R151, R8 ;  /* 0x0000000897b3723e */ /* 0x000fcc00000010ff */
[----:B------:R-:W0:Y:S01]  /*c560*/  MUFU.EX2 R155, R155 ;  /* 0x0000009b009b7308 */ /* 0x000e220000000800 */
[C---:B--2---:R-:W-:Y:S01]  /*c570*/  FADD.FTZ R123, R21.reuse, R132 ;  /* 0x00000084157b7221 */ /* 0x044fe20000010000 */
[----:B------:R-:W-:-:S06]  /*c580*/  F2FP.BF16.F32.PACK_AB R172, R21, R172 ;  /* 0x000000ac15ac723e */ /* 0x000fcc00000010ff */
[----:B------:R-:W2:Y:S01]  /*c590*/  MUFU.EX2 R174, R174 ;  /* 0x000000ae00ae7308 */ /* 0x000ea20000000800 */
[----:B---3--:R-:W-:-:S07]  /*c5a0*/  FADD.FTZ R9, R134, R9 ;  /* 0x0000000986097221 */ /* 0x008fce0000010000 */
[----:B------:R-:W3:Y:S01]  /*c5b0*/  MUFU.EX2 R136, R199 ;  /* 0x000000c700887308 */ /* 0x000ee20000000800 */
[C---:B0-----:R-:W-:Y:S01]  /*c5c0*/  FADD.FTZ R9, R155.reuse, R9 ;  /* 0x000000099b097221 */ /* 0x041fe20000010000 */
[----:B------:R-:W-:-:S06]  /*c5d0*/  F2FP.BF16.F32.PACK_AB R173, R155, R134 ;  /* 0x000000869bad723e */ /* 0x000fcc00000010ff */
[----:B------:R-:W0:Y:S01]  /*c5e0*/  MUFU.EX2 R141, R141 ;  /* 0x0000008d008d7308 */ /* 0x000e220000000800 */
[----:B--2---:R-:W-:-:S07]  /*c5f0*/  FADD.FTZ R130, R174, R123 ;  /* 0x0000007bae827221 */ /* 0x004fce0000010000 */
        /* <DEDUP_REMOVED lines=10> */
[----:B0-----:R-:W-:-:S07]  /*c6a0*/  FADD.FTZ R21, R132, R21 ;  /* 0x0000001584157221 */ /* 0x001fce0000010000 */
[----:B------:R-:W0:Y:S01]  /*c6b0*/  MUFU.EX2 R170, R170 ;  /* 0x000000aa00aa7308 */ /* 0x000e220000000800 */
[C---:B--2---:R-:W-:Y:S01]  /*c6c0*/  FADD.FTZ R23, R125.reuse, R130 ;  /* 0x000000827d177221 */ /* 0x044fe20000010000 */
[----:B------:R-:W-:-:S06]  /*c6d0*/  F2FP.BF16.F32.PACK_AB R168, R125, R168 ;  /* 0x000000a87da8723e */ /* 0x000fcc00000010ff */
[----:B------:R2:W4:Y:S01]  /*c6e0*/  MUFU.EX2 R138, R175 ;  /* 0x000000af008a7308 */ /* 0x0005220000000800 */
[C---:B---3--:R-:W-:Y:S01]  /*c6f0*/  FADD.FTZ R21, R163.reuse, R21 ;  /* 0x00000015a3157221 */ /* 0x048fe20000010000 */
[----:B------:R-:W-:-:S06]  /*c700*/  F2FP.BF16.F32.PACK_AB R169, R163, R132 ;  /* 0x00000084a3a9723e */ /* 0x000fcc00000010ff */
[----:B------:R-:W3:Y:S01]  /*c710*/  MUFU.EX2 R15, R15 ;  /* 0x0000000f000f7308 */ /* 0x000ee20000000800 */
[----:B0-----:R-:W-:Y:S01]  /*c720*/  FADD.FTZ R130, R170, R23 ;  /* 0x00000017aa827221 */ /* 0x001fe20000010000 */
[----:B--2---:R-:W-:-:S06]  /*c730*/  F2FP.BF16.F32.PACK_AB R175, R159, R136 ;  /* 0x000000889faf723e */ /* 0x004fcc00000010ff */
[----:B------:R-:W0:Y:S01]  /*c740*/  MUFU.EX2 R126, R126 ;  /* 0x0000007e007e7308 */ /* 0x000e220000000800 */
[----:B----4-:R-:W-:Y:S01]  /*c750*/  FADD.FTZ R21, R138, R21 ;  /* 0x000000158a157221 */ /* 0x010fe20000010000 */
[C---:B---3--:R-:W-:Y:S01]  /*c760*/  FADD.FTZ R9, R15.reuse, R130 ;  /* 0x000000820f097221 */ /* 0x048fe20000010000 */
[----:B------:R-:W-:Y:S01]  /*c770*/  F2FP.BF16.F32.PACK_AB R170, R15, R170 ;  /* 0x000000aa0faa723e */ /* 0x000fe200000010ff */
[----:B------:R-:W-:Y:S02]  /*c780*/  IMAD.MOV.U32 R15, RZ, RZ, R5 ;  /* 0x000000ffff0f7224 */ /* 0x000fe400078e0005 */
[C---:B0-----:R-:W-:Y:S01]  /*c790*/  FADD.FTZ R8, R126.reuse, R21 ;  /* 0x000000157e087221 */ /* 0x041fe20000010000 */
[----:B------:R-:W-:Y:S01]  /*c7a0*/  F2FP.BF16.F32.PACK_AB R171, R126, R138 ;  /* 0x0000008a7eab723e */ /* 0x000fe200000010ff */
[----:B-1----:R-:W-:Y:S06]  /*c7b0*/  @P2 BRA `(.L_x_990) ;  /* 0xffffffd000302947 */ /* 0x002fec000383ffff */
.L_x_973:
        /* <DEDUP_REMOVED lines=99> */
.L_x_991:
[----:B------:R-:W-:Y:S01]  /*cdf0*/  ULEA UR7, UR4, UR57, 0x3 ;  /* 0x0000003904077291 */ /* 0x000fe2000f8e183f */
[----:B------:R-:W-:-:S05]  /*ce00*/  IMAD.U32 R2, RZ, RZ, UR5 ;  /* 0x00000005ff027e24 */ /* 0x000fca000f8e00ff */
[----:B------:R-:W-:-:S04]  /*ce10*/  SHF.L.U32 R2, R2, 0x1f, RZ ;  /* 0x0000001f02027819 */ /* 0x000fc800000006ff */
[----:B------:R0:W1:Y:S01]  /*ce20*/  SYNCS.PHASECHK.TRANS64.TRYWAIT P2, [UR7+0x30850], R2 ;  /* 0x03085002ff0075a7 */ /* 0x0000620008040147 */
[----:B------:R-:W-:Y:S05]  /*ce30*/  @!P0 BRA `(.L_x_992) ;  /* 0x0000000000048947 */ /* 0x000fea0003800000 */
[----:B------:R-:W-:Y:S01]  /*ce40*/  BPT.TRAP 0x1 ;  /* 0x000000040000795c */ /* 0x000fe20000300000 */
.L_x_992:
[----:B-1----:R-:W-:Y:S05]  /*ce50*/  @P2 BRA `(.L_x_993) ;  /* 0x0000000000082947 */ /* 0x002fea0003800000 */
[----:B------:R-:W1:Y:S02]  /*ce60*/  SYNCS.PHASECHK.TRANS64.TRYWAIT P0, [UR7+0x30850], R2 ;  /* 0x03085002ff0075a7 */ /* 0x000e640008000147 */
[----:B-1----:R-:W-:Y:S05]  /*ce70*/  @!P0 BRA `(.L_x_994) ;  /* 0x0000007000cc8947 */ /* 0x002fea0003800000 */
.L_x_993:
[----:B------:R-:W-:Y:S01]  /*ce80*/  UIADD3 UR57, UR57, 0x400, URZ ;  /* 0x0000040039397890 */ /* 0x000fe2000fffe03f */
[----:B------:R-:W-:Y:S01]  /*ce90*/  WARPGROUP.ARRIVE ;  /* 0x00000000000079c5 */ /* 0x000fe20000000000 */
[----:B------:R-:W-:Y:S01]  /*cea0*/  UMOV UR11, 0x40000040 ;  /* 0x40000040000b7882 */ /* 0x000fe20000000000 */
[----:B01----:R-:W0:Y:S01]  /*ceb0*/  SHFL.BFLY PT, R2, R9, 0x2, 0x1f ;  /* 0x0c401f0009027f89 */ /* 0x003e2200000e0000 */
[----:B------:R-:W-:Y:S01]  /*cec0*/  USHF.R.U32.HI UR57, URZ, 0x4, UR57 ;  /* 0x000000043f397899 */ /* 0x000fe20008011639 */
[----:B------:R-:W-:Y:S02]  /*ced0*/  IMAD.U32 R12, RZ, RZ, UR7 ;  /* 0x00000007ff0c7e24 */ /* 0x000fe4000f8e00ff */
[----:B------:R-:W1:Y:S01]  /*cee0*/  SHFL.BFLY PT, R3, R8, 0x2, 0x1f ;  /* 0x0c401f0008037f89 */ /* 0x000e6200000e0000 */
[----:B------:R-:W-:Y:S01]  /*cef0*/  ULOP3.LUT UR57, UR57, 0x3fff, URZ, 0xc0, !UPT ;  /* 0x00003fff39397892 */ /* 0x000fe2000f8ec03f */
[----:B------:R-:W-:-:S03]  /*cf00*/  @!P1 VIADD R12, R12, 0x30860 ;  /* 0x000308600c0c9836 */ /* 0x000fc60000000000 */
[----:B------:R-:W-:Y:S02]  /*cf10*/  ULOP3.LUT UR57, UR57, 0x3000000, URZ, 0xfc, !UPT ;  /* 0x0300000039397892 */ /* 0x000fe4000f8efc3f */
[----:B------:R-:W-:Y:S02]  /*cf20*/  @!P1 PRMT R12, RZ, 0x654, R12 ;  /* 0x00000654ff0c9816 */ /* 0x000fe4000000000c */
[----:B------:R-:W-:-:S04]  /*cf30*/  UIMAD UR4, UR4, 0x900, UR57 ;  /* 0x00000900040478a4 */ /* 0x000fc8000f8e0239 */
[----:B------:R-:W-:-:S03]  /*cf40*/  UIADD3 UR6, UR4, 0x80, URZ ;  /* 0x0000008004067890 */ /* 0x000fc6000fffe03f */
[----:B------:R-:W-:Y:S02]  /*cf50*/  UMOV UR10, UR4 ;  /* 0x00000004000a7c82 */ /* 0x000fe40008000000 */
[----:B------:R-:W-:Y:S01]  /*cf60*/  HGMMA.64x192x16.F32.BF16 R24, R188, gdesc[UR8].tnspB, R24, gsb0 ;  /* 0x42e00008bc187df0 */ /* 0x000fe20008001818 */
[----:B------:R-:W-:Y:S01]  /*cf70*/  UMOV UR11, 0x40000040 ;  /* 0x40000040000b7882 */ /* 0x000fe20000000000 */
[----:B------:R-:W-:Y:S01]  /*cf80*/  UMOV UR10, UR6 ;  /* 0x00000006000a7c82 */ /* 0x000fe20008000000 */
[----:B------:R-:W-:Y:S01]  /*cf90*/  UIADD3 UR6, UR4, 0x100, URZ ;  /* 0x0000010004067890 */ /* 0x000fe2000fffe03f */
[----:B0-----:R-:W-:Y:S01]  /*cfa0*/  FADD.FTZ R2, R2, R9 ;  /* 0x0000000902027221 */ /* 0x001fe20000010000 */
[----:B-1----:R-:W-:Y:S01]  /*cfb0*/  FADD.FTZ R6, R3, R8 ;  /* 0x0000000803067221 */ /* 0x002fe20000010000 */
[----:B------:R-:W-:-:S03]  /*cfc0*/  IMAD.MOV.U32 R8, RZ, RZ, RZ ;  /* 0x000000ffff087224 */ /* 0x000fc600078e00ff */
[----:B------:R-:W0:Y:S04]  /*cfd0*/  SHFL.BFLY PT, R3, R2, 0x1, 0x1f ;  /* 0x0c201f0002037f89 */ /* 0x000e2800000e0000 */
[----:B------:R-:W1:Y:S01]  /*cfe0*/  SHFL.BFLY PT, R7, R6, 0x1, 0x1f ;  /* 0x0c201f0006077f89 */ /* 0x000e6200000e0000 */
[----:B0-----:R-:W-:Y:S01]  /*cff0*/  FADD.FTZ R13, R2, R3 ;  /* 0x00000003020d7221 */ /* 0x001fe20000010000 */
[----:B------:R-:W-:Y:S02]  /*d000*/  IMAD.MOV.U32 R3, RZ, RZ, -0x800000 ;  /* 0xff800000ff037424 */ /* 0x000fe400078e00ff */
[----:B------:R-:W-:Y:S02]  /*d010*/  IMAD.MOV.U32 R2, RZ, RZ, -0x800000 ;  /* 0xff800000ff027424 */ /* 0x000fe400078e00ff */
[----:B-1----:R-:W-:Y:S01]  /*d020*/  FADD.FTZ R14, R6, R7 ;  /* 0x00000007060e7221 */ /* 0x002fe20000010000 */
[----:B------:R-:W-:Y:S01]  /*d030*/  FSETP.NE.FTZ.AND P0, PT, R13, RZ, PT ;  /* 0x000000ff0d00720b */ /* 0x000fe20003f15000 */
[----:B------:R-:W-:-:S03]  /*d040*/  IMAD.MOV.U32 R7, RZ, RZ, RZ ;  /* 0x000000ffff077224 */ /* 0x000fc600078e00ff */
        /* <DEDUP_REMOVED lines=15> */
[----:B------:R-:W-:Y:S01]  /*d140*/  UMOV UR10, UR6 ;  /* 0x00000006000a7c82 */ /* 0x000fe20008000000 */
[----:B------:R-:W-:Y:S01]  /*d150*/  UMOV UR11, 0x40000040 ;  /* 0x40000040000b7882 */ /* 0x000fe20000000000 */
[----:B------:R-:W-:Y:S01]  /*d160*/  UIADD3 UR6, UR4, 0x180, URZ ;  /* 0x0000018004067890 */ /* 0x000fe2000fffe03f */
[----:B------:R-:W-:Y:S02]  /*d170*/  WARPGROUP.DEPBAR.LE gsb0, 0x0 ;  /* 0x00008000000079c5 */ /* 0x000fe40000010000 */
[----:B------:R-:W-:-:S14]  /*d180*/  WARPGROUP.ARRIVE ;  /* 0x00000000000079c5 */ /* 0x000fdc0000000000 */
[----:B------:R-:W-:Y:S01]  /*d190*/  HGMMA.64x192x16.F32.BF16 R24, R180, gdesc[UR8].tnspB, R24, gsb0 ;  /* 0x42e00008b4187df0 */ /* 0x000fe20008001818 */
[----:B------:R-:W-:Y:S01]  /*d1a0*/  UMOV UR10, UR6 ;  /* 0x00000006000a7c82 */ /* 0x000fe20008000000 */
[----:B------:R-:W-:Y:S01]  /*d1b0*/  UMOV UR11, 0x40000040 ;  /* 0x40000040000b7882 */ /* 0x000fe20000000000 */
[----:B------:R-:W-:Y:S02]  /*d1c0*/  UIADD3 UR6, UR4, 0x200, URZ ;  /* 0x0000020004067890 */ /* 0x000fe4000fffe03f */
[----:B------:R-:W-:Y:S01]  /*d1d0*/  UIADD3 UR4, UR4, 0x280, URZ ;  /* 0x0000028004047890 */ /* 0x000fe2000fffe03f */
[----:B------:R-:W-:Y:S02]  /*d1e0*/  WARPGROUP.DEPBAR.LE gsb0, 0x0 ;  /* 0x00008000000079c5 */ /* 0x000fe40000010000 */
[----:B------:R-:W-:-:S12]  /*d1f0*/  WARPGROUP.ARRIVE ;  /* 0x00000000000079c5 */ /* 0x000fd80000000000 */
[----:B------:R-:W-:Y:S01]  /*d200*/  HGMMA.64x192x16.F32.BF16 R24, R176, gdesc[UR8].tnspB, R24, gsb0 ;  /* 0x42e00008b0187df0 */ /* 0x000fe20008001818 */
[----:B------:R-:W-:Y:S01]  /*d210*/  UMOV UR10, UR6 ;  /* 0x00000006000a7c82 */ /* 0x000fe20008000000 */
[----:B------:R-:W-:Y:S01]  /*d220*/  UMOV UR11, 0x40000040 ;  /* 0x40000040000b7882 */ /* 0x000fe20000000000 */
[----:B------:R-:W-:Y:S02]  /*d230*/  WARPGROUP.DEPBAR.LE gsb0, 0x0 ;  /* 0x00008000000079c5 */ /* 0x000fe40000010000 */
[----:B------:R-:W-:-:S15]  /*d240*/  WARPGROUP.ARRIVE ;  /* 0x00000000000079c5 */ /* 0x000fde0000000000 */
        /* <DEDUP_REMOVED lines=104> */
.L_x_924:
        /* <DEDUP_REMOVED lines=20> */
[----:B------:R-:W-:Y:S01]  /*da10*/  ULDC.64 UR8, c[0x0][0xb38] ;  /* 0x0002ce0000087ab9 */ /* 0x000fe20000000a00 */
[----:B---3--:R-:W-:Y:S02]  /*da20*/  USHF.R.S32.HI UR10, URZ, 0x1f, UR12 ;  /* 0x0000001f3f0a7899 */ /* 0x008fe4000801140c */
[----:B------:R-:W-:Y:S01]  /*da30*/  UIMAD UR7, UR7, UR8, URZ ;  /* 0x00000008070772a4 */ /* 0x000fe2000f8e023f */
[----:B------:R-:W-:Y:S02]  /*da40*/  SHF.R.S32.HI R5, RZ, 0x1f, R4 ;  /* 0x0000001fff057819 */ /* 0x000fe40000011404 */
[----:B------:R-:W0:Y:S02]  /*da50*/  LDC.64 R14, c[0x0][0xb40] ;  /* 0x0002d000ff0e7b82 */ /* 0x000e240000000a00 */
[----:B------:R-:W-:-:S02]  /*da60*/  LEA.HI R0, R5, R4, RZ, 0x7 ;  /* 0x0000000405007211 */ /* 0x000fc400078f38ff */
[----:B------:R-:W-:Y:S02]  /*da70*/  LEA.HI R5, R5, R4, RZ, 0x2 ;  /* 0x0000000405057211 */ /* 0x000fe400078f10ff */
[----:B------:R-:W-:Y:S02]  /*da80*/  LOP3.LUT R7, R0, 0xffffff80, RZ, 0xc0, !PT ;  /* 0xffffff8000077812 */ /* 0x000fe400078ec0ff */
[----:B------:R-:W-:Y:S01]  /*da90*/  LOP3.LUT R5, R5, 0xfffffffc, RZ, 0xc0, !PT ;  /* 0xfffffffc05057812 */ /* 0x000fe200078ec0ff */
[----:B------:R-:W1:Y:S02]  /*daa0*/  @P0 LDC R13, c[0x0][0xbf0] ;  /* 0x0002fc00ff0d0b82 */ /* 0x000e640000000800 */
[C---:B------:R-:W-:Y:S01]  /*dab0*/  IMAD.IADD R20, R4.reuse, 0x1, -R7 ;  /* 0x0000000104147824 */ /* 0x040fe200078e0a07 */
[----:B------:R-:W-:Y:S01]  /*dac0*/  SHF.R.S32.HI R7, RZ, 0x7, R0 ;  /* 0x00000007ff077819 */ /* 0x000fe20000011400 */
[----:B------:R-:W-:-:S03]  /*dad0*/  IMAD.IADD R5, R4, 0x1, -R5 ;  /* 0x0000000104057824 */ /* 0x000fc600078e0a05 */
[----:B------:R-:W-:Y:S01]  /*dae0*/  SHF.R.S32.HI R9, RZ, 0x1f, R20 ;  /* 0x0000001fff097819 */ /* 0x000fe20000011414 */
[----:B------:R-:W3:Y:S01]  /*daf0*/  @P0 LDC R123, c[0x0][0xbec] ;  /* 0x0002fb00ff7b0b82 */ /* 0x000ee20000000800 */
[----:B------:R-:W-:Y:S01]  /*db00*/  LEA.HI R0, R0, R7, RZ, 0x1 ;  /* 0x0000000700007211 */ /* 0x000fe200078f08ff */
[----:B----4-:R-:W-:Y:S01]  /*db10*/  IMAD R23, R23, R16, UR11 ;  /* 0x0000000b17177e24 */ /* 0x010fe2000f8e0210 */
[-C--:B------:R-:W-:Y:S02]  /*db20*/  LEA.HI R22, R9, R20.reuse, RZ, 0x2 ;  /* 0x0000001409167211 */ /* 0x080fe400078f10ff */
[----:B------:R-:W-:Y:S02]  /*db30*/  LOP3.LUT R0, R0, 0x3fffffe, RZ, 0xc0, !PT ;  /* 0x03fffffe00007812 */ /* 0x000fe400078ec0ff */
[--C-:B------:R-:W-:Y:S01]  /*db40*/  SHF.R.S32.HI R6, RZ, 0x2, R22.reuse ;  /* 0x00000002ff067819 */ /* 0x100fe20000011416 */
[----:B------:R-:W4:Y:S01]  /*db50*/  @P0 LDC R18, c[0x0][0xbf0] ;  /* 0x0002fc00ff120b82 */ /* 0x000f220000000800 */
[----:B------:R-:W-:Y:S01]  /*db60*/  SHF.R.S32.HI R11, RZ, 0x1f, R22 ;  /* 0x0000001fff0b7819 */ /* 0x000fe20000011416 */
[----:B------:R-:W-:Y:S01]  /*db70*/  IMAD.IADD R0, R7, 0x1, -R0 ;  /* 0x0000000107007824 */ /* 0x000fe200078e0a00 */
[----:B------:R-:W-:-:S02]  /*db80*/  LEA.HI R9, R9, R20, RZ, 0x5 ;  /* 0x0000001409097211 */ /* 0x000fc400078f28ff */
[----:B------:R-:W-:Y:S02]  /*db90*/  LEA.HI R11, R11, R6, RZ, 0x3 ;  /* 0x000000060b0b7211 */ /* 0x000fe400078f18ff */
[----:B------:R-:W-:Y:S02]  /*dba0*/  SHF.R.S32.HI R7, RZ, 0x5, R9 ;  /* 0x00000005ff077819 */ /* 0x000fe40000011409 */
[----:B------:R-:W-:Y:S01]  /*dbb0*/  LOP3.LUT R11, R11, 0xfffffff8, RZ, 0xc0, !PT ;  /* 0xfffffff80b0b7812 */ /* 0x000fe200078ec0ff */
[----:B------:R-:W5:Y:S04]  /*dbc0*/  @P0 LDC R9, c[0x0][0xbec] ;  /* 0x0002fb00ff090b82 */ /* 0x000f680000000800 */
[----:B------:R-:W-:Y:S01]  /*dbd0*/  IMAD.IADD R4, R6, 0x1, -R11 ;  /* 0x0000000106047824 */ /* 0x000fe200078e0a0b */
[----:B------:R-:W-:-:S03]  /*dbe0*/  LEA.HI R6, R5, R5, RZ, 0x1 ;  /* 0x0000000505067211 */ /* 0x000fc600078f08ff */
[----:B------:R-:W0:Y:S01]  /*dbf0*/  LDC.64 R10, c[0x0][0xbd8] ;  /* 0x0002f600ff0a7b82 */ /* 0x000e220000000a00 */
[----:B------:R-:W-:Y:S01]  /*dc00*/  LOP3.LUT R6, R6, 0x1ffffffe, RZ, 0xc0, !PT ;  /* 0x1ffffffe06067812 */ /* 0x000fe200078ec0ff */
[----:B------:R-:W-:Y:S02]  /*dc10*/  IMAD R7, R7, 0x10, R4 ;  /* 0x0000001007077824 */ /* 0x000fe400078e0204 */
[----:B------:R-:W-:Y:S02]  /*dc20*/  IMAD.U32 R4, RZ, RZ, UR4 ;  /* 0x00000004ff047e24 */ /* 0x000fe4000f8e00ff */
[----:B------:R-:W-:Y:S02]  /*dc30*/  IMAD.IADD R121, R5, 0x1, -R6 ;  /* 0x0000000105797824 */ /* 0x000fe400078e0a06 */
[----:B------:R-:W-:Y:S02]  /*dc40*/  IMAD R12, R0, 0x40, R7 ;  /* 0x00000040000c7824 */ /* 0x000fe400078e0207 */
[----:B------:R-:W-:Y:S01]  /*dc50*/  IMAD.U32 R5, RZ, RZ, UR5 ;  /* 0x00000005ff057e24 */ /* 0x000fe2000f8e00ff */
[----:B------:R-:W-:Y:S01]  /*dc60*/  UIMAD.WIDE.U32 UR4, UR13, UR8, URZ ;  /* 0x000000080d0472a5 */ /* 0x000fe2000f8e003f */
[----:B------:R-:W-:Y:S01]  /*dc70*/  IMAD.U32 R5, RZ, RZ, UR6 ;  /* 0x00000006ff057e24 */ /* 0x000fe2000f8e00ff */
[----:B------:R-:W-:Y:S01]  /*dc80*/  UIMAD UR6, UR13, UR9, UR7 ;  /* 0x000000090d0672a4 */ /* 0x000fe2000f8e0207 */
[----:B------:R-:W-:-:S02]  /*dc90*/  IMAD R0, R121, 0x8, R12 ;  /* 0x0000000879007824 */ /* 0x000fc400078e020c */
[----:B------:R-:W-:Y:S01]  /*dca0*/  ULDC.64 UR8, c[0x0][0xb28] ;  /* 0x0002ca0000087ab9 */ /* 0x000fe20000000a00 */
[----:B------:R-:W-:Y:S01]  /*dcb0*/  UIADD3 UR6, UR5, UR6, URZ ;  /* 0x0000000605067290 */ /* 0x000fe2000fffe03f */
[----:B--2---:R-:W-:Y:S02]  /*dcc0*/  IMAD R0, R17, 0x80, R0 ;  /* 0x0000008011007824 */ /* 0x004fe400078e0200 */
[----:B------:R-:W-:Y:S02]  /*dcd0*/  IMAD.U32 R7, RZ, RZ, UR5 ;  /* 0x00000005ff077e24 */ /* 0x000fe4000f8e00ff */
[----:B-----5:R-:W-:-:S04]  /*dce0*/  @P0 IMAD.HI.U32 R8, R0, R9, RZ ;  /* 0x0000000900080227 */ /* 0x020fc800078e00ff */
[C---:B0-----:R-:W-:Y:S02]  /*dcf0*/  IMAD R6, R10.reuse, UR10, RZ ;  /* 0x0000000a0a067c24 */ /* 0x041fe4000f8e02ff */
[----:B------:R-:W-:-:S04]  /*dd00*/  IMAD.WIDE.U32 R4, R10, UR12, R4 ;  /* 0x0000000c0a047c25 */ /* 0x000fc8000f8e0004 */
[----:B------:R-:W-:Y:S02]  /*dd10*/  IMAD R11, R11, UR12, R6 ;  /* 0x0000000c0b0b7c24 */ /* 0x000fe4000f8e0206 */
[C---:B------:R-:W-:Y:S02]  /*dd20*/  IMAD R10, R14.reuse, UR10, RZ ;  /* 0x0000000a0e0a7c24 */ /* 0x040fe4000f8e02ff */
[----:B------:R-:W-:Y:S01]  /*dd30*/  IMAD.U32 R6, RZ, RZ, UR4 ;  /* 0x00000004ff067e24 */ /* 0x000fe2000f8e00ff */
[----:B------:R-:W-:Y:S01]  /*dd40*/  ULDC.64 UR4, c[0x0][0xbe0] ;  /* 0x0002f80000047ab9 */ /* 0x000fe20000000a00 */
[----:B------:R-:W-:Y:S01]  /*dd50*/  IMAD.U32 R7, RZ, RZ, UR6 ;  /* 0x00000006ff077e24 */ /* 0x000fe2000f8e00ff */
[----:B------:R-:W-:Y:S01]  /*dd60*/  ULDC.64 UR6, c[0x0][0xb48] ;  /* 0x0002d20000067ab9 */ /* 0x000fe20000000a00 */
[----:B------:R-:W-:Y:S01]  /*dd70*/  IMAD.MOV.U32 R9, RZ, RZ, R0 ;  /* 0x000000ffff097224 */ /* 0x000fe200078e0000 */
[----:B-1----:R-:W-:Y:S01]  /*dd80*/  @P0 SHF.R.U32.HI R9, RZ, R13, R8 ;  /* 0x0000000dff090219 */ /* 0x002fe20000011608 */
[----:B------:R-:W-:Y:S01]  /*dd90*/  IMAD R13, R15, UR12, R10 ;  /* 0x0000000c0f0d7c24 */ /* 0x000fe2000f8e020a */
[----:B------:R-:W-:Y:S01]  /*dda0*/  SHF.R.S32.HI R10, RZ, 0x1f, R23 ;  /* 0x0000001fff0a7819 */ /* 0x000fe20000011417 */
[----:B------:R-:W-:-:S04]  /*ddb0*/  IMAD.WIDE.U32 R6, R14, UR12, R6 ;  /* 0x0000000c0e067c25 */ /* 0x000fc8000f8e0006 */
[----:B------:R-:W-:Y:S02]  /*ddc0*/  IMAD.IADD R5, R5, 0x1, R11 ;  /* 0x0000000105057824 */ /* 0x000fe400078e020b */
[----:B---3--:R-:W-:-:S04]  /*ddd0*/  @P0 IMAD.HI.U32 R123, R0, R123, RZ ;  /* 0x0000007b007b0227 */ /* 0x008fc800078e00ff */
[----:B------:R-:W-:Y:S02]  /*dde0*/  IMAD.IADD R7, R7, 0x1, R13 ;  /* 0x0000000107077824 */ /* 0x000fe400078e020d */
        /* <DEDUP_REMOVED lines=40> */
[----:B------:R-:W-:Y:S01]  /*e070*/  SHFL.IDX PT, R8, R13, RZ, 0x1c1f ;  /* 0x001c1fff0d087589 */ /* 0x000fe200000e0000 */
[----:B------:R-:W-:Y:S01]  /*e080*/  IMAD R12, R17, 0x80, R12 ;  /* 0x00000080110c7824 */ /* 0x000fe200078e020c */
[----:B------:R-:W-:Y:S01]  /*e090*/  LEA.HI.X R7, R4, UR7, R9, 0x2, P0 ;  /* 0x0000000704077c11 */ /* 0x000fe200080f1409 */
[----:B0-----:R-:W-:Y:S01]  /*e0a0*/  ULEA UR4, UR5, UR4, 0x18 ;  /* 0x0000000405047291 */ /* 0x001fe2000f8ec03f */
[----:B------:R-:W-:Y:S01]  /*e0b0*/  SHFL.IDX PT, R10, R13, 0x1, 0x1c1f ;  /* 0x003c1f000d0a7f89 */ /* 0x000fe200000e0000 */
[----:B------:R-:W-:Y:S01]  /*e0c0*/  IMAD R21, R21, UR6, RZ ;  /* 0x0000000615157c24 */ /* 0x000fe2000f8e02ff */
[----:B------:R-:W-:Y:S01]  /*e0d0*/  LOP3.LUT P0, RZ, R20, 0x3, RZ, 0xc0, !PT ;  /* 0x0000000314ff7812 */ /* 0x000fe2000780c0ff */
[----:B------:R-:W-:Y:S01]  /*e0e0*/  VIADD R18, R12, 0x8 ;  /* 0x000000080c127836 */ /* 0x000fe20000000000 */
[----:B------:R-:W0:Y:S01]  /*e0f0*/  SHFL.IDX PT, R9, R7, RZ, 0x1c1f ;  /* 0x001c1fff07097589 */ /* 0x000e2200000e0000 */
[----:B------:R-:W-:Y:S01]  /*e100*/  LEA.HI.X R6, R6, UR9, R5, 0x2, P1 ;  /* 0x0000000906067c11 */ /* 0x000fe200088f1405 */
[----:B------:R-:W-:Y:S01]  /*e110*/  UIADD3 UR4, UR4, 0x30820, URZ ;  /* 0x0003082004047890 */ /* 0x000fe2000fffe03f */
[-C--:B------:R-:W-:Y:S01]  /*e120*/  ISETP.GE.OR P1, PT, R12, R21.reuse, P0 ;  /* 0x000000150c00720c */ /* 0x080fe20000726670 */
[----:B------:R1:W2:Y:S01]  /*e130*/  SHFL.IDX PT, R11, R7, 0x1, 0x1c1f ;  /* 0x003c1f00070b7f89 */ /* 0x0002a200000e0000 */
[-C--:B------:R-:W-:Y:S01]  /*e140*/  ISETP.GE.OR P0, PT, R18, R21.reuse, P0 ;  /* 0x000000151200720c */ /* 0x080fe20000706670 */
[----:B------:R-:W-:Y:S01]  /*e150*/  UPRMT UR4, URZ, 0x654, UR4 ;  /* 0x000006543f047896 */ /* 0x000fe20008000004 */
[----:B------:R-:W-:Y:S01]  /*e160*/  ISETP.GE.AND P2, PT, R12, R21, PT ;  /* 0x000000150c00720c */ /* 0x000fe20003f46270 */
[----:B------:R3:W4:Y:S01]  /*e170*/  SHFL.IDX PT, R4, R0, RZ, 0x1c1f ;  /* 0x001c1fff00047589 */ /* 0x00072200000e0000 */
[----:B-1----:R-:W-:-:S03]  /*e180*/  LOP3.LUT R7, R22, 0x7ffffffc, RZ, 0xc0, !PT ;  /* 0x7ffffffc16077812 */ /* 0x002fc600078ec0ff */
[----:B------:R3:W1:Y:S03]  /*e190*/  SHFL.IDX PT, R5, R6, RZ, 0x1c1f ;  /* 0x001c1fff06057589 */ /* 0x00066600000e0000 */
[----:B------:R-:W-:Y:S01]  /*e1a0*/  SYNCS.ARRIVE.TRANS64.RED.A1T0 RZ, [UR4], RZ ;  /* 0x000000ffffff79a7 */ /* 0x000fe20008100404 */
[----:B------:R-:W-:-:S04]  /*e1b0*/  IMAD.IADD R7, R20, 0x1, -R7 ;  /* 0x0000000114077824 */ /* 0x000fc800078e0a07 */
[----:B------:R-:W-:Y:S01]  /*e1c0*/  IMAD.SHL.U32 R7, R7, 0x2, RZ ;  /* 0x0000000207077824 */ /* 0x000fe200078e00ff */
[----:B0-----:R3:W-:Y:S04]  /*e1d0*/  @!P1 ST.E desc[UR14][R8.64], R3 ;  /* 0x0000000308009985 */ /* 0x0017e8000c10190e */
[----:B--2---:R3:W-:Y:S01]  /*e1e0*/  @!P0 ST.E desc[UR14][R10.64], R2 ;  /* 0x000000020a008985 */ /* 0x0047e2000c10190e */
[----:B------:R-:W-:Y:S05]  /*e1f0*/  @P2 BRA `(.L_x_997) ;  /* 0x00000008003c2947 */ /* 0x000fea0003800000 */
[C---:B---3--:R-:W-:Y:S01]  /*e200*/  VIADD R2, R7.reuse, 0x8 ;  /* 0x0000000807027836 */ /* 0x048fe20000000000 */
[----:B------:R-:W-:Y:S01]  /*e210*/  ULDC UR4, c[0x0][0xac8] ;  /* 0x0002b20000047ab9 */ /* 0x000fe20000000800 */
[C---:B------:R-:W-:Y:S01]  /*e220*/  VIADD R3, R7.reuse, 0x10 ;  /* 0x0000001007037836 */ /* 0x040fe20000000000 */
[C---:B------:R-:W-:Y:S01]  /*e230*/  ISETP.GE.AND P0, PT, R7.reuse, UR4, PT ;  /* 0x0000000407007c0c */ /* 0x040fe2000bf06270 */
[C---:B------:R-:W-:Y:S01]  /*e240*/  VIADD R12, R7.reuse, 0x18 ;  /* 0x00000018070c7836 */ /* 0x040fe20000000000 */
[----:B------:R-:W-:Y:S01]  /*e250*/  ISETP.GE.AND P1, PT, R2, UR4, PT ;  /* 0x0000000402007c0c */ /* 0x000fe2000bf26270 */
[----:B------:R-:W-:Y:S01]  /*e260*/  VIADD R13, R7, 0x20 ;  /* 0x00000020070d7836 */ /* 0x000fe20000000000 */
[----:B------:R-:W-:Y:S01]  /*e270*/  ISETP.GE.AND P2, PT, R3, UR4, PT ;  /* 0x0000000403007c0c */ /* 0x000fe2000bf46270 */
[C---:B------:R-:W-:Y:S01]  /*e280*/  VIADD R14, R7.reuse, 0x28 ;  /* 0x00000028070e7836 */ /* 0x040fe20000000000 */
[----:B------:R-:W-:Y:S01]  /*e290*/  ISETP.GE.AND P5, PT, R12, UR4, PT ;  /* 0x000000040c007c0c */ /* 0x000fe2000bfa6270 */
[----:B------:R-:W-:Y:S01]  /*e2a0*/  VIADD R15, R7, 0x30 ;  /* 0x00000030070f7836 */ /* 0x000fe20000000000 */
[----:B------:R-:W-:Y:S01]  /*e2b0*/  ISETP.GE.AND P6, PT, R13, UR4, PT ;  /* 0x000000040d007c0c */ /* 0x000fe2000bfc6270 */
[----:B------:R-:W-:Y:S01]  /*e2c0*/  ULDC.64 UR6, c[0x0][0x208] ;  /* 0x0000820000067ab9 */ /* 0x000fe20000000a00 */
[----:B------:R-:W-:-:S02]  /*e2d0*/  VIADD R16, R7, 0x38 ;  /* 0x0000003807107836 */ /* 0x000fc40000000000 */
[----:B------:R-:W-:Y:S01]  /*e2e0*/  VIADD R17, R7, 0x40 ;  /* 0x0000004007117836 */ /* 0x000fe20000000000 */
[----:B------:R-:W-:Y:S01]  /*e2f0*/  ISETP.GE.AND P4, PT, R15, UR4, PT ;  /* 0x000000040f007c0c */ /* 0x000fe2000bf86270 */
[C---:B------:R-:W-:Y:S01]  /*e300*/  VIADD R20, R7.reuse, 0x48 ;  /* 0x0000004807147836 */ /* 0x040fe20000000000 */
[----:B------:R-:W-:Y:S01]  /*e310*/  @!P1 LEA.HI R2, R2, R2, RZ, 0x1 ;  /* 0x0000000202029211 */ /* 0x000fe200078f08ff */
[----:B------:R-:W-:Y:S01]  /*e320*/  VIADD R22, R7, 0x50 ;  /* 0x0000005007167836 */ /* 0x000fe20000000000 */
[----:B------:R-:W-:Y:S02]  /*e330*/  @!P2 LEA.HI R3, R3, R3, RZ, 0x1 ;  /* 0x000000030303a211 */ /* 0x000fe400078f08ff */
[----:B------:R-:W-:Y:S02]  /*e340*/  @!P1 LOP3.LUT R9, R2, 0xfffffffe, RZ, 0xc0, !PT ;  /* 0xfffffffe02099812 */ /* 0x000fe400078ec0ff */
[----:B------:R-:W-:Y:S01]  /*e350*/  @!P2 LOP3.LUT R11, R3, 0xfffffffe, RZ, 0xc0, !PT ;  /* 0xfffffffe030ba812 */ /* 0x000fe200078ec0ff */
[----:B-1--4-:R-:W-:Y:S01]  /*e360*/  @!P0 IMAD.WIDE R2, R7, 0x4, R4 ;  /* 0x0000000407028825 */ /* 0x012fe200078e0204 */
[----:B------:R-:W-:-:S02]  /*e370*/  ISETP.GE.AND P3, PT, R16, UR4, PT ;  /* 0x0000000410007c0c */ /* 0x000fc4000bf66270 */
[----:B------:R-:W-:Y:S01]  /*e380*/  @!P5 LEA.HI R12, R12, R12, RZ, 0x1 ;  /* 0x0000000c0c0cd211 */ /* 0x000fe200078f08ff */
[--C-:B------:R-:W-:Y:S01]  /*e390*/  @!P1 IMAD.WIDE R8, R9, 0x4, R4.reuse ;  /* 0x0000000409089825 */ /* 0x100fe200078e0204 */
[----:B------:R0:W-:Y:S01]  /*e3a0*/  @!P0 ST.E.64 desc[UR6][R2.64], R24 ;  /* 0x0000001802008985 */ /* 0x0001e2000c101b06 */
[----:B------:R-:W-:Y:S02]  /*e3b0*/  ISETP.GE.AND P0, PT, R14, UR4, PT ;  /* 0x000000040e007c0c */ /* 0x000fe4000bf06270 */
[----:B------:R-:W-:Y:S01]  /*e3c0*/  @!P2 IMAD.WIDE R10, R11, 0x4, R4 ;  /* 0x000000040b0aa825 */ /* 0x000fe200078e0204 */
[----:B------:R1:W-:Y:S01]  /*e3d0*/  @!P1 ST.E.64 desc[UR6][R8.64], R28 ;  /* 0x0000001c08009985 */ /* 0x0003e2000c101b06 */
[----:B------:R-:W-:Y:S02]  /*e3e0*/  ISETP.GE.AND P1, PT, R20, UR4, PT ;  /* 0x0000000414007c0c */ /* 0x000fe4000bf26270 */
[----:B------:R-:W-:Y:S01]  /*e3f0*/  @!P6 LEA.HI R13, R13, R13, RZ, 0x1 ;  /* 0x0000000d0d0de211 */ /* 0x000fe200078f08ff */
[----:B------:R2:W-:Y:S01]  /*e400*/  @!P2 ST.E.64 desc[UR6][R10.64], R32 ;  /* 0x000000200a00a985 */ /* 0x0005e2000c101b06 */
[----:B------:R-:W-:-:S02]  /*e410*/  ISETP.GE.AND P2, PT, R17, UR4, PT ;  /* 0x0000000411007c0c */ /* 0x000fc4000bf46270 */
[----:B------:R-:W-:Y:S02]  /*e420*/  @!P4 LEA.HI R15, R15, R15, RZ, 0x1 ;  /* 0x0000000f0f0fc211 */ /* 0x000fe400078f08ff */
[----:B------:R-:W-:Y:S01]  /*e430*/  @!P3 LEA.HI R16, R16, R16, RZ, 0x1 ;  /* 0x000000101010b211 */ /* 0x000fe200078f08ff */
[C---:B0-----:R-:W-:Y:S01]  /*e440*/  VIADD R24, R7.reuse, 0x58 ;  /* 0x0000005807187836 */ /* 0x041fe20000000000 */
[----:B------:R-:W-:Y:S01]  /*e450*/  @!P5 LOP3.LUT R3, R12, 0xfffffffe, RZ, 0xc0, !PT ;  /* 0xfffffffe0c03d812 */ /* 0x000fe200078ec0ff */
[----:B------:R-:W-:Y:S01]  /*e460*/  VIADD R25, R7, 0x80 ;  /* 0x0000008007197836 */ /* 0x000fe20000000000 */
[----:B------:R-:W-:Y:S02]  /*e470*/  @!P0 LEA.HI R14, R14, R14, RZ, 0x1 ;  /* 0x0000000e0e0e8211 */ /* 0x000fe400078f08ff */
[----:B-1----:R-:W-:Y:S01]  /*e480*/  @!P6 LOP3.LUT R9, R13, 0xfffffffe, RZ, 0xc0, !PT ;  /* 0xfffffffe0d09e812 */ /* 0x002fe200078ec0ff */
[----:B------:R-:W-:Y:S01]  /*e490*/  @!P5 IMAD.WIDE R2, R3, 0x4, R4 ;  /* 0x000000040302d825 */ /* 0x000fe200078e0204 */
[----:B------:R-:W-:-:S02]  /*e4a0*/  @!P1 LEA.HI R20, R20, R20, RZ, 0x1 ;  /* 0x0000001414149211 */ /* 0x000fc400078f08ff */
[----:B------:R-:W-:Y:S01]  /*e4b0*/  @!P2 LEA.HI R17, R17, R17, RZ, 0x1 ;  /* 0x000000111111a211 */ /* 0x000fe200078f08ff */
[----:B------:R-:W-:Y:S01]  /*e4c0*/  @!P6 IMAD.WIDE R8, R9, 0x4, R4 ;  /* 0x000000040908e825 */ /* 0x000fe200078e0204 */
[----:B--2---:R-:W-:Y:S01]  /*e4d0*/  @!P0 LOP3.LUT R11, R14, 0xfffffffe, RZ, 0xc0, !PT ;  /* 0xfffffffe0e0b8812 */ /* 0x004fe200078ec0ff */
[----:B------:R0:W-:Y:S01]  /*e4e0*/  @!P5 ST.E.64 desc[UR6][R2.64], R36 ;  /* 0x000000240200d985 */ /* 0x0001e2000c101b06 */
[----:B------:R-:W-:Y:S02]  /*e4f0*/  @!P4 LOP3.LUT R15, R15, 0xfffffffe, RZ, 0xc0, !PT ;  /* 0xfffffffe0f0fc812 */ /* 0x000fe400078ec0ff */
[----:B------:R-:W-:Y:S01]  /*e500*/  @!P3 LOP3.LUT R13, R16, 0xfffffffe, RZ, 0xc0, !PT ;  /* 0xfffffffe100db812 */ /* 0x000fe200078ec0ff */
[----:B------:R1:W-:Y:S01]  /*e510*/  @!P6 ST.E.64 desc[UR6][R8.64], R40 ;  /* 0x000000280800e985 */ /* 0x0003e2000c101b06 */
[----:B------:R-:W-:Y:S01]  /*e520*/  @!P2 LOP3.LUT R17, R17, 0xfffffffe, RZ, 0xc0, !PT ;  /* 0xfffffffe1111a812 */ /* 0x000fe200078ec0ff */
[C---:B------:R-:W-:Y:S01]  /*e530*/  VIADD R16, R7.reuse, 0x60 ;  /* 0x0000006007107836 */ /* 0x040fe20000000000 */
[----:B------:R-:W-:Y:S01]  /*e540*/  @!P1 LOP3.LUT R23, R20, 0xfffffffe, RZ, 0xc0, !PT ;  /* 0xfffffffe14179812 */ /* 0x000fe200078ec0ff */
[----:B------:R-:W-:Y:S01]  /*e550*/  VIADD R20, R7, 0x70 ;  /* 0x0000007007147836 */ /* 0x000fe20000000000 */
[----:B------:R-:W-:-:S02]  /*e560*/  ISETP.GE.AND P5, PT, R22, UR4, PT ;  /* 0x0000000416007c0c */ /* 0x000fc4000bfa6270 */
[----:B------:R-:W-:Y:S01]  /*e570*/  ISETP.GE.AND P6, PT, R24, UR4, PT ;  /* 0x0000000418007c0c */ /* 0x000fe2000bfc6270 */
[----:B0-----:R-:W-:-:S04]  /*e580*/  @!P0 IMAD.WIDE R2, R11, 0x4, R4 ;  /* 0x000000040b028825 */ /* 0x001fc800078e0204 */
        /* <DEDUP_REMOVED lines=9> */
[----:B------:R-:W-:Y:S01]  /*e620*/  @!P1 IMAD.WIDE R14, R23, 0x4, R4 ;  /* 0x00000004170e9825 */ /* 0x000fe200078e0204 */
[----:B------:R3:W-:Y:S01]  /*e630*/  @!P2 ST.E.64 desc[UR6][R12.64], R56 ;  /* 0x000000380c00a985 */ /* 0x0007e2000c101b06 */
[----:B------:R-:W-:Y:S02]  /*e640*/  ISETP.GE.AND P2, PT, R20, UR4, PT ;  /* 0x0000000414007c0c */ /* 0x000fe4000bf46270 */
[C---:B------:R-:W-:Y:S01]  /*e650*/  VIADD R17, R7.reuse, 0x68 ;  /* 0x0000006807117836 */ /* 0x040fe20000000000 */
[----:B------:R4:W-:Y:S01]  /*e660*/  @!P1 ST.E.64 desc[UR6][R14.64], R60 ;  /* 0x0000003c0e009985 */ /* 0x0009e2000c101b06 */
[----:B------:R-:W-:Y:S01]  /*e670*/  VIADD R23, R7, 0x78 ;  /* 0x0000007807177836 */ /* 0x000fe20000000000 */
[----:B------:R-:W-:Y:S02]  /*e680*/  @!P6 LEA.HI R24, R24, R24, RZ, 0x1 ;  /* 0x000000181818e211 */ /* 0x000fe400078f08ff */
[----:B------:R-:W-:Y:S02]  /*e690*/  ISETP.GE.AND P1, PT, R17, UR4, PT ;  /* 0x0000000411007c0c */ /* 0x000fe4000bf26270 */
[----:B------:R-:W-:-:S02]  /*e6a0*/  ISETP.GE.AND P3, PT, R23, UR4, PT ;  /* 0x0000000417007c0c */ /* 0x000fc4000bf66270 */
[----:B0-----:R-:W-:Y:S01]  /*e6b0*/  @!P5 LOP3.LUT R3, R22, 0xfffffffe, RZ, 0xc0, !PT ;  /* 0xfffffffe1603d812 */ /* 0x001fe200078ec0ff */
[----:B------:R-:W-:Y:S01]  /*e6c0*/  VIADD R22, R7, 0xa0 ;  /* 0x000000a007167836 */ /* 0x000fe20000000000 */
[----:B------:R-:W-:Y:S02]  /*e6d0*/  @!P0 LEA.HI R16, R16, R16, RZ, 0x1 ;  /* 0x0000001010108211 */ /* 0x000fe400078f08ff */
[----:B-1----:R-:W-:Y:S01]  /*e6e0*/  @!P6 LOP3.LUT R9, R24, 0xfffffffe, RZ, 0xc0, !PT ;  /* 0xfffffffe1809e812 */ /* 0x002fe200078ec0ff */
[--C-:B------:R-:W-:Y:S01]  /*e6f0*/  @!P5 IMAD.WIDE R2, R3, 0x4, R4.reuse ;  /* 0x000000040302d825 */ /* 0x100fe200078e0204 */
[----:B--2---:R-:W-:Y:S02]  /*e700*/  @!P0 LOP3.LUT R11, R16, 0xfffffffe, RZ, 0xc0, !PT ;  /* 0xfffffffe100b8812 */ /* 0x004fe400078ec0ff */
[----:B------:R-:W-:Y:S01]  /*e710*/  @!P2 LEA.HI R20, R20, R20, RZ, 0x1 ;  /* 0x000000141414a211 */ /* 0x000fe200078f08ff */
[--C-:B------:R-:W-:Y:S01]  /*e720*/  @!P6 IMAD.WIDE R8, R9, 0x4, R4.reuse ;  /* 0x000000040908e825 */ /* 0x100fe200078e0204 */
[----:B------:R-:W-:Y:S01]  /*e730*/  @!P1 LEA.HI R17, R17, R17, RZ, 0x1 ;  /* 0x0000001111119211 */ /* 0x000fe200078f08ff */
[----:B------:R0:W-:Y:S01]  /*e740*/  @!P5 ST.E.64 desc[UR6][R2.64], R64 ;  /* 0x000000400200d985 */ /* 0x0001e2000c101b06 */
[----:B------:R-:W-:Y:S01]  /*e750*/  @!P3 LEA.HI R23, R23, R23, RZ, 0x1 ;  /* 0x000000171717b211 */ /* 0x000fe200078f08ff */
[----:B------:R-:W-:Y:S01]  /*e760*/  @!P0 IMAD.WIDE R10, R11, 0x4, R4 ;  /* 0x000000040b0a8825 */ /* 0x000fe200078e0204 */
[----:B------:R-:W-:Y:S01]  /*e770*/  @!P1 LOP3.LUT R17, R17, 0xfffffffe, RZ, 0xc0, !PT ;  /* 0xfffffffe11119812 */ /* 0x000fe200078ec0ff */
[----:B------:R1:W-:Y:S01]  /*e780*/  @!P6 ST.E.64 desc[UR6][R8.64], R68 ;  /* 0x000000440800e985 */ /* 0x0003e2000c101b06 */
[----:B------:R-:W-:Y:S01]  /*e790*/  @!P4 LEA.HI R25, R25, R25, RZ, 0x1 ;  /* 0x000000191919c211 */ /* 0x000fe200078f08ff */
[----:B------:R-:W-:Y:S01]  /*e7a0*/  VIADD R16, R7, 0x88 ;  /* 0x0000008807107836 */ /* 0x000fe20000000000 */
[----:B---3--:R-:W-:Y:S01]  /*e7b0*/  @!P2 LOP3.LUT R13, R20, 0xfffffffe, RZ, 0xc0, !PT ;  /* 0xfffffffe140da812 */ /* 0x008fe200078ec0ff */
[----:B------:R2:W-:Y:S01]  /*e7c0*/  @!P0 ST.E.64 desc[UR6][R10.64], R72 ;  /* 0x000000480a008985 */ /* 0x0005e2000c101b06 */
[----:B------:R-:W-:Y:S01]  /*e7d0*/  @!P3 LOP3.LUT R23, R23, 0xfffffffe, RZ, 0xc0, !PT ;  /* 0xfffffffe1717b812 */ /* 0x000fe200078ec0ff */
[----:B------:R-:W-:Y:S01]  /*e7e0*/  VIADD R20, R7, 0x98 ;  /* 0x0000009807147836 */ /* 0x000fe20000000000 */
[----:B----4-:R-:W-:-:S02]  /*e7f0*/  @!P4 LOP3.LUT R15, R25, 0xfffffffe, RZ, 0xc0, !PT ;  /* 0xfffffffe190fc812 */ /* 0x010fc400078ec0ff */
[----:B------:R-:W-:Y:S01]  /*e800*/  ISETP.GE.AND P0, PT, R16, UR4, PT ;  /* 0x0000000410007c0c */ /* 0x000fe2000bf06270 */
[----:B0-----:R-:W-:-:S04]  /*e810*/  @!P1 IMAD.WIDE R2, R17, 0x4, R4 ;  /* 0x0000000411029825 */ /* 0x001fc800078e0204 */
[--C-:B-1----:R-:W-:Y:S01]  /*e820*/  @!P2 IMAD.WIDE R8, R13, 0x4, R4.reuse ;  /* 0x000000040d08a825 */ /* 0x102fe200078e0204 */
[----:B------:R0:W-:Y:S03]  /*e830*/  @!P1 ST.E.64 desc[UR6][R2.64], R76 ;  /* 0x0000004c02009985 */ /* 0x0001e6000c101b06 */
[----:B------:R-:W-:Y:S01]  /*e840*/  VIADD R17, R7, 0x90 ;  /* 0x0000009007117836 */ /* 0x000fe20000000000 */
[----:B------:R1:W-:Y:S01]  /*e850*/  @!P2 ST.E.64 desc[UR6][R8.64], R80 ;  /* 0x000000500800a985 */ /* 0x0003e2000c101b06 */
[--C-:B------:R-:W-:Y:S01]  /*e860*/  @!P3 IMAD.WIDE R12, R23, 0x4, R4.reuse ;  /* 0x00000004170cb825 */ /* 0x100fe200078e0204 */
[----:B------:R-:W-:Y:S02]  /*e870*/  ISETP.GE.AND P2, PT, R20, UR4, PT ;  /* 0x0000000414007c0c */ /* 0x000fe4000bf46270 */
[----:B------:R-:W-:Y:S01]  /*e880*/  ISETP.GE.AND P1, PT, R17, UR4, PT ;  /* 0x0000000411007c0c */ /* 0x000fe2000bf26270 */
[----:B------:R-:W-:Y:S01]  /*e890*/  @!P4 IMAD.WIDE R14, R15, 0x4, R4 ;  /* 0x000000040f0ec825 */ /* 0x000fe200078e0204 */
[----:B------:R3:W-:Y:S01]  /*e8a0*/  @!P3 ST.E.64 desc[UR6][R12.64], R84 ;  /* 0x000000540c00b985 */ /* 0x0007e2000c101b06 */
[----:B------:R-:W-:-:S02]  /*e8b0*/  ISETP.GE.AND P3, PT, R22, UR4, PT ;  /* 0x0000000416007c0c */ /* 0x000fc4000bf66270 */
[C---:B--2---:R-:W-:Y:S01]  /*e8c0*/  VIADD R10, R7.reuse, 0xa8 ;  /* 0x000000a8070a7836 */ /* 0x044fe20000000000 */
[----:B------:R2:W-:Y:S01]  /*e8d0*/  @!P4 ST.E.64 desc[UR6][R14.64], R88 ;  /* 0x000000580e00c985 */ /* 0x0005e2000c101b06 */
[C---:B0-----:R-:W-:Y:S01]  /*e8e0*/  VIADD R3, R7.reuse, 0xb8 ;  /* 0x000000b807037836 */ /* 0x041fe20000000000 */
[----:B------:R-:W-:Y:S01]  /*e8f0*/  @!P0 LEA.HI R16, R16, R16, RZ, 0x1 ;  /* 0x0000001010108211 */ /* 0x000fe200078f08ff */
[----:B------:R-:W-:Y:S01]  /*e900*/  VIADD R11, R7, 0xb0 ;  /* 0x000000b0070b7836 */ /* 0x000fe20000000000 */
[----:B------:R-:W-:Y:S02]  /*e910*/  ISETP.GE.AND P4, PT, R10, UR4, PT ;  /* 0x000000040a007c0c */ /* 0x000fe4000bf86270 */
[----:B------:R-:W-:Y:S02]  /*e920*/  ISETP.GE.AND P6, PT, R3, UR4, PT ;  /* 0x0000000403007c0c */ /* 0x000fe4000bfc6270 */
[----:B------:R-:W-:Y:S02]  /*e930*/  ISETP.GE.AND P5, PT, R11, UR4, PT ;  /* 0x000000040b007c0c */ /* 0x000fe4000bfa6270 */
[----:B------:R-:W-:-:S02]  /*e940*/  @!P1 LEA.HI R17, R17, R17, RZ, 0x1 ;  /* 0x0000001111119211 */ /* 0x000fc400078f08ff */
[----:B------:R-:W-:Y:S02]  /*e950*/  @!P2 LEA.HI R20, R20, R20, RZ, 0x1 ;  /* 0x000000141414a211 */ /* 0x000fe400078f08ff */
[----:B------:R-:W-:Y:S02]  /*e960*/  @!P3 LEA.HI R22, R22, R22, RZ, 0x1 ;  /* 0x000000161616b211 */ /* 0x000fe400078f08ff */
[----:B-1----:R-:W-:Y:S02]  /*e970*/  @!P1 LOP3.LUT R9, R17, 0xfffffffe, RZ, 0xc0, !PT ;  /* 0xfffffffe11099812 */ /* 0x002fe400078ec0ff */
[----:B------:R-:W-:Y:S02]  /*e980*/  @!P4 LEA.HI R10, R10, R10, RZ, 0x1 ;  /* 0x0000000a0a0ac211 */ /* 0x000fe400078f08ff */
[----:B------:R-:W-:Y:S02]  /*e990*/  @!P6 LEA.HI R8, R3, R3, RZ, 0x1 ;  /* 0x000000030308e211 */ /* 0x000fe400078f08ff */
[----:B------:R-:W-:-:S02]  /*e9a0*/  @!P5 LEA.HI R2, R11, R11, RZ, 0x1 ;  /* 0x0000000b0b02d211 */ /* 0x000fc400078f08ff */
[----:B------:R-:W-:Y:S02]  /*e9b0*/  @!P0 LOP3.LUT R3, R16, 0xfffffffe, RZ, 0xc0, !PT ;  /* 0xfffffffe10038812 */ /* 0x000fe400078ec0ff */
[----:B------:R-:W-:Y:S02]  /*e9c0*/  @!P2 LOP3.LUT R11, R20, 0xfffffffe, RZ, 0xc0, !PT ;  /* 0xfffffffe140ba812 */ /* 0x000fe400078ec0ff */
[----:B---3--:R-:W-:Y:S02]  /*e9d0*/  @!P3 LOP3.LUT R13, R22, 0xfffffffe, RZ, 0xc0, !PT ;  /* 0xfffffffe160db812 */ /* 0x008fe400078ec0ff */
[----:B--2---:R-:W-:Y:S01]  /*e9e0*/  @!P4 LOP3.LUT R15, R10, 0xfffffffe, RZ, 0xc0, !PT ;  /* 0xfffffffe0a0fc812 */ /* 0x004fe200078ec0ff */
        /* <DEDUP_REMOVED lines=16> */
.L_x_997:
[----:B------:R-:W-:Y:S05]  /*eaf0*/  BSYNC B0 ;  /* 0x0000000000007941 */ /* 0x000fea0003800000 */
.L_x_996:
[----:B------:R-:W-:Y:S01]  /*eb00*/  ISETP.GE.AND P0, PT, R18, R21, PT ;  /* 0x000000151200720c */ /* 0x000fe20003f06270 */
[----:B0--3--:R2:W3:Y:S04]  /*eb10*/  SHFL.IDX PT, R3, R6, 0x1, 0x1c1f ;  /* 0x003c1f0006037f89 */ /* 0x0094e800000e0000 */
[----:B------:R2:W0:Y:S08]  /*eb20*/  SHFL.IDX PT, R2, R0, 0x1, 0x1c1f ;  /* 0x003c1f0000027f89 */ /* 0x00043000000e0000 */
[----:B--2---:R-:W-:Y:S05]  /*eb30*/  @P0 BRA `(.L_x_916) ;  /* 0x0000005000d40947 */ /* 0x004fea0003800000 */
[C---:B------:R-:W-:Y:S01]  /*eb40*/  VIADD R0, R7.reuse, 0x8 ;  /* 0x0000000807007836 */ /* 0x040fe20000000000 */
[----:B------:R-:W-:Y:S01]  /*eb50*/  ULDC UR4, c[0x0][0xac8] ;  /* 0x0002b20000047ab9 */ /* 0x000fe20000000800 */
[C---:B------:R-:W-:Y:S01]  /*eb60*/  VIADD R6, R7.reuse, 0x10 ;  /* 0x0000001007067836 */ /* 0x040fe20000000000 */
[C---:B------:R-:W-:Y:S01]  /*eb70*/  ISETP.GE.AND P2, PT, R7.reuse, UR4, PT ;  /* 0x0000000407007c0c */ /* 0x040fe2000bf46270 */
[C---:B------:R-:W-:Y:S01]  /*eb80*/  VIADD R10, R7.reuse, 0x18 ;  /* 0x00000018070a7836 */ /* 0x040fe20000000000 */
[----:B------:R-:W-:Y:S01]  /*eb90*/  ISETP.GE.AND P3, PT, R0, UR4, PT ;  /* 0x0000000400007c0c */ /* 0x000fe2000bf66270 */
[C---:B------:R-:W-:Y:S01]  /*eba0*/  VIADD R11, R7.reuse, 0x28 ;  /* 0x00000028070b7836 */ /* 0x040fe20000000000 */
[----:B------:R-:W-:Y:S01]  /*ebb0*/  ISETP.GE.AND P0, PT, R6, UR4, PT ;  /* 0x0000000406007c0c */ /* 0x000fe2000bf06270 */
[----:B------:R-:W-:Y:S01]  /*ebc0*/  ULDC.64 UR6, c[0x0][0x208] ;  /* 0x0000820000067ab9 */ /* 0x000fe20000000a00 */
[----:B------:R-:W-:Y:S01]  /*ebd0*/  ISETP.GE.AND P1, PT, R10, UR4, PT ;  /* 0x000000040a007c0c */ /* 0x000fe2000bf26270 */
[----:B------:R-:W-:-:S02]  /*ebe0*/  VIADD R12, R7, 0x30 ;  /* 0x00000030070c7836 */ /* 0x000fc40000000000 */
[C---:B------:R-:W-:Y:S02]  /*ebf0*/  VIADD R13, R7.reuse, 0x38 ;  /* 0x00000038070d7836 */ /* 0x040fe40000000000 */
[C---:B------:R-:W-:Y:S01]  /*ec00*/  VIADD R14, R7.reuse, 0x40 ;  /* 0x00000040070e7836 */ /* 0x040fe20000000000 */
[----:B------:R-:W-:Y:S01]  /*ec10*/  ISETP.GE.AND P4, PT, R12, UR4, PT ;  /* 0x000000040c007c0c */ /* 0x000fe2000bf86270 */
[--C-:B01-34-:R-:W-:Y:S01]  /*ec20*/  @!P2 IMAD.WIDE R4, R7, 0x4, R2.reuse ;  /* 0x000000040704a825 */ /* 0x11bfe200078e0202 */
[----:B------:R-:W-:Y:S02]  /*ec30*/  ISETP.GE.AND P5, PT, R13, UR4, PT ;  /* 0x000000040d007c0c */ /* 0x000fe4000bfa6270 */
[----:B------:R-:W-:Y:S01]  /*ec40*/  @!P3 LEA.HI R0, R0, R0, RZ, 0x1 ;  /* 0x000000000000b211 */ /* 0x000fe200078f08ff */
[C---:B------:R-:W-:Y:S01]  /*ec50*/  VIADD R16, R7.reuse, 0x48 ;  /* 0x0000004807107836 */ /* 0x040fe20000000000 */
[----:B------:R0:W-:Y:S01]  /*ec60*/  @!P2 ST.E.64 desc[UR6][R4.64], R26 ;  /* 0x0000001a0400a985 */ /* 0x0001e2000c101b06 */
[----:B------:R-:W-:Y:S01]  /*ec70*/  ISETP.GE.AND P6, PT, R14, UR4, PT ;  /* 0x000000040e007c0c */ /* 0x000fe2000bfc6270 */
[C---:B------:R-:W-:Y:S01]  /*ec80*/  VIADD R18, R7.reuse, 0x50 ;  /* 0x0000005007127836 */ /* 0x040fe20000000000 */
[----:B------:R-:W-:Y:S01]  /*ec90*/  @!P3 LOP3.LUT R9, R0, 0xfffffffe, RZ, 0xc0, !PT ;  /* 0xfffffffe0009b812 */ /* 0x000fe200078ec0ff */
[C---:B------:R-:W-:Y:S01]  /*eca0*/  VIADD R0, R7.reuse, 0x20 ;  /* 0x0000002007007836 */ /* 0x040fe20000000000 */
[----:B------:R-:W-:Y:S01]  /*ecb0*/  @!P0 LEA.HI R6, R6, R6, RZ, 0x1 ;  /* 0x0000000606068211 */ /* 0x000fe200078f08ff */
[----:B------:R-:W-:Y:S01]  /*ecc0*/  VIADD R20, R7, 0x70 ;  /* 0x0000007007147836 */ /* 0x000fe20000000000 */
[----:B------:R-:W-:Y:S01]  /*ecd0*/  @!P1 LEA.HI R10, R10, R10, RZ, 0x1 ;  /* 0x0000000a0a0a9211 */ /* 0x000fe200078f08ff */
[----:B------:R-:W-:Y:S01]  /*ece0*/  @!P3 IMAD.WIDE R8, R9, 0x4, R2 ;  /* 0x000000040908b825 */ /* 0x000fe200078e0202 */
[----:B------:R-:W-:-:S02]  /*ecf0*/  ISETP.GE.AND P2, PT, R0, UR4, PT ;  /* 0x0000000400007c0c */ /* 0x000fc4000bf46270 */
[----:B------:R-:W-:Y:S02]  /*ed00*/  @!P4 LEA.HI R12, R12, R12, RZ, 0x1 ;  /* 0x0000000c0c0cc211 */ /* 0x000fe400078f08ff */
[----:B------:R1:W-:Y:S01]  /*ed10*/  @!P3 ST.E.64 desc[UR6][R8.64], R30 ;  /* 0x0000001e0800b985 */ /* 0x0003e2000c101b06 */
[----:B------:R-:W-:Y:S02]  /*ed20*/  ISETP.GE.AND P3, PT, R11, UR4, PT ;  /* 0x000000040b007c0c */ /* 0x000fe4000bf66270 */
[----:B0-----:R-:W-:Y:S02]  /*ed30*/  @!P0 LOP3.LUT R5, R6, 0xfffffffe, RZ, 0xc0, !PT ;  /* 0xfffffffe06058812 */ /* 0x001fe400078ec0ff */
[----:B------:R-:W-:Y:S02]  /*ed40*/  @!P6 LEA.HI R14, R14, R14, RZ, 0x1 ;  /* 0x0000000e0e0ee211 */ /* 0x000fe400078f08ff */
[----:B------:R-:W-:Y:S01]  /*ed50*/  @!P4 LOP3.LUT R15, R12, 0xfffffffe, RZ, 0xc0, !PT ;  /* 0xfffffffe0c0fc812 */ /* 0x000fe200078ec0ff */
[----:B------:R-:W-:Y:S01]  /*ed60*/  @!P0 IMAD.WIDE R4, R5, 0x4, R2 ;  /* 0x0000000405048825 */ /* 0x000fe200078e0202 */
[----:B------:R-:W-:-:S02]  /*ed70*/  @!P2 LEA.HI R0, R0, R0, RZ, 0x1 ;  /* 0x000000000000a211 */ /* 0x000fc400078f08ff */
[----:B------:R-:W-:Y:S02]  /*ed80*/  @!P6 LOP3.LUT R21, R14, 0xfffffffe, RZ, 0xc0, !PT ;  /* 0xfffffffe0e15e812 */ /* 0x000fe400078ec0ff */
        /* <DEDUP_REMOVED lines=20> */
[--C-:B------:R-:W-:Y:S01]  /*eed0*/  @!P5 IMAD.WIDE R12, R17, 0x4, R2.reuse ;  /* 0x00000004110cd825 */ /* 0x100fe200078e0202 */
[----:B------:R1:W-:Y:S01]  /*eee0*/  @!P3 ST.E.64 desc[UR6][R8.64], R46 ;  /* 0x0000002e0800b985 */ /* 0x0003e2000c101b06 */
[----:B0-----:R-:W-:Y:S02]  /*eef0*/  @!P1 LOP3.LUT R5, R16, 0xfffffffe, RZ, 0xc0, !PT ;  /* 0xfffffffe10059812 */ /* 0x001fe400078ec0ff */
[C---:B------:R-:W-:Y:S01]  /*ef00*/  VIADD R6, R7.reuse, 0x60 ;  /* 0x0000006007067836 */ /* 0x040fe20000000000 */
[----:B------:R0:W-:Y:S01]  /*ef10*/  @!P4 ST.E.64 desc[UR6][R10.64], R50 ;  /* 0x000000320a00c985 */ /* 0x0001e2000c101b06 */
[C---:B------:R-:W-:Y:S01]  /*ef20*/  VIADD R17, R7.reuse, 0x68 ;  /* 0x0000006807117836 */ /* 0x040fe20000000000 */
[----:B------:R-:W-:Y:S01]  /*ef30*/  ISETP.GE.AND P4, PT, R20, UR4, PT ;  /* 0x0000000414007c0c */ /* 0x000fe2000bf86270 */
[----:B------:R-:W-:Y:S01]  /*ef40*/  VIADD R21, R7, 0x78 ;  /* 0x0000007807157836 */ /* 0x000fe20000000000 */
[----:B------:R-:W-:Y:S01]  /*ef50*/  @!P5 ST.E.64 desc[UR6][R12.64], R54 ;  /* 0x000000360c00d985 */ /* 0x000fe2000c101b06 */
[----:B------:R-:W-:Y:S01]  /*ef60*/  @!P2 LEA.HI R0, R0, R0, RZ, 0x1 ;  /* 0x000000000000a211 */ /* 0x000fe200078f08ff */
[----:B------:R-:W-:Y:S01]  /*ef70*/  @!P1 IMAD.WIDE R4, R5, 0x4, R2 ;  /* 0x0000000405049825 */ /* 0x000fe200078e0202 */
[----:B------:R-:W-:Y:S01]  /*ef80*/  ISETP.GE.AND P5, PT, R17, UR4, PT ;  /* 0x0000000411007c0c */ /* 0x000fe2000bfa6270 */
[----:B------:R-:W-:Y:S01]  /*ef90*/  @!P6 ST.E.64 desc[UR6][R14.64], R58 ;  /* 0x0000003a0e00e985 */ /* 0x000fe2000c101b06 */
[----:B------:R-:W-:Y:S01]  /*efa0*/  ISETP.GE.AND P6, PT, R6, UR4, PT ;  /* 0x0000000406007c0c */ /* 0x000fe2000bfc6270 */
[----:B------:R-:W-:Y:S01]  /*efb0*/  VIADD R16, R7, 0x80 ;  /* 0x0000008007107836 */ /* 0x000fe20000000000 */
[----:B------:R-:W-:Y:S01]  /*efc0*/  ISETP.GE.AND P3, PT, R21, UR4, PT ;  /* 0x0000000415007c0c */ /* 0x000fe2000bf66270 */
[----:B------:R2:W-:Y:S01]  /*efd0*/  @!P1 ST.E.64 desc[UR6][R4.64], R62 ;  /* 0x0000003e04009985 */ /* 0x0005e2000c101b06 */
[----:B-1----:R-:W-:Y:S01]  /*efe0*/  @!P0 LOP3.LUT R9, R18, 0xfffffffe, RZ, 0xc0, !PT ;  /* 0xfffffffe12098812 */ /* 0x002fe200078ec0ff */
[----:B------:R-:W-:Y:S01]  /*eff0*/  VIADD R18, R7, 0x88 ;  /* 0x0000008807127836 */ /* 0x000fe20000000000 */
[----:B------:R-:W-:-:S02]  /*f000*/  @!P4 LEA.HI R20, R20, R20, RZ, 0x1 ;  /* 0x000000141414c211 */ /* 0x000fc400078f08ff */
[----:B0-----:R-:W-:Y:S01]  /*f010*/  @!P2 LOP3.LUT R11, R0, 0xfffffffe, RZ, 0xc0, !PT ;  /* 0xfffffffe000ba812 */ /* 0x001fe200078ec0ff */
[--C-:B------:R-:W-:Y:S01]  /*f020*/  @!P0 IMAD.WIDE R8, R9, 0x4, R2.reuse ;  /* 0x0000000409088825 */ /* 0x100fe200078e0202 */
[----:B------:R-:W-:Y:S02]  /*f030*/  ISETP.GE.AND P1, PT, R18, UR4, PT ;  /* 0x0000000412007c0c */ /* 0x000fe4000bf26270 */
[----:B------:R-:W-:Y:S01]  /*f040*/  @!P5 LEA.HI R17, R17, R17, RZ, 0x1 ;  /* 0x000000111111d211 */ /* 0x000fe200078f08ff */
[----:B------:R-:W-:Y:S01]  /*f050*/  VIADD R0, R7, 0x90 ;  /* 0x0000009007007836 */ /* 0x000fe20000000000 */
[----:B------:R-:W-:Y:S01]  /*f060*/  @!P6 LEA.HI R6, R6, R6, RZ, 0x1 ;  /* 0x000000060606e211 */ /* 0x000fe200078f08ff */
[----:B------:R0:W-:Y:S01]  /*f070*/  @!P0 ST.E.64 desc[UR6][R8.64], R66 ;  /* 0x0000004208008985 */ /* 0x0001e2000c101b06 */
[----:B------:R-:W-:Y:S01]  /*f080*/  @!P3 LEA.HI R21, R21, R21, RZ, 0x1 ;  /* 0x000000151515b211 */ /* 0x000fe200078f08ff */
[----:B--2---:R-:W-:Y:S01]  /*f090*/  @!P2 IMAD.WIDE R4, R11, 0x4, R2 ;  /* 0x000000040b04a825 */ /* 0x004fe200078e0202 */
[----:B------:R-:W-:-:S02]  /*f0a0*/  @!P6 LOP3.LUT R13, R6, 0xfffffffe, RZ, 0xc0, !PT ;  /* 0xfffffffe060de812 */ /* 0x000fc400078ec0ff */
[----:B------:R-:W-:Y:S01]  /*f0b0*/  @!P5 LOP3.LUT R17, R17, 0xfffffffe, RZ, 0xc0, !PT ;  /* 0xfffffffe1111d812 */ /* 0x000fe200078ec0ff */
[----:B------:R-:W-:Y:S01]  /*f0c0*/  VIADD R6, R7, 0x98 ;  /* 0x0000009807067836 */ /* 0x000fe20000000000 */
[----:B------:R-:W-:Y:S01]  /*f0d0*/  @!P4 LOP3.LUT R15, R20, 0xfffffffe, RZ, 0xc0, !PT ;  /* 0xfffffffe140fc812 */ /* 0x000fe200078ec0ff */
[----:B------:R1:W-:Y:S01]  /*f0e0*/  @!P2 ST.E.64 desc[UR6][R4.64], R70 ;  /* 0x000000460400a985 */ /* 0x0003e2000c101b06 */
[----:B------:R-:W-:Y:S01]  /*f0f0*/  @!P3 LOP3.LUT R21, R21, 0xfffffffe, RZ, 0xc0, !PT ;  /* 0xfffffffe1515b812 */ /* 0x000fe200078ec0ff */
[--C-:B------:R-:W-:Y:S01]  /*f100*/  @!P5 IMAD.WIDE R10, R17, 0x4, R2.reuse ;  /* 0x00000004110ad825 */ /* 0x100fe200078e0202 */
[----:B------:R-:W-:Y:S02]  /*f110*/  ISETP.GE.AND P0, PT, R16, UR4, PT ;  /* 0x0000000410007c0c */ /* 0x000fe4000bf06270 */
[----:B------:R-:W-:Y:S01]  /*f120*/  ISETP.GE.AND P2, PT, R0, UR4, PT ;  /* 0x0000000400007c0c */ /* 0x000fe2000bf46270 */
[----:B0-----:R-:W-:Y:S01]  /*f130*/  @!P6 IMAD.WIDE R8, R13, 0x4, R2 ;  /* 0x000000040d08e825 */ /* 0x001fe200078e0202 */
[----:B------:R-:W-:-:S03]  /*f140*/  @!P1 LEA.HI R18, R18, R18, RZ, 0x1 ;  /* 0x0000001212129211 */ /* 0x000fc600078f08ff */
[--C-:B------:R-:W-:Y:S01]  /*f150*/  @!P4 IMAD.WIDE R12, R15, 0x4, R2.reuse ;  /* 0x000000040f0cc825 */ /* 0x100fe200078e0202 */
[----:B------:R0:W-:Y:S03]  /*f160*/  @!P6 ST.E.64 desc[UR6][R8.64], R74 ;  /* 0x0000004a0800e985 */ /* 0x0001e6000c101b06 */
[--C-:B------:R-:W-:Y:S01]  /*f170*/  @!P3 IMAD.WIDE R14, R21, 0x4, R2.reuse ;  /* 0x00000004150eb825 */ /* 0x100fe200078e0202 */
[----:B------:R2:W-:Y:S01]  /*f180*/  @!P5 ST.E.64 desc[UR6][R10.64], R78 ;  /* 0x0000004e0a00d985 */ /* 0x0005e2000c101b06 */
[----:B------:R-:W-:Y:S02]  /*f190*/  @!P0 LEA.HI R16, R16, R16, RZ, 0x1 ;  /* 0x0000001010108211 */ /* 0x000fe400078f08ff */
[C---:B------:R-:W-:Y:S01]  /*f1a0*/  VIADD R17, R7.reuse, 0xa0 ;  /* 0x000000a007117836 */ /* 0x040fe20000000000 */
[----:B------:R3:W-:Y:S01]  /*f1b0*/  @!P4 ST.E.64 desc[UR6][R12.64], R82 ;  /* 0x000000520c00c985 */ /* 0x0007e2000c101b06 */
[C---:B------:R-:W-:Y:S01]  /*f1c0*/  VIADD R20, R7.reuse, 0xa8 ;  /* 0x000000a807147836 */ /* 0x040fe20000000000 */
[----:B-1----:R-:W-:Y:S01]  /*f1d0*/  @!P0 LOP3.LUT R5, R16, 0xfffffffe, RZ, 0xc0, !PT ;  /* 0xfffffffe10058812 */ /* 0x002fe200078ec0ff */
[C---:B------:R-:W-:Y:S01]  /*f1e0*/  VIADD R21, R7.reuse, 0xb0 ;  /* 0x000000b007157836 */ /* 0x040fe20000000000 */
[----:B------:R-:W-:Y:S01]  /*f1f0*/  @!P3 ST.E.64 desc[UR6][R14.64], R86 ;  /* 0x000000560e00b985 */ /* 0x000fe2000c101b06 */
[----:B------:R-:W-:Y:S01]  /*f200*/  ISETP.GE.AND P3, PT, R6, UR4, PT ;  /* 0x0000000406007c0c */ /* 0x000fe2000bf66270 */
[----:B------:R-:W-:Y:S01]  /*f210*/  VIADD R7, R7, 0xb8 ;  /* 0x000000b807077836 */ /* 0x000fe20000000000 */
[----:B------:R-:W-:Y:S01]  /*f220*/  ISETP.GE.AND P4, PT, R17, UR4, PT ;  /* 0x0000000411007c0c */ /* 0x000fe2000bf86270 */
[----:B------:R-:W-:Y:S01]  /*f230*/  @!P0 IMAD.WIDE R4, R5, 0x4, R2 ;  /* 0x0000000405048825 */ /* 0x000fe200078e0202 */
[----:B------:R-:W-:-:S02]  /*f240*/  ISETP.GE.AND P5, PT, R20, UR4, PT ;  /* 0x0000000414007c0c */ /* 0x000fc4000bfa6270 */
[----:B------:R-:W-:Y:S02]  /*f250*/  ISETP.GE.AND P6, PT, R21, UR4, PT ;  /* 0x0000000415007c0c */ /* 0x000fe4000bfc6270 */
[----:B0-----:R-:W-:Y:S01]  /*f260*/  @!P1 LOP3.LUT R9, R18, 0xfffffffe, RZ, 0xc0, !PT ;  /* 0xfffffffe12099812 */ /* 0x001fe200078ec0ff */
[----:B------:R0:W-:Y:S01]  /*f270*/  @!P0 ST.E.64 desc[UR6][R4.64], R90 ;  /* 0x0000005a04008985 */ /* 0x0001e2000c101b06 */
[----:B------:R-:W-:Y:S02]  /*f280*/  @!P2 LEA.HI R0, R0, R0, RZ, 0x1 ;  /* 0x000000000000a211 */ /* 0x000fe400078f08ff */
[----:B------:R-:W-:Y:S01]  /*f290*/  ISETP.GE.AND P0, PT, R7, UR4, PT ;  /* 0x0000000407007c0c */ /* 0x000fe2000bf06270 */
[----:B------:R-:W-:Y:S01]  /*f2a0*/  @!P1 IMAD.WIDE R8, R9, 0x4, R2 ;  /* 0x0000000409089825 */ /* 0x000fe200078e0202 */
[----:B------:R-:W-:Y:S02]  /*f2b0*/  @!P3 LEA.HI R6, R6, R6, RZ, 0x1 ;  /* 0x000000060606b211 */ /* 0x000fe400078f08ff */
[----:B------:R-:W-:-:S02]  /*f2c0*/  @!P4 LEA.HI R17, R17, R17, RZ, 0x1 ;  /* 0x000000111111c211 */ /* 0x000fc400078f08ff */
[----:B------:R-:W-:Y:S01]  /*f2d0*/  @!P5 LEA.HI R20, R20, R20, RZ, 0x1 ;  /* 0x000000141414d211 */ /* 0x000fe200078f08ff */
[----:B------:R1:W-:Y:S01]  /*f2e0*/  @!P1 ST.E.64 desc[UR6][R8.64], R94 ;  /* 0x0000005e08009985 */ /* 0x0003e2000c101b06 */
[----:B------:R-:W-:Y:S02]  /*f2f0*/  @!P6 LEA.HI R21, R21, R21, RZ, 0x1 ;  /* 0x000000151515e211 */ /* 0x000fe400078f08ff */
[----:B--2---:R-:W-:Y:S02]  /*f300*/  @!P2 LOP3.LUT R11, R0, 0xfffffffe, RZ, 0xc0, !PT ;  /* 0xfffffffe000ba812 */ /* 0x004fe400078ec0ff */
[----:B---3--:R-:W-:Y:S02]  /*f310*/  @!P3 LOP3.LUT R13, R6, 0xfffffffe, RZ, 0xc0, !PT ;  /* 0xfffffffe060db812 */ /* 0x008fe400078ec0ff */
[----:B------:R-:W-:Y:S01]  /*f320*/  @!P4 LOP3.LUT R17, R17, 0xfffffffe, RZ, 0xc0, !PT ;  /* 0xfffffffe1111c812 */ /* 0x000fe200078ec0ff */
[----:B0-----:R-:W-:Y:S01]  /*f330*/  @!P2 IMAD.WIDE R4, R11, 0x4, R2 ;  /* 0x000000040b04a825 */ /* 0x001fe200078e0202 */
[----:B------:R-:W-:-:S02]  /*f340*/  @!P5 LOP3.LUT R15, R20, 0xfffffffe, RZ, 0xc0, !PT ;  /* 0xfffffffe140fd812 */ /* 0x000fc400078ec0ff */
[----:B------:R-:W-:Y:S01]  /*f350*/  @!P6 LOP3.LUT R21, R21, 0xfffffffe, RZ, 0xc0, !PT ;  /* 0xfffffffe1515e812 */ /* 0x000fe200078ec0ff */
[--C-:B------:R-:W-:Y:S01]  /*f360*/  @!P4 IMAD.WIDE R10, R17, 0x4, R2.reuse ;  /* 0x00000004110ac825 */ /* 0x100fe200078e0202 */
[----:B------:R2:W-:Y:S03]  /*f370*/  @!P2 ST.E.64 desc[UR6][R4.64], R98 ;  /* 0x000000620400a985 */ /* 0x0005e6000c101b06 */
[----:B-1----:R-:W-:-:S04]  /*f380*/  @!P3 IMAD.WIDE R8, R13, 0x4, R2 ;  /* 0x000000040d08b825 */ /* 0x002fc800078e0202 */
[--C-:B------:R-:W-:Y:S01]  /*f390*/  @!P5 IMAD.WIDE R12, R15, 0x4, R2.reuse ;  /* 0x000000040f0cd825 */ /* 0x100fe200078e0202 */
[----:B------:R2:W-:Y:S03]  /*f3a0*/  @!P3 ST.E.64 desc[UR6][R8.64], R102 ;  /* 0x000000660800b985 */ /* 0x0005e6000c101b06 */
[----:B------:R-:W-:Y:S01]  /*f3b0*/  @!P6 IMAD.WIDE R14, R21, 0x4, R2 ;  /* 0x00000004150ee825 */ /* 0x000fe200078e0202 */
[----:B------:R2:W-:Y:S04]  /*f3c0*/  @!P4 ST.E.64 desc[UR6][R10.64], R106 ;  /* 0x0000006a0a00c985 */ /* 0x0005e8000c101b06 */
        /* <DEDUP_REMOVED lines=9> */
.L_x_995:
        /* <DEDUP_REMOVED lines=31> */
[----:B------:R-:W-:-:S02]  /*f650*/  IMAD.U32 R3, RZ, RZ, UR6 ;  /* 0x00000006ff037e24 */ /* 0x000fc4000f8e00ff */
[C---:B-1----:R-:W-:Y:S02]  /*f660*/  IMAD R12, R10.reuse, UR8, RZ ;  /* 0x000000080a0c7c24 */ /* 0x042fe4000f8e02ff */
[----:B------:R-:W-:-:S03]  /*f670*/  IMAD.WIDE.U32 R2, R10, UR7, R2 ;  /* 0x000000070a027c25 */ /* 0x000fc6000f8e0002 */
[----:B------:R-:W0:Y:S01]  /*f680*/  LDC R8, c[0x0][0xc50] ;  /* 0x00031400ff087b82 */ /* 0x000e220000000800 */
[----:B--2---:R-:W-:-:S04]  /*f690*/  @P0 IMAD.HI.U32 R4, R0, R7, RZ ;  /* 0x0000000700040227 */ /* 0x004fc800078e00ff */
[----:B------:R-:W-:Y:S02]  /*f6a0*/  IMAD R7, RZ, RZ, -UR11 ;  /* 0x8000000bff077e24 */ /* 0x000fe4000f8e02ff */
[----:B------:R-:W-:Y:S01]  /*f6b0*/  IMAD R11, R11, UR7, R12 ;  /* 0x000000070b0b7c24 */ /* 0x000fe2000f8e020c */
        /* <DEDUP_REMOVED lines=24> */
.L_x_914:
        /* <DEDUP_REMOVED lines=18> */
.L_x_998:
[----:B------:R-:W-:Y:S01]  /*f960*/  ULDC UR7, c[0x0][0xc50] ;  /* 0x0003140000077ab9 */ /* 0x000fe20000000800 */
[----:B------:R-:W-:Y:S01]  /*f970*/  UMOV UR36, UR6 ;  /* 0x0000000600247c82 */ /* 0x000fe20008000000 */
[----:B------:R-:W-:-:S11]  /*f980*/  UISETP.NE.AND UP0, UPT, UR7, 0x1, UPT ;  /* 0x000000010700788c */ /* 0x000fd6000bf05270 */
[----:B------:R-:W-:Y:S01]  /*f990*/  @UP0 ULDC UR4, c[0x0][0xc54] ;  /* 0x0003150000040ab9 */ /* 0x000fe20000000800 */
[----:B------:R-:W-:Y:S01]  /*f9a0*/  @UP0 ULDC UR8, c[0x0][0xc58] ;  /* 0x0003160000080ab9 */ /* 0x000fe20000000800 */
[----:B------:R-:W-:-:S04]  /*f9b0*/  UIMAD.WIDE.U32 UR4, UR6, UR4, URZ ;  /* 0x00000004060472a5 */ /* 0x000fc8000f8e003f */
[----:B------:R-:W-:-:S12]  /*f9c0*/  @UP0 USHF.R.U32.HI UR36, URZ, UR8, UR5 ;  /* 0x000000083f240299 */ /* 0x000fd80008011605 */
.L_x_999:
[----:B------:R-:W-:Y:S01]  /*f9d0*/  ISETP.GE.AND P0, PT, R19, RZ, PT ;  /* 0x000000ff1300720c */ /* 0x000fe20003f06270 */
[----:B------:R-:W-:Y:S01]  /*f9e0*/  UIADD3 UR44, -UR36, URZ, URZ ;  /* 0x0000003f242c7290 */ /* 0x000fe2000fffe13f */
[----:B------:R-:W-:Y:S02]  /*f9f0*/  IMAD.MOV.U32 R10, RZ, RZ, 0x1 ;  /* 0x00000001ff0a7424 */ /* 0x000fe400078e00ff */
[----:B------:R-:W-:Y:S01]  /*fa00*/  IMAD.MOV.U32 R0, RZ, RZ, RZ ;  /* 0x000000ffff007224 */ /* 0x000fe200078e00ff */
[----:B------:R-:W-:Y:S01]  /*fa10*/  UIMAD UR44, UR7, UR44, UR6 ;  /* 0x0000002c072c72a4 */ /* 0x000fe2000f8e0206 */
[----:B------:R-:W-:-:S07]  /*fa20*/  IMAD.MOV.U32 R3, RZ, RZ, 0x1 ;  /* 0x00000001ff037424 */ /* 0x000fce00078e00ff */
[----:B------:R-:W-:Y:S05]  /*fa30*/  @!P0 BRA `(.L_x_1000) ;  /* 0x00000040004c8947 */ /* 0x000fea0003800000 */
[----:B------:R-:W0:Y:S01]  /*fa40*/  S2UR UR45, SR_CTAID.X ;  /* 0x00000000002d79c3 */ /* 0x000e220000002500 */
[----:B------:R-:W-:Y:S01]  /*fa50*/  ULDC UR6, c[0x0][0x448] ;  /* 0x0001120000067ab9 */ /* 0x000fe20000000800 */
[----:B------:R-:W-:Y:S01]  /*fa60*/  ULDC.64 UR4, c[0x0][0x418] ;  /* 0x0001060000047ab9 */ /* 0x000fe20000000a00 */
[----:B------:R-:W-:Y:S02]  /*fa70*/  UISETP.NE.AND UP1, UPT, UR6, 0x1, UPT ;  /* 0x000000010600788c */ /* 0x000fe4000bf25270 */
[----:B------:R-:W-:Y:S01]  /*fa80*/  UISETP.NE.U32.AND UP0, UPT, UR4, URZ, UPT ;  /* 0x0000003f0400728c */ /* 0x000fe2000bf05070 */
[----:B------:R-:W-:Y:S02]  /*fa90*/  ULDC UR11, c[0x0][0x288] ;  /* 0x0000a200000b7ab9 */ /* 0x000fe40000000800 */
[----:B------:R-:W-:Y:S01]  /*faa0*/  ULDC UR4, c[0x0][0x424] ;  /* 0x0001090000047ab9 */ /* 0x000fe20000000800 */
[----:B------:R-:W-:Y:S01]  /*fab0*/  UISETP.NE.AND.EX UP0, UPT, UR5, URZ, UPT, UP0 ;  /* 0x0000003f0500728c */ /* 0x000fe2000bf05300 */
[----:B------:R-:W-:Y:S01]  /*fac0*/  ULDC UR12, c[0x0][0x2f0] ;  /* 0x0000bc00000c7ab9 */ /* 0x000fe20000000800 */
[----:B------:R-:W-:-:S02]  /*fad0*/  UIADD3 UR6, -UR11, 0x1, URZ ;  /* 0x000000010b067890 */ /* 0x000fc4000fffe13f */
[----:B------:R-:W-:Y:S01]  /*fae0*/  USEL UR10, UR4, 0x1, UP0 ;  /* 0x00000001040a7887 */ /* 0x000fe20008000000 */
[----:B------:R-:W-:Y:S02]  /*faf0*/  @UP1 ULDC UR13, c[0x0][0x450] ;  /* 0x00011400000d1ab9 */ /* 0x000fe40000000800 */
[----:B------:R-:W-:Y:S01]  /*fb00*/  @UP1 ULDC UR4, c[0x0][0x44c] ;  /* 0x0001130000041ab9 */ /* 0x000fe20000000800 */
[----:B------:R-:W-:Y:S02]  /*fb10*/  UIMAD UR7, UR10, UR12, 0x5f ;  /* 0x0000005f0a0774a4 */ /* 0x000fe4000f8e020c */
[----:B------:R-:W-:Y:S02]  /*fb20*/  UIMAD UR9, UR10, UR12, UR6 ;  /* 0x0000000c0a0972a4 */ /* 0x000fe4000f8e0206 */
[----:B------:R-:W-:Y:S02]  /*fb30*/  UIMAD.WIDE UR6, UR7, 0x2aaaaaab, URZ ;  /* 0x2aaaaaab070678a5 */ /* 0x000fe4000f8e023f */
[----:B0-----:R-:W-:-:S02]  /*fb40*/  USHF.L.U32 UR45, UR45, 0x7, URZ ;  /* 0x000000072d2d7899 */ /* 0x001fc4000800063f */
[----:B------:R-:W-:Y:S02]  /*fb50*/  USHF.R.U32.HI UR43, URZ, 0x1f, UR7 ;  /* 0x0000001f3f2b7899 */ /* 0x000fe40008011607 */
[----:B------:R-:W-:Y:S02]  /*fb60*/  UIADD3 UR8, UR45, 0x7f, URZ ;  /* 0x0000007f2d087890 */ /* 0x000fe4000fffe03f */
[----:B------:R-:W-:Y:S02]  /*fb70*/  ULEA.HI.SX32 UR43, UR7, UR43, 0x1c ;  /* 0x0000002b072b7291 */ /* 0x000fe4000f8fe23f */
[----:B------:R-:W-:-:S04]  /*fb80*/  UIMAD.WIDE.U32 UR4, UR8, UR4, URZ ;  /* 0x00000004080472a5 */ /* 0x000fc8000f8e003f */
[----:B------:R-:W-:-:S03]  /*fb90*/  @UP1 USHF.R.U32.HI UR8, URZ, UR13, UR5 ;  /* 0x0000000d3f081299 */ /* 0x000fc60008011605 */
[----:B------:R-:W-:Y:S01]  /*fba0*/  ULDC.64 UR4, c[0x0][0x9e0] ;  /* 0x0002780000047ab9 */ /* 0x000fe20000000a00 */
[----:B------:R-:W-:Y:S02]  /*fbb0*/  UIADD3 UR9, UR9, UR8, URZ ;  /* 0x0000000809097290 */ /* 0x000fe4000fffe03f */
[----:B------:R-:W-:Y:S02]  /*fbc0*/  UISETP.GE.AND UP0, UPT, UR5, 0x1, UPT ;  /* 0x000000010500788c */ /* 0x000fe4000bf06270 */
[----:B------:R-:W-:-:S04]  /*fbd0*/  UIADD3 UR4, UR9, UR4, URZ ;  /* 0x0000000409047290 */ /* 0x000fc8000fffe03f */
[----:B------:R-:W-:-:S13]  /*fbe0*/  PLOP3.LUT P1, PT, PT, PT, UP0, 0x80, 0x0 ;  /* 0x000000000000781c */ /* 0x000fda0003f2f008 */
[----:B------:R-:W-:Y:S05]  /*fbf0*/  @!P1 BRA `(.L_x_1001) ;  /* 0x0000000000449947 */ /* 0x000fea0003800000 */
        /* <DEDUP_REMOVED lines=10> */
.L_x_1002:
[----:B------:R-:W-:-:S11]  /*fca0*/  UISETP.NE.AND UP0, UPT, UR5, 0x1, UPT ;  /* 0x000000010500788c */ /* 0x000fd6000bf05270 */
[----:B------:R-:W-:Y:S02]  /*fcb0*/  @UP0 ULDC.64 UR14, c[0x0][0x9e8] ;  /* 0x00027a00000e0ab9 */ /* 0x000fe40000000a00 */
[----:B------:R-:W-:-:S04]  /*fcc0*/  UIMAD.WIDE.U32 UR6, UR8, UR14, URZ ;  /* 0x0000000e080672a5 */ /* 0x000fc8000f8e003f */
[----:B------:R-:W-:-:S12]  /*fcd0*/  @UP0 USHF.R.U32.HI UR8, URZ, UR15, UR7 ;  /* 0x0000000f3f080299 */ /* 0x000fd80008011607 */
.L_x_1003:
[----:B------:R-:W-:-:S04]  /*fce0*/  UIMAD UR8, UR8, UR5, UR5 ;  /* 0x00000005080872a4 */ /* 0x000fc8000f8e0205 */
[----:B------:R-:W-:-:S04]  /*fcf0*/  UISETP.LT.AND UP0, UPT, UR4, UR8, UPT ;  /* 0x000000080400728c */ /* 0x000fc8000bf01270 */
[----:B------:R-:W-:-:S12]  /*fd00*/  USEL UR4, UR4, UR8, UP0 ;  /* 0x0000000804047287 */ /* 0x000fd80008000000 */
.L_x_1001:
[----:B------:R-:W-:Y:S01]  /*fd10*/  UIADD3 UR6, UR4, 0x5f, URZ ;  /* 0x0000005f04067890 */ /* 0x000fe2000fffe03f */
[----:B------:R-:W-:Y:S01]  /*fd20*/  @UP1 ULDC UR8, c[0x0][0x44c] ;  /* 0x0001130000081ab9 */ /* 0x000fe20000000800 */
[----:B------:R-:W-:Y:S02]  /*fd30*/  @UP1 ULDC UR13, c[0x0][0x450] ;  /* 0x00011400000d1ab9 */ /* 0x000fe40000000800 */
[----:B------:R-:W-:Y:S02]  /*fd40*/  UIMAD.WIDE UR6, UR6, 0x2aaaaaab, URZ ;  /* 0x2aaaaaab060678a5 */ /* 0x000fe4000f8e023f */
[----:B------:R-:W-:Y:S02]  /*fd50*/  UIMAD.WIDE.U32 UR8, UR45, UR8, URZ ;  /* 0x000000082d0872a5 */ /* 0x000fe4000f8e003f */
[----:B------:R-:W-:Y:S01]  /*fd60*/  USHF.R.U32.HI UR42, URZ, 0x1f, UR7 ;  /* 0x0000001f3f2a7899 */ /* 0x000fe20008011607 */
[----:B------:R-:W-:Y:S01]  /*fd70*/  UMOV UR4, UR45 ;  /* 0x0000002d00047c82 */ /* 0x000fe20008000000 */
[----:B------:R-:W-:-:S02]  /*fd80*/  UIMAD UR10, UR10, UR12, -UR11 ;  /* 0x0000000c0a0a72a4 */ /* 0x000fc4000f8e0a0b */
[----:B------:R-:W-:Y:S02]  /*fd90*/  @UP1 USHF.R.U32.HI UR4, URZ, UR13, UR9 ;  /* 0x0000000d3f041299 */ /* 0x000fe40008011609 */
[----:B------:R-:W-:Y:S02]  /*fda0*/  ULEA.HI.SX32 UR42, UR7, UR42, 0x1c ;  /* 0x0000002a072a7291 */ /* 0x000fe4000f8fe23f */
[----:B------:R-:W-:Y:S02]  /*fdb0*/  UIADD3 UR4, UR10, UR4, URZ ;  /* 0x000000040a047290 */ /* 0x000fe4000fffe03f */
[----:B------:R-:W-:Y:S01]  /*fdc0*/  UISETP.LT.AND UP0, UPT, UR43, UR42, UPT ;  /* 0x0000002a2b00728c */ /* 0x000fe2000bf01270 */
[----:B------:R-:W-:Y:S02]  /*fdd0*/  ULDC UR8, c[0x0][0x9dc] ;  /* 0x0002770000087ab9 */ /* 0x000fe40000000800 */
[----:B------:R-:W-:Y:S02]  /*fde0*/  UIADD3 UR8, UR4, -UR8, URZ ;  /* 0x8000000804087290 */ /* 0x000fe4000fffe03f */
[----:B------:R-:W-:Y:S01]  /*fdf0*/  USEL UR12, UR43, UR42, UP0 ;  /* 0x0000002a2b0c7287 */ /* 0x000fe20008000000 */
[----:B------:R-:W-:Y:S11]  /*fe00*/  @!P1 BRA `(.L_x_1004) ;  /* 0x0000000000449947 */ /* 0x000ff60003800000 */
        /* <DEDUP_REMOVED lines=10> */
.L_x_1005:
[----:B------:R-:W-:-:S11]  /*feb0*/  UISETP.NE.AND UP0, UPT, UR5, 0x1, UPT ;  /* 0x000000010500788c */ /* 0x000fd6000bf05270 */
[----:B------:R-:W-:Y:S02]  /*fec0*/  @UP0 ULDC.64 UR10, c[0x0][0x9e8] ;  /* 0x00027a00000a0ab9 */ /* 0x000fe40000000a00 */
[----:B------:R-:W-:-:S04]  /*fed0*/  UIMAD.WIDE.U32 UR6, UR4, UR10, URZ ;  /* 0x0000000a040672a5 */ /* 0x000fc8000f8e003f */
[----:B------:R-:W-:-:S12]  /*fee0*/  @UP0 USHF.R.U32.HI UR4, URZ, UR11, UR7 ;  /* 0x0000000b3f040299 */ /* 0x000fd80008011607 */
.L_x_1006:
[----:B------:R-:W-:-:S04]  /*fef0*/  UIMAD UR4, UR4, UR5, URZ ;  /* 0x00000005040472a4 */ /* 0x000fc8000f8e023f */
[----:B------:R-:W-:-:S04]  /*ff00*/  UISETP.LT.AND UP0, UPT, UR8, UR4, UPT ;  /* 0x000000040800728c */ /* 0x000fc8000bf01270 */
[----:B------:R-:W-:-:S12]  /*ff10*/  USEL UR8, UR8, UR4, !UP0 ;  /* 0x0000000408087287 */ /* 0x000fd8000c000000 */
.L_x_1004:
[----:B------:R-:W-:Y:S02]  /*ff20*/  UIMAD.WIDE UR4, UR8, 0x2aaaaaab, URZ ;  /* 0x2aaaaaab080478a5 */ /* 0x000fe4000f8e023f */
[----:B------:R-:W-:Y:S02]  /*ff30*/  USHF.R.U32.HI UR10, URZ, 0x10, UR44 ;  /* 0x000000103f0a7899 */ /* 0x000fe4000801162c */
[----:B------:R-:W-:Y:S02]  /*ff40*/  USHF.R.U32.HI UR4, URZ, 0x1f, UR5 ;  /* 0x0000001f3f047899 */ /* 0x000fe40008011605 */
[----:B------:R-:W-:Y:S02]  /*ff50*/  ULOP3.LUT UR44, UR44, 0xffff, URZ, 0xc0, !UPT ;  /* 0x0000ffff2c2c7892 */ /* 0x000fe4000f8ec03f */
[----:B------:R-:W-:Y:S01]  /*ff60*/  ULEA.HI.SX32 UR4, UR5, UR4, 0x1c ;  /* 0x0000000405047291 */ /* 0x000fe2000f8fe23f */
[----:B------:R-:W-:-:S03]  /*ff70*/  UMOV UR41, URZ ;  /* 0x0000003f00297c82 */ /* 0x000fc60008000000 */
[----:B------:R-:W-:-:S04]  /*ff80*/  UISETP.LT.AND UP0, UPT, URZ, UR4, UPT ;  /* 0x000000043f00728c */ /* 0x000fc8000bf01270 */
[----:B------:R-:W-:Y:S02]  /*ff90*/  USEL UR40, URZ, UR4, !UP0 ;  /* 0x000000043f287287 */ /* 0x000fe4000c000000 */
[----:B------:R-:W-:Y:S02]  /*ffa0*/  UISETP.NE.AND UP0, UPT, UR10, URZ, UPT ;  /* 0x0000003f0a00728c */ /* 0x000fe4000bf05270 */
[----:B------:R-:W-:-:S06]  /*ffb0*/  UISETP.GT.AND UP1, UPT, UR12, UR40, UPT ;  /* 0x000000280c00728c */ /* 0x000fcc000bf24270 */
[----:B------:R-:W-:-:S03]  /*ffc0*/  PLOP3.LUT P0, PT, PT, PT, UP1, 0x80, 0x0 ;  /* 0x000000000000781c */ /* 0x000fc60003f0f018 */
[----:B------:R-:W-:-:S10]  /*ffd0*/  @!UP0 ULDC UR10, c[0x0][0x9f0] ;  /* 0x00027c00000a8ab9 */ /* 0x000fd40000000800 */
[----:B------:R-:W-:Y:S05]  /*ffe0*/  @!P0 BRA `(.L_x_1007) ;  /* 0x0000000000808947 */ /* 0x000fea0003800000 */
[----:B------:R-:W-:Y:S01]  /*fff0*/  IMAD.U32 R3, RZ, RZ, UR10 ;  /* 0x0000000aff037e24 */ /* 0x000fe2000f8e00ff */
[----:B------:R-:W-:-:S04]  /*10000*/  UIADD3 UR4, UR10, -0x1, UR12 ;  /* 0xffffffff0a047890 */ /* 0x000fc8000fffe00c */
[-C--:B------:R-:W-:Y:S01]  /*10010*/  IABS R0, R3.reuse ;  /* 0x0000000300007213 */ /* 0x080fe20000000000 */
[----:B------:R-:W-:Y:S01]  /*10020*/  UIADD3 UR6, -UR40, UR4, URZ ;  /* 0x0000000428067290 */ /* 0x000fe2000fffe13f */
[----:B------:R-:W-:Y:S02]  /*10030*/  IABS R3, R3 ;  /* 0x0000000300037213 */ /* 0x000fe40000000000 */
[----:B------:R-:W-:Y:S01]  /*10040*/  R2UR UR11, R0 ;  /* 0x00000000000b72ca */ /* 0x000fe200000e0000 */
[----:B------:R-:W-:Y:S02]  /*10050*/  UMOV UR4, URZ ;  /* 0x0000003f00047c82 */ /* 0x000fe40008000000 */
[----:B------:R-:W-:-:S05]  /*10060*/  IMAD.MOV R3, RZ, RZ, -R3 ;  /* 0x000000ffff037224 */ /* 0x000fca00078e0a03 */
[----:B------:R-:W-:-:S05]  /*10070*/  R2UR UR9, R3 ;  /* 0x00000000030972ca */ /* 0x000fca00000e0000 */
[----:B------:R-:W0:Y:S08]  /*10080*/  I2F.RP R0, UR11 ;  /* 0x0000000b00007d06 */ /* 0x000e300008209400 */
[----:B0-----:R-:W0:Y:S02]  /*10090*/  MUFU.RCP R0, R0 ;  /* 0x0000000000007308 */ /* 0x001e240000001000 */
[----:B0-----:R-:W-:Y:S01]  /*100a0*/  VIADD R2, R0, 0xffffffe ;  /* 0x0ffffffe00027836 */ /* 0x001fe20000000000 */
[----:B------:R-:W-:Y:S01]  /*100b0*/  IABS R0, UR6 ;  /* 0x0000000600007c13 */ /* 0x000fe20008000000 */
[----:B------:R-:W-:-:S03]  /*100c0*/  ULOP3.LUT UR6, UR6, UR10, URZ, 0x3c, !UPT ;  /* 0x0000000a06067292 */ /* 0x000fc6000f8e3c3f */
[----:B------:R-:W-:Y:S01]  /*100d0*/  R2UR UR8, R0 ;  /* 0x00000000000872ca */ /* 0x000fe200000e0000 */
[----:B------:R-:W0:Y:S02]  /*100e0*/  F2I.FTZ.U32.TRUNC.NTZ R2, R2 ;  /* 0x0000000200027305 */ /* 0x000e24000021f000 */
        /* <DEDUP_REMOVED lines=16> */
.L_x_1007:
[----:B------:R-:W-:Y:S01]  /*101f0*/  UIMAD UR39, UR44, UR41, UR40 ;  /* 0x000000292c2772a4 */ /* 0x000fe2000f8e0228 */
[----:B------:R-:W-:Y:S02]  /*10200*/  IMAD.U32 R0, RZ, RZ, UR12 ;  /* 0x0000000cff007e24 */ /* 0x000fe4000f8e00ff */
[----:B------:R-:W-:-:S03]  /*10210*/  IMAD.MOV.U32 R10, RZ, RZ, 0x1 ;  /* 0x00000001ff0a7424 */ /* 0x000fc600078e00ff */
        /* <DEDUP_REMOVED lines=30> */
.L_x_1008:
        /* <DEDUP_REMOVED lines=20> */
.L_x_1010:
        /* <DEDUP_REMOVED lines=15> */
.L_x_1009:
        /* <DEDUP_REMOVED lines=22> */
.L_x_1095:
        /* <DEDUP_REMOVED lines=8> */
.L_x_1098:
        /* <DEDUP_REMOVED lines=15> */
[----:B------:R-:W-:-:S04]  /*10900*/  IMAD.WIDE.U32 R2, R19, UR4, R2 ;  /* 0x0000000413027c25 */ /* 0x000fc8000f8e0002 */
[----:B------:R-:W-:Y:S01]  /*10910*/  IMAD.IADD R3, R3, 0x1, R7 ;  /* 0x0000000103037824 */ /* 0x000fe200078e0207 */
[----:B------:R-:W-:-:S04]  /*10920*/  LEA R4, P0, R2, R4, 0x2 ;  /* 0x0000000402047211 */ /* 0x000fc800078010ff */
[----:B------:R-:W-:-:S05]  /*10930*/  LEA.HI.X R5, R2, R5, R3, 0x2, P0 ;  /* 0x0000000502057211 */ /* 0x000fca00000f1403 */
[----:B------:R2:W5:Y:S01]  /*10940*/  LDG.E R16, desc[UR6][R4.64] ;  /* 0x0000000604107981 */ /* 0x000562000c1e1900 */
[----:B------:R-:W-:-:S04]  /*10950*/  IMAD.MOV R3, RZ, RZ, -R0 ;  /* 0x000000ffff037224 */ /* 0x000fc800078e0a00 */
[----:B------:R-:W-:-:S07]  /*10960*/  IMAD R18, R6, R3, R18 ;  /* 0x0000000306127224 */ /* 0x000fce00078e0212 */
.L_x_1014:
[----:B-1----:R-:W-:Y:S01]  /*10970*/  IMAD.MOV.U32 R0, RZ, RZ, 0x1 ;  /* 0x00000001ff007424 */ /* 0x002fe200078e00ff */
[----:B------:R-:W1:Y:S04]  /*10980*/  S2R R9, SR_TID.X ;  /* 0x0000000000097919 */ /* 0x000e680000002100 */
[----:B------:R-:W-:-:S04]  /*10990*/  SHF.L.U32 R0, R0, 0x1f, RZ ;  /* 0x0000001f00007819 */ /* 0x000fc800000006ff */
[----:B------:R-:W3:Y:S01]  /*109a0*/  SYNCS.PHASECHK.TRANS64.TRYWAIT P0, [UR38+0x30840], R0 ;  /* 0x03084000ff0075a7 */ /* 0x000ee20008000166 */
[----:B-1----:R-:W-:-:S04]  /*109b0*/  LOP3.LUT R2, R9, 0x7f, RZ, 0xc0, !PT ;  /* 0x0000007f09027812 */ /* 0x002fc800078ec0ff */
[----:B------:R-:W-:Y:S01]  /*109c0*/  ISETP.NE.AND P1, PT, R2, RZ, PT ;  /* 0x000000ff0200720c */ /* 0x000fe20003f25270 */
[----:B---3--:R-:W-:-:S12]  /*109d0*/  @!P0 BRA `(.L_x_1015) ;  /* 0x00000038004c8947 */ /* 0x008fd80003800000 */
.L_x_1099:
[----:B------:R-:W-:Y:S05]  /*109e0*/  @P1 BRA `(.L_x_1016) ;  /* 0x0000000000181947 */ /* 0x000fea0003800000 */
[----:B------:R-:W3:Y:S01]  /*109f0*/  S2R R2, SR_TID.X ;  /* 0x0000000000027919 */ /* 0x000ee20000002100 */
[----:B-1----:R-:W-:-:S04]  /*10a00*/  IMAD.MOV.U32 R0, RZ, RZ, 0x9000 ;  /* 0x00009000ff007424 */ /* 0x002fc800078e00ff */
[----:B------:R4:W-:Y:S01]  /*10a10*/  SYNCS.ARRIVE.TRANS64 RZ, [UR38+0x30830], R0 ;  /* 0x03083000ffff79a7 */ /* 0x0009e20008000026 */
[----:B---3--:R-:W-:-:S13]  /*10a20*/  LOP3.LUT P0, RZ, R2, 0x1f, RZ, 0xc0, !PT ;  /* 0x0000001f02ff7812 */ /* 0x008fda000780c0ff */
[----:B----4-:R-:W-:Y:S05]  /*10a30*/  @!P0 BRA `(.L_x_1016) ;  /* 0x0000000000048947 */ /* 0x010fea0003800000 */
[----:B------:R-:W-:Y:S01]  /*10a40*/  BPT.TRAP 0x1 ;  /* 0x000000040000795c */ /* 0x000fe20000300000 */
.L_x_1016:
        /* <DEDUP_REMOVED lines=31> */
.L_x_1012:
        /* <DEDUP_REMOVED lines=10> */
[----:B--2---:R-:W-:Y:S02]  /*10ce0*/  IMAD.U32 R4, RZ, RZ, UR6 ;  /* 0x00000006ff047e24 */ /* 0x004fe4000f8e00ff */
[----:B-1----:R-:W1:Y:S01]  /*10cf0*/  LDC.64 R2, c[0x4][R2] ;  /* 0x0100000002027b82 */ /* 0x002e620000000a00 */
[----:B------:R-:W-:Y:S02]  /*10d00*/  IMAD.U32 R5, RZ, RZ, UR7 ;  /* 0x00000007ff057e24 */ /* 0x000fe4000f8e00ff */
[----:B------:R-:W-:Y:S02]  /*10d10*/  IMAD.U32 R6, RZ, RZ, UR8 ;  /* 0x00000008ff067e24 */ /* 0x000fe4000f8e00ff */
[----:B0-----:R-:W-:-:S02]  /*10d20*/  IMAD.U32 R7, RZ, RZ, UR9 ;  /* 0x00000009ff077e24 */ /* 0x001fc4000f8e00ff */
[----:B------:R-:W-:Y:S02]  /*10d30*/  IMAD.U32 R10, RZ, RZ, UR4 ;  /* 0x00000004ff0a7e24 */ /* 0x000fe4000f8e00ff */
[----:B------:R-:W-:Y:S02]  /*10d40*/  IMAD.U32 R11, RZ, RZ, UR5 ;  /* 0x00000005ff0b7e24 */ /* 0x000fe4000f8e00ff */
[----:B------:R-:W-:Y:S02]  /*10d50*/  IMAD.MOV.U32 R8, RZ, RZ, 0x70 ;  /* 0x00000070ff087424 */ /* 0x000fe400078e00ff */
[----:B------:R-:W-:Y:S02]  /*10d60*/  IMAD.MOV.U32 R12, RZ, RZ, 0x1 ;  /* 0x00000001ff0c7424 */ /* 0x000fe400078e00ff */
[----:B------:R-:W-:-:S07]  /*10d70*/  IMAD.MOV.U32 R13, RZ, RZ, RZ ;  /* 0x000000ffff0d7224 */ /* 0x000fce00078e00ff */
[----:B------:R-:W-:-:S07]  /*10d80*/  LEPC R20, `(.L_x_1017) ;  /* 0x000000001014794e */ /* 0x000fce0000000000 */
[----:B-1----:R-:W-:Y:S05]  /*10d90*/  CALL.ABS.NOINC R2 ;  /* 0x0000000002007343 */ /* 0x002fea0003c00000 */
.L_x_1017:
[----:B0-----:R-:W0:Y:S01]  /*10da0*/  LDC R7, c[0x0][0x448] ;  /* 0x00011200ff077b82 */ /* 0x001e220000000800 */
[----:B------:R-:W3:Y:S01]  /*10db0*/  S2R R13, SR_TID.X ;  /* 0x00000000000d7919 */ /* 0x000ee20000002100 */
[----:B------:R-:W-:Y:S01]  /*10dc0*/  USHF.R.S32.HI UR4, URZ, 0x1f, UR36 ;  /* 0x0000001f3f047899 */ /* 0x000fe20008011424 */
[----:B------:R-:W-:Y:S01]  /*10dd0*/  ULDC.64 UR8, c[0x0][0x2d8] ;  /* 0x0000b60000087ab9 */ /* 0x000fe20000000a00 */
[----:B------:R-:W4:Y:S02]  /*10de0*/  S2R R8, SR_CTAID.Z ;  /* 0x0000000000087919 */ /* 0x000f240000002700 */
[----:B------:R-:W-:Y:S02]  /*10df0*/  UIMAD UR6, UR4, UR8, URZ ;  /* 0x00000008040672a4 */ /* 0x000fe4000f8e023f */
[----:B------:R-:W-:Y:S02]  /*10e00*/  UIMAD.WIDE.U32 UR4, UR36, UR8, URZ ;  /* 0x00000008240472a5 */ /* 0x000fe4000f8e003f */
[----:B------:R-:W-:-:S04]  /*10e10*/  UIMAD UR6, UR36, UR9, UR6 ;  /* 0x00000009240672a4 */ /* 0x000fc8000f8e0206 */
[----:B------:R-:W-:Y:S01]  /*10e20*/  UIADD3 UR5, UR5, UR6, URZ ;  /* 0x0000000605057290 */ /* 0x000fe2000fffe03f */
[----:B0-----:R-:W-:Y:S02]  /*10e30*/  ISETP.NE.AND P0, PT, R7, 0x1, PT ;  /* 0x000000010700780c */ /* 0x001fe40003f05270 */
[C---:B---3--:R-:W-:Y:S01]  /*10e40*/  LOP3.LUT R12, R13.reuse, 0x7f, RZ, 0xc0, !PT ;  /* 0x0000007f0d0c7812 */ /* 0x048fe200078ec0ff */
[----:B-1----:R-:W-:-:S10]  /*10e50*/  IMAD.SHL.U32 R3, R13, 0x10, RZ ;  /* 0x000000100d037824 */ /* 0x002fd400078e00ff */
[----:B--2---:R-:W0:Y:S01]  /*10e60*/  @P0 LDC R5, c[0x0][0x44c] ;  /* 0x00011300ff050b82 */ /* 0x004e220000000800 */
[----:B------:R-:W-:-:S04]  /*10e70*/  SHF.R.U32.HI R6, RZ, 0x3, R12 ;  /* 0x00000003ff067819 */ /* 0x000fc8000001160c */
[----:B------:R-:W-:-:S03]  /*10e80*/  LOP3.LUT R0, R6, 0x70, R3, 0xf8, !PT ;  /* 0x0000007006007812 */ /* 0x000fc600078ef803 */
[----:B------:R-:W1:Y:S02]  /*10e90*/  @P0 LDC R4, c[0x0][0x450] ;  /* 0x00011400ff040b82 */ /* 0x000e640000000800 */
[----:B------:R-:W-:-:S04]  /*10ea0*/  VIADD R0, R0, UR45 ;  /* 0x0000002d00007c36 */ /* 0x000fc80008000000 */
[----:B------:R-:W-:Y:S02]  /*10eb0*/  IMAD.MOV.U32 R9, RZ, RZ, R0 ;  /* 0x000000ffff097224 */ /* 0x000fe400078e0000 */
[----:B------:R-:W2:Y:S01]  /*10ec0*/  LDC.64 R2, c[0x0][0x2e0] ;  /* 0x0000b800ff027b82 */ /* 0x000ea20000000a00 */
[----:B0-----:R-:W-:-:S05]  /*10ed0*/  @P0 IMAD.HI.U32 R5, R0, R5, RZ ;  /* 0x0000000500050227 */ /* 0x001fca00078e00ff */
[----:B-1----:R-:W-:Y:S02]  /*10ee0*/  @P0 SHF.R.U32.HI R9, RZ, R4, R5 ;  /* 0x00000004ff090219 */ /* 0x002fe40000011605 */
[----:B----4-:R-:W-:-:S05]  /*10ef0*/  SHF.R.S32.HI R5, RZ, 0x1f, R8 ;  /* 0x0000001fff057819 */ /* 0x010fca0000011408 */
[----:B--2---:R-:W-:-:S04]  /*10f00*/  IMAD R4, R5, R2, RZ ;  /* 0x0000000205047224 */ /* 0x004fc800078e02ff */
[C---:B------:R-:W-:Y:S01]  /*10f10*/  IMAD R5, R8.reuse, R3, R4 ;  /* 0x0000000308057224 */ /* 0x040fe200078e0204 */
[----:B------:R-:W-:Y:S01]  /*10f20*/  SHF.R.S32.HI R4, RZ, 0x1f, R9 ;  /* 0x0000001fff047819 */ /* 0x000fe20000011409 */
[----:B------:R-:W-:Y:S01]  /*10f30*/  IMAD.WIDE.U32 R2, R8, R2, UR4 ;  /* 0x0000000408027e25 */ /* 0x000fe2000f8e0002 */
[----:B------:R-:W-:-:S03]  /*10f40*/  ULDC.64 UR4, c[0x0][0x2d0] ;  /* 0x0000b40000047ab9 */ /* 0x000fc60000000a00 */
[----:B------:R-:W-:Y:S02]  /*10f50*/  IMAD.IADD R3, R3, 0x1, R5 ;  /* 0x0000000103037824 */ /* 0x000fe400078e0205 */
[----:B------:R-:W-:Y:S02]  /*10f60*/  IMAD.MOV R5, RZ, RZ, -R9 ;  /* 0x000000ffff057224 */ /* 0x000fe400078e0a09 */
[----:B------:R-:W-:Y:S02]  /*10f70*/  IMAD R4, R4, UR4, RZ ;  /* 0x0000000404047c24 */ /* 0x000fe4000f8e02ff */
[----:B------:R-:W-:Y:S02]  /*10f80*/  IMAD R5, R7, R5, R0 ;  /* 0x0000000507057224 */ /* 0x000fe400078e0200 */
[C---:B------:R-:W-:Y:S02]  /*10f90*/  IMAD R11, R9.reuse, UR5, R4 ;  /* 0x00000005090b7c24 */ /* 0x040fe4000f8e0204 */
[----:B------:R-:W-:Y:S01]  /*10fa0*/  IMAD.WIDE.U32 R2, R9, UR4, R2 ;  /* 0x0000000409027c25 */ /* 0x000fe2000f8e0002 */
[----:B------:R-:W-:Y:S01]  /*10fb0*/  SHF.R.S32.HI R0, RZ, 0x1f, R5 ;  /* 0x0000001fff007819 */ /* 0x000fe20000011405 */
[----:B------:R-:W-:-:S02]  /*10fc0*/  ULDC.64 UR4, c[0x0][0x2c8] ;  /* 0x0000b20000047ab9 */ /* 0x000fc40000000a00 */
[----:B------:R-:W-:Y:S02]  /*10fd0*/  IMAD.IADD R3, R3, 0x1, R11 ;  /* 0x0000000103037824 */ /* 0x000fe400078e020b */
[----:B------:R-:W-:Y:S02]  /*10fe0*/  IMAD R0, R0, UR4, RZ ;  /* 0x0000000400007c24 */ /* 0x000fe4000f8e02ff */
[----:B------:R-:W-:-:S04]  /*10ff0*/  IMAD.WIDE.U32 R2, R5, UR4, R2 ;  /* 0x0000000405027c25 */ /* 0x000fc8000f8e0002 */
[----:B------:R-:W-:Y:S01]  /*11000*/  IMAD R9, R5, UR5, R0 ;  /* 0x0000000505097c24 */ /* 0x000fe2000f8e0200 */
[----:B------:R-:W-:Y:S02]  /*11010*/  ULDC.64 UR4, c[0x0][0x280] ;  /* 0x0000a00000047ab9 */ /* 0x000fe40000000a00 */
[----:B------:R-:W-:Y:S01]  /*11020*/  LEA R0, P0, R2, UR4, 0x1 ;  /* 0x0000000402007c11 */ /* 0x000fe2000f8008ff */
[----:B------:R-:W-:Y:S01]  /*11030*/  IMAD.IADD R3, R3, 0x1, R9 ;  /* 0x0000000103037824 */ /* 0x000fe200078e0209 */
[----:B------:R-:W-:Y:S01]  /*11040*/  ULDC UR4, c[0x0][0x2b8] ;  /* 0x0000ae0000047ab9 */ /* 0x000fe20000000800 */
[----:B------:R-:W-:-:S03]  /*11050*/  IMAD.SHL.U32 R9, R12, 0x8, RZ ;  /* 0x000000080c097824 */ /* 0x000fc600078e00ff */
        /* <DEDUP_REMOVED lines=14> */
[----:B------:R-:W0:Y:S01]  /*11140*/  SHFL.IDX PT, R2, R8, RZ, 0x181f ;  /* 0x00181fff08027589 */ /* 0x000e2200000e0000 */
[----:B------:R-:W-:Y:S01]  /*11150*/  ULDC UR4, c[0x0][0x288] ;  /* 0x0000a20000047ab9 */ /* 0x000fe20000000800 */
[----:B------:R-:W-:Y:S01]  /*11160*/  VIADD R6, R6, UR45 ;  /* 0x0000002d06067c36 */ /* 0x000fe20008000000 */
[----:B------:R-:W-:Y:S01]  /*11170*/  ULDC.64 UR6, c[0x0][0x208] ;  /* 0x0000820000067ab9 */ /* 0x000fe20000000a00 */
[----:B------:R-:W1:Y:S01]  /*11180*/  SHFL.IDX PT, R14, R0, RZ, 0x181f ;  /* 0x00181fff000e7589 */ /* 0x000e6200000e0000 */
[----:B------:R-:W-:Y:S02]  /*11190*/  IMAD R7, R7, UR4, RZ ;  /* 0x0000000407077c24 */ /* 0x000fe4000f8e02ff */
[C---:B------:R-:W-:Y:S01]  /*111a0*/  VIADD R12, R6.reuse, 0x10 ;  /* 0x00000010060c7836 */ /* 0x040fe20000000000 */
[----:B------:R-:W2:Y:S02]  /*111b0*/  SHFL.IDX PT, R4, R8, 0x1, 0x181f ;  /* 0x00381f0008047f89 */ /* 0x000ea400000e0000 */
[----:B------:R-:W-:-:S13]  /*111c0*/  ISETP.GE.AND P3, PT, R6, R7, PT ;  /* 0x000000070600720c */ /* 0x000fda0003f66270 */
[----:B------:R-:W-:Y:S01]  /*111d0*/  @!P3 LEA R21, R9, UR38, 0x1 ;  /* 0x000000260915bc11 */ /* 0x000fe2000f8e08ff */
[----:B0-----:R-:W-:Y:S02]  /*111e0*/  IMAD.MOV.U32 R3, RZ, RZ, R2 ;  /* 0x000000ffff037224 */ /* 0x001fe400078e0002 */
[----:B-1----:R-:W-:Y:S02]  /*111f0*/  IMAD.MOV.U32 R2, RZ, RZ, R14 ;  /* 0x000000ffff027224 */ /* 0x002fe400078e000e */
[----:B------:R-:W0:Y:S02]  /*11200*/  SHFL.IDX PT, R14, R0, 0x1, 0x181f ;  /* 0x00381f00000e7f89 */ /* 0x000e2400000e0000 */
[----:B------:R-:W-:-:S04]  /*11210*/  @!P3 IMAD.WIDE.U32 R2, R10, 0x2, R2 ;  /* 0x000000020a02b825 */ /* 0x000fc800078e0002 */
[----:B--2---:R-:W-:Y:S01]  /*11220*/  IMAD.MOV.U32 R5, RZ, RZ, R4 ;  /* 0x000000ffff057224 */ /* 0x004fe200078e0004 */
[----:B------:R-:W-:Y:S04]  /*11230*/  @!P3 LDGSTS.E.BYPASS.LTC128B.128 [R21+0x12400], desc[UR6][R2.64], !P2 ;  /* 0x124000000215bfae */ /* 0x000fe8000d101d46 */
[----:B------:R-:W-:Y:S04]  /*11240*/  @!P3 LDGSTS.E.BYPASS.LTC128B.128 [R21+0x16400], desc[UR6][R2.64+0x80], !P0 ;  /* 0x164000800215bfae */ /* 0x000fe8000c101d46 */
[----:B------:R1:W-:Y:S01]  /*11250*/  @!P3 LDGSTS.E.BYPASS.LTC128B.128 [R21+0x1a400], desc[UR6][R2.64+0x100], !P1 ;  /* 0x1a4001000215bfae */ /* 0x0003e2000c901d46 */
[----:B------:R-:W-:Y:S01]  /*11260*/  ISETP.GE.AND P3, PT, R12, R7, PT ;  /* 0x000000070c00720c */ /* 0x000fe20003f66270 */
[----:B------:R-:W-:-:S02]  /*11270*/  VIADD R12, R6, 0x20 ;  /* 0x00000020060c7836 */ /* 0x000fc40000000000 */
[----:B0-----:R-:W-:Y:S02]  /*11280*/  IMAD.MOV.U32 R4, RZ, RZ, R14 ;  /* 0x000000ffff047224 */ /* 0x001fe400078e000e */
[----:B------:R-:W-:Y:S08]  /*11290*/  SHFL.IDX PT, R14, R0, 0x2, 0x181f ;  /* 0x00581f00000e7f89 */ /* 0x000ff000000e0000 */
[----:B------:R-:W-:Y:S01]  /*112a0*/  @!P3 IMAD.WIDE.U32 R4, R10, 0x2, R4 ;  /* 0x000000020a04b825 */ /* 0x000fe200078e0004 */
[----:B-1----:R-:W0:Y:S01]  /*112b0*/  SHFL.IDX PT, R2, R8, 0x2, 0x181f ;  /* 0x00581f0008027f89 */ /* 0x002e2200000e0000 */
[----:B------:R-:W-:-:S05]  /*112c0*/  @!P3 LEA R20, R9, UR38, 0x1 ;  /* 0x000000260914bc11 */ /* 0x000fca000f8e08ff */
[----:B------:R-:W-:Y:S04]  /*112d0*/  @!P3 LDGSTS.E.BYPASS.LTC128B.128 [R20+0x12c00], desc[UR6][R4.64], !P2 ;  /* 0x12c000000414bfae */ /* 0x000fe8000d101d46 */
[----:B------:R-:W-:Y:S04]  /*112e0*/  @!P3 LDGSTS.E.BYPASS.LTC128B.128 [R20+0x16c00], desc[UR6][R4.64+0x80], !P0 ;  /* 0x16c000800414bfae */ /* 0x000fe8000c101d46 */
[----:B------:R1:W-:Y:S01]  /*112f0*/  @!P3 LDGSTS.E.BYPASS.LTC128B.128 [R20+0x1ac00], desc[UR6][R4.64+0x100], !P1 ;  /* 0x1ac001000414bfae */ /* 0x0003e2000c901d46 */
[----:B------:R-:W-:Y:S01]  /*11300*/  ISETP.GE.AND P3, PT, R12, R7, PT ;  /* 0x000000070c00720c */ /* 0x000fe20003f66270 */
[----:B------:R-:W-:-:S02]  /*11310*/  VIADD R12, R6, 0x30 ;  /* 0x00000030060c7836 */ /* 0x000fc40000000000 */
[----:B0-----:R-:W-:Y:S02]  /*11320*/  IMAD.MOV.U32 R3, RZ, RZ, R2 ;  /* 0x000000ffff037224 */ /* 0x001fe400078e0002 */
[----:B------:R-:W-:Y:S01]  /*11330*/  IMAD.MOV.U32 R2, RZ, RZ, R14 ;  /* 0x000000ffff027224 */ /* 0x000fe200078e000e */
[----:B-1----:R-:W0:Y:S07]  /*11340*/  SHFL.IDX PT, R4, R8, 0x3, 0x181f ;  /* 0x00781f0008047f89 */ /* 0x002e2e00000e0000 */
[----:B------:R-:W-:Y:S01]  /*11350*/  @!P3 LEA R21, R9, UR38, 0x1 ;  /* 0x000000260915bc11 */ /* 0x000fe2000f8e08ff */
[----:B------:R-:W-:Y:S01]  /*11360*/  @!P3 IMAD.WIDE.U32 R2, R10, 0x2, R2 ;  /* 0x000000020a02b825 */ /* 0x000fe200078e0002 */
[----:B------:R-:W1:Y:S04]  /*11370*/  SHFL.IDX PT, R14, R0, 0x3, 0x181f ;  /* 0x00781f00000e7f89 */ /* 0x000e6800000e0000 */
[----:B------:R-:W-:Y:S04]  /*11380*/  @!P3 LDGSTS.E.BYPASS.LTC128B.128 [R21+0x13400], desc[UR6][R2.64], !P2 ;  /* 0x134000000215bfae */ /* 0x000fe8000d101d46 */
[----:B------:R-:W-:Y:S04]  /*11390*/  @!P3 LDGSTS.E.BYPASS.LTC128B.128 [R21+0x17400], desc[UR6][R2.64+0x80], !P0 ;  /* 0x174000800215bfae */ /* 0x000fe8000c101d46 */
[----:B------:R2:W-:Y:S01]  /*113a0*/  @!P3 LDGSTS.E.BYPASS.LTC128B.128 [R21+0x1b400], desc[UR6][R2.64+0x100], !P1 ;  /* 0x1b4001000215bfae */ /* 0x0005e2000c901d46 */
[----:B------:R-:W-:Y:S01]  /*113b0*/  ISETP.GE.AND P3, PT, R12, R7, PT ;  /* 0x000000070c00720c */ /* 0x000fe20003f66270 */
[----:B------:R-:W-:-:S02]  /*113c0*/  VIADD R12, R6, 0x40 ;  /* 0x00000040060c7836 */ /* 0x000fc40000000000 */
[----:B0-----:R-:W-:Y:S02]  /*113d0*/  IMAD.MOV.U32 R5, RZ, RZ, R4 ;  /* 0x000000ffff057224 */ /* 0x001fe400078e0004 */
[----:B-1----:R-:W-:Y:S01]  /*113e0*/  IMAD.MOV.U32 R4, RZ, RZ, R14 ;  /* 0x000000ffff047224 */ /* 0x002fe200078e000e */
[----:B--2---:R-:W0:Y:S07]  /*113f0*/  SHFL.IDX PT, R2, R8, 0x4, 0x181f ;  /* 0x00981f0008027f89 */ /* 0x004e2e00000e0000 */
        /* <DEDUP_REMOVED lines=29> */
[----:B0-----:R-:W-:-:S02]  /*115d0*/  IMAD.MOV.U32 R3, RZ, RZ, R2 ;  /* 0x000000ffff037224 */ /* 0x001fc400078e0002 */
[----:B-1----:R-:W-:Y:S01]  /*115e0*/  IMAD.MOV.U32 R2, RZ, RZ, R14 ;  /* 0x000000ffff027224 */ /* 0x002fe200078e000e */
[----:B--2---:R0:W1:Y:S09]  /*115f0*/  SHFL.IDX PT, R4, R8, 0x7, 0x181f ;  /* 0x00f81f0008047f89 */ /* 0x00407200000e0000 */
[----:B------:R-:W-:Y:S01]  /*11600*/  @!P3 LEA R21, R9, UR38, 0x1 ;  /* 0x000000260915bc11 */ /* 0x000fe2000f8e08ff */
[----:B------:R-:W-:Y:S01]  /*11610*/  @!P3 IMAD.WIDE.U32 R2, R10, 0x2, R2 ;  /* 0x000000020a02b825 */ /* 0x000fe200078e0002 */
[----:B------:R0:W2:Y:S04]  /*11620*/  SHFL.IDX PT, R14, R0, 0x7, 0x181f ;  /* 0x00f81f00000e7f89 */ /* 0x0000a800000e0000 */
[----:B------:R0:W-:Y:S04]  /*11630*/  @!P3 LDGSTS.E.BYPASS.LTC128B.128 [R21+0x15400], desc[UR6][R2.64], !P2 ;  /* 0x154000000215bfae */ /* 0x0001e8000d101d46 */
[----:B------:R0:W-:Y:S04]  /*11640*/  @!P3 LDGSTS.E.BYPASS.LTC128B.128 [R21+0x19400], desc[UR6][R2.64+0x80], !P0 ;  /* 0x194000800215bfae */ /* 0x0001e8000c101d46 */
[----:B------:R0:W-:Y:S02]  /*11650*/  @!P3 LDGSTS.E.BYPASS.LTC128B.128 [R21+0x1d400], desc[UR6][R2.64+0x100], !P1 ;  /* 0x1d4001000215bfae */ /* 0x0001e4000c901d46 */
.L_x_1116:
[----:B------:R-:W-:Y:S01]  /*11660*/  VIADD R6, R6, 0x70 ;  /* 0x0000007006067836 */ /* 0x000fe20000000000 */
[----:B------:R-:W-:Y:S01]  /*11670*/  BSSY B0, `(.L_x_1019) ;  /* 0x000000e000007945 */ /* 0x000fe20003800000 */
[----:B0-2---:R-:W-:Y:S02]  /*11680*/  IMAD.MOV.U32 R2, RZ, RZ, R14 ;  /* 0x000000ffff027224 */ /* 0x005fe400078e000e */
[----:B-1----:R-:W-:Y:S01]  /*11690*/  IMAD.MOV.U32 R3, RZ, RZ, R4 ;  /* 0x000000ffff037224 */ /* 0x002fe200078e0004 */
[----:B------:R-:W-:-:S13]  /*116a0*/  ISETP.GE.AND P3, PT, R6, R7, PT ;  /* 0x000000070600720c */ /* 0x000fda0003f66270 */
        /* <DEDUP_REMOVED lines=10> */
.L_x_1020:
[----:B------:R-:W-:Y:S05]  /*11750*/  BSYNC B0 ;  /* 0x0000000000007941 */ /* 0x000fea0003800000 */
.L_x_1019:
        /* <DEDUP_REMOVED lines=12> */
.L_x_1117:
[----:B0-----:R-:W-:Y:S02]  /*11820*/  IMAD.MOV.U32 R10, RZ, RZ, 0x1 ;  /* 0x00000001ff0a7424 */ /* 0x001fe400078e00ff */
[----:B-1----:R-:W-:Y:S01]  /*11830*/  IMAD.MOV.U32 R0, RZ, RZ, RZ ;  /* 0x000000ffff007224 */ /* 0x002fe200078e00ff */
[----:B------:R-:W-:Y:S06]  /*11840*/  @!P1 BRA `(.L_x_1022) ;  /* 0x0000001c009c9947 */ /* 0x000fec0003800000 */
[----:B------:R-:W-:Y:S01]  /*11850*/  UIADD3 UR4, UR44, 0x1, URZ ;  /* 0x000000012c047890 */ /* 0x000fe2000fffe03f */
[----:B------:R-:W0:Y:S01]  /*11860*/  S2R R4, SR_TID.X ;  /* 0x0000000000047919 */ /* 0x000e220000002100 */
[----:B------:R-:W-:Y:S01]  /*11870*/  ULOP3.LUT UR5, URZ, UR42, URZ, 0x33, !UPT ;  /* 0x0000002a3f057292 */ /* 0x000fe2000f8e333f */
[----:B------:R-:W-:Y:S01]  /*11880*/  IMAD.MOV.U32 R10, RZ, RZ, 0x1 ;  /* 0x00000001ff0a7424 */ /* 0x000fe200078e00ff */
[----:B------:R-:W-:-:S04]  /*11890*/  UIMAD UR4, UR4, UR41, URZ ;  /* 0x00000029040472a4 */ /* 0x000fc8000f8e023f */
[----:B------:R-:W-:Y:S01]  /*118a0*/  IMAD.U32 R3, RZ, RZ, UR5 ;  /* 0x00000005ff037e24 */ /* 0x000fe2000f8e00ff */
[----:B------:R-:W-:Y:S01]  /*118b0*/  ULOP3.LUT UR5, URZ, UR39, URZ, 0x33, !UPT ;  /* 0x000000273f057292 */ /* 0x000fe2000f8e333f */
[----:B------:R-:W-:Y:S01]  /*118c0*/  LOP3.LUT R2, RZ, UR4, RZ, 0x33, !PT ;  /* 0x00000004ff027c12 */ /* 0x000fe2000f8e33ff */
[----:B------:R-:W-:-:S03]  /*118d0*/  ULOP3.LUT UR4, URZ, UR43, URZ, 0x33, !UPT ;  /* 0x0000002b3f047292 */ /* 0x000fc6000f8e333f */
[----:B------:R-:W-:Y:S01]  /*118e0*/  VIADDMNMX R2, R2, -UR40, R3, !PT ;  /* 0x8000002802027c46 */ /* 0x000fe2000f800103 */
[----:B------:R-:W-:-:S03]  /*118f0*/  IMAD.MOV.U32 R3, RZ, RZ, 0x2 ;  /* 0x00000002ff037424 */ /* 0x000fc600078e00ff */
[----:B------:R-:W-:-:S04]  /*11900*/  VIMNMX R2, R2, UR4, !PT ;  /* 0x0000000402027c48 */ /* 0x000fc8000ffe0100 */
[----:B------:R-:W-:-:S05]  /*11910*/  VIADDMNMX R3, R2, R3, UR5, !PT ;  /* 0x0000000502037e46 */ /* 0x000fca000f800103 */
[----:B------:R-:W-:-:S05]  /*11920*/  VIADD R5, R3, 0xfffffffe ;  /* 0xfffffffe03057836 */ /* 0x000fca0000000000 */
[-C--:B------:R-:W-:Y:S02]  /*11930*/  ISETP.NE.AND P0, PT, R5, R2.reuse, PT ;  /* 0x000000020500720c */ /* 0x080fe40003f05270 */
[----:B------:R-:W-:Y:S02]  /*11940*/  LOP3.LUT R2, RZ, R2, RZ, 0x33, !PT ;  /* 0x00000002ff027212 */ /* 0x000fe400078e33ff */
[----:B0-----:R-:W-:Y:S01]  /*11950*/  LOP3.LUT R9, R4, 0x1f, RZ, 0xc0, !PT ;  /* 0x0000001f04097812 */ /* 0x001fe200078ec0ff */
[----:B------:R-:W-:Y:S02]  /*11960*/  IMAD.MOV.U32 R4, RZ, RZ, R16 ;  /* 0x000000ffff047224 */ /* 0x000fe400078e0010 */
[----:B------:R-:W-:-:S05]  /*11970*/  IMAD.IADD R2, R3, 0x1, R2 ;  /* 0x0000000103027824 */ /* 0x000fca00078e0202 */
[----:B------:R-:W-:Y:S01]  /*11980*/  LOP3.LUT R11, R2, 0x1, RZ, 0xc0, !PT ;  /* 0x00000001020b7812 */ /* 0x000fe200078ec0ff */
[----:B------:R-:W-:Y:S06]  /*11990*/  @!P0 BRA `(.L_x_1023) ;  /* 0x0000001000e48947 */ /* 0x000fec0003800000 */
[----:B------:R-:W-:Y:S01]  /*119a0*/  BSSY B0, `(.L_x_1023) ;  /* 0x0000138000007945 */ /* 0x000fe20003800000 */
[----:B------:R-:W-:Y:S02]  /*119b0*/  IMAD.IADD R7, R2, 0x1, -R11 ;  /* 0x0000000102077824 */ /* 0x000fe400078e0a0b */
[----:B------:R-:W-:Y:S02]  /*119c0*/  IMAD.MOV.U32 R8, RZ, RZ, 0x1 ;  /* 0x00000001ff087424 */ /* 0x000fe400078e00ff */
[----:B------:R-:W-:-:S07]  /*119d0*/  IMAD.MOV.U32 R4, RZ, RZ, R16 ;  /* 0x000000ffff047224 */ /* 0x000fce00078e0010 */
.L_x_1058:
        /* <DEDUP_REMOVED lines=28> */
.L_x_1026:
[----:B------:R-:W1:Y:S01]  /*11ba0*/  S2R R2, SR_TID.X ;  /* 0x0000000000027919 */ /* 0x000e620000002100 */
[----:B------:R-:W-:Y:S01]  /*11bb0*/  BSSY B2, `(.L_x_1027) ;  /* 0x0000006000027945 */ /* 0x000fe20003800000 */
[----:B-1----:R-:W-:Y:S02]  /*11bc0*/  LOP3.LUT R3, R2, 0x7f, RZ, 0xc0, !PT ;  /* 0x0000007f02037812 */ /* 0x002fe400078ec0ff */
[----:B------:R-:W-:Y:S02]  /*11bd0*/  SHF.L.U32 R2, R8, 0x1f, RZ ;  /* 0x0000001f08027819 */ /* 0x000fe400000006ff */
[----:B------:R-:W-:Y:S02]  /*11be0*/  ISETP.NE.AND P2, PT, R3, RZ, PT ;  /* 0x000000ff0300720c */ /* 0x000fe40003f45270 */
[----:B------:R-:W1:Y:S02]  /*11bf0*/  SYNCS.PHASECHK.TRANS64.TRYWAIT P0, [UR38+0x30848], R2 ;  /* 0x03084802ff0075a7 */ /* 0x000e640008000166 */
[----:B-1----:R-:W-:Y:S09]  /*11c00*/  @!P0 BRA `(.L_x_1028) ;  /* 0x0000003000b08947 */ /* 0x002ff20003800000 */
.L_x_1118:
[----:B------:R-:W-:Y:S05]  /*11c10*/  BSYNC B2 ;  /* 0x0000000000027941 */ /* 0x000fea0003800000 */
.L_x_1027:
[----:B------:R-:W-:Y:S04]  /*11c20*/  BSSY B2, `(.L_x_1029) ;  /* 0x0000007000027945 */ /* 0x000fe80003800000 */
[----:B------:R-:W-:Y:S05]  /*11c30*/  @P2 BRA `(.L_x_1030) ;  /* 0x0000000000142947 */ /* 0x000fea0003800000 */
[----:B------:R-:W-:Y:S01]  /*11c40*/  ISETP.NE.AND P0, PT, R9, RZ, PT ;  /* 0x000000ff0900720c */ /* 0x000fe20003f05270 */
[----:B-1----:R-:W-:-:S04]  /*11c50*/  IMAD.MOV.U32 R3, RZ, RZ, 0x9000 ;  /* 0x00009000ff037424 */ /* 0x002fc800078e00ff */
[----:B------:R2:W-:Y:S08]  /*11c60*/  SYNCS.ARRIVE.TRANS64 RZ, [UR38+0x30838], R3 ;  /* 0x03083803ffff79a7 */ /* 0x0005f00008000026 */
[----:B--2---:R-:W-:Y:S05]  /*11c70*/  @!P0 BRA `(.L_x_1030) ;  /* 0x0000000000048947 */ /* 0x004fea0003800000 */
[----:B------:R-:W-:Y:S01]  /*11c80*/  BPT.TRAP 0x1 ;  /* 0x000000040000795c */ /* 0x000fe20000300000 */
.L_x_1030:
[----:B------:R-:W-:Y:S05]  /*11c90*/  BSYNC B2 ;  /* 0x0000000000027941 */ /* 0x000fea0003800000 */
.L_x_1029:
        /* <DEDUP_REMOVED lines=11> */
.L_x_1031:
        /* <DEDUP_REMOVED lines=13> */
.L_x_1032:
        /* <DEDUP_REMOVED lines=15> */
.L_x_1033:
        /* <DEDUP_REMOVED lines=12> */
.L_x_1119:
[----:B------:R-:W-:Y:S05]  /*11fd0*/  BSYNC B2 ;  /* 0x0000000000027941 */ /* 0x000fea0003800000 */
.L_x_1034:
        /* <DEDUP_REMOVED lines=9> */
.L_x_1037:
[----:B------:R-:W-:Y:S05]  /*12070*/  BSYNC B2 ;  /* 0x0000000000027941 */ /* 0x000fea0003800000 */
.L_x_1036:
        /* <DEDUP_REMOVED lines=10> */
.L_x_1038:
        /* <DEDUP_REMOVED lines=13> */
.L_x_1039:
        /* <DEDUP_REMOVED lines=13> */
.L_x_1040:
        /* <DEDUP_REMOVED lines=10> */
.L_x_1025:
[----:B------:R-:W-:Y:S05]  /*12360*/  BSYNC B1 ;  /* 0x0000000000017941 */ /* 0x000fea0003800000 */
.L_x_1024:
        /* <DEDUP_REMOVED lines=27> */
.L_x_1043:
[----:B------:R-:W1:Y:S01]  /*12520*/  S2R R2, SR_TID.X ;  /* 0x0000000000027919 */ /* 0x000e620000002100 */
[----:B------:R-:W-:Y:S01]  /*12530*/  BSSY B2, `(.L_x_1044) ;  /* 0x0000006000027945 */ /* 0x000fe20003800000 */
[----:B-1----:R-:W-:Y:S02]  /*12540*/  LOP3.LUT R3, R2, 0x7f, RZ, 0xc0, !PT ;  /* 0x0000007f02037812 */ /* 0x002fe400078ec0ff */
[----:B------:R-:W-:Y:S02]  /*12550*/  SHF.L.U32 R2, R10, 0x1f, RZ ;  /* 0x0000001f0a027819 */ /* 0x000fe400000006ff */
[----:B------:R-:W-:Y:S02]  /*12560*/  ISETP.NE.AND P2, PT, R3, RZ, PT ;  /* 0x000000ff0300720c */ /* 0x000fe40003f45270 */
[----:B------:R-:W1:Y:S02]  /*12570*/  SYNCS.PHASECHK.TRANS64.TRYWAIT P0, [UR38+0x30840], R2 ;  /* 0x03084002ff0075a7 */ /* 0x000e640008000166 */
[----:B-1----:R-:W-:Y:S09]  /*12580*/  @!P0 BRA `(.L_x_1045) ;  /* 0x0000002800808947 */ /* 0x002ff20003800000 */
.L_x_1120:
[----:B------:R-:W-:Y:S05]  /*12590*/  BSYNC B2 ;  /* 0x0000000000027941 */ /* 0x000fea0003800000 */
.L_x_1044:
[----:B------:R-:W-:Y:S04]  /*125a0*/  BSSY B2, `(.L_x_1046) ;  /* 0x0000007000027945 */ /* 0x000fe80003800000 */
[----:B------:R-:W-:Y:S05]  /*125b0*/  @P2 BRA `(.L_x_1047) ;  /* 0x0000000000142947 */ /* 0x000fea0003800000 */
[----:B------:R-:W-:Y:S01]  /*125c0*/  ISETP.NE.AND P0, PT, R9, RZ, PT ;  /* 0x000000ff0900720c */ /* 0x000fe20003f05270 */
[----:B-1----:R-:W-:-:S04]  /*125d0*/  IMAD.MOV.U32 R2, RZ, RZ, 0x9000 ;  /* 0x00009000ff027424 */ /* 0x002fc800078e00ff */
[----:B------:R2:W-:Y:S08]  /*125e0*/  SYNCS.ARRIVE.TRANS64 RZ, [UR38+0x30830], R2 ;  /* 0x03083002ffff79a7 */ /* 0x0005f00008000026 */
[----:B--2---:R-:W-:Y:S05]  /*125f0*/  @!P0 BRA `(.L_x_1047) ;  /* 0x0000000000048947 */ /* 0x004fea0003800000 */
[----:B------:R-:W-:Y:S01]  /*12600*/  BPT.TRAP 0x1 ;  /* 0x000000040000795c */ /* 0x000fe20000300000 */
.L_x_1047:
[----:B------:R-:W-:Y:S05]  /*12610*/  BSYNC B2 ;  /* 0x0000000000027941 */ /* 0x000fea0003800000 */
.L_x_1046:
        /* <DEDUP_REMOVED lines=11> */
.L_x_1048:
        /* <DEDUP_REMOVED lines=14> */
.L_x_1049:
        /* <DEDUP_REMOVED lines=14> */
.L_x_1050:
        /* <DEDUP_REMOVED lines=12> */
.L_x_1121:
[----:B------:R-:W-:Y:S05]  /*12950*/  BSYNC B2 ;  /* 0x0000000000027941 */ /* 0x000fea0003800000 */
.L_x_1051:
        /* <DEDUP_REMOVED lines=9> */
.L_x_1054:
[----:B------:R-:W-:Y:S05]  /*129f0*/  BSYNC B2 ;  /* 0x0000000000027941 */ /* 0x000fea0003800000 */
.L_x_1053:
        /* <DEDUP_REMOVED lines=10> */
.L_x_1055:
        /* <DEDUP_REMOVED lines=13> */
.L_x_1056:
        /* <DEDUP_REMOVED lines=13> */
.L_x_1057:
        /* <DEDUP_REMOVED lines=10> */
.L_x_1042:
[----:B------:R-:W-:Y:S05]  /*12ce0*/  BSYNC B1 ;  /* 0x0000000000017941 */ /* 0x000fea0003800000 */
.L_x_1041:
[----:B------:R-:W-:Y:S02]  /*12cf0*/  VIADD R6, R6, 0xfffffffe ;  /* 0xfffffffe06067836 */ /* 0x000fe40000000000 */
[----:B------:R-:W-:Y:S01]  /*12d00*/  IMAD.MOV.U32 R8, RZ, RZ, R10 ;  /* 0x000000ffff087224 */ /* 0x000fe200078e000a */
[----:B------:R-:W-:Y:S06]  /*12d10*/  @P1 BRA `(.L_x_1058) ;  /* 0xffffffec00301947 */ /* 0x000fec000383ffff */
[----:B------:R-:W-:Y:S05]  /*12d20*/  BSYNC B0 ;  /* 0x0000000000007941 */ /* 0x000fea0003800000 */
.L_x_1023:
        /* <DEDUP_REMOVED lines=29> */
.L_x_1060:
[----:B------:R-:W1:Y:S01]  /*12f00*/  S2R R2, SR_TID.X ;  /* 0x0000000000027919 */ /* 0x000e620000002100 */
[----:B------:R-:W-:Y:S01]  /*12f10*/  BSSY B1, `(.L_x_1061) ;  /* 0x0000006000017945 */ /* 0x000fe20003800000 */
[----:B-1----:R-:W-:Y:S02]  /*12f20*/  LOP3.LUT R3, R2, 0x7f, RZ, 0xc0, !PT ;  /* 0x0000007f02037812 */ /* 0x002fe400078ec0ff */
[----:B------:R-:W-:Y:S02]  /*12f30*/  SHF.L.U32 R2, R10, 0x1f, RZ ;  /* 0x0000001f0a027819 */ /* 0x000fe400000006ff */
[----:B------:R-:W-:Y:S02]  /*12f40*/  ISETP.NE.AND P1, PT, R3, RZ, PT ;  /* 0x000000ff0300720c */ /* 0x000fe40003f25270 */
[----:B------:R-:W1:Y:S02]  /*12f50*/  SYNCS.PHASECHK.TRANS64.TRYWAIT P0, [UR38+0x30848], R2 ;  /* 0x03084802ff0075a7 */ /* 0x000e640008000166 */
[----:B-1----:R-:W-:Y:S09]  /*12f60*/  @!P0 BRA `(.L_x_1062) ;  /* 0x0000002000388947 */ /* 0x002ff20003800000 */
.L_x_1122:
[----:B------:R-:W-:Y:S05]  /*12f70*/  BSYNC B1 ;  /* 0x0000000000017941 */ /* 0x000fea0003800000 */
.L_x_1061:
[----:B------:R-:W-:Y:S04]  /*12f80*/  BSSY B1, `(.L_x_1063) ;  /* 0x0000007000017945 */ /* 0x000fe80003800000 */
[----:B------:R-:W-:Y:S05]  /*12f90*/  @P1 BRA `(.L_x_1064) ;  /* 0x0000000000141947 */ /* 0x000fea0003800000 */
[----:B------:R-:W-:Y:S01]  /*12fa0*/  ISETP.NE.AND P0, PT, R9, RZ, PT ;  /* 0x000000ff0900720c */ /* 0x000fe20003f05270 */
[----:B-1----:R-:W-:-:S04]  /*12fb0*/  IMAD.MOV.U32 R3, RZ, RZ, 0x9000 ;  /* 0x00009000ff037424 */ /* 0x002fc800078e00ff */
[----:B------:R2:W-:Y:S08]  /*12fc0*/  SYNCS.ARRIVE.TRANS64 RZ, [UR38+0x30838], R3 ;  /* 0x03083803ffff79a7 */ /* 0x0005f00008000026 */
[----:B--2---:R-:W-:Y:S05]  /*12fd0*/  @!P0 BRA `(.L_x_1064) ;  /* 0x0000000000048947 */ /* 0x004fea0003800000 */
[----:B------:R-:W-:Y:S01]  /*12fe0*/  BPT.TRAP 0x1 ;  /* 0x000000040000795c */ /* 0x000fe20000300000 */
.L_x_1064:
[----:B------:R-:W-:Y:S05]  /*12ff0*/  BSYNC B1 ;  /* 0x0000000000017941 */ /* 0x000fea0003800000 */
.L_x_1063:
[----:B------:R-:W-:Y:S01]  /*13000*/  IMAD.MOV.U32 R8, RZ, RZ, RZ ;  /* 0x000000ffff087224 */ /* 0x000fe200078e00ff */
        /* <DEDUP_REMOVED lines=10> */
.L_x_1065:
        /* <DEDUP_REMOVED lines=14> */
.L_x_1066:
        /* <DEDUP_REMOVED lines=14> */
.L_x_1067:
        /* <DEDUP_REMOVED lines=11> */
.L_x_1123:
[----:B------:R-:W-:Y:S05]  /*13320*/  BSYNC B1 ;  /* 0x0000000000017941 */ /* 0x000fea0003800000 */
.L_x_1068:
        /* <DEDUP_REMOVED lines=9> */
.L_x_1071:
[----:B------:R-:W-:Y:S05]  /*133c0*/  BSYNC B1 ;  /* 0x0000000000017941 */ /* 0x000fea0003800000 */
.L_x_1070:
        /* <DEDUP_REMOVED lines=10> */
.L_x_1072:
        /* <DEDUP_REMOVED lines=13> */
.L_x_1073:
        /* <DEDUP_REMOVED lines=13> */
.L_x_1074:
        /* <DEDUP_REMOVED lines=10> */
.L_x_1059:
[----:B------:R-:W-:Y:S05]  /*136b0*/  BSYNC B0 ;  /* 0x0000000000007941 */ /* 0x000fea0003800000 */
.L_x_1022:
        /* <DEDUP_REMOVED lines=11> */
.L_x_1124:
[----:B------:R-:W-:Y:S05]  /*13770*/  BSYNC B1 ;  /* 0x0000000000017941 */ /* 0x000fea0003800000 */
.L_x_1077:
        /* <DEDUP_REMOVED lines=8> */
.L_x_1080:
[----:B------:R-:W-:Y:S05]  /*13800*/  BSYNC B1 ;  /* 0x0000000000017941 */ /* 0x000fea0003800000 */
.L_x_1079:
        /* <DEDUP_REMOVED lines=13> */
.L_x_1081:
        /* <DEDUP_REMOVED lines=13> */
.L_x_1082:
        /* <DEDUP_REMOVED lines=13> */
.L_x_1083:
        /* <DEDUP_REMOVED lines=8> */
.L_x_1076:
[----:B------:R-:W-:Y:S05]  /*13b00*/  BSYNC B0 ;  /* 0x0000000000007941 */ /* 0x000fea0003800000 */
.L_x_1075:
[----:B------:R-:W-:-:S05]  /*13b10*/  VIADD R0, R0, 0x1 ;  /* 0x0000000100007836 */ /* 0x000fca0000000000 */
[----:B------:R-:W-:-:S04]  /*13b20*/  ISETP.NE.AND P0, PT, R0, 0x2, PT ;  /* 0x000000020000780c */ /* 0x000fc80003f05270 */
[----:B0-----:R-:W-:Y:S02]  /*13b30*/  SEL R3, RZ, 0x1, P0 ;  /* 0x00000001ff037807 */ /* 0x001fe40000000000 */
[----:B------:R-:W-:Y:S02]  /*13b40*/  SEL R0, R0, RZ, P0 ;  /* 0x000000ff00007207 */ /* 0x000fe40000000000 */
[----:B------:R-:W-:Y:S01]  /*13b50*/  LOP3.LUT R10, R10, R3, RZ, 0x3c, !PT ;  /* 0x000000030a0a7212 */ /* 0x000fe200078e3cff */
[----:B------:R-:W-:-:S07]  /*13b60*/  IMAD.MOV.U32 R3, RZ, RZ, RZ ;  /* 0x000000ffff037224 */ /* 0x000fce00078e00ff */
.L_x_1000:
[----:B------:R-:W0:Y:S01]  /*13b70*/  S2R R5, SR_CgaCtaId ;  /* 0x0000000000057919 */ /* 0x000e220000008800 */
[----:B------:R-:W-:Y:S02]  /*13b80*/  MOV R2, 0x400 ;  /* 0x0000040000027802 */ /* 0x000fe40000000f00 */
[----:B------:R-:W-:Y:S02]  /*13b90*/  SHF.L.U32 R3, R3, 0x1f, RZ ;  /* 0x0000001f03037819 */ /* 0x000fe400000006ff */
[----:B0-----:R-:W-:-:S04]  /*13ba0*/  LEA R2, R5, R2, 0x18 ;  /* 0x0000000205027211 */ /* 0x001fc800078ec0ff */
[----:B------:R-:W0:Y:S02]  /*13bb0*/  SYNCS.PHASECHK.TRANS64.TRYWAIT P0, [R2+URZ+0x30820], R3 ;  /* 0x03082003020075a7 */ /* 0x000e24000800017f */
[----:B0-----:R-:W-:Y:S05]  /*13bc0*/  @!P0 BRA `(.L_x_1084) ;  /* 0x0000001400648947 */ /* 0x001fea0003800000 */
.L_x_1125:
[----:B------:R-:W-:-:S03]  /*13bd0*/  UMOV UR4, 0xffffffff ;  /* 0xffffffff00047882 */ /* 0x000fc60000000000 */
[----:B------:R-:W-:Y:S05]  /*13be0*/  BRA.DIV UR4, `(.L_x_1085) ;  /* 0x0000001604707947 */ /* 0x000fea000b800000 */
[----:B0-----:R-:W0:Y:S02]  /*13bf0*/  S2R R3, SR_TID.X ;  /* 0x0000000000037919 */ /* 0x001e240000002100 */
[----:B0-----:R-:W-:-:S04]  /*13c00*/  SHF.R.U32.HI R3, RZ, 0x5, R3 ;  /* 0x00000005ff037819 */ /* 0x001fc80000011603 */
[----:B------:R-:W-:-:S05]  /*13c10*/  LOP3.LUT R3, R3, 0x3, RZ, 0xc0, !PT ;  /* 0x0000000303037812 */ /* 0x000fca00078ec0ff */
[----:B------:R0:W1:Y:S02]  /*13c20*/  SHFL.IDX PT, R14, R3, RZ, 0x1f ;  /* 0x00001fff030e7589 */ /* 0x00006400000e0000 */
.L_x_1128:
[----:B-1----:R-:W-:-:S13]  /*13c30*/  ISETP.NE.AND P0, PT, R14, RZ, PT ;  /* 0x000000ff0e00720c */ /* 0x002fda0003f05270 */
[----:B------:R-:W-:Y:S05]  /*13c40*/  @P0 BRA `(.L_x_916) ;  /* 0x0000000000900947 */ /* 0x000fea0003800000 */
[----:B------:R-:W-:-:S03]  /*13c50*/  UMOV UR4, 0xffffffff ;  /* 0xffffffff00047882 */ /* 0x000fc60000000000 */
[----:B------:R-:W-:Y:S05]  /*13c60*/  BRA.DIV UR4, `(.L_x_1086) ;  /* 0x0000001604847947 */ /* 0x000fea000b800000 */
[----:B------:R-:W-:-:S13]  /*13c70*/  ELECT P6, URZ, PT ;  /* 0x00000000003f782f */ /* 0x000fda00038c0000 */
.L_x_1131:
        /* <DEDUP_REMOVED lines=8> */
.L_x_1087:
[----:B------:R-:W-:Y:S01]  /*13d00*/  VIADD R9, R2, 0x30840 ;  /* 0x0003084002097836 */ /* 0x000fe20000000000 */
[----:B------:R-:W-:Y:S01]  /*13d10*/  SHF.L.U32 R4, R10, 0x1f, RZ ;  /* 0x0000001f0a047819 */ /* 0x000fe200000006ff */
[C---:B------:R-:W-:Y:S02]  /*13d20*/  VIADD R3, R0.reuse, 0x1 ;  /* 0x0000000100037836 */ /* 0x040fe40000000000 */
[----:B------:R-:W-:-:S03]  /*13d30*/  IMAD R7, R0, 0x8, R9 ;  /* 0x0000000800077824 */ /* 0x000fc600078e0209 */
[C---:B------:R-:W-:Y:S01]  /*13d40*/  ISETP.NE.AND P1, PT, R3.reuse, 0x2, PT ;  /* 0x000000020300780c */ /* 0x040fe20003f25270 */
[----:B------:R-:W0:Y:S03]  /*13d50*/  SYNCS.PHASECHK.TRANS64.TRYWAIT P0, [R7+URZ], R4 ;  /* 0x00000004070075a7 */ /* 0x000e26000800017f */
[----:B------:R-:W-:Y:S02]  /*13d60*/  SEL R5, RZ, 0x1, P1 ;  /* 0x00000001ff057807 */ /* 0x000fe40000800000 */
[----:B------:R-:W-:Y:S02]  /*13d70*/  SEL R6, R3, RZ, P1 ;  /* 0x000000ff03067207 */ /* 0x000fe40000800000 */
[----:B------:R-:W-:-:S03]  /*13d80*/  LOP3.LUT R5, R10, R5, RZ, 0x3c, !PT ;  /* 0x000000050a057212 */ /* 0x000fc600078e3cff */
[----:B------:R-:W-:Y:S01]  /*13d90*/  IMAD R8, R6, 0x8, R9 ;  /* 0x0000000806087824 */ /* 0x000fe200078e0209 */
[----:B------:R-:W-:Y:S01]  /*13da0*/  SHF.L.U32 R5, R5, 0x1f, RZ ;  /* 0x0000001f05057819 */ /* 0x000fe200000006ff */
[----:B0-----:R-:W-:Y:S06]  /*13db0*/  @!P0 BRA `(.L_x_1088) ;  /* 0x0000001400508947 */ /* 0x001fec0003800000 */
.L_x_1132:
[----:B------:R-:W1:Y:S02]  /*13dc0*/  SYNCS.PHASECHK.TRANS64.TRYWAIT P0, [R8+URZ], R5 ;  /* 0x00000005080075a7 */ /* 0x000e64000800017f */
[----:B-1----:R-:W-:Y:S05]  /*13dd0*/  @!P0 BRA `(.L_x_1089) ;  /* 0x00000014005c8947 */ /* 0x002fea0003800000 */
.L_x_1133:
[----:B------:R-:W-:Y:S05]  /*13de0*/  @!P2 BRA `(.L_x_1090) ;  /* 0x000000000004a947 */ /* 0x000fea0003800000 */
[----:B------:R-:W-:Y:S01]  /*13df0*/  BPT.TRAP 0x1 ;  /* 0x000000040000795c */ /* 0x000fe20000300000 */
.L_x_1090:
[----:B------:R-:W-:-:S04]  /*13e00*/  VIADD R3, R2, 0x30860 ;  /* 0x0003086002037836 */ /* 0x000fc80000000000 */
[----:B0-----:R-:W-:-:S04]  /*13e10*/  IMAD R7, R0, 0x8, R3 ;  /* 0x0000000800077824 */ /* 0x001fc800078e0203 */
[----:B------:R-:W0:Y:S02]  /*13e20*/  SYNCS.PHASECHK.TRANS64.TRYWAIT P0, [R7+URZ], R4 ;  /* 0x00000004070075a7 */ /* 0x000e24000800017f */
[----:B0-----:R-:W-:Y:S05]  /*13e30*/  @!P0 BRA `(.L_x_1091) ;  /* 0x0000001400588947 */ /* 0x001fea0003800000 */
.L_x_1134:
[----:B------:R-:W-:-:S07]  /*13e40*/  IMAD R6, R6, 0x8, R3 ;  /* 0x0000000806067824 */ /* 0x000fce00078e0203 */
.L_x_1092:
[----:B--2---:R2:W3:Y:S02]  /*13e50*/  SYNCS.PHASECHK.TRANS64.TRYWAIT P0, [R6+URZ], R5 ;  /* 0x00000005060075a7 */ /* 0x0044e4000800017f */
[----:B---3--:R-:W-:Y:S05]  /*13e60*/  @!P0 NANOSLEEP.SYNCS 0x989680 ;  /* 0x009896800000895d */ /* 0x008fea0003900000 */
[----:B------:R-:W3:Y:S02]  /*13e70*/  @!P0 SYNCS.PHASECHK.TRANS64 P0, [R6+URZ], R5 ;  /* 0x00000005060085a7 */ /* 0x000ee4000800007f */
[----:B---3--:R-:W-:Y:S05]  /*13e80*/  @!P0 BRA `(.L_x_1092) ;  /* 0xfffffffc00f08947 */ /* 0x008fea000383ffff */
.L_x_916:
[----:B------:R-:W-:Y:S05]  /*13e90*/  BSYNC B6 ;  /* 0x0000000000067941 */ /* 0x000fea0003800000 */
.L_x_913:
[----:B------:R-:W-:Y:S05]  /*13ea0*/  EXIT ;  /* 0x000000000000794d */ /* 0x000fea0003800000 */
.L_x_926:
[----:B0-----:R-:W-:-:S04]  /*13eb0*/  IMAD.U32 R3, RZ, RZ, UR57 ;  /* 0x00000039ff037e24 */ /* 0x001fc8000f8e00ff */
[----:B------:R0:W1:Y:S03]  /*13ec0*/  SYNCS.PHASECHK.TRANS64.TRYWAIT P0, [R3+URZ+0x30800], R0 ;  /* 0x03080000030075a7 */ /* 0x000066000800017f */
[----:B-1----:R-:W-:Y:S05]  /*13ed0*/  @!P0 NANOSLEEP.SYNCS 0x989680 ;  /* 0x009896800000895d */ /* 0x002fea0003900000 */
[----:B------:R-:W1:Y:S02]  /*13ee0*/  @!P0 SYNCS.PHASECHK.TRANS64 P0, [R3+URZ+0x30800], R0 ;  /* 0x03080000030085a7 */ /* 0x000e64000800007f */
[----:B-1----:R-:W-:Y:S05]  /*13ef0*/  @!P0 BRA `(.L_x_926) ;  /* 0xfffffffc00ec8947 */ /* 0x002fea000383ffff */
[----:B------:R-:W-:Y:S05]  /*13f00*/  BRA `(.L_x_1093) ;  /* 0xfffffed800687947 */ /* 0x000fea000383ffff */
.L_x_930:
[----:B0-----:R-:W-:-:S04]  /*13f10*/  IMAD.U32 R3, RZ, RZ, UR57 ;  /* 0x00000039ff037e24 */ /* 0x001fc8000f8e00ff */
[----:B------:R0:W2:Y:S03]  /*13f20*/  SYNCS.PHASECHK.TRANS64.TRYWAIT P2, [R3+URZ+0x30830], R0 ;  /* 0x03083000030075a7 */ /* 0x0000a6000804017f */
[----:B--2---:R-:W-:Y:S05]  /*13f30*/  @!P2 NANOSLEEP.SYNCS 0x989680 ;  /* 0x009896800000a95d */ /* 0x004fea0003900000 */
[----:B------:R-:W2:Y:S02]  /*13f40*/  @!P2 SYNCS.PHASECHK.TRANS64 P2, [R3+URZ+0x30830], R0 ;  /* 0x030830000300a5a7 */ /* 0x000ea4000804007f */
[----:B--2---:R-:W-:Y:S05]  /*13f50*/  @!P2 BRA `(.L_x_930) ;  /* 0xfffffffc00eca947 */ /* 0x004fea000383ffff */
[----:B------:R-:W-:Y:S05]  /*13f60*/  BRA `(.L_x_929) ;  /* 0xfffffed800987947 */ /* 0x000fea000383ffff */
.L_x_946:
[----:B-1----:R-:W-:-:S04]  /*13f70*/  IMAD.U32 R15, RZ, RZ, UR61 ;  /* 0x0000003dff0f7e24 */ /* 0x002fc8000f8e00ff */
[----:B------:R1:W2:Y:S03]  /*13f80*/  SYNCS.PHASECHK.TRANS64.TRYWAIT P2, [R15+URZ+0x30830], R0 ;  /* 0x030830000f0075a7 */ /* 0x0002a6000804017f */
[----:B--2---:R-:W-:Y:S05]  /*13f90*/  @!P2 NANOSLEEP.SYNCS 0x989680 ;  /* 0x009896800000a95d */ /* 0x004fea0003900000 */
[----:B------:R-:W2:Y:S02]  /*13fa0*/  @!P2 SYNCS.PHASECHK.TRANS64 P2, [R15+URZ+0x30830], R0 ;  /* 0x030830000f00a5a7 */ /* 0x000ea4000804007f */
[----:B--2---:R-:W-:Y:S05]  /*13fb0*/  @!P2 BRA `(.L_x_946) ;  /* 0xfffffffc00eca947 */ /* 0x004fea000383ffff */
[----:B------:R-:W-:Y:S05]  /*13fc0*/  BRA `(.L_x_945) ;  /* 0xffffff08004c7947 */ /* 0x000fea000383ffff */
.L_x_950:
[----:B-1----:R-:W-:-:S04]  /*13fd0*/  IMAD.U32 R3, RZ, RZ, UR11 ;  /* 0x0000000bff037e24 */ /* 0x002fc8000f8e00ff */
[----:B------:R1:W2:Y:S03]  /*13fe0*/  SYNCS.PHASECHK.TRANS64.TRYWAIT P2, [R3+URZ+0x30850], R0 ;  /* 0x03085000030075a7 */ /* 0x0002a6000804017f */
[----:B--2---:R-:W-:Y:S05]  /*13ff0*/  @!P2 NANOSLEEP.SYNCS 0x989680 ;  /* 0x009896800000a95d */ /* 0x004fea0003900000 */
[----:B------:R-:W2:Y:S02]  /*14000*/  @!P2 SYNCS.PHASECHK.TRANS64 P2, [R3+URZ+0x30850], R0 ;  /* 0x030850000300a5a7 */ /* 0x000ea4000804007f */
[----:B--2---:R-:W-:Y:S05]  /*14010*/  @!P2 BRA `(.L_x_950) ;  /* 0xfffffffc00eca947 */ /* 0x004fea000383ffff */
[----:B------:R-:W-:Y:S05]  /*14020*/  BRA `(.L_x_949) ;  /* 0xffffff1000dc7947 */ /* 0x000fea000383ffff */
.L_x_967:
[----:B-1----:R-:W-:-:S04]  /*14030*/  IMAD.U32 R5, RZ, RZ, UR56 ;  /* 0x00000038ff057e24 */ /* 0x002fc8000f8e00ff */
[----:B------:R1:W2:Y:S03]  /*14040*/  SYNCS.PHASECHK.TRANS64.TRYWAIT P2, [R5+URZ+0x30830], R0 ;  /* 0x03083000050075a7 */ /* 0x0002a6000804017f */
[----:B--2---:R-:W-:Y:S05]  /*14050*/  @!P2 NANOSLEEP.SYNCS 0x989680 ;  /* 0x009896800000a95d */ /* 0x004fea0003900000 */
[----:B------:R-:W2:Y:S02]  /*14060*/  @!P2 SYNCS.PHASECHK.TRANS64 P2, [R5+URZ+0x30830], R0 ;  /* 0x030830000500a5a7 */ /* 0x000ea4000804007f */
[----:B--2---:R-:W-:Y:S05]  /*14070*/  @!P2 BRA `(.L_x_967) ;  /* 0xfffffffc00eca947 */ /* 0x004fea000383ffff */
[----:B------:R-:W-:Y:S05]  /*14080*/  BRA `(.L_x_966) ;  /* 0xffffff3800b87947 */ /* 0x000fea000383ffff */
.L_x_971:
[----:B-1----:R-:W-:-:S04]  /*14090*/  IMAD.U32 R3, RZ, RZ, UR11 ;  /* 0x0000000bff037e24 */ /* 0x002fc8000f8e00ff */
[----:B------:R1:W2:Y:S03]  /*140a0*/  SYNCS.PHASECHK.TRANS64.TRYWAIT P2, [R3+URZ+0x30850], R0 ;  /* 0x03085000030075a7 */ /* 0x0002a6000804017f */
[----:B--2---:R-:W-:Y:S05]  /*140b0*/  @!P2 NANOSLEEP.SYNCS 0x989680 ;  /* 0x009896800000a95d */ /* 0x004fea0003900000 */
[----:B------:R-:W2:Y:S02]  /*140c0*/  @!P2 SYNCS.PHASECHK.TRANS64 P2, [R3+URZ+0x30850], R0 ;  /* 0x030850000300a5a7 */ /* 0x000ea4000804007f */
[----:B--2---:R-:W-:Y:S05]  /*140d0*/  @!P2 BRA `(.L_x_971) ;  /* 0xfffffffc00eca947 */ /* 0x004fea000383ffff */
[----:B------:R-:W-:Y:S05]  /*140e0*/  BRA `(.L_x_970) ;  /* 0xffffff4400487947 */ /* 0x000fea000383ffff */
.L_x_977:
[----:B-1----:R-:W-:-:S04]  /*140f0*/  IMAD.U32 R5, RZ, RZ, UR56 ;  /* 0x00000038ff057e24 */ /* 0x002fc8000f8e00ff */
[----:B------:R1:W2:Y:S03]  /*14100*/  SYNCS.PHASECHK.TRANS64.TRYWAIT P2, [R5+URZ+0x30830], R0 ;  /* 0x03083000050075a7 */ /* 0x0002a6000804017f */
[----:B--2---:R-:W-:Y:S05]  /*14110*/  @!P2 NANOSLEEP.SYNCS 0x989680 ;  /* 0x009896800000a95d */ /* 0x004fea0003900000 */
[----:B------:R-:W2:Y:S02]  /*14120*/  @!P2 SYNCS.PHASECHK.TRANS64 P2, [R5+URZ+0x30830], R0 ;  /* 0x030830000500a5a7 */ /* 0x000ea4000804007f */
[----:B--2---:R-:W-:Y:S05]  /*14130*/  @!P2 BRA `(.L_x_977) ;  /* 0xfffffffc00eca947 */ /* 0x004fea000383ffff */
[----:B------:R-:W-:Y:S05]  /*14140*/  BRA `(.L_x_976) ;  /* 0xffffff58000c7947 */ /* 0x000fea000383ffff */
.L_x_981:
[----:B-1----:R-:W-:-:S04]  /*14150*/  IMAD.U32 R3, RZ, RZ, UR11 ;  /* 0x0000000bff037e24 */ /* 0x002fc8000f8e00ff */
[----:B------:R1:W2:Y:S03]  /*14160*/  SYNCS.PHASECHK.TRANS64.TRYWAIT P2, [R3+URZ+0x30850], R0 ;  /* 0x03085000030075a7 */ /* 0x0002a6000804017f */
[----:B--2---:R-:W-:Y:S05]  /*14170*/  @!P2 NANOSLEEP.SYNCS 0x989680 ;  /* 0x009896800000a95d */ /* 0x004fea0003900000 */
[----:B------:R-:W2:Y:S02]  /*14180*/  @!P2 SYNCS.PHASECHK.TRANS64 P2, [R3+URZ+0x30850], R0 ;  /* 0x030850000300a5a7 */ /* 0x000ea4000804007f */
[----:B--2---:R-:W-:Y:S05]  /*14190*/  @!P2 BRA `(.L_x_981) ;  /* 0xfffffffc00eca947 */ /* 0x004fea000383ffff */
[----:B------:R-:W-:Y:S05]  /*141a0*/  BRA `(.L_x_980) ;  /* 0xffffff60009c7947 */ /* 0x000fea000383ffff */
.L_x_994:
[----:B-1----:R-:W-:-:S04]  /*141b0*/  IMAD.U32 R3, RZ, RZ, UR7 ;  /* 0x00000007ff037e24 */ /* 0x002fc8000f8e00ff */
[----:B------:R1:W2:Y:S03]  /*141c0*/  SYNCS.PHASECHK.TRANS64.TRYWAIT P0, [R3+URZ+0x30850], R2 ;  /* 0x03085002030075a7 */ /* 0x0002a6000800017f */
[----:B--2---:R-:W-:Y:S05]  /*141d0*/  @!P0 NANOSLEEP.SYNCS 0x989680 ;  /* 0x009896800000895d */ /* 0x004fea0003900000 */
[----:B------:R-:W2:Y:S02]  /*141e0*/  @!P0 SYNCS.PHASECHK.TRANS64 P0, [R3+URZ+0x30850], R2 ;  /* 0x03085002030085a7 */ /* 0x000ea4000800007f */
[----:B--2---:R-:W-:Y:S05]  /*141f0*/  @!P0 BRA `(.L_x_994) ;  /* 0xfffffffc00ec8947 */ /* 0x004fea000383ffff */
[----:B------:R-:W-:Y:S05]  /*14200*/  BRA `(.L_x_993) ;  /* 0xffffff8c001c7947 */ /* 0x000fea000383ffff */
.L_x_1011:
[----:B------:R-:W-:Y:S02]  /*14210*/  IMAD.MOV.U32 R13, RZ, RZ, R0 ;  /* 0x000000ffff0d7224 */ /* 0x000fe400078e0000 */
[----:B------:R-:W-:Y:S02]  /*14220*/  IMAD.MOV.U32 R12, RZ, RZ, RZ ;  /* 0x000000ffff0c7224 */ /* 0x000fe400078e00ff */
[----:B------:R-:W-:Y:S02]  /*14230*/  IMAD.MOV.U32 R11, RZ, RZ, 0x1f ;  /* 0x0000001fff0b7424 */ /* 0x000fe400078e00ff */
[----:B------:R-:W-:-:S07]  /*14240*/  IMAD.MOV.U32 R15, RZ, RZ, -0x1 ;  /* 0xffffffffff0f7424 */ /* 0x000fce00078e00ff */
[----:B0-----:R-:W-:Y:S05]  /*14250*/  WARPSYNC.COLLECTIVE R15, `(.L_x_1094) ;  /* 0x000000000f087348 */ /* 0x001fea0003c00000 */
[----:B------:R1:W2:Y:S02]  /*14260*/  SHFL.IDX P6, R14, R13, R12, R11 ;  /* 0x0000000c0d0e7389 */ /* 0x0002a400000c000b */
[----:B012---:R-:W-:Y:S01]  /*14270*/  ENDCOLLECTIVE ;  /* 0x000000000000791b */ /* 0x007fe20003800000 */
.L_x_1094:
[----:B------:R-:W-:Y:S05]  /*14280*/  BRA `(.L_x_1095) ;  /* 0xffffffc400407947 */ /* 0x000fea000383ffff */
.L_x_1013:
[----:B------:R-:W-:Y:S01]  /*14290*/  BSSY B0, `(.L_x_1096) ;  /* 0x0000006000007945 */ /* 0x000fe20003800000 */
[----:B------:R-:W-:-:S07]  /*142a0*/  IMAD.MOV.U32 R15, RZ, RZ, -0x1 ;  /* 0xffffffffff0f7424 */ /* 0x000fce00078e00ff */
[----:B01----:R-:W-:Y:S05]  /*142b0*/  WARPSYNC.COLLECTIVE R15, `(.L_x_1097) ;  /* 0x000000000f0c7348 */ /* 0x003fea0003c00000 */
[----:B------:R-:W-:Y:S02]  /*142c0*/  ELECT P6, UR62, PT ;  /* 0x00000000003e782f */ /* 0x000fe400038c0000 */
[----:B------:R-:W-:Y:S01]  /*142d0*/  MOV R14, UR62 ;  /* 0x0000003e000e7c02 */ /* 0x000fe20008000f00 */
[----:B01----:R-:W-:Y:S10]  /*142e0*/  ENDCOLLECTIVE ;  /* 0x000000000000791b */ /* 0x003ff40003800000 */
.L_x_1097:
[----:B------:R-:W-:Y:S05]  /*142f0*/  BSYNC B0 ;  /* 0x0000000000007941 */ /* 0x000fea0003800000 */
.L_x_1096:
[----:B------:R-:W-:Y:S05]  /*14300*/  BRA `(.L_x_1098) ;  /* 0xffffffc400407947 */ /* 0x000fea000383ffff */
.L_x_1015:
[----:B-1----:R-:W-:-:S04]  /*14310*/  IMAD.U32 R3, RZ, RZ, UR38 ;  /* 0x00000026ff037e24 */ /* 0x002fc8000f8e00ff */
[----:B------:R1:W3:Y:S03]  /*14320*/  SYNCS.PHASECHK.TRANS64.TRYWAIT P0, [R3+URZ+0x30840], R0 ;  /* 0x03084000030075a7 */ /* 0x0002e6000800017f */
[----:B---3--:R-:W-:Y:S05]  /*14330*/  @!P0 NANOSLEEP.SYNCS 0x989680 ;  /* 0x009896800000895d */ /* 0x008fea0003900000 */
[----:B------:R-:W3:Y:S02]  /*14340*/  @!P0 SYNCS.PHASECHK.TRANS64 P0, [R3+URZ+0x30840], R0 ;  /* 0x03084000030085a7 */ /* 0x000ee4000800007f */
[----:B---3--:R-:W-:Y:S05]  /*14350*/  @!P0 BRA `(.L_x_1015) ;  /* 0xfffffffc00ec8947 */ /* 0x008fea000383ffff */
[----:B------:R-:W-:Y:S05]  /*14360*/  BRA `(.L_x_1099) ;  /* 0xffffffc4009c7947 */ /* 0x000fea000383ffff */
.L_x_1018:
[----:B------:R-:W-:Y:S02]  /*14370*/  IMAD.MOV.U32 R13, RZ, RZ, R8 ;  /* 0x000000ffff0d7224 */ /* 0x000fe400078e0008 */
[----:B------:R-:W-:Y:S02]  /*14380*/  IMAD.MOV.U32 R12, RZ, RZ, RZ ;  /* 0x000000ffff0c7224 */ /* 0x000fe400078e00ff */
[----:B------:R-:W-:Y:S02]  /*14390*/  IMAD.MOV.U32 R11, RZ, RZ, 0x181f ;  /* 0x0000181fff0b7424 */ /* 0x000fe400078e00ff */
[----:B------:R-:W-:Y:S02]  /*143a0*/  IMAD.MOV.U32 R15, RZ, RZ, -0x1 ;  /* 0xffffffffff0f7424 */ /* 0x000fe400078e00ff */
[----:B------:R-:W-:-:S07]  /*143b0*/  VIADD R6, R6, UR45 ;  /* 0x0000002d06067c36 */ /* 0x000fce0008000000 */
[----:B------:R-:W-:Y:S05]  /*143c0*/  WARPSYNC.COLLECTIVE R15, `(.L_x_1100) ;  /* 0x000000000f087348 */ /* 0x000fea0003c00000 */
[----:B------:R0:W1:Y:S02]  /*143d0*/  SHFL.IDX P6, R14, R13, R12, R11 ;  /* 0x0000000c0d0e7389 */ /* 0x00006400000c000b */
[----:B01----:R-:W-:Y:S01]  /*143e0*/  ENDCOLLECTIVE ;  /* 0x000000000000791b */ /* 0x003fe20003800000 */
.L_x_1100:
[----:B------:R-:W-:Y:S02]  /*143f0*/  VIADD R4, R6, 0x10 ;  /* 0x0000001006047836 */ /* 0x000fe40000000000 */
[----:B------:R-:W-:Y:S02]  /*14400*/  IMAD.MOV.U32 R13, RZ, RZ, R0 ;  /* 0x000000ffff0d7224 */ /* 0x000fe400078e0000 */
[----:B------:R-:W-:-:S07]  /*14410*/  IMAD.MOV.U32 R2, RZ, RZ, R14 ;  /* 0x000000ffff027224 */ /* 0x000fce00078e000e */
[----:B------:R-:W-:Y:S05]  /*14420*/  WARPSYNC.COLLECTIVE R15, `(.L_x_1101) ;  /* 0x000000000f087348 */ /* 0x000fea0003c00000 */
[----:B------:R0:W1:Y:S02]  /*14430*/  SHFL.IDX P6, R14, R13, R12, R11 ;  /* 0x0000000c0d0e7389 */ /* 0x00006400000c000b */
[----:B01----:R-:W-:Y:S01]  /*14440*/  ENDCOLLECTIVE ;  /* 0x000000000000791b */ /* 0x003fe20003800000 */
.L_x_1101:
[----:B------:R-:W-:Y:S01]  /*14450*/  ULDC UR4, c[0x0][0x288] ;  /* 0x0000a20000047ab9 */ /* 0x000fe20000000800 */
[----:B------:R-:W-:Y:S01]  /*14460*/  IMAD.MOV.U32 R3, RZ, RZ, R2 ;  /* 0x000000ffff037224 */ /* 0x000fe200078e0002 */
[----:B------:R-:W-:Y:S01]  /*14470*/  ULDC.64 UR6, c[0x0][0x208] ;  /* 0x0000820000067ab9 */ /* 0x000fe20000000a00 */
[----:B------:R-:W-:-:S05]  /*14480*/  IMAD R7, R7, UR4, RZ ;  /* 0x0000000407077c24 */ /* 0x000fca000f8e02ff */
        /* <DEDUP_REMOVED lines=16> */
.L_x_1102:
[----:B------:R-:W-:Y:S01]  /*14590*/  VIADD R2, R6, 0x20 ;  /* 0x0000002006027836 */ /* 0x000fe20000000000 */
[----:B------:R-:W-:Y:S01]  /*145a0*/  @!P3 LEA R20, R9, UR38, 0x1 ;  /* 0x000000260914bc11 */ /* 0x000fe2000f8e08ff */
[----:B------:R-:W-:Y:S02]  /*145b0*/  IMAD.MOV.U32 R13, RZ, RZ, R0 ;  /* 0x000000ffff0d7224 */ /* 0x000fe400078e0000 */
[----:B------:R-:W-:-:S07]  /*145c0*/  IMAD.MOV.U32 R4, RZ, RZ, R14 ;  /* 0x000000ffff047224 */ /* 0x000fce00078e000e */
[----:B------:R-:W-:Y:S05]  /*145d0*/  WARPSYNC.COLLECTIVE R15, `(.L_x_1103) ;  /* 0x000000000f087348 */ /* 0x000fea0003c00000 */
[----:B------:R0:W1:Y:S02]  /*145e0*/  SHFL.IDX P6, R14, R13, R12, R11 ;  /* 0x0000000c0d0e7389 */ /* 0x00006400000c000b */
[----:B01----:R-:W-:Y:S01]  /*145f0*/  ENDCOLLECTIVE ;  /* 0x000000000000791b */ /* 0x003fe20003800000 */
.L_x_1103:
        /* <DEDUP_REMOVED lines=16> */
.L_x_1104:
[----:B------:R-:W-:Y:S01]  /*14700*/  VIADD R4, R6, 0x30 ;  /* 0x0000003006047836 */ /* 0x000fe20000000000 */
[----:B------:R-:W-:Y:S01]  /*14710*/  @!P3 LEA R21, R9, UR38, 0x1 ;  /* 0x000000260915bc11 */ /* 0x000fe2000f8e08ff */
[----:B------:R-:W-:Y:S02]  /*14720*/  IMAD.MOV.U32 R13, RZ, RZ, R0 ;  /* 0x000000ffff0d7224 */ /* 0x000fe400078e0000 */
[----:B------:R-:W-:-:S07]  /*14730*/  IMAD.MOV.U32 R2, RZ, RZ, R14 ;  /* 0x000000ffff027224 */ /* 0x000fce00078e000e */
[----:B------:R-:W-:Y:S05]  /*14740*/  WARPSYNC.COLLECTIVE R15, `(.L_x_1105) ;  /* 0x000000000f087348 */ /* 0x000fea0003c00000 */
[----:B------:R0:W1:Y:S02]  /*14750*/  SHFL.IDX P6, R14, R13, R12, R11 ;  /* 0x0000000c0d0e7389 */ /* 0x00006400000c000b */
[----:B01----:R-:W-:Y:S01]  /*14760*/  ENDCOLLECTIVE ;  /* 0x000000000000791b */ /* 0x003fe20003800000 */
.L_x_1105:
        /* <DEDUP_REMOVED lines=16> */
.L_x_1106:
[----:B------:R-:W-:Y:S01]  /*14870*/  VIADD R2, R6, 0x40 ;  /* 0x0000004006027836 */ /* 0x000fe20000000000 */
[----:B------:R-:W-:Y:S01]  /*14880*/  @!P3 LEA R20, R9, UR38, 0x1 ;  /* 0x000000260914bc11 */ /* 0x000fe2000f8e08ff */
[----:B------:R-:W-:Y:S02]  /*14890*/  IMAD.MOV.U32 R13, RZ, RZ, R0 ;  /* 0x000000ffff0d7224 */ /* 0x000fe400078e0000 */
[----:B------:R-:W-:-:S07]  /*148a0*/  IMAD.MOV.U32 R4, RZ, RZ, R14 ;  /* 0x000000ffff047224 */ /* 0x000fce00078e000e */
[----:B------:R-:W-:Y:S05]  /*148b0*/  WARPSYNC.COLLECTIVE R15, `(.L_x_1107) ;  /* 0x000000000f087348 */ /* 0x000fea0003c00000 */
[----:B------:R0:W1:Y:S02]  /*148c0*/  SHFL.IDX P6, R14, R13, R12, R11 ;  /* 0x0000000c0d0e7389 */ /* 0x00006400000c000b */
[----:B01----:R-:W-:Y:S01]  /*148d0*/  ENDCOLLECTIVE ;  /* 0x000000000000791b */ /* 0x003fe20003800000 */
.L_x_1107:
        /* <DEDUP_REMOVED lines=16> */
.L_x_1108:
[----:B------:R-:W-:Y:S01]  /*149e0*/  VIADD R4, R6, 0x50 ;  /* 0x0000005006047836 */ /* 0x000fe20000000000 */
[----:B------:R-:W-:Y:S01]  /*149f0*/  @!P3 LEA R21, R9, UR38, 0x1 ;  /* 0x000000260915bc11 */ /* 0x000fe2000f8e08ff */
[----:B------:R-:W-:Y:S02]  /*14a00*/  IMAD.MOV.U32 R13, RZ, RZ, R0 ;  /* 0x000000ffff0d7224 */ /* 0x000fe400078e0000 */
[----:B------:R-:W-:-:S07]  /*14a10*/  IMAD.MOV.U32 R2, RZ, RZ, R14 ;  /* 0x000000ffff027224 */ /* 0x000fce00078e000e */
[----:B------:R-:W-:Y:S05]  /*14a20*/  WARPSYNC.COLLECTIVE R15, `(.L_x_1109) ;  /* 0x000000000f087348 */ /* 0x000fea0003c00000 */
[----:B------:R0:W1:Y:S02]  /*14a30*/  SHFL.IDX P6, R14, R13, R12, R11 ;  /* 0x0000000c0d0e7389 */ /* 0x00006400000c000b */
[----:B01----:R-:W-:Y:S01]  /*14a40*/  ENDCOLLECTIVE ;  /* 0x000000000000791b */ /* 0x003fe20003800000 */
.L_x_1109:
        /* <DEDUP_REMOVED lines=16> */
.L_x_1110:
[----:B------:R-:W-:Y:S01]  /*14b50*/  VIADD R2, R6, 0x60 ;  /* 0x0000006006027836 */ /* 0x000fe20000000000 */
[----:B------:R-:W-:Y:S01]  /*14b60*/  @!P3 LEA R20, R9, UR38, 0x1 ;  /* 0x000000260914bc11 */ /* 0x000fe2000f8e08ff */
[----:B------:R-:W-:Y:S02]  /*14b70*/  IMAD.MOV.U32 R13, RZ, RZ, R0 ;  /* 0x000000ffff0d7224 */ /* 0x000fe400078e0000 */
[----:B------:R-:W-:-:S07]  /*14b80*/  IMAD.MOV.U32 R4, RZ, RZ, R14 ;  /* 0x000000ffff047224 */ /* 0x000fce00078e000e */
[----:B------:R-:W-:Y:S05]  /*14b90*/  WARPSYNC.COLLECTIVE R15, `(.L_x_1111) ;  /* 0x000000000f087348 */ /* 0x000fea0003c00000 */
[----:B------:R0:W1:Y:S02]  /*14ba0*/  SHFL.IDX P6, R14, R13, R12, R11 ;  /* 0x0000000c0d0e7389 */ /* 0x00006400000c000b */
[----:B01----:R-:W-:Y:S01]  /*14bb0*/  ENDCOLLECTIVE ;  /* 0x000000000000791b */ /* 0x003fe20003800000 */
.L_x_1111:
        /* <DEDUP_REMOVED lines=16> */
.L_x_1112:
[----:B------:R-:W-:Y:S01]  /*14cc0*/  @!P3 LEA R21, R9, UR38, 0x1 ;  /* 0x000000260915bc11 */ /* 0x000fe2000f8e08ff */
[----:B------:R-:W-:Y:S02]  /*14cd0*/  IMAD.MOV.U32 R13, RZ, RZ, R0 ;  /* 0x000000ffff0d7224 */ /* 0x000fe400078e0000 */
[----:B------:R-:W-:-:S07]  /*14ce0*/  IMAD.MOV.U32 R2, RZ, RZ, R14 ;  /* 0x000000ffff027224 */ /* 0x000fce00078e000e */
[----:B------:R-:W-:Y:S05]  /*14cf0*/  WARPSYNC.COLLECTIVE R15, `(.L_x_1113) ;  /* 0x000000000f087348 */ /* 0x000fea0003c00000 */
[----:B------:R0:W1:Y:S02]  /*14d00*/  SHFL.IDX P6, R14, R13, R12, R11 ;  /* 0x0000000c0d0e7389 */ /* 0x00006400000c000b */
[----:B01----:R-:W-:Y:S01]  /*14d10*/  ENDCOLLECTIVE ;  /* 0x000000000000791b */ /* 0x003fe20003800000 */
.L_x_1113:
        /* <DEDUP_REMOVED lines=15> */
.L_x_1114:
[----:B------:R-:W-:Y:S02]  /*14e10*/  IMAD.MOV.U32 R13, RZ, RZ, R0 ;  /* 0x000000ffff0d7224 */ /* 0x000fe400078e0000 */
[----:B------:R-:W-:-:S07]  /*14e20*/  IMAD.MOV.U32 R4, RZ, RZ, R14 ;  /* 0x000000ffff047224 */ /* 0x000fce00078e000e */
[----:B------:R-:W-:Y:S05]  /*14e30*/  WARPSYNC.COLLECTIVE R15, `(.L_x_1115) ;  /* 0x000000000f087348 */ /* 0x000fea0003c00000 */
[----:B------:R0:W1:Y:S02]  /*14e40*/  SHFL.IDX P6, R14, R13, R12, R11 ;  /* 0x0000000c0d0e7389 */ /* 0x00006400000c000b */
[----:B01----:R-:W-:Y:S01]  /*14e50*/  ENDCOLLECTIVE ;  /* 0x000000000000791b */ /* 0x003fe20003800000 */
.L_x_1115:
[----:B------:R-:W-:Y:S05]  /*14e60*/  BRA `(.L_x_1116) ;  /* 0xffffffc400fc7947 */ /* 0x000fea000383ffff */
.L_x_1021:
[----:B-1----:R-:W-:-:S04]  /*14e70*/  IMAD.U32 R3, RZ, RZ, UR38 ;  /* 0x00000026ff037e24 */ /* 0x002fc8000f8e00ff */
[----:B------:R1:W2:Y:S03]  /*14e80*/  SYNCS.PHASECHK.TRANS64.TRYWAIT P0, [R3+URZ+0x30820], R0 ;  /* 0x03082000030075a7 */ /* 0x0002a6000800017f */
[----:B--2---:R-:W-:Y:S05]  /*14e90*/  @!P0 NANOSLEEP.SYNCS 0x989680 ;  /* 0x009896800000895d */ /* 0x004fea0003900000 */
[----:B------:R-:W2:Y:S02]  /*14ea0*/  @!P0 SYNCS.PHASECHK.TRANS64 P0, [R3+URZ+0x30820], R0 ;  /* 0x03082000030085a7 */ /* 0x000ea4000800007f */
[----:B--2---:R-:W-:Y:S05]  /*14eb0*/  @!P0 BRA `(.L_x_1021) ;  /* 0xfffffffc00ec8947 */ /* 0x004fea000383ffff */
[----:B------:R-:W-:Y:S05]  /*14ec0*/  BRA `(.L_x_1117) ;  /* 0xffffffc800547947 */ /* 0x000fea000383ffff */
.L_x_1028:
[----:B-1----:R-:W-:-:S04]  /*14ed0*/  IMAD.U32 R3, RZ, RZ, UR38 ;  /* 0x00000026ff037e24 */ /* 0x002fc8000f8e00ff */
[----:B------:R1:W2:Y:S03]  /*14ee0*/  SYNCS.PHASECHK.TRANS64.TRYWAIT P0, [R3+URZ+0x30848], R2 ;  /* 0x03084802030075a7 */ /* 0x0002a6000800017f */
[----:B--2---:R-:W-:Y:S05]  /*14ef0*/  @!P0 NANOSLEEP.SYNCS 0x989680 ;  /* 0x009896800000895d */ /* 0x004fea0003900000 */
[----:B------:R-:W2:Y:S02]  /*14f00*/  @!P0 SYNCS.PHASECHK.TRANS64 P0, [R3+URZ+0x30848], R2 ;  /* 0x03084802030085a7 */ /* 0x000ea4000800007f */
[----:B--2---:R-:W-:Y:S05]  /*14f10*/  @!P0 BRA `(.L_x_1028) ;  /* 0xfffffffc00ec8947 */ /* 0x004fea000383ffff */
[----:B------:R-:W-:Y:S05]  /*14f20*/  BRA `(.L_x_1118) ;  /* 0xffffffcc00387947 */ /* 0x000fea000383ffff */
.L_x_1035:
[----:B0-----:R-:W-:-:S04]  /*14f30*/  IMAD.U32 R3, RZ, RZ, UR38 ;  /* 0x00000026ff037e24 */ /* 0x001fc8000f8e00ff */
[----:B------:R0:W1:Y:S03]  /*14f40*/  SYNCS.PHASECHK.TRANS64.TRYWAIT P0, [R3+URZ+0x30860], R2 ;  /* 0x03086002030075a7 */ /* 0x000066000800017f */
[----:B-1----:R-:W-:Y:S05]  /*14f50*/  @!P0 NANOSLEEP.SYNCS 0x989680 ;  /* 0x009896800000895d */ /* 0x002fea0003900000 */
[----:B------:R-:W1:Y:S02]  /*14f60*/  @!P0 SYNCS.PHASECHK.TRANS64 P0, [R3+URZ+0x30860], R2 ;  /* 0x03086002030085a7 */ /* 0x000e64000800007f */
[----:B-1----:R-:W-:Y:S05]  /*14f70*/  @!P0 BRA `(.L_x_1035) ;  /* 0xfffffffc00ec8947 */ /* 0x002fea000383ffff */
[----:B------:R-:W-:Y:S05]  /*14f80*/  BRA `(.L_x_1119) ;  /* 0xffffffd000107947 */ /* 0x000fea000383ffff */
.L_x_1045:
[----:B-1----:R-:W-:-:S04]  /*14f90*/  IMAD.U32 R3, RZ, RZ, UR38 ;  /* 0x00000026ff037e24 */ /* 0x002fc8000f8e00ff */
[----:B------:R1:W2:Y:S03]  /*14fa0*/  SYNCS.PHASECHK.TRANS64.TRYWAIT P0, [R3+URZ+0x30840], R2 ;  /* 0x03084002030075a7 */ /* 0x0002a6000800017f */
[----:B--2---:R-:W-:Y:S05]  /*14fb0*/  @!P0 NANOSLEEP.SYNCS 0x989680 ;  /* 0x009896800000895d */ /* 0x004fea0003900000 */
[----:B------:R-:W2:Y:S02]  /*14fc0*/  @!P0 SYNCS.PHASECHK.TRANS64 P0, [R3+URZ+0x30840], R2 ;  /* 0x03084002030085a7 */ /* 0x000ea4000800007f */
[----:B--2---:R-:W-:Y:S05]  /*14fd0*/  @!P0 BRA `(.L_x_1045) ;  /* 0xfffffffc00ec8947 */ /* 0x004fea000383ffff */
[----:B------:R-:W-:Y:S05]  /*14fe0*/  BRA `(.L_x_1120) ;  /* 0xffffffd400687947 */ /* 0x000fea000383ffff */
.L_x_1052:
[----:B0-----:R-:W-:-:S04]  /*14ff0*/  IMAD.U32 R3, RZ, RZ, UR38 ;  /* 0x00000026ff037e24 */ /* 0x001fc8000f8e00ff */
[----:B------:R0:W1:Y:S03]  /*15000*/  SYNCS.PHASECHK.TRANS64.TRYWAIT P0, [R3+URZ+0x30868], R2 ;  /* 0x03086802030075a7 */ /* 0x000066000800017f */
[----:B-1----:R-:W-:Y:S05]  /*15010*/  @!P0 NANOSLEEP.SYNCS 0x989680 ;  /* 0x009896800000895d */ /* 0x002fea0003900000 */
[----:B------:R-:W1:Y:S02]  /*15020*/  @!P0 SYNCS.PHASECHK.TRANS64 P0, [R3+URZ+0x30868], R2 ;  /* 0x03086802030085a7 */ /* 0x000e64000800007f */
[----:B-1----:R-:W-:Y:S05]  /*15030*/  @!P0 BRA `(.L_x_1052) ;  /* 0xfffffffc00ec8947 */ /* 0x002fea000383ffff */
[----:B------:R-:W-:Y:S05]  /*15040*/  BRA `(.L_x_1121) ;  /* 0xffffffd800407947 */ /* 0x000fea000383ffff */
.L_x_1062:
[----:B-1----:R-:W-:-:S04]  /*15050*/  IMAD.U32 R3, RZ, RZ, UR38 ;  /* 0x00000026ff037e24 */ /* 0x002fc8000f8e00ff */
[----:B------:R1:W2:Y:S03]  /*15060*/  SYNCS.PHASECHK.TRANS64.TRYWAIT P0, [R3+URZ+0x30848], R2 ;  /* 0x03084802030075a7 */ /* 0x0002a6000800017f */
[----:B--2---:R-:W-:Y:S05]  /*15070*/  @!P0 NANOSLEEP.SYNCS 0x989680 ;  /* 0x009896800000895d */ /* 0x004fea0003900000 */
[----:B------:R-:W2:Y:S02]  /*15080*/  @!P0 SYNCS.PHASECHK.TRANS64 P0, [R3+URZ+0x30848], R2 ;  /* 0x03084802030085a7 */ /* 0x000ea4000800007f */
[----:B--2---:R-:W-:Y:S05]  /*15090*/  @!P0 BRA `(.L_x_1062) ;  /* 0xfffffffc00ec8947 */ /* 0x004fea000383ffff */
[----:B------:R-:W-:Y:S05]  /*150a0*/  BRA `(.L_x_1122) ;  /* 0xffffffdc00b07947 */ /* 0x000fea000383ffff */
.L_x_1069:
[----:B0-----:R-:W-:-:S04]  /*150b0*/  IMAD.U32 R3, RZ, RZ, UR38 ;  /* 0x00000026ff037e24 */ /* 0x001fc8000f8e00ff */
[----:B------:R0:W1:Y:S03]  /*150c0*/  SYNCS.PHASECHK.TRANS64.TRYWAIT P0, [R3+URZ+0x30860], R2 ;  /* 0x03086002030075a7 */ /* 0x000066000800017f */
[----:B-1----:R-:W-:Y:S05]  /*150d0*/  @!P0 NANOSLEEP.SYNCS 0x989680 ;  /* 0x009896800000895d */ /* 0x002fea0003900000 */
[----:B------:R-:W1:Y:S02]  /*150e0*/  @!P0 SYNCS.PHASECHK.TRANS64 P0, [R3+URZ+0x30860], R2 ;  /* 0x03086002030085a7 */ /* 0x000e64000800007f */
[----:B-1----:R-:W-:Y:S05]  /*150f0*/  @!P0 BRA `(.L_x_1069) ;  /* 0xfffffffc00ec8947 */ /* 0x002fea000383ffff */
[----:B------:R-:W-:Y:S05]  /*15100*/  BRA `(.L_x_1123) ;  /* 0xffffffe000847947 */ /* 0x000fea000383ffff */
.L_x_1078:
[----:B0-----:R0:W1:Y:S02]  /*15110*/  SYNCS.PHASECHK.TRANS64.TRYWAIT P0, [R3+URZ+0x30860], R2 ;  /* 0x03086002030075a7 */ /* 0x001064000800017f */
[----:B-1----:R-:W-:Y:S05]  /*15120*/  @!P0 NANOSLEEP.SYNCS 0x989680 ;  /* 0x009896800000895d */ /* 0x002fea0003900000 */
[----:B------:R-:W1:Y:S02]  /*15130*/  @!P0 SYNCS.PHASECHK.TRANS64 P0, [R3+URZ+0x30860], R2 ;  /* 0x03086002030085a7 */ /* 0x000e64000800007f */
[----:B-1----:R-:W-:Y:S05]  /*15140*/  @!P0 BRA `(.L_x_1078) ;  /* 0xfffffffc00f08947 */ /* 0x002fea000383ffff */
[----:B------:R-:W-:Y:S05]  /*15150*/  BRA `(.L_x_1124) ;  /* 0xffffffe400847947 */ /* 0x000fea000383ffff */
.L_x_1084:
[----:B0-----:R0:W1:Y:S02]  /*15160*/  SYNCS.PHASECHK.TRANS64.TRYWAIT P0, [R2+URZ+0x30820], R3 ;  /* 0x03082003020075a7 */ /* 0x001064000800017f */
[----:B-1----:R-:W-:Y:S05]  /*15170*/  @!P0 NANOSLEEP.SYNCS 0x989680 ;  /* 0x009896800000895d */ /* 0x002fea0003900000 */
[----:B------:R-:W1:Y:S02]  /*15180*/  @!P0 SYNCS.PHASECHK.TRANS64 P0, [R2+URZ+0x30820], R3 ;  /* 0x03082003020085a7 */ /* 0x000e64000800007f */
[----:B-1----:R-:W-:Y:S05]  /*15190*/  @!P0 BRA `(.L_x_1084) ;  /* 0xfffffffc00f08947 */ /* 0x002fea000383ffff */
[----:B------:R-:W-:Y:S05]  /*151a0*/  BRA `(.L_x_1125) ;  /* 0xffffffe800887947 */ /* 0x000fea000383ffff */
.L_x_1085:
        /* <DEDUP_REMOVED lines=11> */
.L_x_1127:
[----:B------:R-:W-:Y:S05]  /*15260*/  BSYNC B0 ;  /* 0x0000000000007941 */ /* 0x000fea0003800000 */
.L_x_1126:
[----:B------:R-:W-:Y:S05]  /*15270*/  BRA `(.L_x_1128) ;  /* 0xffffffe8006c7947 */ /* 0x000fea000383ffff */
.L_x_1086:
[----:B------:R-:W-:Y:S01]  /*15280*/  BSSY B0, `(.L_x_1129) ;  /* 0x0000006000007945 */ /* 0x000fe20003800000 */
[----:B------:R-:W-:-:S07]  /*15290*/  IMAD.MOV.U32 R15, RZ, RZ, -0x1 ;  /* 0xffffffffff0f7424 */ /* 0x000fce00078e00ff */
[----:B0-----:R-:W-:Y:S05]  /*152a0*/  WARPSYNC.COLLECTIVE R15, `(.L_x_1130) ;  /* 0x000000000f0c7348 */ /* 0x001fea0003c00000 */
[----:B------:R-:W-:Y:S02]  /*152b0*/  ELECT P6, UR62, PT ;  /* 0x00000000003e782f */ /* 0x000fe400038c0000 */
[----:B------:R-:W-:Y:S01]  /*152c0*/  MOV R14, UR62 ;  /* 0x0000003e000e7c02 */ /* 0x000fe20008000f00 */
[----:B0-----:R-:W-:Y:S10]  /*152d0*/  ENDCOLLECTIVE ;  /* 0x000000000000791b */ /* 0x001ff40003800000 */
.L_x_1130:
[----:B------:R-:W-:Y:S05]  /*152e0*/  BSYNC B0 ;  /* 0x0000000000007941 */ /* 0x000fea0003800000 */
.L_x_1129:
[----:B------:R-:W-:Y:S05]  /*152f0*/  BRA `(.L_x_1131) ;  /* 0xffffffe800607947 */ /* 0x000fea000383ffff */
.L_x_1088:
[----:B0-----:R0:W1:Y:S02]  /*15300*/  SYNCS.PHASECHK.TRANS64.TRYWAIT P0, [R7+URZ], R4 ;  /* 0x00000004070075a7 */ /* 0x001064000800017f */
[----:B-1----:R-:W-:Y:S05]  /*15310*/  @!P0 NANOSLEEP.SYNCS 0x989680 ;  /* 0x009896800000895d */ /* 0x002fea0003900000 */
[----:B------:R-:W1:Y:S02]  /*15320*/  @!P0 SYNCS.PHASECHK.TRANS64 P0, [R7+URZ], R4 ;  /* 0x00000004070085a7 */ /* 0x000e64000800007f */
[----:B-1----:R-:W-:Y:S05]  /*15330*/  @!P0 BRA `(.L_x_1088) ;  /* 0xfffffffc00f08947 */ /* 0x002fea000383ffff */
[----:B------:R-:W-:Y:S05]  /*15340*/  BRA `(.L_x_1132) ;  /* 0xffffffe8009c7947 */ /* 0x000fea000383ffff */
.L_x_1089:
[----:B-1----:R1:W2:Y:S02]  /*15350*/  SYNCS.PHASECHK.TRANS64.TRYWAIT P0, [R8+URZ], R5 ;  /* 0x00000005080075a7 */ /* 0x0022a4000800017f */
[----:B--2---:R-:W-:Y:S05]  /*15360*/  @!P0 NANOSLEEP.SYNCS 0x989680 ;  /* 0x009896800000895d */ /* 0x004fea0003900000 */
[----:B------:R-:W2:Y:S02]  /*15370*/  @!P0 SYNCS.PHASECHK.TRANS64 P0, [R8+URZ], R5 ;  /* 0x00000005080085a7 */ /* 0x000ea4000800007f */
[----:B--2---:R-:W-:Y:S05]  /*15380*/  @!P0 BRA `(.L_x_1089) ;  /* 0xfffffffc00f08947 */ /* 0x004fea000383ffff */
[----:B------:R-:W-:Y:S05]  /*15390*/  BRA `(.L_x_1133) ;  /* 0xffffffe800907947 */ /* 0x000fea000383ffff */
.L_x_1091:
[----:B0-----:R0:W2:Y:S02]  /*153a0*/  SYNCS.PHASECHK.TRANS64.TRYWAIT P0, [R7+URZ], R4 ;  /* 0x00000004070075a7 */ /* 0x0010a4000800017f */
[----:B--2---:R-:W-:Y:S05]  /*153b0*/  @!P0 NANOSLEEP.SYNCS 0x989680 ;  /* 0x009896800000895d */ /* 0x004fea0003900000 */
[----:B------:R-:W2:Y:S02]  /*153c0*/  @!P0 SYNCS.PHASECHK.TRANS64 P0, [R7+URZ], R4 ;  /* 0x00000004070085a7 */ /* 0x000ea4000800007f */
[----:B--2---:R-:W-:Y:S05]  /*153d0*/  @!P0 BRA `(.L_x_1091) ;  /* 0xfffffffc00f08947 */ /* 0x004fea000383ffff */
[----:B------:R-:W-:Y:S05]  /*153e0*/  BRA `(.L_x_1134) ;  /* 0xffffffe800947947 */ /* 0x000fea000383ffff */
.L_x_1135:
        /* <DEDUP_REMOVED lines=9> */
.L_x_3025:


//--------------------- .text._ZN7cutlass13device_kernelIN5flash11enable_sm90INS1_16FlashAttnFwdSm90INS1_25CollectiveMainloopFwdSm90ILi2EN4cute5tupleIJNS5_1CILi1EEES8_S8_EEENS6_IJNS7_ILi128EEENS7_ILi96EEENS7_ILi192EEEEEELi192ENS_10bfloat16_tEfNS_4arch4Sm90ELb0ELb1ELb0ELb1ELb0ELb0ELb0ELb1ELb1ELb1ELb1ELb0EEENS1_21CollectiveEpilogueFwdINS6_IJSA_SC_SB_EEES9_SE_SG_Li256ELb1ELb1ELb1ELb0EEENS1_36VarlenDynamicPersistentTileSchedulerILi128ELi96ELi256ELi128ELb1ELb1ELb1ELb1ELb0ELb1EEEEEEEEEvNT_6ParamsE --------------------------
	.section	.text._ZN7cutlass13device_kernelIN5flash11enable_sm90INS1_16FlashAttnFwdSm90INS1_25CollectiveMainloopFwdSm90ILi2EN4cute5tupleIJNS5_1CILi1EEES8_S8_EEENS6_IJNS7_ILi128EEENS7_ILi96EEENS7_ILi192EEEEEELi192ENS_10bfloat16_tEfNS_4arch4Sm90ELb0ELb1ELb0ELb1ELb0ELb0ELb0ELb1ELb1ELb1ELb1ELb0EEENS1_21CollectiveEpilogueFwdINS6_IJSA_SC_SB_EEES9_SE_SG_Li256ELb1ELb1ELb1ELb0EEENS1_36VarlenDynamicPersistentTileSchedulerILi128ELi96ELi256ELi128ELb1ELb1ELb1ELb1ELb0ELb1EEEEEEEEEvNT_6ParamsE,"ax",@progbits
	.align	128
.text._ZN7cutlass13device_kernelIN5flash11enable_sm90INS1_16FlashAttnFwdSm90INS1_25CollectiveMainloopFwdSm90ILi2EN4cute5tupleIJNS5_1CILi1EEES8_S8_EEENS6_IJNS7_ILi128EEENS7_ILi96EEENS7_ILi192EEEEEELi192ENS_10bfloat16_tEfNS_4arch4Sm90ELb0ELb1ELb0ELb1ELb0ELb0ELb0ELb1ELb1ELb1ELb1ELb0EEENS1_21CollectiveEpilogueFwdINS6_IJSA_SC_SB_EEES9_SE_SG_Li256ELb1ELb1ELb1ELb0EEENS1_36VarlenDynamicPersistentTileSchedulerILi128ELi96ELi256ELi128ELb1ELb1ELb1ELb1ELb0ELb1EEEEEEEEEvNT_6ParamsE:
        .type           _ZN7cutlass13device_kernelIN5flash11enable_sm90INS1_16FlashAttnFwdSm90INS1_25CollectiveMainloopFwdSm90ILi2EN4cute5tupleIJNS5_1CILi1EEES8_S8_EEENS6_IJNS7_ILi128EEENS7_ILi96EEENS7_ILi192EEEEEELi192ENS_10bfloat16_tEfNS_4arch4Sm90ELb0ELb1ELb0ELb1ELb0ELb0ELb0ELb1ELb1ELb1ELb1ELb0EEENS1_21CollectiveEpilogueFwdINS6_IJSA_SC_SB_EEES9_SE_SG_Li256ELb1ELb1ELb1ELb0EEENS1_36VarlenDynamicPersistentTileSchedulerILi128ELi96ELi256ELi128ELb1ELb1ELb1ELb1ELb0ELb1EEEEEEEEEvNT_6ParamsE,@function
        .size           _ZN7cutlass13device_kernelIN5flash11enable_sm90INS1_16FlashAttnFwdSm90INS1_25CollectiveMainloopFwdSm90ILi2EN4cute5tupleIJNS5_1CILi1EEES8_S8_EEENS6_IJNS7_ILi128EEENS7_ILi96EEENS7_ILi192EEEEEELi192ENS_10bfloat16_tEfNS_4arch4Sm90ELb0ELb1ELb0ELb1ELb0ELb0ELb0ELb1ELb1ELb1ELb1ELb0EEENS1_21CollectiveEpilogueFwdINS6_IJSA_SC_SB_EEES9_SE_SG_Li256ELb1ELb1ELb1ELb0EEENS1_36VarlenDynamicPersistentTileSchedulerILi128ELi96ELi256ELi128ELb1ELb1ELb1ELb1ELb0ELb1EEEEEEEEEvNT_6ParamsE,(.L_x_3026 - _ZN7cutlass13device_kernelIN5flash11enable_sm90INS1_16FlashAttnFwdSm90INS1_25CollectiveMainloopFwdSm90ILi2EN4cute5tupleIJNS5_1CILi1EEES8_S8_EEENS6_IJNS7_ILi128EEENS7_ILi96EEENS7_ILi192EEEEEELi192ENS_10bfloat16_tEfNS_4arch4Sm90ELb0ELb1ELb0ELb1ELb0ELb0ELb0ELb1ELb1ELb1ELb1ELb0EEENS1_21CollectiveEpilogueFwdINS6_IJSA_SC_SB_EEES9_SE_SG_Li256ELb1ELb1ELb1ELb0EEENS1_36VarlenDynamicPersistentTileSchedulerILi128ELi96ELi256ELi128ELb1ELb1ELb1ELb1ELb0ELb1EEEEEEEEEvNT_6ParamsE)
        .other          _ZN7cutlass13device_kernelIN5flash11enable_sm90INS1_16FlashAttnFwdSm90INS1_25CollectiveMainloopFwdSm90ILi2EN4cute5tupleIJNS5_1CILi1EEES8_S8_EEENS6_IJNS7_ILi128EEENS7_ILi96EEENS7_ILi192EEEEEELi192ENS_10bfloat16_tEfNS_4arch4Sm90ELb0ELb1ELb0ELb1ELb0ELb0ELb0ELb1ELb1ELb1ELb1ELb0EEENS1_21CollectiveEpilogueFwdINS6_IJSA_SC_SB_EEES9_SE_SG_Li256ELb1ELb1ELb1ELb0EEENS1_36VarlenDynamicPersistentTileSchedulerILi128ELi96ELi256ELi128ELb1ELb1ELb1ELb1ELb0ELb1EEEEEEEEEvNT_6ParamsE,@"STO_CUDA_ENTRY STV_DEFAULT"
_ZN7cutlass13device_kernelIN5flash11enable_sm90INS1_16FlashAttnFwdSm90INS1_25CollectiveMainloopFwdSm90ILi2EN4cute5tupleIJNS5_1CILi1EEES8_S8_EEENS6_IJNS7_ILi128EEENS7_ILi96EEENS7_ILi192EEEEEELi192ENS_10bfloat16_tEfNS_4arch4Sm90ELb0ELb1ELb0ELb1ELb0ELb0ELb0ELb1ELb1ELb1ELb1ELb0EEENS1_21CollectiveEpilogueFwdINS6_IJSA_SC_SB_EEES9_SE_SG_Li256ELb1ELb1ELb1ELb0EEENS1_36VarlenDynamicPersistentTileSchedulerILi128ELi96ELi256ELi128ELb1ELb1ELb1ELb1ELb0ELb1EEEEEEEEEvNT_6ParamsE:
        /* <DEDUP_REMOVED lines=18> */
.L_x_1137:
[----:B------:R-:W-:Y:S05]  /*0120*/  BSYNC B0 ;  /* 0x0000000000007941 */ /* 0x000fea0003800000 */
.L_x_1136:
        /* <DEDUP_REMOVED lines=41> */
.L_x_1138:
        /* <DEDUP_REMOVED lines=22> */
.L_x_1139:
        /* <DEDUP_REMOVED lines=18> */
.L_x_1140:
        /* <DEDUP_REMOVED lines=22> */
.L_x_1141:
        /* <DEDUP_REMOVED lines=22> */
.L_x_1142:
        /* <DEDUP_REMOVED lines=8> */
.L_x_1144:
        /* <DEDUP_REMOVED lines=14> */
[----:B------:R-:W2:Y:S01]  /*0a60*/  LDL R0, [R1+0x5c] ;  /* 0x00005c0001007983 */ /* 0x000ea20000100800 */
[----:B------:R-:W-:Y:S01]  /*0a70*/  VIADD R12, R6, 0xffffff80 ;  /* 0xffffff80060c7836 */ /* 0x000fe20000000000 */
[----:B------:R-:W-:Y:S01]  /*0a80*/  R2UR UR5, R9 ;  /* 0x00000000090572ca */ /* 0x000fe200000e0000 */
[----:B------:R-:W-:Y:S01]  /*0a90*/  UMOV UR38, URZ ;  /* 0x0000003f00267c82 */ /* 0x000fe20008000000 */
[----:B------:R-:W-:Y:S01]  /*0aa0*/  R2UR UR7, R10 ;  /* 0x000000000a0772ca */ /* 0x000fe200000e0000 */
[----:B------:R-:W-:Y:S01]  /*0ab0*/  UMOV UR36, URZ ;  /* 0x0000003f00247c82 */ /* 0x000fe20008000000 */
[----:B------:R-:W-:Y:S02]  /*0ac0*/  R2UR UR6, R11 ;  /* 0x000000000b0672ca */ /* 0x000fe400000e0000 */
[----:B--2---:R-:W-:Y:S02]  /*0ad0*/  R2UR UR4, R0 ;  /* 0x00000000000472ca */ /* 0x004fe400000e0000 */
[----:B------:R-:W-:-:S04]  /*0ae0*/  SHF.R.S32.HI R0, RZ, 0x1f, R12 ;  /* 0x0000001fff007819 */ /* 0x000fc8000001140c */
[CC--:B0-----:R-:W-:Y:S02]  /*0af0*/  LEA.HI R2, R0.reuse, R12.reuse, RZ, 0x7 ;  /* 0x0000000c00027211 */ /* 0x0c1fe400078f38ff */
[-C--:B------:R-:W-:Y:S02]  /*0b00*/  LEA.HI R4, R0, R12.reuse, RZ, 0x5 ;  /* 0x0000000c00047211 */ /* 0x080fe400078f28ff */
[----:B------:R-:W-:Y:S02]  /*0b10*/  LOP3.LUT R223, R2, 0xffffff80, RZ, 0xc0, !PT ;  /* 0xffffff8002df7812 */ /* 0x000fe400078ec0ff */
[----:B------:R-:W-:Y:S01]  /*0b20*/  LEA.HI R3, R0, R12, RZ, 0x4 ;  /* 0x0000000c00037211 */ /* 0x000fe200078f20ff */
[----:B------:R-:W-:Y:S01]  /*0b30*/  IMAD.SHL.U32 R5, R4, 0x20, RZ ;  /* 0x0000002004057824 */ /* 0x000fe200078e00ff */
[----:B------:R-:W-:Y:S01]  /*0b40*/  SHF.R.S32.HI R11, RZ, 0x7, R2 ;  /* 0x00000007ff0b7819 */ /* 0x000fe20000011402 */
[----:B------:R-:W-:Y:S01]  /*0b50*/  IMAD.IADD R223, R12, 0x1, -R223 ;  /* 0x000000010cdf7824 */ /* 0x000fe200078e0adf */
[----:B------:R-:W-:Y:S01]  /*0b60*/  LOP3.LUT R4, R3, 0x3fffff0, RZ, 0xc0, !PT ;  /* 0x03fffff003047812 */ /* 0x000fe200078ec0ff */
[----:B------:R-:W-:Y:S01]  /*0b70*/  ULOP3.LUT UR4, UR4, 0x1, URZ, 0xfc, !UPT ;  /* 0x0000000104047892 */ /* 0x000fe2000f8efc3f */
[----:B------:R-:W-:-:S02]  /*0b80*/  SHF.R.S32.HI R6, RZ, 0x4, R3 ;  /* 0x00000004ff067819 */ /* 0x000fc40000011403 */
[----:B------:R-:W-:Y:S01]  /*0b90*/  SHF.R.S32.HI R8, RZ, 0x1f, R223 ;  /* 0x0000001fff087819 */ /* 0x000fe200000114df */
[----:B------:R-:W-:Y:S01]  /*0ba0*/  IMAD.IADD R4, R12, 0x1, -R4 ;  /* 0x000000010c047824 */ /* 0x000fe200078e0a04 */
[----:B------:R-:W-:Y:S02]  /*0bb0*/  LOP3.LUT R5, R5, 0xfffffc00, RZ, 0xc0, !PT ;  /* 0xfffffc0005057812 */ /* 0x000fe400078ec0ff */
[----:B------:R-:W-:Y:S02]  /*0bc0*/  LEA.HI R7, R8, R223, RZ, 0x2 ;  /* 0x000000df08077211 */ /* 0x000fe400078f10ff */
[----:B------:R-:W-:Y:S01]  /*0bd0*/  LEA.HI R3, R3, R6, RZ, 0x1 ;  /* 0x0000000603037211 */ /* 0x000fe200078f08ff */
[----:B------:R-:W-:Y:S01]  /*0be0*/  IMAD R4, R4, 0x40, R5 ;  /* 0x0000004004047824 */ /* 0x000fe200078e0205 */
[--C-:B------:R-:W-:Y:S02]  /*0bf0*/  SHF.R.S32.HI R9, RZ, 0x2, R7.reuse ;  /* 0x00000002ff097819 */ /* 0x100fe40000011407 */
[----:B------:R-:W-:-:S02]  /*0c00*/  SHF.R.S32.HI R10, RZ, 0x1f, R7 ;  /* 0x0000001fff0a7819 */ /* 0x000fc40000011407 */
[----:B------:R-:W-:Y:S02]  /*0c10*/  LOP3.LUT R3, R3, 0x1ffffffe, RZ, 0xc0, !PT ;  /* 0x1ffffffe03037812 */ /* 0x000fe400078ec0ff */
[----:B------:R-:W-:Y:S02]  /*0c20*/  LEA.HI R5, R0, R12, RZ, 0x2 ;  /* 0x0000000c00057211 */ /* 0x000fe400078f10ff */
[----:B------:R-:W-:Y:S01]  /*0c30*/  LEA.HI R10, R10, R9, RZ, 0x3 ;  /* 0x000000090a0a7211 */ /* 0x000fe200078f18ff */
[----:B------:R-:W-:Y:S01]  /*0c40*/  IMAD.IADD R3, R6, 0x1, -R3 ;  /* 0x0000000106037824 */ /* 0x000fe200078e0a03 */
[----:B------:R-:W-:Y:S02]  /*0c50*/  LOP3.LUT R5, R5, 0xfffffffc, RZ, 0xc0, !PT ;  /* 0xfffffffc05057812 */ /* 0x000fe400078ec0ff */
[----:B------:R-:W-:Y:S01]  /*0c60*/  LOP3.LUT R10, R10, 0xfffffff8, RZ, 0xc0, !PT ;  /* 0xfffffff80a0a7812 */ /* 0x000fe200078ec0ff */
[----:B------:R-:W-:Y:S01]  /*0c70*/  IMAD R3, R3, 0x8, R4 ;  /* 0x0000000803037824 */ /* 0x000fe200078e0204 */
[----:B------:R-:W-:Y:S01]  /*0c80*/  LEA.HI R8, R8, R223, RZ, 0x5 ;  /* 0x000000df08087211 */ /* 0x000fe200078f28ff */
[----:B------:R-:W-:Y:S01]  /*0c90*/  IMAD.IADD R5, R12, 0x1, -R5 ;  /* 0x000000010c057824 */ /* 0x000fe200078e0a05 */
[----:B------:R-:W-:Y:S01]  /*0ca0*/  LEA.HI R2, R2, R11, RZ, 0x1 ;  /* 0x0000000b02027211 */ /* 0x000fe200078f08ff */
[----:B------:R-:W-:Y:S01]  /*0cb0*/  IMAD.IADD R9, R9, 0x1, -R10 ;  /* 0x0000000109097824 */ /* 0x000fe200078e0a0a */
[----:B------:R-:W-:Y:S01]  /*0cc0*/  LOP3.LUT R6, R7, 0x7ffffffc, RZ, 0xc0, !PT ;  /* 0x7ffffffc07067812 */ /* 0x000fe200078ec0ff */
[----:B------:R0:W-:Y:S01]  /*0cd0*/  STL [R1+0x2c], R3 ;  /* 0x00002c0301007387 */ /* 0x0001e20000100800 */
[----:B------:R-:W-:-:S02]  /*0ce0*/  SHF.R.S32.HI R8, RZ, 0x5, R8 ;  /* 0x00000005ff087819 */ /* 0x000fc40000011408 */
[----:B------:R-:W-:Y:S01]  /*0cf0*/  LOP3.LUT R2, R2, 0x3fffffe, RZ, 0xc0, !PT ;  /* 0x03fffffe02027812 */ /* 0x000fe200078ec0ff */
[----:B------:R-:W-:Y:S01]  /*0d00*/  IMAD.IADD R6, R223, 0x1, -R6 ;  /* 0x00000001df067824 */ /* 0x000fe200078e0a06 */
[----:B------:R-:W-:Y:S01]  /*0d10*/  LEA.HI R0, R0, R12, RZ, 0x3 ;  /* 0x0000000c00007211 */ /* 0x000fe200078f18ff */
[----:B------:R-:W-:Y:S02]  /*0d20*/  IMAD R9, R8, 0x10, R9 ;  /* 0x0000001008097824 */ /* 0x000fe400078e0209 */
[----:B------:R-:W-:Y:S01]  /*0d30*/  IMAD.IADD R2, R11, 0x1, -R2 ;  /* 0x000000010b027824 */ /* 0x000fe200078e0a02 */
[----:B------:R-:W-:Y:S01]  /*0d40*/  LOP3.LUT R193, R0, 0xfffffff8, RZ, 0xc0, !PT ;  /* 0xfffffff800c17812 */ /* 0x000fe200078ec0ff */
[----:B------:R-:W-:Y:S01]  /*0d50*/  IMAD.SHL.U32 R19, R6, 0x2, RZ ;  /* 0x0000000206137824 */ /* 0x000fe200078e00ff */
[----:B0-----:R-:W-:Y:S01]  /*0d60*/  LEA.HI R3, R5, R5, RZ, 0x1 ;  /* 0x0000000505037211 */ /* 0x001fe200078f08ff */
[----:B------:R-:W-:Y:S01]  /*0d70*/  IMAD R2, R2, 0x40, R9 ;  /* 0x0000004002027824 */ /* 0x000fe200078e0209 */
[----:B------:R-:W-:Y:S01]  /*0d80*/  SHF.R.S32.HI R220, RZ, 0x3, R0 ;  /* 0x00000003ffdc7819 */ /* 0x000fe20000011400 */
[----:B------:R-:W-:Y:S01]  /*0d90*/  IMAD.IADD R193, R12, 0x1, -R193 ;  /* 0x000000010cc17824 */ /* 0x000fe200078e0ac1 */
[----:B------:R-:W-:Y:S01]  /*0da0*/  LOP3.LUT R4, R3, 0x1ffffffe, RZ, 0xc0, !PT ;  /* 0x1ffffffe03047812 */ /* 0x000fe200078ec0ff */
[----:B------:R-:W-:Y:S01]  /*0db0*/  IMAD.U32 R3, RZ, RZ, UR4 ;  /* 0x00000004ff037e24 */ /* 0x000fe2000f8e00ff */
[----:B------:R-:W-:Y:S01]  /*0dc0*/  STL [R1+0x28], R2 ;  /* 0x0000280201007387 */ /* 0x000fe20000100800 */
[C---:B------:R-:W-:Y:S01]  /*0dd0*/  VIADD R219, R19.reuse, 0x8 ;  /* 0x0000000813db7836 */ /* 0x040fe20000000000 */
[----:B------:R-:W-:Y:S01]  /*0de0*/  UMOV UR4, URZ ;  /* 0x0000003f00047c82 */ /* 0x000fe20008000000 */
[C---:B------:R-:W-:Y:S01]  /*0df0*/  VIADD R218, R19.reuse, 0x10 ;  /* 0x0000001013da7836 */ /* 0x040fe20000000000 */
[----:B------:R0:W-:Y:S01]  /*0e00*/  STL [R1+0x30], R3 ;  /* 0x0000300301007387 */ /* 0x0001e20000100800 */
[----:B------:R-:W-:-:S02]  /*0e10*/  VIADD R217, R19, 0x18 ;  /* 0x0000001813d97836 */ /* 0x000fc40000000000 */
[C---:B------:R-:W-:Y:S02]  /*0e20*/  VIADD R216, R19.reuse, 0x20 ;  /* 0x0000002013d87836 */ /* 0x040fe40000000000 */
[C---:B------:R-:W-:Y:S01]  /*0e30*/  VIADD R215, R19.reuse, 0x28 ;  /* 0x0000002813d77836 */ /* 0x040fe20000000000 */
[----:B------:R-:W-:Y:S01]  /*0e40*/  SHF.R.S32.HI R0, RZ, 0x1f, R217 ;  /* 0x0000001fff007819 */ /* 0x000fe200000114d9 */
[C---:B------:R-:W-:Y:S02]  /*0e50*/  VIADD R214, R19.reuse, 0x30 ;  /* 0x0000003013d67836 */ /* 0x040fe40000000000 */
        /* <DEDUP_REMOVED lines=33> */
[----:B------:R-:W-:Y:S01]  /*1070*/  SHF.R.S32.HI R226, RZ, 0x1f, R199 ;  /* 0x0000001fffe27819 */ /* 0x000fe200000114c7 */
[----:B------:R-:W-:Y:S01]  /*1080*/  IMAD.IADD R4, R5, 0x1, -R4 ;  /* 0x0000000105047824 */ /* 0x000fe200078e0a04 */
[----:B------:R-:W-:Y:S01]  /*1090*/  SHF.R.S32.HI R5, RZ, 0x1f, R219 ;  /* 0x0000001fff057819 */ /* 0x000fe200000114db */
[----:B------:R-:W-:Y:S01]  /*10a0*/  IMAD.SHL.U32 R22, R193, 0x8, RZ ;  /* 0x00000008c1167824 */ /* 0x000fe200078e00ff */
[----:B------:R-:W-:Y:S01]  /*10b0*/  SHF.R.S32.HI R5, RZ, 0x1f, R216 ;  /* 0x0000001fff057819 */ /* 0x000fe200000114d8 */
[----:B------:R-:W-:Y:S01]  /*10c0*/  IMAD.U32 R222, RZ, RZ, UR4 ;  /* 0x00000004ffde7e24 */ /* 0x000fe2000f8e00ff */
[----:B------:R-:W-:Y:S01]  /*10d0*/  SHF.R.S32.HI R5, RZ, 0x1f, R213 ;  /* 0x0000001fff057819 */ /* 0x000fe200000114d5 */
[----:B------:R-:W-:Y:S01]  /*10e0*/  VIADD R192, R22, 0x80 ;  /* 0x0000008016c07836 */ /* 0x000fe20000000000 */
[----:B------:R-:W-:Y:S01]  /*10f0*/  SHF.R.S32.HI R225, RZ, 0x1f, R198 ;  /* 0x0000001fffe17819 */ /* 0x000fe200000114c6 */
[----:B------:R-:W-:Y:S01]  /*1100*/  IMAD R23, R4, 0x8, R2 ;  /* 0x0000000804177824 */ /* 0x000fe200078e0202 */
[----:B------:R-:W-:-:S07]  /*1110*/  SHF.R.S32.HI R224, RZ, 0x1f, R197 ;  /* 0x0000001fffe07819 */ /* 0x000fce00000114c5 */
.L_x_1248:
[----:B------:R-:W-:Y:S01]  /*1120*/  ULDC.64 UR8, c[0x0][0xa28] ;  /* 0x00028a0000087ab9 */ /* 0x000fe20000000a00 */
[----:B0---4-:R-:W0:Y:S01]  /*1130*/  LDC.64 R8, c[0x0][0x418] ;  /* 0x00010600ff087b82 */ /* 0x011e220000000a00 */
[----:B------:R-:W-:Y:S01]  /*1140*/  UISETP.NE.U32.AND UP0, UPT, UR8, URZ, UPT ;  /* 0x0000003f0800728c */ /* 0x000fe2000bf05070 */
[----:B-1-3--:R-:W-:Y:S01]  /*1150*/  IMAD.MOV.U32 R7, RZ, RZ, RZ ;  /* 0x000000ffff077224 */ /* 0x00afe200078e00ff */
[----:B------:R-:W-:Y:S02]  /*1160*/  ULDC.64 UR12, c[0x0][0x208] ;  /* 0x00008200000c7ab9 */ /* 0x000fe40000000a00 */
[----:B------:R-:W-:-:S03]  /*1170*/  UISETP.NE.AND.EX UP0, UPT, UR9, URZ, UPT, UP0 ;  /* 0x0000003f0900728c */ /* 0x000fc6000bf05300 */
[----:B------:R-:W-:Y:S01]  /*1180*/  ULDC.64 UR8, c[0x0][0xa18] ;  /* 0x0002860000087ab9 */ /* 0x000fe20000000a00 */
[----:B------:R-:W1:Y:S01]  /*1190*/  LDC R17, c[0x0][0x288] ;  /* 0x0000a200ff117b82 */ /* 0x000e620000000800 */
[----:B------:R-:W-:Y:S01]  /*11a0*/  UISETP.NE.U32.AND UP1, UPT, UR8, URZ, UPT ;  /* 0x0000003f0800728c */ /* 0x000fe2000bf25070 */
[----:B------:R-:W-:-:S03]  /*11b0*/  PLOP3.LUT P0, PT, PT, PT, UP0, 0x80, 0x0 ;  /* 0x000000000000781c */ /* 0x000fc60003f0f008 */
[----:B------:R-:W-:-:S03]  /*11c0*/  UISETP.NE.AND.EX UP1, UPT, UR9, URZ, UPT, UP1 ;  /* 0x0000003f0900728c */ /* 0x000fc6000bf25310 */
[----:B------:R-:W-:Y:S01]  /*11d0*/  @UP0 ULDC.64 UR8, c[0x0][0xa28] ;  /* 0x00028a0000080ab9 */ /* 0x000fe20000000a00 */
[----:B--2---:R-:W2:Y:S01]  /*11e0*/  LDC R0, c[0x0][0x424] ;  /* 0x00010900ff007b82 */ /* 0x004ea20000000800 */
[----:B------:R-:W-:Y:S01]  /*11f0*/  @UP0 UIMAD.WIDE UR8, UR6, 0x4, UR8 ;  /* 0x00000004060808a5 */ /* 0x000fe2000f8e0208 */
[----:B------:R-:W-:-:S05]  /*1200*/  PLOP3.LUT P2, PT, PT, PT, UP1, 0x80, 0x0 ;  /* 0x000000000000781c */ /* 0x000fca0003f4f018 */
[----:B------:R-:W-:Y:S01]  /*1210*/  @UP1 ULDC.64 UR10, c[0x0][0xa18] ;  /* 0x00028600000a1ab9 */ /* 0x000fe20000000a00 */
[----:B------:R-:W-:Y:S01]  /*1220*/  IMAD.U32 R2, RZ, RZ, UR8 ;  /* 0x00000008ff027e24 */ /* 0x000fe2000f8e00ff */
[----:B------:R-:W3:Y:S01]  /*1230*/  LDC R11, c[0x0][0x2f0] ;  /* 0x0000bc00ff0b7b82 */ /* 0x000ee20000000800 */
[----:B------:R-:W-:Y:S01]  /*1240*/  IMAD.U32 R3, RZ, RZ, UR9 ;  /* 0x00000009ff037e24 */ /* 0x000fe2000f8e00ff */
[----:B------:R-:W-:Y:S02]  /*1250*/  @UP1 UIMAD.WIDE UR8, UR6, 0x4, UR10 ;  /* 0x00000004060818a5 */ /* 0x000fe4000f8e020a */
[----:B------:R-:W-:Y:S02]  /*1260*/  ULOP3.LUT UR4, UR7, 0xff000000, URZ, 0xc0, !UPT ;  /* 0xff00000007047892 */ /* 0x000fe4000f8ec03f */
[----:B------:R4:W5:Y:S01]  /*1270*/  @P0 LDG.E R7, desc[UR12][R2.64] ;  /* 0x0000000c02070981 */ /* 0x000962000c1e1900 */
[----:B------:R-:W-:Y:S01]  /*1280*/  ULDC.64 UR10, c[0x0][0xa20] ;  /* 0x00028800000a7ab9 */ /* 0x000fe20000000a00 */
[----:B------:R-:W-:Y:S01]  /*1290*/  IMAD.U32 R4, RZ, RZ, UR8 ;  /* 0x00000008ff047e24 */ /* 0x000fe2000f8e00ff */
[----:B------:R-:W-:Y:S01]  /*12a0*/  ULOP3.LUT UR8, UR7, 0xff0000, URZ, 0xc0, !UPT ;  /* 0x00ff000007087892 */ /* 0x000fe2000f8ec03f */
[----:B------:R-:W-:Y:S01]  /*12b0*/  IMAD.U32 R5, RZ, RZ, UR9 ;  /* 0x00000009ff057e24 */ /* 0x000fe2000f8e00ff */
[----:B------:R-:W-:Y:S01]  /*12c0*/  USHF.R.U32.HI UR4, URZ, 0x8, UR4 ;  /* 0x000000083f047899 */ /* 0x000fe20008011604 */
[----:B0-----:R-:W-:-:S03]  /*12d0*/  ISETP.NE.U32.AND P0, PT, R8, RZ, PT ;  /* 0x000000ff0800720c */ /* 0x001fc60003f05070 */
[----:B------:R-:W-:Y:S01]  /*12e0*/  ULEA.HI UR8, UR8, UR4, URZ, 0x10 ;  /* 0x0000000408087291 */ /* 0x000fe2000f8f803f */
[----:B------:R-:W-:Y:S01]  /*12f0*/  ISETP.NE.U32.AND P1, PT, RZ, UR10, PT ;  /* 0x0000000aff007c0c */ /* 0x000fe2000bf25070 */
[----:B------:R-:W-:Y:S01]  /*1300*/  ULOP3.LUT UR4, UR7, 0xffff, URZ, 0xc0, !UPT ;  /* 0x0000ffff07047892 */ /* 0x000fe2000f8ec03f */
[----:B------:R-:W-:Y:S01]  /*1310*/  ISETP.NE.AND.EX P0, PT, R9, RZ, PT, P0 ;  /* 0x000000ff0900720c */ /* 0x000fe20003f05300 */
[----:B-1----:R4:W5:Y:S01]  /*1320*/  @P2 LDG.E R17, desc[UR12][R4.64] ;  /* 0x0000000c04112981 */ /* 0x002962000c1e1900 */
[----:B------:R-:W-:Y:S02]  /*1330*/  ISETP.NE.AND.EX P1, PT, RZ, UR11, PT, P1 ;  /* 0x0000000bff007c0c */ /* 0x000fe4000bf25310 */
[----:B--2---:R-:W-:Y:S01]  /*1340*/  SEL R0, R0, 0x1, P0 ;  /* 0x0000000100007807 */ /* 0x004fe20000000000 */
[----:B------:R-:W-:Y:S01]  /*1350*/  IMAD.U32 R196, RZ, RZ, UR4 ;  /* 0x00000004ffc47e24 */ /* 0x000fe2000f8e00ff */
[----:B----4-:R-:W-:Y:S09]  /*1360*/  @P2 BRA `(.L_x_1145) ;  /* 0x0000000000302947 */ /* 0x010ff20003800000 */
[----:B------:R-:W-:Y:S02]  /*1370*/  ULDC.64 UR10, c[0x0][0xa00] ;  /* 0x00028000000a7ab9 */ /* 0x000fe40000000a00 */
[----:B------:R-:W-:-:S04]  /*1380*/  ISETP.NE.U32.AND P0, PT, RZ, UR10, PT ;  /* 0x0000000aff007c0c */ /* 0x000fc8000bf05070 */
[----:B------:R-:W-:-:S13]  /*1390*/  ISETP.NE.AND.EX P0, PT, RZ, UR11, PT, P0 ;  /* 0x0000000bff007c0c */ /* 0x000fda000bf05300 */
[----:B------:R-:W-:Y:S05]  /*13a0*/  @!P0 BRA `(.L_x_1145) ;  /* 0x0000000000208947 */ /* 0x000fea0003800000 */
[----:B------:R-:W-:Y:S01]  /*13b0*/  ULDC.64 UR10, c[0x0][0xa00] ;  /* 0x00028000000a7ab9 */ /* 0x000fe20000000a00 */
[----:B------:R-:W-:Y:S01]  /*13c0*/  ULDC.64 UR12, c[0x0][0x208] ;  /* 0x00008200000c7ab9 */ /* 0x000fe20000000a00 */
[----:B------:R-:W-:-:S06]  /*13d0*/  UIMAD.WIDE UR10, UR6, 0x4, UR10 ;  /* 0x00000004060a78a5 */ /* 0x000fcc000f8e020a */
[----:B------:R-:W-:Y:S02]  /*13e0*/  IMAD.U32 R2, RZ, RZ, UR10 ;  /* 0x0000000aff027e24 */ /* 0x000fe4000f8e00ff */
[----:B------:R-:W-:-:S05]  /*13f0*/  IMAD.U32 R3, RZ, RZ, UR11 ;  /* 0x0000000bff037e24 */ /* 0x000fca000f8e00ff */
[----:B-----5:R-:W2:Y:S04]  /*1400*/  LDG.E R17, desc[UR12][R2.64] ;  /* 0x0000000c02117981 */ /* 0x020ea8000c1e1900 */
[----:B------:R-:W2:Y:S02]  /*1410*/  LDG.E R4, desc[UR12][R2.64+0x4] ;  /* 0x0000040c02047981 */ /* 0x000ea4000c1e1900 */
[----:B--2---:R-:W-:-:S07]  /*1420*/  IMAD.IADD R17, R4, 0x1, -R17 ;  /* 0x0000000104117824 */ /* 0x004fce00078e0a11 */
.L_x_1145:
[----:B---3--:R-:W-:Y:S02]  /*1430*/  IMAD R16, R0, R11, RZ ;  /* 0x0000000b00107224 */ /* 0x008fe400078e02ff */
[----:B------:R-:W-:Y:S01]  /*1440*/  IMAD.U32 R221, RZ, RZ, UR6 ;  /* 0x00000006ffdd7e24 */ /* 0x000fe2000f8e00ff */
[----:B------:R-:W-:Y:S06]  /*1450*/  @!P1 BRA `(.L_x_1146) ;  /* 0x00000000001c9947 */ /* 0x000fec0003800000 */
[----:B------:R-:W-:Y:S01]  /*1460*/  ULDC.64 UR10, c[0x0][0xa20] ;  /* 0x00028800000a7ab9 */ /* 0x000fe20000000a00 */
[----:B------:R-:W-:Y:S01]  /*1470*/  ULDC.64 UR12, c[0x0][0x208] ;  /* 0x00008200000c7ab9 */ /* 0x000fe20000000a00 */
[----:B------:R-:W-:-:S06]  /*1480*/  UIMAD.WIDE UR6, UR6, 0x4, UR10 ;  /* 0x00000004060678a5 */ /* 0x000fcc000f8e020a */
[----:B------:R-:W-:Y:S02]  /*1490*/  IMAD.U32 R2, RZ, RZ, UR6 ;  /* 0x00000006ff027e24 */ /* 0x000fe4000f8e00ff */
[----:B------:R-:W-:-:S05]  /*14a0*/  IMAD.U32 R3, RZ, RZ, UR7 ;  /* 0x00000007ff037e24 */ /* 0x000fca000f8e00ff */
[----:B------:R0:W5:Y:S01]  /*14b0*/  LDG.E R16, desc[UR12][R2.64] ;  /* 0x0000000c02107981 */ /* 0x000162000c1e1900 */
[----:B------:R-:W-:Y:S05]  /*14c0*/  BRA `(.L_x_1147) ;  /* 0x0000000000307947 */ /* 0x000fea0003800000 */
.L_x_1146:
        /* <DEDUP_REMOVED lines=9> */
[----:B------:R-:W2:Y:S04]  /*1560*/  LDG.E R16, desc[UR12][R2.64] ;  /* 0x0000000c02107981 */ /* 0x000ea8000c1e1900 */
[----:B------:R-:W2:Y:S02]  /*1570*/  LDG.E R5, desc[UR12][R2.64+0x4] ;  /* 0x0000040c02057981 */ /* 0x000ea4000c1e1900 */
[----:B--2---:R-:W-:-:S07]  /*1580*/  IMAD.IADD R16, R5, 0x1, -R16 ;  /* 0x0000000105107824 */ /* 0x004fce00078e0a10 */
.L_x_1147:
[----:B------:R-:W-:Y:S01]  /*1590*/  ULDC UR4, c[0x0][0x448] ;  /* 0x0001120000047ab9 */ /* 0x000fe20000000800 */
[----:B-----5:R-:W-:Y:S01]  /*15a0*/  IMAD.IADD R16, R16, 0x1, -R7 ;  /* 0x0000000110107824 */ /* 0x020fe200078e0a07 */
[----:B------:R-:W-:Y:S02]  /*15b0*/  UISETP.NE.AND UP0, UPT, UR4, 0x1, UPT ;  /* 0x000000010400788c */ /* 0x000fe4000bf05270 */
[----:B------:R-:W-:Y:S02]  /*15c0*/  USHF.L.U32 UR39, UR5, 0x7, URZ ;  /* 0x0000000705277899 */ /* 0x000fe4000800063f */
[----:B------:R-:W-:Y:S01]  /*15d0*/  IADD3 R0, R16, 0x1, -R17 ;  /* 0x0000000110007810 */ /* 0x000fe20007ffe811 */
[----:B------:R-:W-:Y:S01]  /*15e0*/  ULDC.64 UR4, c[0x0][0x9e0] ;  /* 0x0002780000047ab9 */ /* 0x000fe20000000a00 */
[----:B------:R-:W-:Y:S02]  /*15f0*/  UIADD3 UR9, UR39, 0x7f, URZ ;  /* 0x0000007f27097890 */ /* 0x000fe4000fffe03f */
[----:B------:R-:W-:Y:S01]  /*1600*/  R2UR UR10, R0 ;  /* 0x00000000000a72ca */ /* 0x000fe200000e0000 */
[----:B------:R-:W-:-:S02]  /*1610*/  UISETP.GE.AND UP1, UPT, UR5, 0x1, UPT ;  /* 0x000000010500788c */ /* 0x000fc4000bf26270 */
[----:B------:R-:W-:Y:S01]  /*1620*/  @UP0 ULDC UR6, c[0x0][0x44c] ;  /* 0x0001130000060ab9 */ /* 0x000fe20000000800 */
[----:B------:R-:W-:Y:S01]  /*1630*/  @UP0 ULDC UR11, c[0x0][0x450] ;  /* 0x00011400000b0ab9 */ /* 0x000fe20000000800 */
[----:B------:R-:W-:Y:S02]  /*1640*/  UIMAD.WIDE.U32 UR6, UR9, UR6, URZ ;  /* 0x00000006090672a5 */ /* 0x000fe4000f8e003f */
[----:B------:R-:W-:Y:S02]  /*1650*/  PLOP3.LUT P1, PT, PT, PT, UP1, 0x80, 0x0 ;  /* 0x000000000000781c */ /* 0x000fe40003f2f018 */
        /* <DEDUP_REMOVED lines=15> */
.L_x_1149:
[----:B------:R-:W-:-:S11]  /*1750*/  UISETP.NE.AND UP1, UPT, UR5, 0x1, UPT ;  /* 0x000000010500788c */ /* 0x000fd6000bf25270 */
[----:B------:R-:W-:Y:S02]  /*1760*/  @UP1 ULDC.64 UR10, c[0x0][0x9e8] ;  /* 0x00027a00000a1ab9 */ /* 0x000fe40000000a00 */
[----:B------:R-:W-:-:S04]  /*1770*/  UIMAD.WIDE.U32 UR6, UR4, UR10, URZ ;  /* 0x0000000a040672a5 */ /* 0x000fc8000f8e003f */
[----:B------:R-:W-:-:S12]  /*1780*/  @UP1 USHF.R.U32.HI UR4, URZ, UR11, UR7 ;  /* 0x0000000b3f041299 */ /* 0x000fd80008011607 */
.L_x_1150:
[----:B------:R-:W-:-:S06]  /*1790*/  UIMAD UR4, UR4, UR5, UR5 ;  /* 0x00000005040472a4 */ /* 0x000fcc000f8e0205 */
[----:B------:R-:W-:-:S07]  /*17a0*/  VIMNMX R0, R0, UR4, PT ;  /* 0x0000000400007c48 */ /* 0x000fce000bfe0100 */
.L_x_1148:
[----:B------:R-:W-:Y:S01]  /*17b0*/  IMAD.IADD R77, R16, 0x1, -R17 ;  /* 0x00000001104d7824 */ /* 0x000fe200078e0a11 */
[----:B------:R-:W-:Y:S01]  /*17c0*/  @UP0 ULDC UR6, c[0x0][0x44c] ;  /* 0x0001130000060ab9 */ /* 0x000fe20000000800 */
[----:B0-----:R-:W-:Y:S01]  /*17d0*/  VIADD R2, R0, 0x5f ;  /* 0x0000005f00027836 */ /* 0x001fe20000000000 */
[----:B------:R-:W-:Y:S01]  /*17e0*/  UIMAD.WIDE.U32 UR6, UR39, UR6, URZ ;  /* 0x00000006270672a5 */ /* 0x000fe2000f8e003f */
[----:B------:R-:W-:Y:S01]  /*17f0*/  VIADD R0, R16, 0x5f ;  /* 0x0000005f10007836 */ /* 0x000fe20000000000 */
        /* <DEDUP_REMOVED lines=25> */
.L_x_1152:
[----:B------:R-:W-:-:S11]  /*1990*/  UISETP.NE.AND UP0, UPT, UR5, 0x1, UPT ;  /* 0x000000010500788c */ /* 0x000fd6000bf05270 */
[----:B------:R-:W-:Y:S02]  /*19a0*/  @UP0 ULDC.64 UR10, c[0x0][0x9e8] ;  /* 0x00027a00000a0ab9 */ /* 0x000fe40000000a00 */
[----:B------:R-:W-:-:S04]  /*19b0*/  UIMAD.WIDE.U32 UR6, UR4, UR10, URZ ;  /* 0x0000000a040672a5 */ /* 0x000fc8000f8e003f */
[----:B------:R-:W-:-:S12]  /*19c0*/  @UP0 USHF.R.U32.HI UR4, URZ, UR11, UR7 ;  /* 0x0000000b3f040299 */ /* 0x000fd80008011607 */
.L_x_1153:
[----:B------:R-:W-:-:S04]  /*19d0*/  UIMAD UR4, UR4, UR5, URZ ;  /* 0x00000005040472a4 */ /* 0x000fc8000f8e023f */
[----:B------:R-:W-:-:S04]  /*19e0*/  UISETP.LT.AND UP0, UPT, UR9, UR4, UPT ;  /* 0x000000040900728c */ /* 0x000fc8000bf01270 */
[----:B------:R-:W-:-:S12]  /*19f0*/  USEL UR9, UR9, UR4, !UP0 ;  /* 0x0000000409097287 */ /* 0x000fd8000c000000 */
.L_x_1151:
[----:B------:R-:W-:Y:S02]  /*1a00*/  UIMAD.WIDE UR4, UR9, 0x2aaaaaab, URZ ;  /* 0x2aaaaaab090478a5 */ /* 0x000fe4000f8e023f */
[----:B------:R-:W-:Y:S02]  /*1a10*/  ULOP3.LUT UR6, UR8, 0xff, URZ, 0xc0, !UPT ;  /* 0x000000ff08067892 */ /* 0x000fe4000f8ec03f */
[----:B------:R-:W-:-:S04]  /*1a20*/  USHF.R.U32.HI UR4, URZ, 0x1f, UR5 ;  /* 0x0000001f3f047899 */ /* 0x000fc80008011605 */
[----:B------:R-:W-:Y:S01]  /*1a30*/  ULEA.HI.SX32 UR4, UR5, UR4, 0x1c ;  /* 0x0000000405047291 */ /* 0x000fe2000f8fe23f */
[----:B------:R-:W-:Y:S01]  /*1a40*/  IMAD.U32 R195, RZ, RZ, UR6 ;  /* 0x00000006ffc37e24 */ /* 0x000fe2000f8e00ff */
[----:B------:R-:W-:Y:S02]  /*1a50*/  USHF.R.U32.HI UR5, URZ, 0x10, UR8 ;  /* 0x000000103f057899 */ /* 0x000fe40008011608 */
[----:B------:R-:W-:-:S04]  /*1a60*/  UISETP.LT.AND UP0, UPT, URZ, UR4, UPT ;  /* 0x000000043f00728c */ /* 0x000fc8000bf01270 */
[----:B------:R-:W-:Y:S01]  /*1a70*/  USEL UR61, URZ, UR4, !UP0 ;  /* 0x000000043f3d7287 */ /* 0x000fe2000c000000 */
[----:B------:R-:W-:Y:S02]  /*1a80*/  IMAD.U32 R194, RZ, RZ, UR5 ;  /* 0x00000005ffc27e24 */ /* 0x000fe4000f8e00ff */
[----:B------:R-:W-:-:S03]  /*1a90*/  UMOV UR4, URZ ;  /* 0x0000003f00047c82 */ /* 0x000fc60008000000 */
[----:B------:R-:W-:-:S13]  /*1aa0*/  ISETP.GT.AND P0, PT, R76, UR61, PT ;  /* 0x0000003d4c007c0c */ /* 0x000fda000bf04270 */
[----:B------:R-:W-:Y:S05]  /*1ab0*/  @!P0 BRA `(.L_x_1154) ;  /* 0x00000000009c8947 */ /* 0x000fea0003800000 */
[----:B------:R-:W-:Y:S01]  /*1ac0*/  R2UR UR5, R194 ;  /* 0x00000000c20572ca */ /* 0x000fe200000e0000 */
[----:B------:R-:W-:-:S12]  /*1ad0*/  ULDC UR4, c[0x0][0x9f0] ;  /* 0x00027c0000047ab9 */ /* 0x000fd80000000800 */
[----:B------:R-:W-:-:S04]  /*1ae0*/  UISETP.NE.AND UP0, UPT, UR5, URZ, UPT ;  /* 0x0000003f0500728c */ /* 0x000fc8000bf05270 */
[----:B------:R-:W-:-:S03]  /*1af0*/  USEL UR9, UR5, UR4, UP0 ;  /* 0x0000000405097287 */ /* 0x000fc60008000000 */
[----:B------:R-:W-:-:S03]  /*1b00*/  UMOV UR4, URZ ;  /* 0x0000003f00047c82 */ /* 0x000fc60008000000 */
[----:B------:R-:W-:-:S05]  /*1b10*/  IMAD.U32 R5, RZ, RZ, UR9 ;  /* 0x00000009ff057e24 */ /* 0x000fca000f8e00ff */
        /* <DEDUP_REMOVED lines=33> */
.L_x_1154:
[----:B------:R-:W-:Y:S01]  /*1d30*/  R2UR UR5, R195 ;  /* 0x00000000c30572ca */ /* 0x000fe200000e0000 */
[----:B------:R-:W-:Y:S01]  /*1d40*/  IMAD.U32 R3, RZ, RZ, UR4 ;  /* 0x00000004ff037e24 */ /* 0x000fe2000f8e00ff */
[----:B------:R-:W-:Y:S01]  /*1d50*/  PLOP3.LUT P0, PT, PT, PT, PT, 0x80, 0x0 ;  /* 0x000000000000781c */ /* 0x000fe20003f0f070 */
[----:B------:R-:W-:Y:S01]  /*1d60*/  IMAD.MOV.U32 R4, RZ, RZ, RZ ;  /* 0x000000ffff047224 */ /* 0x000fe200078e00ff */
        /* <DEDUP_REMOVED lines=9> */
[----:B------:R-:W-:Y:S01]  /*1e00*/  UIMAD UR61, UR5, UR4, UR61 ;  /* 0x00000004053d72a4 */ /* 0x000fe2000f8e023d */
[----:B------:R-:W-:Y:S02]  /*1e10*/  CS2R R102, SRZ ;  /* 0x0000000000667805 */ /* 0x000fe4000001ff00 */
[----:B------:R-:W-:-:S02]  /*1e20*/  CS2R R100, SRZ ;  /* 0x0000000000647805 */ /* 0x000fc4000001ff00 */
[----:B------:R-:W-:Y:S02]  /*1e30*/  CS2R R98, SRZ ;  /* 0x0000000000627805 */ /* 0x000fe4000001ff00 */
[----:B------:R-:W-:Y:S02]  /*1e40*/  CS2R R96, SRZ ;  /* 0x0000000000607805 */ /* 0x000fe4000001ff00 */
[----:B------:R-:W-:Y:S02]  /*1e50*/  CS2R R94, SRZ ;  /* 0x00000000005e7805 */ /* 0x000fe4000001ff00 */
[----:B------:R-:W-:Y:S02]  /*1e60*/  VIADDMNMX R76, R3, UR61, R76, PT ;  /* 0x0000003d034c7c46 */ /* 0x000fe4000b80014c */
[----:B------:R-:W-:Y:S02]  /*1e70*/  CS2R R92, SRZ ;  /* 0x00000000005c7805 */ /* 0x000fe4000001ff00 */
        /* <DEDUP_REMOVED lines=72> */
.L_x_1156:
[----:B------:R-:W2:Y:S01]  /*2300*/  LDL R2, [R1+0x30] ;  /* 0x0000300001027983 */ /* 0x000ea20000100800 */
[----:B------:R-:W-:-:S13]  /*2310*/  R2UR UR6, R222 ;  /* 0x00000000de0672ca */ /* 0x000fda00000e0000 */
[----:B------:R-:W-:-:S04]  /*2320*/  ULEA.HI UR4, UR6, UR6, URZ, 0x1 ;  /* 0x0000000606047291 */ /* 0x000fc8000f8f083f */
[----:B------:R-:W-:-:S04]  /*2330*/  ULOP3.LUT UR4, UR4, 0xfffffffe, URZ, 0xc0, !UPT ;  /* 0xfffffffe04047892 */ /* 0x000fc8000f8ec03f */
[----:B------:R-:W-:-:S06]  /*2340*/  UIADD3 UR4, UR6, -UR4, URZ ;  /* 0x8000000406047290 */ /* 0x000fcc000fffe03f */
[----:B------:R-:W-:-:S05]  /*2350*/  IMAD.U32 R0, RZ, RZ, UR4 ;  /* 0x00000004ff007e24 */ /* 0x000fca000f8e00ff */
[----:B------:R-:W-:-:S04]  /*2360*/  SHF.L.U32 R0, R0, 0x1f, RZ ;  /* 0x0000001f00007819 */ /* 0x000fc800000006ff */
[----:B------:R-:W0:Y:S01]  /*2370*/  SYNCS.PHASECHK.TRANS64.TRYWAIT P1, [UR37+0x30800], R0 ;  /* 0x03080000ff0075a7 */ /* 0x000e220008020165 */
[----:B--2---:R-:W-:-:S13]  /*2380*/  R2UR UR5, R2 ;  /* 0x00000000020572ca */ /* 0x004fda00000e0000 */
[----:B------:R-:W-:-:S05]  /*2390*/  IMAD.U32 R2, RZ, RZ, UR5 ;  /* 0x00000005ff027e24 */ /* 0x000fca000f8e00ff */
[----:B------:R-:W-:Y:S01]  /*23a0*/  ISETP.NE.AND P0, PT, R2, 0x3, PT ;  /* 0x000000030200780c */ /* 0x000fe20003f05270 */
[----:B0-----:R-:W-:-:S12]  /*23b0*/  @!P1 BRA `(.L_x_1157) ;  /* 0x0000017400d49947 */ /* 0x001fd80003800000 */
.L_x_1387:
[----:B------:R-:W-:Y:S05]  /*23c0*/  @!P0 BRA `(.L_x_1158) ;  /* 0x0000000000048947 */ /* 0x000fea0003800000 */
[----:B------:R-:W-:Y:S01]  /*23d0*/  BPT.TRAP 0x1 ;  /* 0x000000040000795c */ /* 0x000fe20000300000 */
.L_x_1158:
[----:B0-----:R-:W-:Y:S02]  /*23e0*/  IMAD.U32 R3, RZ, RZ, UR36 ;  /* 0x00000024ff037e24 */ /* 0x001fe4000f8e00ff */
[----:B------:R-:W-:-:S03]  /*23f0*/  IMAD.U32 R0, RZ, RZ, UR38 ;  /* 0x00000026ff007e24 */ /* 0x000fc6000f8e00ff */
[----:B------:R-:W-:Y:S02]  /*2400*/  LEA R3, R3, UR37, 0x3 ;  /* 0x0000002503037c11 */ /* 0x000fe4000f8e18ff */
[----:B------:R-:W-:-:S04]  /*2410*/  SHF.L.U32 R0, R0, 0x1f, RZ ;  /* 0x0000001f00007819 */ /* 0x000fc800000006ff */
[----:B------:R0:W1:Y:S01]  /*2420*/  SYNCS.PHASECHK.TRANS64.TRYWAIT P2, [R3+URZ+0x30830], R0 ;  /* 0x03083000030075a7 */ /* 0x000062000804017f */
[----:B------:R-:W-:Y:S05]  /*2430*/  @!P0 BRA `(.L_x_1159) ;  /* 0x0000000000048947 */ /* 0x000fea0003800000 */
[----:B------:R-:W-:Y:S01]  /*2440*/  BPT.TRAP 0x1 ;  /* 0x000000040000795c */ /* 0x000fe20000300000 */
.L_x_1159:
[----:B------:R-:W2:Y:S02]  /*2450*/  S2R R2, SR_TID.X ;  /* 0x0000000000027919 */ /* 0x000ea40000002100 */
[----:B--2---:R-:W-:-:S04]  /*2460*/  LOP3.LUT R2, R2, 0x7f, RZ, 0xc0, !PT ;  /* 0x0000007f02027812 */ /* 0x004fc800078ec0ff */
[----:B------:R-:W-:Y:S01]  /*2470*/  ISETP.NE.AND P1, PT, R2, RZ, PT ;  /* 0x000000ff0200720c */ /* 0x000fe20003f25270 */
[----:B-1----:R-:W-:-:S12]  /*2480*/  @P2 BRA `(.L_x_1160) ;  /* 0x0000000000082947 */ /* 0x002fd80003800000 */
[----:B------:R-:W1:Y:S02]  /*2490*/  SYNCS.PHASECHK.TRANS64.TRYWAIT P2, [R3+URZ+0x30830], R0 ;  /* 0x03083000030075a7 */ /* 0x000e64000804017f */
[----:B-1----:R-:W-:Y:S05]  /*24a0*/  @!P2 BRA `(.L_x_1161) ;  /* 0x0000017400b0a947 */ /* 0x002fea0003800000 */
.L_x_1160:
[----:B------:R-:W-:Y:S05]  /*24b0*/  WARPSYNC.ALL ;  /* 0x0000000000007948 */ /* 0x000fea0003800000 */
[----:B------:R-:W-:Y:S01]  /*24c0*/  UIADD3 UR4, UR37, 0x1e400, URZ ;  /* 0x0001e40025047890 */ /* 0x000fe2000fffe03f */
[----:B------:R-:W-:Y:S01]  /*24d0*/  WARPGROUP.ARRIVE ;  /* 0x00000000000079c5 */ /* 0x000fe20000000000 */
[----:B------:R-:W-:Y:S01]  /*24e0*/  UMOV UR9, 0x40000040 ;  /* 0x4000004000097882 */ /* 0x000fe20000000000 */
[----:B------:R-:W-:Y:S01]  /*24f0*/  UMOV UR11, 0x40000040 ;  /* 0x40000040000b7882 */ /* 0x000fe20000000000 */
[----:B------:R-:W-:Y:S01]  /*2500*/  USHF.R.U32.HI UR4, URZ, 0x4, UR4 ;  /* 0x000000043f047899 */ /* 0x000fe20008011604 */
[----:B------:R-:W-:Y:S01]  /*2510*/  IMAD.U32 R5, RZ, RZ, UR9 ;  /* 0x00000009ff057e24 */ /* 0x000fe2000f8e00ff */
[----:B------:R-:W-:Y:S01]  /*2520*/  UMOV UR13, 0x40000040 ;  /* 0x40000040000d7882 */ /* 0x000fe20000000000 */
[----:B------:R-:W-:Y:S01]  /*2530*/  UMOV UR15, 0x40000040 ;  /* 0x40000040000f7882 */ /* 0x000fe20000000000 */
[----:B------:R-:W-:Y:S01]  /*2540*/  ULOP3.LUT UR4, UR4, 0x3fff, URZ, 0xc0, !UPT ;  /* 0x00003fff04047892 */ /* 0x000fe2000f8ec03f */
[----:B01----:R-:W-:Y:S01]  /*2550*/  VIADD R0, R23, UR39 ;  /* 0x0000002717007c36 */ /* 0x003fe20008000000 */
[----:B------:R-:W-:Y:S01]  /*2560*/  UMOV UR17, 0x40000040 ;  /* 0x4000004000117882 */ /* 0x000fe20000000000 */
[----:B------:R-:W-:Y:S01]  /*2570*/  UMOV UR19, 0x40000040 ;  /* 0x4000004000137882 */ /* 0x000fe20000000000 */
[----:B------:R-:W-:Y:S01]  /*2580*/  ULOP3.LUT UR60, UR4, 0x10000, URZ, 0xfc, !UPT ;  /* 0x00010000043c7892 */ /* 0x000fe2000f8efc3f */
[----:B------:R-:W-:Y:S01]  /*2590*/  IMAD.MOV.U32 R2, RZ, RZ, R0 ;  /* 0x000000ffff027224 */ /* 0x000fe200078e0000 */
[----:B------:R-:W-:-:S02]  /*25a0*/  ULOP3.LUT UR4, UR40, 0x10000, URZ, 0xfc, !UPT ;  /* 0x0001000028047892 */ /* 0x000fc4000f8efc3f */
[----:B------:R-:W-:Y:S02]  /*25b0*/  UIMAD UR5, UR36, 0x900, UR60 ;  /* 0x00000900240578a4 */ /* 0x000fe4000f8e023c */
[----:B------:R-:W-:Y:S02]  /*25c0*/  UIADD3 UR12, UR4, 0x4, URZ ;  /* 0x00000004040c7890 */ /* 0x000fe4000fffe03f */
[----:B------:R-:W-:Y:S01]  /*25d0*/  UIADD3 UR14, UR5, 0x4, URZ ;  /* 0x00000004050e7890 */ /* 0x000fe2000fffe03f */
[----:B------:R-:W-:Y:S02]  /*25e0*/  UMOV UR8, UR4 ;  /* 0x0000000400087c82 */ /* 0x000fe40008000000 */
[----:B------:R-:W-:Y:S01]  /*25f0*/  UMOV UR10, UR5 ;  /* 0x00000005000a7c82 */ /* 0x000fe20008000000 */
[----:B------:R-:W-:Y:S01]  /*2600*/  IMAD.U32 R4, RZ, RZ, UR8 ;  /* 0x00000008ff047e24 */ /* 0x000fe2000f8e00ff */
[----:B------:R-:W-:Y:S01]  /*2610*/  HGMMA.64x96x16.F32.BF16 R24, gdesc[UR8], RZ, !UPT, gsb0 ;  /* 0x01600000081879f0 */ /* 0x000fe2000c0018ff */
[----:B------:R-:W-:-:S02]  /*2620*/  UIADD3 UR8, UR4, 0x2, URZ ;  /* 0x0000000204087890 */ /* 0x000fc4000fffe03f */
[----:B------:R-:W-:Y:S01]  /*2630*/  UIADD3 UR10, UR5, 0x2, URZ ;  /* 0x00000002050a7890 */ /* 0x000fe2000fffe03f */
[----:B------:R-:W-:Y:S01]  /*2640*/  UMOV UR9, 0x40000040 ;  /* 0x4000004000097882 */ /* 0x000fe20000000000 */
[----:B------:R-:W-:Y:S01]  /*2650*/  UMOV UR11, 0x40000040 ;  /* 0x40000040000b7882 */ /* 0x000fe20000000000 */
[----:B------:R-:W-:Y:S02]  /*2660*/  UIADD3 UR16, UR4, 0x6, URZ ;  /* 0x0000000604107890 */ /* 0x000fe4000fffe03f */
[----:B------:R-:W-:Y:S02]  /*2670*/  UIADD3 UR18, UR5, 0x6, URZ ;  /* 0x0000000605127890 */ /* 0x000fe4000fffe03f */
[----:B------:R-:W-:Y:S02]  /*2680*/  UIADD3 UR20, UR4, 0x400, URZ ;  /* 0x0000040004147890 */ /* 0x000fe4000fffe03f */
[----:B------:R-:W-:Y:S01]  /*2690*/  UIADD3 UR22, UR5, 0x300, URZ ;  /* 0x0000030005167890 */ /* 0x000fe2000fffe03f */
[----:B------:R-:W-:Y:S01]  /*26a0*/  UMOV UR21, 0x40000040 ;  /* 0x4000004000157882 */ /* 0x000fe20000000000 */
[----:B------:R-:W-:Y:S01]  /*26b0*/  UMOV UR23, 0x40000040 ;  /* 0x4000004000177882 */ /* 0x000fe20000000000 */
[----:B------:R-:W-:-:S02]  /*26c0*/  UIADD3 UR24, UR4, 0x402, URZ ;  /* 0x0000040204187890 */ /* 0x000fc4000fffe03f */
[----:B------:R-:W-:Y:S01]  /*26d0*/  UIADD3 UR26, UR5, 0x302, URZ ;  /* 0x00000302051a7890 */ /* 0x000fe2000fffe03f */
[----:B------:R-:W-:Y:S01]  /*26e0*/  UMOV UR25, 0x40000040 ;  /* 0x4000004000197882 */ /* 0x000fe20000000000 */
[----:B------:R-:W-:Y:S01]  /*26f0*/  UMOV UR27, 0x40000040 ;  /* 0x40000040001b7882 */ /* 0x000fe20000000000 */
[----:B------:R-:W-:Y:S02]  /*2700*/  UIADD3 UR28, UR4, 0x404, URZ ;  /* 0x00000404041c7890 */ /* 0x000fe4000fffe03f */
[----:B------:R-:W-:Y:S01]  /*2710*/  UIADD3 UR30, UR5, 0x304, URZ ;  /* 0x00000304051e7890 */ /* 0x000fe2000fffe03f */
[----:B------:R-:W-:Y:S01]  /*2720*/  UMOV UR29, 0x40000040 ;  /* 0x40000040001d7882 */ /* 0x000fe20000000000 */
[----:B------:R-:W-:Y:S01]  /*2730*/  UMOV UR31, 0x40000040 ;  /* 0x40000040001f7882 */ /* 0x000fe20000000000 */
        /* <DEDUP_REMOVED lines=20> */
[----:B------:R-:W-:Y:S02]  /*2880*/  ULDC UR4, c[0x0][0x448] ;  /* 0x0001120000047ab9 */ /* 0x000fe40000000800 */
[----:B------:R-:W-:-:S06]  /*2890*/  UISETP.NE.AND UP0, UPT, UR4, 0x1, UPT ;  /* 0x000000010400788c */ /* 0x000fcc000bf05270 */
[----:B------:R-:W-:Y:S02]  /*28a0*/  PLOP3.LUT P2, PT, PT, PT, UP0, 0x80, 0x0 ;  /* 0x000000000000781c */ /* 0x000fe40003f4f008 */
[----:B------:R-:W-:-:S03]  /*28b0*/  PLOP3.LUT P3, PT, PT, PT, UP0, 0x80, 0x0 ;  /* 0x000000000000781c */ /* 0x000fc60003f6f008 */
[----:B------:R-:W-:-:S08]  /*28c0*/  @UP0 ULDC UR4, c[0x0][0x44c] ;  /* 0x0001130000040ab9 */ /* 0x000fd00000000800 */
[----:B------:R-:W-:Y:S01]  /*28d0*/  @P2 IMAD.HI.U32 R6, R0, UR4, RZ ;  /* 0x0000000400062c27 */ /* 0x000fe2000f8e00ff */
[----:B------:R-:W-:-:S03]  /*28e0*/  @UP0 ULDC UR4, c[0x0][0x450] ;  /* 0x0001140000040ab9 */ /* 0x000fc60000000800 */
[----:B------:R-:W-:Y:S01]  /*28f0*/  @!P1 VIADD R0, R3, 0x30840 ;  /* 0x0003084003009836 */ /* 0x000fe20000000000 */
[----:B------:R-:W-:Y:S01]  /*2900*/  @P3 SHF.R.U32.HI R2, RZ, UR4, R6 ;  /* 0x00000004ff023c19 */ /* 0x000fe20008011606 */
[----:B------:R-:W-:Y:S01]  /*2910*/  IMAD.MOV.U32 R3, RZ, RZ, -0x60 ;  /* 0xffffffa0ff037424 */ /* 0x000fe200078e00ff */
[----:B------:R-:W-:Y:S02]  /*2920*/  ULDC.64 UR4, c[0x0][0x9e0] ;  /* 0x0002780000047ab9 */ /* 0x000fe40000000a00 */
[----:B------:R-:W-:Y:S01]  /*2930*/  UISETP.GE.AND UP1, UPT, UR5, 0x1, UPT ;  /* 0x000000010500788c */ /* 0x000fe2000bf26270 */
[----:B------:R-:W0:Y:S01]  /*2940*/  SHFL.IDX PT, R12, R2, RZ, 0x1c1f ;  /* 0x001c1fff020c7589 */ /* 0x000e2200000e0000 */
[----:B------:R-:W-:Y:S01]  /*2950*/  IMAD R3, R76, R3, 0x61 ;  /* 0x000000614c037424 */ /* 0x000fe200078e0203 */
[----:B------:R-:W-:-:S03]  /*2960*/  @!P1 PRMT R0, RZ, 0x654, R0 ;  /* 0x00000654ff009816 */ /* 0x000fc60000000000 */
[----:B------:R-:W-:Y:S01]  /*2970*/  PLOP3.LUT P2, PT, PT, PT, UP1, 0x40, 0x0 ;  /* 0x000000000000781c */ /* 0x000fe20003f4e818 */
[----:B------:R-:W-:Y:S01]  /*2980*/  VIADD R10, R3, 0xffffffff ;  /* 0xffffffff030a7836 */ /* 0x000fe20000000000 */
[----:B------:R-:W-:-:S03]  /*2990*/  IADD3 R6, R16, R3, -R19 ;  /* 0x0000000310067210 */ /* 0x000fc60007ffe813 */
[----:B------:R-:W-:Y:S01]  /*29a0*/  IMAD.IADD R11, R10, 0x1, -R19 ;  /* 0x000000010a0b7824 */ /* 0x000fe200078e0a13 */
[----:B------:R-:W-:Y:S02]  /*29b0*/  WARPGROUP.DEPBAR.LE gsb0, 0x0 ;  /* 0x00008000000079c5 */ /* 0x000fe40000010000 */
[----:B------:R-:W-:Y:S01]  /*29c0*/  WARPGROUP.ARRIVE ;  /* 0x00000000000079c5 */ /* 0x000fe20000000000 */
[----:B------:R-:W-:-:S04]  /*29d0*/  IMAD.IADD R6, R6, 0x1, -R17 ;  /* 0x0000000106067824 */ /* 0x000fc800078e0a11 */
[----:B------:R-:W-:Y:S01]  /*29e0*/  VIADD R8, R6, UR4 ;  /* 0x0000000406087c36 */ /* 0x000fe20008000000 */
[----:B------:R-:W-:Y:S03]  /*29f0*/  HGMMA.64x96x16.F32.BF16 R24, gdesc[UR8], R24, gsb0 ;  /* 0x01600000081879f0 */ /* 0x000fe60008001818 */
[----:B------:R-:W-:Y:S02]  /*2a00*/  WARPGROUP.DEPBAR.LE gsb0, 0x0 ;  /* 0x00008000000079c5 */ /* 0x000fe40000010000 */
[----:B------:R-:W-:-:S06]  /*2a10*/  WARPGROUP.ARRIVE ;  /* 0x00000000000079c5 */ /* 0x000fcc0000000000 */
[----:B------:R-:W-:Y:S01]  /*2a20*/  HGMMA.64x96x16.F32.BF16 R24, gdesc[UR12], R24, gsb0 ;  /* 0x016000000c1879f0 */ /* 0x000fe20008001818 */
[----:B------:R-:W-:Y:S02]  /*2a30*/  ULDC UR15, c[0x0][0x9dc] ;  /* 0x00027700000f7ab9 */ /* 0x000fe40000000800 */
[----:B------:R-:W-:-:S06]  /*2a40*/  ULOP3.LUT UR6, URZ, UR15, URZ, 0x33, !UPT ;  /* 0x0000000f3f067292 */ /* 0x000fcc000f8e333f */
[----:B------:R-:W-:-:S04]  /*2a50*/  VIADD R9, R6, UR6 ;  /* 0x0000000606097c36 */ /* 0x000fc80008000000 */
[----:B0-----:R-:W-:Y:S01]  /*2a60*/  IMAD.IADD R3, R9, 0x1, R12 ;  /* 0x0000000109037824 */ /* 0x001fe200078e020c */
        /* <DEDUP_REMOVED lines=28> */
[----:B------:R0:W-:Y:S02]  /*2c30*/  @!P1 SYNCS.ARRIVE.TRANS64.RED.A1T0 RZ, [R0+URZ], RZ ;  /* 0x000000ff00ff99a7 */ /* 0x0001e4000810043f */
[----:B0-----:R-:W-:-:S05]  /*2c40*/  IMAD R0, R76, -0x60, R16 ;  /* 0xffffffa04c007824 */ /* 0x001fca00078e0210 */
[----:B------:R-:W-:-:S04]  /*2c50*/  IADD3 R7, -R19, 0x60, R0 ;  /* 0x0000006013077810 */ /* 0x000fc80007ffe100 */
[----:B------:R-:W-:Y:S01]  /*2c60*/  VIADDMNMX R0, R12, R8, R7, PT ;  /* 0x000000080c007246 */ /* 0x000fe20003800107 */
[----:B------:R-:W-:Y:S06]  /*2c70*/  @P2 BRA `(.L_x_1162) ;  /* 0x0000000000542947 */ /* 0x000fec0003800000 */
[----:B------:R-:W-:Y:S01]  /*2c80*/  IADD3 R6, -R17, R16, R12 ;  /* 0x0000001011067210 */ /* 0x000fe20007ffe10c */
        /* <DEDUP_REMOVED lines=11> */
.L_x_1164:
[----:B------:R-:W-:-:S06]  /*2d40*/  UISETP.NE.AND UP2, UPT, UR5, 0x1, UPT ;  /* 0x000000010500788c */ /* 0x000fcc000bf45270 */
[----:B------:R-:W-:-:S05]  /*2d50*/  PLOP3.LUT P2, PT, PT, PT, UP2, 0x80, 0x0 ;  /* 0x000000000000781c */ /* 0x000fca0003f4f028 */
[----:B------:R-:W-:-:S08]  /*2d60*/  @UP2 ULDC.64 UR6, c[0x0][0x9e8] ;  /* 0x00027a0000062ab9 */ /* 0x000fd00000000a00 */
[----:B------:R-:W-:-:S05]  /*2d70*/  @P2 IMAD.HI.U32 R12, R6, UR6, RZ ;  /* 0x00000006060c2c27 */ /* 0x000fca000f8e00ff */
[----:B------:R-:W-:-:S07]  /*2d80*/  @P2 SHF.R.U32.HI R6, RZ, UR7, R12 ;  /* 0x00000007ff062c19 */ /* 0x000fce000801160c */
.L_x_1165:
[----:B------:R-:W-:Y:S05]  /*2d90*/  BSYNC B0 ;  /* 0x0000000000007941 */ /* 0x000fea0003800000 */
.L_x_1163:
[----:B------:R-:W-:-:S05]  /*2da0*/  IMAD R6, R6, UR5, R11 ;  /* 0x0000000506067c24 */ /* 0x000fca000f8e020b */
[----:B------:R-:W-:Y:S02]  /*2db0*/  VIMNMX R3, R3, R6, !PT ;  /* 0x0000000603037248 */ /* 0x000fe40007fe0100 */
[----:B------:R-:W-:-:S07]  /*2dc0*/  VIADDMNMX R0, R6, UR5, R0, PT ;  /* 0x0000000506007c46 */ /* 0x000fce000b800100 */
.L_x_1162:
[C---:B------:R-:W-:Y:S01]  /*2dd0*/  ISETP.GE.AND P2, PT, R10.reuse, 0x2, PT ;  /* 0x000000020a00780c */ /* 0x040fe20003f46270 */
[----:B------:R-:W0:Y:S01]  /*2de0*/  SHFL.IDX PT, R2, R2, 0x1, 0x1c1f ;  /* 0x003c1f0002027f89 */ /* 0x000e2200000e0000 */
        /* <DEDUP_REMOVED lines=115> */
[----:B------:R-:W-:Y:S02]  /*3520*/  VIADDMNMX R0, R2, R8, R7, PT ;  /* 0x0000000802007246 */ /* 0x000fe40003800107 */
[----:B------:R-:W-:Y:S02]  /*3530*/  FSEL R69, R69, -INF , !P6 ;  /* 0xff80000045457808 */ /* 0x000fe40007000000 */
[----:B------:R-:W-:-:S13]  /*3540*/  PLOP3.LUT P6, PT, PT, PT, UP1, 0x40, 0x0 ;  /* 0x000000000000781c */ /* 0x000fda0003fce818 */
[----:B------:R-:W-:Y:S05]  /*3550*/  @P6 BRA `(.L_x_1166) ;  /* 0x00000000005c6947 */ /* 0x000fea0003800000 */
        /* <DEDUP_REMOVED lines=13> */
.L_x_1168:
[----:B------:R-:W-:-:S06]  /*3630*/  UISETP.NE.AND UP2, UPT, UR5, 0x1, UPT ;  /* 0x000000010500788c */ /* 0x000fcc000bf45270 */
[----:B------:R-:W-:-:S05]  /*3640*/  PLOP3.LUT P6, PT, PT, PT, UP2, 0x80, 0x0 ;  /* 0x000000000000781c */ /* 0x000fca0003fcf028 */
[----:B------:R-:W-:-:S08]  /*3650*/  @UP2 ULDC.64 UR6, c[0x0][0x9e8] ;  /* 0x00027a0000062ab9 */ /* 0x000fd00000000a00 */
[----:B------:R-:W-:Y:S01]  /*3660*/  @P6 IMAD.HI.U32 R3, R2, UR6, RZ ;  /* 0x0000000602036c27 */ /* 0x000fe2000f8e00ff */
[----:B------:R-:W-:-:S13]  /*3670*/  PLOP3.LUT P6, PT, PT, PT, UP2, 0x80, 0x0 ;  /* 0x000000000000781c */ /* 0x000fda0003fcf028 */
[----:B------:R-:W-:-:S07]  /*3680*/  @P6 SHF.R.U32.HI R2, RZ, UR7, R3 ;  /* 0x00000007ff026c19 */ /* 0x000fce0008011603 */
.L_x_1169:
[----:B------:R-:W-:Y:S05]  /*3690*/  BSYNC B0 ;  /* 0x0000000000007941 */ /* 0x000fea0003800000 */
.L_x_1167:
[----:B------:R-:W-:-:S05]  /*36a0*/  IMAD R3, R2, UR5, R11 ;  /* 0x0000000502037c24 */ /* 0x000fca000f8e020b */
[----:B------:R-:W-:Y:S02]  /*36b0*/  VIMNMX R6, R6, R3, !PT ;  /* 0x0000000306067248 */ /* 0x000fe40007fe0100 */
[----:B------:R-:W-:-:S07]  /*36c0*/  VIADDMNMX R0, R3, UR5, R0, PT ;  /* 0x0000000503007c46 */ /* 0x000fce000b800100 */
.L_x_1166:
[C---:B------:R-:W-:Y:S01]  /*36d0*/  ISETP.GT.AND P2, PT, R6.reuse, 0x1, !P2 ;  /* 0x000000010600780c */ /* 0x040fe20005744270 */
[----:B------:R-:W-:Y:S01]  /*36e0*/  ULDC UR14, c[0x0][0x988] ;  /* 0x00026200000e7ab9 */ /* 0x000fe20000000800 */
[----:B------:R-:W-:Y:S01]  /*36f0*/  ISETP.GT.AND P3, PT, R6, 0x8, !P3 ;  /* 0x000000080600780c */ /* 0x000fe20005f64270 */
[----:B------:R-:W-:Y:S01]  /*3700*/  @UP0 ULDC UR6, c[0x0][0x44c] ;  /* 0x0001130000060ab9 */ /* 0x000fe20000000800 */
[C---:B------:R-:W-:Y:S01]  /*3710*/  ISETP.LT.OR P2, PT, R0.reuse, 0x2, P2 ;  /* 0x000000020000780c */ /* 0x040fe20001741670 */
[----:B------:R-:W-:Y:S01]  /*3720*/  UIMAD.WIDE.U32 UR6, UR39, UR6, URZ ;  /* 0x00000006270672a5 */ /* 0x000fe2000f8e003f */
[----:B------:R-:W-:Y:S01]  /*3730*/  ISETP.LT.OR P3, PT, R0, 0x9, P3 ;  /* 0x000000090000780c */ /* 0x000fe20001f61670 */
[----:B------:R-:W-:Y:S01]  /*3740*/  @UP0 ULDC UR18, c[0x0][0x450] ;  /* 0x0001140000120ab9 */ /* 0x000fe20000000800 */
[----:B------:R-:W-:Y:S01]  /*3750*/  FSEL R27, R27, -INF , !P2 ;  /* 0xff8000001b1b7808 */ /* 0x000fe20005000000 */
[----:B------:R-:W-:Y:S01]  /*3760*/  UMOV UR10, UR39 ;  /* 0x00000027000a7c82 */ /* 0x000fe20008000000 */
[----:B------:R-:W-:Y:S01]  /*3770*/  ISETP.NE.AND P2, PT, R14, RZ, PT ;  /* 0x000000ff0e00720c */ /* 0x000fe20003f45270 */
[----:B------:R-:W-:Y:S01]  /*3780*/  @UP0 USHF.R.U32.HI UR10, URZ, UR18, UR7 ;  /* 0x000000123f0a0299 */ /* 0x000fe20008011607 */
[----:B------:R-:W-:-:S02]  /*3790*/  FSEL R30, R30, -INF , !P3 ;  /* 0xff8000001e1e7808 */ /* 0x000fc40005800000 */
[----:B------:R-:W-:Y:S02]  /*37a0*/  ISETP.GT.AND P2, PT, R6, 0x9, !P2 ;  /* 0x000000090600780c */ /* 0x000fe40005744270 */
[----:B------:R-:W-:Y:S02]  /*37b0*/  ISETP.NE.AND P3, PT, R28, RZ, PT ;  /* 0x000000ff1c00720c */ /* 0x000fe40003f65270 */
[----:B------:R-:W-:Y:S02]  /*37c0*/  ISETP.LT.OR P2, PT, R0, 0xa, P2 ;  /* 0x0000000a0000780c */ /* 0x000fe40001741670 */
[----:B------:R-:W-:Y:S02]  /*37d0*/  FMNMX.FTZ R2, R13, R25, !PT ;  /* 0x000000190d027209 */ /* 0x000fe40007810000 */
[----:B------:R-:W-:Y:S02]  /*37e0*/  FSEL R31, R31, -INF , !P2 ;  /* 0xff8000001f1f7808 */ /* 0x000fe40005000000 */
[----:B------:R-:W-:-:S02]  /*37f0*/  ISETP.NE.AND P2, PT, R20, RZ, PT ;  /* 0x000000ff1400720c */ /* 0x000fc40003f45270 */
[----:B------:R-:W-:Y:S02]  /*3800*/  ISETP.NE.AND P6, PT, R72, RZ, PT ;  /* 0x000000ff4800720c */ /* 0x000fe40003fc5270 */
[----:B------:R-:W-:Y:S02]  /*3810*/  ISETP.GT.AND P2, PT, R6, 0x10, !P2 ;  /* 0x000000100600780c */ /* 0x000fe40005744270 */
[----:B------:R-:W-:Y:S02]  /*3820*/  FMNMX.FTZ R2, R15, R2, !PT ;  /* 0x000000020f027209 */ /* 0x000fe40007810000 */
        /* <DEDUP_REMOVED lines=10> */
[----:B------:R-:W-:Y:S02]  /*38d0*/  ISETP.GT.AND P2, PT, R6, 0x18, !P3 ;  /* 0x000000180600780c */ /* 0x000fe40005f44270 */
[----:B------:R-:W-:Y:S02]  /*38e0*/  FMNMX.FTZ R3, R37, R2, !PT ;  /* 0x0000000225037209 */ /* 0x000fe40007810000 */
[----:B------:R-:W-:Y:S02]  /*38f0*/  ISETP.LT.OR P2, PT, R0, 0x19, P2 ;  /* 0x000000190000780c */ /* 0x000fe40001741670 */
[----:B------:R-:W-:Y:S02]  /*3900*/  FMNMX.FTZ R2, R40, R3, !PT ;  /* 0x0000000328027209 */ /* 0x000fe40007810000 */
[----:B------:R-:W-:-:S02]  /*3910*/  FSEL R38, R38, -INF , !P2 ;  /* 0xff80000026267808 */ /* 0x000fc40005000000 */
[----:B------:R-:W-:Y:S02]  /*3920*/  ISETP.GT.AND P2, PT, R6, 0x19, !P6 ;  /* 0x000000190600780c */ /* 0x000fe40007744270 */
[----:B------:R-:W-:Y:S02]  /*3930*/  FMNMX.FTZ R3, R41, R2, !PT ;  /* 0x0000000229037209 */ /* 0x000fe40007810000 */
[----:B------:R-:W-:Y:S02]  /*3940*/  ISETP.LT.OR P2, PT, R0, 0x1a, P2 ;  /* 0x0000001a0000780c */ /* 0x000fe40001741670 */
[----:B------:R-:W-:Y:S02]  /*3950*/  FMNMX.FTZ R2, R44, R3, !PT ;  /* 0x000000032c027209 */ /* 0x000fe40007810000 */
[----:B------:R-:W-:Y:S02]  /*3960*/  FSEL R39, R39, -INF , !P2 ;  /* 0xff80000027277808 */ /* 0x000fe40005000000 */
[----:B------:R-:W-:-:S02]  /*3970*/  ISETP.NE.AND P2, PT, R73, RZ, PT ;  /* 0x000000ff4900720c */ /* 0x000fc40003f45270 */
[----:B------:R-:W-:Y:S02]  /*3980*/  FMNMX.FTZ R3, R45, R2, !PT ;  /* 0x000000022d037209 */ /* 0x000fe40007810000 */
        /* <DEDUP_REMOVED lines=29> */
[----:B------:R-:W-:Y:S01]  /*3b60*/  ISETP.NE.AND P3, PT, R84, RZ, PT ;  /* 0x000000ff5400720c */ /* 0x000fe20003f65270 */
[----:B------:R-:W0:Y:S01]  /*3b70*/  SHFL.BFLY PT, R3, R2, 0x2, 0x1f ;  /* 0x0c401f0002037f89 */ /* 0x000e2200000e0000 */
[----:B------:R-:W-:Y:S02]  /*3b80*/  ISETP.LT.OR P2, PT, R0, 0x31, P2 ;  /* 0x000000310000780c */ /* 0x000fe40001741670 */
[----:B------:R-:W-:Y:S02]  /*3b90*/  ISETP.NE.AND P6, PT, R12, RZ, PT ;  /* 0x000000ff0c00720c */ /* 0x000fe40003fc5270 */
[----:B------:R-:W-:Y:S02]  /*3ba0*/  FSEL R50, R50, -INF , !P2 ;  /* 0xff80000032327808 */ /* 0x000fe40005000000 */
[----:B------:R-:W-:Y:S02]  /*3bb0*/  ISETP.NE.AND P2, PT, R80, RZ, PT ;  /* 0x000000ff5000720c */ /* 0x000fe40003f45270 */
[----:B------:R-:W-:-:S02]  /*3bc0*/  ISETP.GT.AND P4, PT, R6, 0x51, !P4 ;  /* 0x000000510600780c */ /* 0x000fc40006784270 */
[C---:B------:R-:W-:Y:S02]  /*3bd0*/  ISETP.GT.AND P2, PT, R6.reuse, 0x31, !P2 ;  /* 0x000000310600780c */ /* 0x040fe40005744270 */
[----:B------:R-:W-:Y:S02]  /*3be0*/  ISETP.GT.AND P5, PT, R6, 0x58, !P5 ;  /* 0x000000580600780c */ /* 0x000fe40006fa4270 */
[C---:B------:R-:W-:Y:S02]  /*3bf0*/  ISETP.LT.OR P2, PT, R0.reuse, 0x32, P2 ;  /* 0x000000320000780c */ /* 0x040fe40001741670 */
[----:B------:R-:W-:Y:S02]  /*3c00*/  ISETP.LT.OR P4, PT, R0, 0x52, P4 ;  /* 0x000000520000780c */ /* 0x000fe40002781670 */
[----:B------:R-:W-:Y:S02]  /*3c10*/  FSEL R51, R51, -INF , !P2 ;  /* 0xff80000033337808 */ /* 0x000fe40005000000 */
[----:B------:R-:W-:-:S02]  /*3c20*/  ISETP.NE.AND P2, PT, R81, RZ, PT ;  /* 0x000000ff5100720c */ /* 0x000fc40003f45270 */
[----:B------:R-:W-:Y:S02]  /*3c30*/  ISETP.LT.OR P5, PT, R0, 0x59, P5 ;  /* 0x000000590000780c */ /* 0x000fe40002fa1670 */
[----:B------:R-:W-:Y:S02]  /*3c40*/  ISETP.GT.AND P2, PT, R6, 0x38, !P2 ;  /* 0x000000380600780c */ /* 0x000fe40005744270 */
[----:B0-----:R-:W-:Y:S02]  /*3c50*/  FMNMX.FTZ R8, R2, R3, !PT ;  /* 0x0000000302087209 */ /* 0x001fe40007810000 */
[----:B------:R-:W-:Y:S02]  /*3c60*/  ISETP.LT.OR P2, PT, R0, 0x39, P2 ;  /* 0x000000390000780c */ /* 0x000fe40001741670 */
[----:B------:R-:W-:Y:S01]  /*3c70*/  FSEL R67, R67, -INF , !P4 ;  /* 0xff80000043437808 */ /* 0x000fe20006000000 */
[----:B------:R-:W0:Y:S01]  /*3c80*/  SHFL.BFLY PT, R3, R8, 0x1, 0x1f ;  /* 0x0c201f0008037f89 */ /* 0x000e2200000e0000 */
[----:B------:R-:W-:-:S02]  /*3c90*/  FSEL R54, R54, -INF , !P2 ;  /* 0xff80000036367808 */ /* 0x000fc40005000000 */
[----:B------:R-:W-:Y:S02]  /*3ca0*/  ISETP.NE.AND P2, PT, R82, RZ, PT ;  /* 0x000000ff5200720c */ /* 0x000fe40003f45270 */
[----:B------:R-:W-:Y:S02]  /*3cb0*/  FSEL R70, R70, -INF , !P5 ;  /* 0xff80000046467808 */ /* 0x000fe40006800000 */
[----:B------:R-:W-:Y:S02]  /*3cc0*/  ISETP.GT.AND P2, PT, R6, 0x39, !P2 ;  /* 0x000000390600780c */ /* 0x000fe40005744270 */
[----:B------:R-:W-:Y:S02]  /*3cd0*/  R2UR UR11, R77 ;  /* 0x000000004d0b72ca */ /* 0x000fe400000e0000 */
[----:B------:R-:W-:-:S04]  /*3ce0*/  ISETP.LT.OR P2, PT, R0, 0x3a, P2 ;  /* 0x0000003a0000780c */ /* 0x000fc80001741670 */
[----:B------:R-:W-:Y:S02]  /*3cf0*/  FSEL R55, R55, -INF , !P2 ;  /* 0xff80000037377808 */ /* 0x000fe40005000000 */
[----:B------:R-:W-:-:S04]  /*3d00*/  ISETP.NE.AND P2, PT, R83, RZ, PT ;  /* 0x000000ff5300720c */ /* 0x000fc80003f45270 */
[----:B------:R-:W-:Y:S01]  /*3d10*/  ISETP.GT.AND P2, PT, R6, 0x40, !P2 ;  /* 0x000000400600780c */ /* 0x000fe20005744270 */
[----:B------:R-:W-:Y:S01]  /*3d20*/  UIADD3 UR6, UR11, UR10, URZ ;  /* 0x0000000a0b067290 */ /* 0x000fe2000fffe03f */
[----:B0-----:R-:W-:Y:S02]  /*3d30*/  FMNMX.FTZ R3, R8, R3, !PT ;  /* 0x0000000308037209 */ /* 0x001fe40007810000 */
[----:B------:R-:W-:Y:S01]  /*3d40*/  ISETP.LT.OR P2, PT, R0, 0x41, P2 ;  /* 0x000000410000780c */ /* 0x000fe20001741670 */
[----:B------:R-:W-:Y:S02]  /*3d50*/  UIADD3 UR4, UR6, UR4, URZ ;  /* 0x0000000406047290 */ /* 0x000fe4000fffe03f */
[----:B------:R-:W-:Y:S01]  /*3d60*/  FMUL.FTZ R7, R3, UR14 ;  /* 0x0000000e03077c20 */ /* 0x000fe20008410000 */
[----:B------:R-:W-:Y:S02]  /*3d70*/  FSEL R58, R58, -INF , !P2 ;  /* 0xff8000003a3a7808 */ /* 0x000fe40005000000 */
[----:B------:R-:W-:-:S02]  /*3d80*/  ISETP.GT.AND P2, PT, R6, 0x41, !P3 ;  /* 0x000000410600780c */ /* 0x000fc40005f44270 */
[----:B------:R-:W-:Y:S02]  /*3d90*/  ISETP.NE.AND P3, PT, R87, RZ, PT ;  /* 0x000000ff5700720c */ /* 0x000fe40003f65270 */
[----:B------:R-:W-:Y:S02]  /*3da0*/  ISETP.LT.OR P2, PT, R0, 0x42, P2 ;  /* 0x000000420000780c */ /* 0x000fe40001741670 */
[C---:B------:R-:W-:Y:S02]  /*3db0*/  ISETP.GT.AND P3, PT, R6.reuse, 0x50, !P3 ;  /* 0x000000500600780c */ /* 0x040fe40005f64270 */
[----:B------:R-:W-:Y:S02]  /*3dc0*/  FSEL R59, R59, -INF , !P2 ;  /* 0xff8000003b3b7808 */ /* 0x000fe40005000000 */
[----:B------:R-:W-:Y:S02]  /*3dd0*/  ISETP.GT.AND P2, PT, R6, RZ, !P6 ;  /* 0x000000ff0600720c */ /* 0x000fe40007744270 */
[----:B------:R-:W-:-:S02]  /*3de0*/  ISETP.NE.AND P6, PT, R85, RZ, PT ;  /* 0x000000ff5500720c */ /* 0x000fc40003fc5270 */
[C---:B------:R-:W-:Y:S02]  /*3df0*/  ISETP.LT.OR P2, PT, R0.reuse, 0x1, P2 ;  /* 0x000000010000780c */ /* 0x040fe40001741670 */
[----:B------:R-:W-:Y:S02]  /*3e00*/  ISETP.LT.OR P3, PT, R0, 0x51, P3 ;  /* 0x000000510000780c */ /* 0x000fe40001f61670 */
[----:B------:R-:W-:Y:S02]  /*3e10*/  FSEL R26, R26, -INF , !P2 ;  /* 0xff8000001a1a7808 */ /* 0x000fe40005000000 */
[----:B------:R-:W-:Y:S02]  /*3e20*/  FSETP.NEU.FTZ.AND P2, PT, R3, -INF , PT ;  /* 0xff8000000300780b */ /* 0x000fe40003f5d000 */
[----:B------:R-:W-:Y:S02]  /*3e30*/  FSEL R66, R66, -INF , !P3 ;  /* 0xff80000042427808 */ /* 0x000fe40005800000 */
[----:B------:R-:W-:-:S02]  /*3e40*/  FSEL R10, R7, RZ, P2 ;  /* 0x000000ff070a7208 */ /* 0x000fc40001000000 */
[----:B------:R-:W-:Y:S02]  /*3e50*/  FMNMX.FTZ R7, R26, R27, !PT ;  /* 0x0000001b1a077209 */ /* 0x000fe40007810000 */
[----:B------:R-:W-:Y:S01]  /*3e60*/  ISETP.GT.AND P2, PT, R6, 0x48, !P6 ;  /* 0x000000480600780c */ /* 0x000fe20007744270 */
[--C-:B------:R-:W-:Y:S01]  /*3e70*/  FFMA.FTZ R188, R13, UR14, -R10.reuse ;  /* 0x0000000e0dbc7c23 */ /* 0x100fe2000801080a */
[----:B------:R-:W-:Y:S01]  /*3e80*/  FMNMX.FTZ R2, R30, R7, !PT ;  /* 0x000000071e027209 */ /* 0x000fe20007810000 */
[--C-:B------:R-:W-:Y:S01]  /*3e90*/  FFMA.FTZ R190, R15, UR14, -R10.reuse ;  /* 0x0000000e0fbe7c23 */ /* 0x100fe2000801080a */
[----:B------:R-:W-:Y:S01]  /*3ea0*/  ISETP.LT.OR P2, PT, R0, 0x49, P2 ;  /* 0x000000490000780c */ /* 0x000fe20001741670 */
[--C-:B------:R-:W-:Y:S01]  /*3eb0*/  FFMA.FTZ R8, R25, UR14, -R10.reuse ;  /* 0x0000000e19087c23 */ /* 0x100fe2000801080a */
[----:B------:R-:W-:Y:S01]  /*3ec0*/  FMNMX.FTZ R7, R31, R2, !PT ;  /* 0x000000021f077209 */ /* 0x000fe20007810000 */
[----:B------:R-:W-:Y:S01]  /*3ed0*/  MUFU.EX2 R188, R188 ;  /* 0x000000bc00bc7308 */ /* 0x000fe20000000800 */
[----:B------:R-:W-:Y:S01]  /*3ee0*/  FSEL R62, R62, -INF , !P2 ;  /* 0xff8000003e3e7808 */ /* 0x000fe20005000000 */
[--C-:B------:R-:W-:Y:S01]  /*3ef0*/  FFMA.FTZ R29, R29, UR14, -R10.reuse ;  /* 0x0000000e1d1d7c23 */ /* 0x100fe2000801080a */
[----:B------:R-:W-:Y:S01]  /*3f00*/  FMNMX.FTZ R2, R34, R7, !PT ;  /* 0x0000000722027209 */ /* 0x000fe20007810000 */
[--C-:B------:R-:W-:Y:S01]  /*3f10*/  FFMA.FTZ R184, R32, UR14, -R10.reuse ;  /* 0x0000000e20b87c23 */ /* 0x100fe2000801080a */
[----:B------:R-:W-:Y:S01]  /*3f20*/  ISETP.NE.AND P2, PT, R86, RZ, PT ;  /* 0x000000ff5600720c */ /* 0x000fe20003f45270 */
[--C-:B------:R-:W-:Y:S01]  /*3f30*/  FFMA.FTZ R33, R33, UR14, -R10.reuse ;  /* 0x0000000e21217c23 */ /* 0x100fe2000801080a */
[----:B------:R-:W-:Y:S01]  /*3f40*/  FMNMX.FTZ R9, R35, R2, !PT ;  /* 0x0000000223097209 */ /* 0x000fe20007810000 */
[----:B------:R-:W0:Y:S01]  /*3f50*/  MUFU.EX2 R7, R8 ;  /* 0x0000000800077308 */ /* 0x000e220000000800 */
[----:B------:R-:W-:Y:S01]  /*3f60*/  ISETP.GT.AND P2, PT, R6, 0x49, !P2 ;  /* 0x000000490600780c */ /* 0x000fe20005744270 */
[--C-:B------:R-:W-:Y:S01]  /*3f70*/  FFMA.FTZ R186, R36, UR14, -R10.reuse ;  /* 0x0000000e24ba7c23 */ /* 0x100fe2000801080a */
[----:B------:R-:W-:Y:S01]  /*3f80*/  FMNMX.FTZ R2, R38, R9, !PT ;  /* 0x0000000926027209 */ /* 0x000fe20007810000 */
[--C-:B------:R-:W-:Y:S01]  /*3f90*/  FFMA.FTZ R37, R37, UR14, -R10.reuse ;  /* 0x0000000e25257c23 */ /* 0x100fe2000801080a */
[----:B------:R-:W-:Y:S01]  /*3fa0*/  ISETP.LT.OR P2, PT, R0, 0x4a, P2 ;  /* 0x0000004a0000780c */ /* 0x000fe20001741670 */
[--C-:B------:R-:W-:Y:S01]  /*3fb0*/  FFMA.FTZ R180, R40, UR14, -R10.reuse ;  /* 0x0000000e28b47c23 */ /* 0x100fe2000801080a */
[----:B------:R-:W-:Y:S01]  /*3fc0*/  FMNMX.FTZ R9, R39, R2, !PT ;  /* 0x0000000227097209 */ /* 0x000fe20007810000 */
[----:B------:R-:W1:Y:S01]  /*3fd0*/  MUFU.EX2 R190, R190 ;  /* 0x000000be00be7308 */ /* 0x000e620000000800 */
[----:B------:R-:W-:Y:S01]  /*3fe0*/  FSEL R63, R63, -INF , !P2 ;  /* 0xff8000003f3f7808 */ /* 0x000fe20005000000 */
[--C-:B------:R-:W-:Y:S01]  /*3ff0*/  FFMA.FTZ R41, R41, UR14, -R10.reuse ;  /* 0x0000000e29297c23 */ /* 0x100fe2000801080a */
[----:B------:R-:W-:Y:S01]  /*4000*/  FMNMX.FTZ R2, R42, R9, !PT ;  /* 0x000000092a027209 */ /* 0x000fe20007810000 */
[--C-:B------:R-:W-:Y:S01]  /*4010*/  FFMA.FTZ R44, R44, UR14, -R10.reuse ;  /* 0x0000000e2c2c7c23 */ /* 0x100fe2000801080a */
[----:B------:R-:W-:Y:S01]  /*4020*/  ISETP.NE.AND P6, PT, R24, RZ, PT ;  /* 0x000000ff1800720c */ /* 0x000fe20003fc5270 */
[--C-:B------:R-:W-:Y:S01]  /*4030*/  FFMA.FTZ R45, R45, UR14, -R10.reuse ;  /* 0x0000000e2d2d7c23 */ /* 0x100fe2000801080a */
[----:B------:R-:W-:Y:S01]  /*4040*/  FMNMX.FTZ R11, R43, R2, !PT ;  /* 0x000000022b0b7209 */ /* 0x000fe20007810000 */
[----:B------:R-:W2:Y:S01]  /*4050*/  MUFU.EX2 R9, R29 ;  /* 0x0000001d00097308 */ /* 0x000ea20000000800 */
[----:B------:R-:W-:Y:S01]  /*4060*/  ISETP.GT.AND P6, PT, R6, 0x59, !P6 ;  /* 0x000000590600780c */ /* 0x000fe200077c4270 */
[----:B0-----:R-:W-:Y:S01]  /*4070*/  FADD.FTZ R21, R188, R7 ;  /* 0x00000007bc157221 */ /* 0x001fe20000010000 */
[----:B------:R-:W-:Y:S01]  /*4080*/  FMNMX.FTZ R2, R46, R11, !PT ;  /* 0x0000000b2e027209 */ /* 0x000fe20007810000 */
[--C-:B------:R-:W-:Y:S01]  /*4090*/  FFMA.FTZ R48, R48, UR14, -R10.reuse ;  /* 0x0000000e30307c23 */ /* 0x100fe2000801080a */
[----:B------:R-:W-:Y:S01]  /*40a0*/  ISETP.LT.OR P6, PT, R0, 0x5a, P6 ;  /* 0x0000005a0000780c */ /* 0x000fe200037c1670 */
[--C-:B------:R-:W-:Y:S01]  /*40b0*/  FFMA.FTZ R49, R49, UR14, -R10.reuse ;  /* 0x0000000e31317c23 */ /* 0x100fe2000801080a */
[----:B------:R-:W-:Y:S01]  /*40c0*/  FMNMX.FTZ R11, R47, R2, !PT ;  /* 0x000000022f0b7209 */ /* 0x000fe20007810000 */
[----:B------:R-:W0:Y:S01]  /*40d0*/  MUFU.EX2 R184, R184 ;  /* 0x000000b800b87308 */ /* 0x000e220000000800 */
[----:B------:R-:W-:Y:S01]  /*40e0*/  FSEL R71, R71, -INF , !P6 ;  /* 0xff80000047477808 */ /* 0x000fe20007000000 */
[----:B-1----:R-:W-:Y:S01]  /*40f0*/  FADD.FTZ R6, R190, R21 ;  /* 0x00000015be067221 */ /* 0x002fe20000010000 */
[----:B------:R-:W-:Y:S01]  /*4100*/  FMNMX.FTZ R2, R50, R11, !PT ;  /* 0x0000000b32027209 */ /* 0x000fe20007810000 */
[--C-:B------:R-:W-:Y:S01]  /*4110*/  FFMA.FTZ R52, R52, UR14, -R10.reuse ;  /* 0x0000000e34347c23 */ /* 0x100fe2000801080a */
[--C-:B------:R-:W-:Y:S01]  /*4120*/  FFMA.FTZ R53, R53, UR14, -R10.reuse ;  /* 0x0000000e35357c23 */ /* 0x100fe2000801080a */
[----:B------:R-:W-:Y:S01]  /*4130*/  FFMA.FTZ R56, R56, UR14, -R10 ;  /* 0x0000000e38387c23 */ /* 0x000fe2000801080a */
[----:B------:R-:W-:Y:S01]  /*4140*/  FMNMX.FTZ R13, R51, R2, !PT ;  /* 0x00000002330d7209 */ /* 0x000fe20007810000 */
[----:B------:R-:W1:Y:S01]  /*4150*/  MUFU.EX2 R11, R33 ;  /* 0x00000021000b7308 */ /* 0x000e620000000800 */
[----:B--2---:R-:W-:Y:S01]  /*4160*/  FADD.FTZ R21, R9, R6 ;  /* 0x0000000609157221 */ /* 0x004fe20000010000 */
[--C-:B------:R-:W-:Y:S01]  /*4170*/  FFMA.FTZ R57, R57, UR14, -R10.reuse ;  /* 0x0000000e39397c23 */ /* 0x100fe2000801080a */
[----:B------:R-:W-:Y:S01]  /*4180*/  FMNMX.FTZ R2, R54, R13, !PT ;  /* 0x0000000d36027209 */ /* 0x000fe20007810000 */
[--C-:B------:R-:W-:Y:S01]  /*4190*/  FFMA.FTZ R60, R60, UR14, -R10.reuse ;  /* 0x0000000e3c3c7c23 */ /* 0x100fe2000801080a */
[--C-:B------:R-:W-:Y:S01]  /*41a0*/  FFMA.FTZ R61, R61, UR14, -R10.reuse ;  /* 0x0000000e3d3d7c23 */ /* 0x100fe2000801080a */
[--C-:B------:R-:W-:Y:S01]  /*41b0*/  FFMA.FTZ R64, R64, UR14, -R10.reuse ;  /* 0x0000000e40407c23 */ /* 0x100fe2000801080a */
[----:B------:R-:W-:Y:S01]  /*41c0*/  FMNMX.FTZ R13, R55, R2, !PT ;  /* 0x00000002370d7209 */ /* 0x000fe20007810000 */
[----:B------:R-:W2:Y:S01]  /*41d0*/  MUFU.EX2 R186, R186 ;  /* 0x000000ba00ba7308 */ /* 0x000ea20000000800 */
[----:B0-----:R-:W-:Y:S01]  /*41e0*/  FADD.FTZ R6, R184, R21 ;  /* 0x00000015b8067221 */ /* 0x001fe20000010000 */
[--C-:B------:R-:W-:Y:S01]  /*41f0*/  FFMA.FTZ R65, R65, UR14, -R10.reuse ;  /* 0x0000000e41417c23 */ /* 0x100fe2000801080a */
[----:B------:R-:W-:Y:S01]  /*4200*/  FMNMX.FTZ R2, R58, R13, !PT ;  /* 0x0000000d3a027209 */ /* 0x000fe20007810000 */
[--C-:B------:R-:W-:Y:S01]  /*4210*/  FFMA.FTZ R68, R68, UR14, -R10.reuse ;  /* 0x0000000e44447c23 */ /* 0x100fe2000801080a */
[----:B------:R-:W-:Y:S01]  /*4220*/  F2FP.BF16.F32.PACK_AB R188, R7, R188 ;  /* 0x000000bc07bc723e */ /* 0x000fe200000010ff */
[----:B------:R-:W-:Y:S01]  /*4230*/  FFMA.FTZ R10, R69, UR14, -R10 ;  /* 0x0000000e450a7c23 */ /* 0x000fe2000801080a */
[----:B------:R-:W-:Y:S01]  /*4240*/  FMNMX.FTZ R15, R59, R2, !PT ;  /* 0x000000023b0f7209 */ /* 0x000fe20007810000 */
[----:B------:R-:W0:Y:S01]  /*4250*/  MUFU.EX2 R13, R37 ;  /* 0x00000025000d7308 */ /* 0x000e220000000800 */
[----:B-1----:R-:W-:Y:S01]  /*4260*/  FADD.FTZ R21, R11, R6 ;  /* 0x000000060b157221 */ /* 0x002fe20000010000 */
[----:B------:R-:W-:-:S02]  /*4270*/  F2FP.BF16.F32.PACK_AB R190, R9, R190 ;  /* 0x000000be09be723e */ /* 0x000fc400000010ff */
[----:B------:R-:W-:Y:S02]  /*4280*/  FMNMX.FTZ R2, R62, R15, !PT ;  /* 0x0000000f3e027209 */ /* 0x000fe40007810000 */
[----:B------:R-:W-:Y:S02]  /*4290*/  F2FP.BF16.F32.PACK_AB R184, R11, R184 ;  /* 0x000000b80bb8723e */ /* 0x000fe400000010ff */
        /* <DEDUP_REMOVED lines=11> */
[----:B-1----:R-:W-:-:S03]  /*4350*/  FADD.FTZ R6, R180, R21 ;  /* 0x00000015b4067221 */ /* 0x002fc60000010000 */
[----:B------:R-:W1:Y:S04]  /*4360*/  SHFL.BFLY PT, R15, R0, 0x2, 0x1f ;  /* 0x0c401f00000f7f89 */ /* 0x000e6800000e0000 */
[----:B------:R-:W3:Y:S01]  /*4370*/  MUFU.EX2 R45, R45 ;  /* 0x0000002d002d7308 */ /* 0x000ee20000000800 */
[C---:B--2---:R-:W-:Y:S01]  /*4380*/  FADD.FTZ R25, R41.reuse, R6 ;  /* 0x0000000629197221 */ /* 0x044fe20000010000 */
[----:B------:R-:W-:-:S06]  /*4390*/  F2FP.BF16.F32.PACK_AB R180, R41, R180 ;  /* 0x000000b429b4723e */ /* 0x000fcc00000010ff */
[----:B------:R-:W2:Y:S01]  /*43a0*/  MUFU.EX2 R48, R48 ;  /* 0x0000003000307308 */ /* 0x000ea20000000800 */
[----:B0-----:R-:W-:-:S07]  /*43b0*/  FADD.FTZ R8, R44, R25 ;  /* 0x000000192c087221 */ /* 0x001fce0000010000 */
[----:B------:R-:W0:Y:S01]  /*43c0*/  MUFU.EX2 R49, R49 ;  /* 0x0000003100317308 */ /* 0x000e220000000800 */
[C---:B---3--:R-:W-:Y:S01]  /*43d0*/  FADD.FTZ R25, R45.reuse, R8 ;  /* 0x000000082d197221 */ /* 0x048fe20000010000 */
[----:B------:R-:W-:Y:S02]  /*43e0*/  F2FP.BF16.F32.PACK_AB R182, R45, R44 ;  /* 0x0000002c2db6723e */ /* 0x000fe400000010ff */
[----:B-1----:R-:W-:-:S04]  /*43f0*/  FMNMX.FTZ R15, R0, R15, !PT ;  /* 0x0000000f000f7209 */ /* 0x002fc80007810000 */
[----:B------:R-:W1:Y:S01]  /*4400*/  MUFU.EX2 R52, R52 ;  /* 0x0000003400347308 */ /* 0x000e620000000800 */
[----:B------:R-:W3:Y:S01]  /*4410*/  SHFL.BFLY PT, R2, R15, 0x1, 0x1f ;  /* 0x0c201f000f027f89 */ /* 0x000ee200000e0000 */
[----:B--2---:R-:W-:-:S06]  /*4420*/  FADD.FTZ R8, R48, R25 ;  /* 0x0000001930087221 */ /* 0x004fcc0000010000 */
[----:B------:R-:W2:Y:S01]  /*4430*/  MUFU.EX2 R53, R53 ;  /* 0x0000003500357308 */ /* 0x000ea20000000800 */
[C---:B0-----:R-:W-:Y:S01]  /*4440*/  FADD.FTZ R25, R49.reuse, R8 ;  /* 0x0000000831197221 */ /* 0x041fe20000010000 */
[----:B------:R-:W-:-:S06]  /*4450*/  F2FP.BF16.F32.PACK_AB R176, R49, R48 ;  /* 0x0000003031b0723e */ /* 0x000fcc00000010ff */
[----:B------:R-:W0:Y:S01]  /*4460*/  MUFU.EX2 R56, R56 ;  /* 0x0000003800387308 */ /* 0x000e220000000800 */
[----:B-1----:R-:W-:-:S07]  /*4470*/  FADD.FTZ R8, R52, R25 ;  /* 0x0000001934087221 */ /* 0x002fce0000010000 */
[----:B------:R-:W1:Y:S01]  /*4480*/  MUFU.EX2 R57, R57 ;  /* 0x0000003900397308 */ /* 0x000e620000000800 */
[----:B---3--:R-:W-:Y:S01]  /*4490*/  FMNMX.FTZ R2, R15, R2, !PT ;  /* 0x000000020f027209 */ /* 0x008fe20007810000 */
[C---:B--2---:R-:W-:Y:S01]  /*44a0*/  FADD.FTZ R25, R53.reuse, R8 ;  /* 0x0000000835197221 */ /* 0x044fe20000010000 */
[----:B------:R-:W-:Y:S02]  /*44b0*/  F2FP.BF16.F32.PACK_AB R178, R53, R52 ;  /* 0x0000003435b2723e */ /* 0x000fe400000010ff */
[C---:B------:R-:W-:Y:S01]  /*44c0*/  FSETP.NEU.FTZ.AND P2, PT, R2.reuse, -INF , PT ;  /* 0xff8000000200780b */ /* 0x040fe20003f5d000 */
[----:B------:R-:W-:Y:S02]  /*44d0*/  FMUL.FTZ R0, R2, UR14 ;  /* 0x0000000e02007c20 */ /* 0x000fe40008410000 */
[----:B------:R-:W2:Y:S01]  /*44e0*/  MUFU.EX2 R60, R60 ;  /* 0x0000003c003c7308 */ /* 0x000ea20000000800 */
[----:B0-----:R-:W-:Y:S02]  /*44f0*/  FADD.FTZ R8, R56, R25 ;  /* 0x0000001938087221 */ /* 0x001fe40000010000 */
[----:B------:R-:W-:-:S02]  /*4500*/  FSEL R0, R0, RZ, P2 ;  /* 0x000000ff00007208 */ /* 0x000fc40001000000 */
[----:B------:R-:W-:-:S03]  /*4510*/  PLOP3.LUT P2, PT, PT, PT, UP1, 0x40, 0x0 ;  /* 0x000000000000781c */ /* 0x000fc60003f4e818 */
        /* <DEDUP_REMOVED lines=17> */
[----:B------:R-:W-:Y:S01]  /*4630*/  FFMA.FTZ R55, R55, UR14, -R0 ;  /* 0x0000000e37377c23 */ /* 0x000fe20008010800 */
[----:B-1----:R-:W-:Y:S01]  /*4640*/  FADD.FTZ R9, R57, R8 ;  /* 0x0000000839097221 */ /* 0x002fe20000010000 */
[--C-:B------:R-:W-:Y:S01]  /*4650*/  FFMA.FTZ R58, R58, UR14, -R0.reuse ;  /* 0x0000000e3a3a7c23 */ /* 0x100fe20008010800 */
[--C-:B------:R-:W-:Y:S01]  /*4660*/  FFMA.FTZ R59, R59, UR14, -R0.reuse ;  /* 0x0000000e3b3b7c23 */ /* 0x100fe20008010800 */
[--C-:B------:R-:W-:Y:S01]  /*4670*/  FFMA.FTZ R62, R62, UR14, -R0.reuse ;  /* 0x0000000e3e3e7c23 */ /* 0x100fe20008010800 */
[----:B------:R-:W1:Y:S01]  /*4680*/  MUFU.EX2 R30, R30 ;  /* 0x0000001e001e7308 */ /* 0x000e620000000800 */
[----:B--2---:R-:W-:Y:S01]  /*4690*/  FADD.FTZ R8, R60, R9 ;  /* 0x000000093c087221 */ /* 0x004fe20000010000 */
[--C-:B------:R-:W-:Y:S01]  /*46a0*/  FFMA.FTZ R63, R63, UR14, -R0.reuse ;  /* 0x0000000e3f3f7c23 */ /* 0x100fe20008010800 */
[--C-:B------:R-:W-:Y:S01]  /*46b0*/  FFMA.FTZ R66, R66, UR14, -R0.reuse ;  /* 0x0000000e42427c23 */ /* 0x100fe20008010800 */
[--C-:B------:R-:W-:Y:S01]  /*46c0*/  FFMA.FTZ R67, R67, UR14, -R0.reuse ;  /* 0x0000000e43437c23 */ /* 0x100fe20008010800 */
[--C-:B------:R-:W-:Y:S01]  /*46d0*/  FFMA.FTZ R70, R70, UR14, -R0.reuse ;  /* 0x0000000e46467c23 */ /* 0x100fe20008010800 */
[----:B------:R-:W-:Y:S01]  /*46e0*/  FFMA.FTZ R0, R71, UR14, -R0 ;  /* 0x0000000e47007c23 */ /* 0x000fe20008010800 */
[----:B------:R-:W-:Y:S01]  /*46f0*/  F2FP.BF16.F32.PACK_AB R172, R57, R56 ;  /* 0x0000003839ac723e */ /* 0x000fe200000010ff */
[----:B------:R-:W2:Y:S01]  /*4700*/  MUFU.EX2 R31, R31 ;  /* 0x0000001f001f7308 */ /* 0x000ea20000000800 */
[----:B0-----:R-:W-:Y:S01]  /*4710*/  FADD.FTZ R21, R26, R27 ;  /* 0x0000001b1a157221 */ /* 0x001fe20000010000 */
        /* <DEDUP_REMOVED lines=37> */
[C---:B0-----:R-:W-:Y:S01]  /*4970*/  FADD.FTZ R9, R65.reuse, R8 ;  /* 0x0000000841097221 */ /* 0x041fe20000010000 */
[----:B------:R-:W-:-:S06]  /*4980*/  F2FP.BF16.F32.PACK_AB R168, R65, R64 ;  /* 0x0000004041a8723e */ /* 0x000fcc00000010ff */
[----:B------:R-:W0:Y:S01]  /*4990*/  MUFU.EX2 R55, R55 ;  /* 0x0000003700377308 */ /* 0x000e220000000800 */
[----:B-1----:R-:W-:-:S07]  /*49a0*/  FADD.FTZ R6, R54, R7 ;  /* 0x0000000736067221 */ /* 0x002fce0000010000 */
        /* <DEDUP_REMOVED lines=38> */
.L_x_1171:
[----:B------:R-:W-:-:S11]  /*4c10*/  UISETP.NE.AND UP2, UPT, UR5, 0x1, UPT ;  /* 0x000000010500788c */ /* 0x000fd6000bf45270 */
[----:B------:R-:W-:Y:S02]  /*4c20*/  @UP2 ULDC.64 UR6, c[0x0][0x9e8] ;  /* 0x00027a0000062ab9 */ /* 0x000fe40000000a00 */
[----:B------:R-:W-:-:S04]  /*4c30*/  UIMAD.WIDE.U32 UR10, UR18, UR6, URZ ;  /* 0x00000006120a72a5 */ /* 0x000fc8000f8e003f */
[----:B------:R-:W-:-:S12]  /*4c40*/  @UP2 USHF.R.U32.HI UR18, URZ, UR7, UR11 ;  /* 0x000000073f122299 */ /* 0x000fd8000801160b */
.L_x_1172:
[----:B------:R-:W-:-:S04]  /*4c50*/  UIMAD UR5, UR18, UR5, UR5 ;  /* 0x00000005120572a4 */ /* 0x000fc8000f8e0205 */
[----:B------:R-:W-:-:S04]  /*4c60*/  UISETP.LT.AND UP2, UPT, UR4, UR5, UPT ;  /* 0x000000050400728c */ /* 0x000fc8000bf41270 */
[----:B------:R-:W-:-:S12]  /*4c70*/  USEL UR4, UR4, UR5, UP2 ;  /* 0x0000000504047287 */ /* 0x000fd80009000000 */
.L_x_1170:
        /* <DEDUP_REMOVED lines=10> */
[----:B------:R-:W-:Y:S02]  /*4d20*/  CS2R R108, SRZ ;  /* 0x00000000006c7805 */ /* 0x000fe4000001ff00 */
[----:B------:R-:W-:Y:S01]  /*4d30*/  CS2R R106, SRZ ;  /* 0x00000000006a7805 */ /* 0x000fe2000001ff00 */
[----:B------:R-:W-:Y:S01]  /*4d40*/  UISETP.LT.AND UP2, UPT, UR61, UR4, UPT ;  /* 0x000000043d00728c */ /* 0x000fe2000bf41270 */
[----:B------:R-:W-:Y:S02]  /*4d50*/  CS2R R104, SRZ ;  /* 0x0000000000687805 */ /* 0x000fe4000001ff00 */
[----:B------:R-:W-:Y:S02]  /*4d60*/  CS2R R102, SRZ ;  /* 0x0000000000667805 */ /* 0x000fe4000001ff00 */
[----:B------:R-:W-:Y:S01]  /*4d70*/  CS2R R100, SRZ ;  /* 0x0000000000647805 */ /* 0x000fe2000001ff00 */
[----:B------:R-:W-:Y:S01]  /*4d80*/  USEL UR58, UR61, UR4, !UP2 ;  /* 0x000000043d3a7287 */ /* 0x000fe2000d000000 */
[----:B------:R-:W-:-:S02]  /*4d90*/  CS2R R98, SRZ ;  /* 0x0000000000627805 */ /* 0x000fc4000001ff00 */
[----:B------:R-:W-:Y:S02]  /*4da0*/  CS2R R96, SRZ ;  /* 0x0000000000607805 */ /* 0x000fe4000001ff00 */
[----:B------:R-:W-:Y:S02]  /*4db0*/  CS2R R94, SRZ ;  /* 0x00000000005e7805 */ /* 0x000fe4000001ff00 */
[----:B------:R-:W-:Y:S02]  /*4dc0*/  CS2R R92, SRZ ;  /* 0x00000000005c7805 */ /* 0x000fe4000001ff00 */
[----:B------:R-:W-:Y:S02]  /*4dd0*/  CS2R R90, SRZ ;  /* 0x00000000005a7805 */ /* 0x000fe4000001ff00 */
[----:B------:R-:W-:Y:S02]  /*4de0*/  ISETP.GE.AND P2, PT, R8, UR58, PT ;  /* 0x0000003a08007c0c */ /* 0x000fe4000bf46270 */
        /* <DEDUP_REMOVED lines=33> */
[----:B------:R-:W-:Y:S06]  /*5000*/  @!P2 BRA `(.L_x_1173) ;  /* 0x000000300034a947 */ /* 0x000fec0003800000 */
[----:B------:R-:W-:Y:S01]  /*5010*/  IMAD.MOV.U32 R0, RZ, RZ, 0x3f800000 ;  /* 0x3f800000ff007424 */ /* 0x000fe200078e00ff */
[----:B------:R-:W-:Y:S01]  /*5020*/  ULDC UR59, c[0x0][0x9e4] ;  /* 0x00027900003b7ab9 */ /* 0x000fe20000000800 */
[----:B------:R-:W-:-:S07]  /*5030*/  IMAD.MOV.U32 R119, RZ, RZ, RZ ;  /* 0x000000ffff777224 */ /* 0x000fce00078e00ff */
.L_x_1190:
[----:B------:R-:W-:-:S04]  /*5040*/  UIADD3 UR4, UR36, 0x1, URZ ;  /* 0x0000000124047890 */ /* 0x000fc8000fffe03f */
[----:B------:R-:W-:-:S04]  /*5050*/  UISETP.NE.AND UP2, UPT, UR4, 0x2, UPT ;  /* 0x000000020400788c */ /* 0x000fc8000bf45270 */
[----:B------:R-:W-:Y:S02]  /*5060*/  USEL UR7, URZ, 0x1, UP2 ;  /* 0x000000013f077887 */ /* 0x000fe40009000000 */
[----:B------:R-:W-:Y:S02]  /*5070*/  USEL UR4, UR4, URZ, UP2 ;  /* 0x0000003f04047287 */ /* 0x000fe40009000000 */
[----:B------:R-:W-:Y:S01]  /*5080*/  ULOP3.LUT UR7, UR38, UR7, URZ, 0x3c, !UPT ;  /* 0x0000000726077292 */ /* 0x000fe2000f8e3c3f */
[----:B------:R-:W-:Y:S11]  /*5090*/  @!P0 BRA `(.L_x_1174) ;  /* 0x0000000000048947 */ /* 0x000ff60003800000 */
[----:B------:R-:W-:Y:S01]  /*50a0*/  BPT.TRAP 0x1 ;  /* 0x000000040000795c */ /* 0x000fe20000300000 */
.L_x_1174:
[----:B------:R-:W-:Y:S01]  /*50b0*/  ULEA UR6, UR4, UR37, 0x3 ;  /* 0x0000002504067291 */ /* 0x000fe2000f8e183f */
[----:B------:R-:W-:-:S05]  /*50c0*/  IMAD.U32 R9, RZ, RZ, UR7 ;  /* 0x00000007ff097e24 */ /* 0x000fca000f8e00ff */
[----:B------:R-:W-:-:S04]  /*50d0*/  SHF.L.U32 R9, R9, 0x1f, RZ ;  /* 0x0000001f09097819 */ /* 0x000fc800000006ff */
[----:B------:R0:W1:Y:S01]  /*50e0*/  SYNCS.PHASECHK.TRANS64.TRYWAIT P2, [UR6+0x30830], R9 ;  /* 0x03083009ff0075a7 */ /* 0x0000620008040146 */
[----:B------:R-:W-:Y:S05]  /*50f0*/  @!P0 BRA `(.L_x_1175) ;  /* 0x0000000000048947 */ /* 0x000fea0003800000 */
[----:B------:R-:W-:Y:S01]  /*5100*/  BPT.TRAP 0x1 ;  /* 0x000000040000795c */ /* 0x000fe20000300000 */
.L_x_1175:
[-C--:B------:R-:W-:Y:S01]  /*5110*/  FMUL.FTZ R24, R24, R10.reuse ;  /* 0x0000000a18187220 */ /* 0x080fe20000410000 */
[----:B------:R-:W-:Y:S01]  /*5120*/  FMUL.FTZ R25, R25, R10 ;  /* 0x0000000a19197220 */ /* 0x000fe20000410000 */
[----:B-1----:R-:W-:Y:S06]  /*5130*/  @P2 BRA `(.L_x_1176) ;  /* 0x0000000000082947 */ /* 0x002fec0003800000 */
[----:B------:R-:W1:Y:S02]  /*5140*/  SYNCS.PHASECHK.TRANS64.TRYWAIT P2, [UR6+0x30830], R9 ;  /* 0x03083009ff0075a7 */ /* 0x000e640008040146 */
[----:B-1----:R-:W-:Y:S05]  /*5150*/  @!P2 BRA `(.L_x_1177) ;  /* 0x000001480098a947 */ /* 0x002fea0003800000 */
.L_x_1176:
        /* <DEDUP_REMOVED lines=161> */
.L_x_1178:
[----:B------:R-:W-:Y:S01]  /*5b70*/  ULEA UR5, UR36, UR37, 0x3 ;  /* 0x0000002524057291 */ /* 0x000fe2000f8e183f */
[----:B------:R-:W-:-:S05]  /*5b80*/  IMAD.U32 R0, RZ, RZ, UR38 ;  /* 0x00000026ff007e24 */ /* 0x000fca000f8e00ff */
[----:B------:R-:W-:-:S04]  /*5b90*/  SHF.L.U32 R0, R0, 0x1f, RZ ;  /* 0x0000001f00007819 */ /* 0x000fc800000006ff */
[----:B------:R2:W3:Y:S01]  /*5ba0*/  SYNCS.PHASECHK.TRANS64.TRYWAIT P2, [UR5+0x30850], R0 ;  /* 0x03085000ff0075a7 */ /* 0x0004e20008040145 */
[----:B------:R-:W-:Y:S05]  /*5bb0*/  @!P0 BRA `(.L_x_1179) ;  /* 0x0000000000048947 */ /* 0x000fea0003800000 */
[----:B------:R-:W-:Y:S01]  /*5bc0*/  BPT.TRAP 0x1 ;  /* 0x000000040000795c */ /* 0x000fe20000300000 */
.L_x_1179:
[----:B---3--:R-:W-:Y:S05]  /*5bd0*/  @P2 BRA `(.L_x_1180) ;  /* 0x0000000000082947 */ /* 0x008fea0003800000 */
[----:B------:R-:W3:Y:S02]  /*5be0*/  SYNCS.PHASECHK.TRANS64.TRYWAIT P2, [UR5+0x30850], R0 ;  /* 0x03085000ff0075a7 */ /* 0x000ee40008040145 */
[----:B---3--:R-:W-:Y:S05]  /*5bf0*/  @!P2 BRA `(.L_x_1181) ;  /* 0x000001400008a947 */ /* 0x008fea0003800000 */
.L_x_1180:
[----:B------:R-:W-:Y:S01]  /*5c00*/  UIADD3 UR10, UR37, 0x400, URZ ;  /* 0x00000400250a7890 */ /* 0x000fe2000fffe03f */
[----:B------:R-:W-:Y:S01]  /*5c10*/  WARPGROUP.ARRIVE ;  /* 0x00000000000079c5 */ /* 0x000fe20000000000 */
[----:B------:R-:W-:Y:S01]  /*5c20*/  UMOV UR11, 0x40000040 ;  /* 0x40000040000b7882 */ /* 0x000fe20000000000 */
[----:B------:R-:W-:Y:S01]  /*5c30*/  PLOP3.LUT P2, PT, PT, PT, UP0, 0x80, 0x0 ;  /* 0x000000000000781c */ /* 0x000fe20003f4f008 */
[----:B------:R-:W-:Y:S01]  /*5c40*/  USHF.R.U32.HI UR10, URZ, 0x4, UR10 ;  /* 0x000000043f0a7899 */ /* 0x000fe2000801160a */
[----:B------:R-:W-:Y:S01]  /*5c50*/  PLOP3.LUT P3, PT, PT, PT, UP0, 0x80, 0x0 ;  /* 0x000000000000781c */ /* 0x000fe20003f6f008 */
[----:B------:R-:W-:Y:S01]  /*5c60*/  VIADD R20, R23, UR39 ;  /* 0x0000002717147c36 */ /* 0x000fe20008000000 */
[----:B------:R-:W-:Y:S01]  /*5c70*/  ULDC UR15, c[0x0][0x9dc] ;  /* 0x00027700000f7ab9 */ /* 0x000fe20000000800 */
[----:B------:R-:W-:Y:S01]  /*5c80*/  ULOP3.LUT UR10, UR10, 0x3fff, URZ, 0xc0, !UPT ;  /* 0x00003fff0a0a7892 */ /* 0x000fe2000f8ec03f */
[----:B0-2---:R-:W-:Y:S01]  /*5c90*/  IMAD.U32 R0, RZ, RZ, UR6 ;  /* 0x00000006ff007e24 */ /* 0x005fe2000f8e00ff */
[----:B------:R-:W-:Y:S01]  /*5ca0*/  ULOP3.LUT UR6, URZ, UR15, URZ, 0x33, !UPT ;  /* 0x0000000f3f067292 */ /* 0x000fe2000f8e333f */
[----:B------:R-:W-:Y:S01]  /*5cb0*/  IMAD R15, R8, -0x60, RZ ;  /* 0xffffffa0080f7824 */ /* 0x000fe200078e02ff */
[----:B------:R-:W-:Y:S01]  /*5cc0*/  ULOP3.LUT UR10, UR10, 0x3000000, URZ, 0xfc, !UPT ;  /* 0x030000000a0a7892 */ /* 0x000fe2000f8efc3f */
[----:B------:R-:W-:Y:S01]  /*5cd0*/  @!P1 VIADD R0, R0, 0x30840 ;  /* 0x0003084000009836 */ /* 0x000fe20000000000 */
[----:B------:R-:W-:-:S02]  /*5ce0*/  ULDC UR18, c[0x0][0x9e0] ;  /* 0x0002780000127ab9 */ /* 0x000fc40000000800 */
[----:B------:R-:W-:Y:S02]  /*5cf0*/  UIMAD UR14, UR36, 0x900, UR10 ;  /* 0x00000900240e78a4 */ /* 0x000fe4000f8e020a */
[----:B------:R-:W-:-:S05]  /*5d00*/  @!P1 PRMT R0, RZ, 0x654, R0 ;  /* 0x00000654ff009816 */ /* 0x000fca0000000000 */
        /* <DEDUP_REMOVED lines=28> */
[----:B-1----:R-:W-:Y:S01]  /*5ed0*/  @P2 IMAD.HI.U32 R9, R20, UR10, RZ ;  /* 0x0000000a14092c27 */ /* 0x002fe2000f8e00ff */
[----:B------:R-:W-:Y:S01]  /*5ee0*/  @UP0 ULDC UR10, c[0x0][0x450] ;  /* 0x00011400000a0ab9 */ /* 0x000fe20000000800 */
[----:B------:R-:W-:-:S03]  /*5ef0*/  PLOP3.LUT P2, PT, PT, PT, UP1, 0x40, 0x0 ;  /* 0x000000000000781c */ /* 0x000fc60003f4e818 */
[----:B------:R-:W-:-:S05]  /*5f00*/  @P3 SHF.R.U32.HI R20, RZ, UR10, R9 ;  /* 0x0000000aff143c19 */ /* 0x000fca0008011609 */
[----:B------:R-:W0:Y:S01]  /*5f10*/  SHFL.IDX PT, R21, R20, RZ, 0x1c1f ;  /* 0x001c1fff14157589 */ /* 0x000e2200000e0000 */
[----:B------:R-:W-:Y:S02]  /*5f20*/  WARPGROUP.DEPBAR.LE gsb0, 0x0 ;  /* 0x00008000000079c5 */ /* 0x000fe40000010000 */
[----:B------:R1:W-:Y:S02]  /*5f30*/  @!P1 SYNCS.ARRIVE.TRANS64.RED.A1T0 RZ, [R0+URZ], RZ ;  /* 0x000000ff00ff99a7 */ /* 0x0003e4000810043f */
[----:B-1----:R-:W-:-:S04]  /*5f40*/  IADD3 R0, -R19, 0x1, R15 ;  /* 0x0000000113007810 */ /* 0x002fc80007ffe10f */
[----:B------:R-:W-:-:S05]  /*5f50*/  IADD3 R0, -R17, R0, R16 ;  /* 0x0000000011007210 */ /* 0x000fca0007ffe110 */
[C---:B------:R-:W-:Y:S02]  /*5f60*/  VIADD R14, R0.reuse, UR18 ;  /* 0x00000012000e7c36 */ /* 0x040fe40008000000 */
[----:B------:R-:W-:Y:S02]  /*5f70*/  VIADD R13, R0, UR6 ;  /* 0x00000006000d7c36 */ /* 0x000fe40008000000 */
[----:B------:R-:W-:Y:S02]  /*5f80*/  IMAD.IADD R0, R15, 0x1, -R19 ;  /* 0x000000010f007824 */ /* 0x000fe400078e0a13 */
[--C-:B0-----:R-:W-:Y:S02]  /*5f90*/  IMAD.IADD R12, R14, 0x1, R21.reuse ;  /* 0x000000010e0c7824 */ /* 0x101fe400078e0215 */
[----:B------:R-:W-:Y:S01]  /*5fa0*/  IMAD.IADD R9, R13, 0x1, R21 ;  /* 0x000000010d097824 */ /* 0x000fe200078e0215 */
[----:B------:R-:W-:Y:S06]  /*5fb0*/  @P2 BRA `(.L_x_1182) ;  /* 0x0000000000542947 */ /* 0x000fec0003800000 */
[----:B------:R-:W-:Y:S01]  /*5fc0*/  IADD3 R21, -R17, R16, R21 ;  /* 0x0000001011157210 */ /* 0x000fe20007ffe115 */
[----:B------:R-:W-:Y:S03]  /*5fd0*/  BSSY B0, `(.L_x_1183) ;  /* 0x0000010000007945 */ /* 0x000fe60003800000 */
        /* <DEDUP_REMOVED lines=10> */
.L_x_1184:
[----:B------:R-:W-:-:S05]  /*6080*/  IMAD.U32 R168, RZ, RZ, UR59 ;  /* 0x0000003bffa87e24 */ /* 0x000fca000f8e00ff */
[----:B------:R-:W-:-:S13]  /*6090*/  ISETP.NE.AND P2, PT, R168, 0x1, PT ;  /* 0x00000001a800780c */ /* 0x000fda0003f45270 */
[----:B------:R-:W0:Y:S02]  /*60a0*/  @P2 LDC.64 R10, c[0x0][0x9e8] ;  /* 0x00027a00ff0a2b82 */ /* 0x000e240000000a00 */
[----:B0-----:R-:W-:-:S05]  /*60b0*/  @P2 IMAD.HI.U32 R10, R21, R10, RZ ;  /* 0x0000000a150a2227 */ /* 0x001fca00078e00ff */
[----:B------:R-:W-:-:S07]  /*60c0*/  @P2 SHF.R.U32.HI R21, RZ, R11, R10 ;  /* 0x0000000bff152219 */ /* 0x000fce000001160a */
.L_x_1185:
[----:B------:R-:W-:Y:S05]  /*60d0*/  BSYNC B0 ;  /* 0x0000000000007941 */ /* 0x000fea0003800000 */
.L_x_1183:
[----:B------:R-:W-:-:S05]  /*60e0*/  IMAD R21, R21, R168, R0 ;  /* 0x000000a815157224 */ /* 0x000fca00078e0200 */
[----:B------:R-:W-:Y:S02]  /*60f0*/  VIADDMNMX R12, R21, R168, R12, PT ;  /* 0x000000a8150c7246 */ /* 0x000fe4000380010c */
[----:B------:R-:W-:-:S07]  /*6100*/  VIMNMX R9, R9, R21, !PT ;  /* 0x0000001509097248 */ /* 0x000fce0007fe0100 */
.L_x_1182:
[C---:B------:R-:W-:Y:S02]  /*6110*/  ISETP.GE.AND P2, PT, R15.reuse, 0x2, PT ;  /* 0x000000020f00780c */ /* 0x040fe40003f46270 */
[----:B------:R-:W-:Y:S02]  /*6120*/  ISETP.GE.AND P6, PT, R15, 0xa, PT ;  /* 0x0000000a0f00780c */ /* 0x000fe40003fc6270 */
[----:B------:R-:W-:Y:S02]  /*6130*/  ISETP.GT.AND P4, PT, R9, 0x1, !P2 ;  /* 0x000000010900780c */ /* 0x000fe40005784270 */
[----:B------:R-:W-:Y:S02]  /*6140*/  ISETP.GE.AND P3, PT, R15, 0x9, PT ;  /* 0x000000090f00780c */ /* 0x000fe40003f66270 */
[----:B------:R-:W-:Y:S02]  /*6150*/  ISETP.LT.OR P4, PT, R12, 0x2, P4 ;  /* 0x000000020c00780c */ /* 0x000fe40002781670 */
[----:B------:R-:W-:-:S02]  /*6160*/  LOP3.LUT R18, R18, 0xfffffffb, RZ, 0xc0, !PT ;  /* 0xfffffffb12127812 */ /* 0x000fc400078ec0ff */
[----:B------:R-:W-:Y:S02]  /*6170*/  FSEL R121, R121, -INF , !P4 ;  /* 0xff80000079797808 */ /* 0x000fe40006000000 */
[C---:B------:R-:W-:Y:S02]  /*6180*/  ISETP.GT.AND P5, PT, R9.reuse, 0x8, !P3 ;  /* 0x000000080900780c */ /* 0x040fe40005fa4270 */
[----:B------:R-:W-:Y:S02]  /*6190*/  @P6 LOP3.LUT R18, R18, 0x4, RZ, 0xfc, !PT ;  /* 0x0000000412126812 */ /* 0x000fe400078efcff */
[----:B------:R-:W-:Y:S02]  /*61a0*/  ISETP.GT.AND P4, PT, R9, 0x9, !P6 ;  /* 0x000000090900780c */ /* 0x000fe40007784270 */
[----:B------:R-:W-:Y:S02]  /*61b0*/  ISETP.GE.AND P6, PT, R15, 0x11, PT ;  /* 0x000000110f00780c */ /* 0x000fe40003fc6270 */
[----:B------:R-:W-:-:S02]  /*61c0*/  ISETP.LT.OR P5, PT, R12, 0x9, P5 ;  /* 0x000000090c00780c */ /* 0x000fc40002fa1670 */
[----:B------:R-:W-:Y:S02]  /*61d0*/  ISETP.LT.OR P4, PT, R12, 0xa, P4 ;  /* 0x0000000a0c00780c */ /* 0x000fe40002781670 */
[----:B------:R-:W-:Y:S02]  /*61e0*/  FSEL R124, R124, -INF , !P5 ;  /* 0xff8000007c7c7808 */ /* 0x000fe40006800000 */
[----:B------:R-:W-:Y:S02]  /*61f0*/  ISETP.GE.AND P5, PT, R15, 0x12, PT ;  /* 0x000000120f00780c */ /* 0x000fe40003fa6270 */
[----:B------:R-:W-:Y:S02]  /*6200*/  LOP3.LUT R18, R18, 0xfffffff7, RZ, 0xc0, !PT ;  /* 0xfffffff712127812 */ /* 0x000fe400078ec0ff */
[----:B------:R-:W-:Y:S02]  /*6210*/  FSEL R125, R125, -INF , !P4 ;  /* 0xff8000007d7d7808 */ /* 0x000fe40006000000 */
[----:B------:R-:W-:-:S02]  /*6220*/  ISETP.GT.AND P4, PT, R9, 0x10, !P6 ;  /* 0x000000100900780c */ /* 0x000fc40007784270 */
[----:B------:R-:W-:Y:S02]  /*6230*/  @P6 LOP3.LUT R18, R18, 0x8, RZ, 0xfc, !PT ;  /* 0x0000000812126812 */ /* 0x000fe400078efcff */
[----:B------:R-:W-:Y:S02]  /*6240*/  ISETP.LT.OR P4, PT, R12, 0x11, P4 ;  /* 0x000000110c00780c */ /* 0x000fe40002781670 */
[----:B------:R-:W-:Y:S02]  /*6250*/  LOP3.LUT R18, R18, 0xfff7ffff, RZ, 0xc0, !PT ;  /* 0xfff7ffff12127812 */ /* 0x000fe400078ec0ff */
[----:B------:R-:W-:Y:S02]  /*6260*/  FSEL R128, R128, -INF , !P4 ;  /* 0xff80000080807808 */ /* 0x000fe40006000000 */
[----:B------:R-:W-:Y:S02]  /*6270*/  @P5 LOP3.LUT R18, R18, 0x80000, RZ, 0xfc, !PT ;  /* 0x0008000012125812 */ /* 0x000fe400078efcff */
[----:B------:R-:W-:-:S02]  /*6280*/  ISETP.GT.AND P4, PT, R9, 0x11, !P5 ;  /* 0x000000110900780c */ /* 0x000fc40006f84270 */
[----:B------:R-:W-:Y:S02]  /*6290*/  ISETP.GE.AND P5, PT, R15, 0x19, PT ;  /* 0x000000190f00780c */ /* 0x000fe40003fa6270 */
[----:B------:R-:W-:Y:S02]  /*62a0*/  ISETP.LT.OR P4, PT, R12, 0x12, P4 ;  /* 0x000000120c00780c */ /* 0x000fe40002781670 */
[----:B------:R-:W-:Y:S02]  /*62b0*/  LOP3.LUT R18, R18, 0xfffbffff, RZ, 0xc0, !PT ;  /* 0xfffbffff12127812 */ /* 0x000fe400078ec0ff */
[----:B------:R-:W-:Y:S02]  /*62c0*/  FSEL R129, R129, -INF , !P4 ;  /* 0xff80000081817808 */ /* 0x000fe40006000000 */
[----:B------:R-:W-:-:S04]  /*62d0*/  ISETP.GT.AND P4, PT, R9, 0x18, !P5 ;  /* 0x000000180900780c */ /* 0x000fc80006f84270 */
[----:B------:R-:W-:Y:S02]  /*62e0*/  ISETP.LT.OR P4, PT, R12, 0x19, P4 ;  /* 0x000000190c00780c */ /* 0x000fe40002781670 */
[----:B------:R-:W-:Y:S02]  /*62f0*/  @P5 LOP3.LUT R18, R18, 0x40000, RZ, 0xfc, !PT ;  /* 0x0004000012125812 */ /* 0x000fe400078efcff */
[----:B------:R-:W-:Y:S02]  /*6300*/  ISETP.GE.AND P5, PT, R15, 0x1a, PT ;  /* 0x0000001a0f00780c */ /* 0x000fe40003fa6270 */
[----:B------:R-:W-:Y:S02]  /*6310*/  LOP3.LUT R18, R18, 0xfffdffff, RZ, 0xc0, !PT ;  /* 0xfffdffff12127812 */ /* 0x000fe400078ec0ff */
[----:B------:R-:W-:Y:S02]  /*6320*/  FSEL R132, R132, -INF , !P4 ;  /* 0xff80000084847808 */ /* 0x000fe40006000000 */
[----:B------:R-:W-:-:S04]  /*6330*/  ISETP.GT.AND P4, PT, R9, 0x19, !P5 ;  /* 0x000000190900780c */ /* 0x000fc80006f84270 */
[----:B------:R-:W-:-:S03]  /*6340*/  ISETP.LT.OR P4, PT, R12, 0x1a, P4 ;  /* 0x0000001a0c00780c */ /* 0x000fc60002781670 */
        /* <DEDUP_REMOVED lines=68> */
[----:B------:R-:W-:Y:S02]  /*6790*/  FSEL R156, R156, -INF , !P4 ;  /* 0xff8000009c9c7808 */ /* 0x000fe40006000000 */
[----:B------:R-:W-:Y:S02]  /*67a0*/  LOP3.LUT R18, R18, 0xffffffdf, RZ, 0xc0, !PT ;  /* 0xffffffdf12127812 */ /* 0x000fe400078ec0ff */
[----:B------:R-:W-:-:S04]  /*67b0*/  ISETP.GT.AND P4, PT, R9, 0x49, !P5 ;  /* 0x000000490900780c */ /* 0x000fc80006f84270 */
[----:B------:R-:W-:-:S03]  /*67c0*/  ISETP.LT.OR P4, PT, R12, 0x4a, P4 ;  /* 0x0000004a0c00780c */ /* 0x000fc60002781670 */
[----:B------:R-:W-:Y:S02]  /*67d0*/  @P5 LOP3.LUT R18, R18, 0x20, RZ, 0xfc, !PT ;  /* 0x0000002012125812 */ /* 0x000fe400078efcff */
[----:B------:R-:W-:Y:S02]  /*67e0*/  ISETP.GE.AND P5, PT, R15, 0x51, PT ;  /* 0x000000510f00780c */ /* 0x000fe40003fa6270 */
[----:B------:R-:W-:Y:S02]  /*67f0*/  FSEL R157, R157, -INF , !P4 ;  /* 0xff8000009d9d7808 */ /* 0x000fe40006000000 */
[----:B------:R-:W-:Y:S02]  /*6800*/  ISETP.GT.AND P4, PT, R9, 0x50, !P5 ;  /* 0x000000500900780c */ /* 0x000fe40006f84270 */
[----:B------:R-:W-:Y:S02]  /*6810*/  LOP3.LUT R18, R18, 0xffffffef, RZ, 0xc0, !PT ;  /* 0xffffffef12127812 */ /* 0x000fe400078ec0ff */
[----:B------:R-:W-:-:S04]  /*6820*/  ISETP.LT.OR P4, PT, R12, 0x51, P4 ;  /* 0x000000510c00780c */ /* 0x000fc80002781670 */
[----:B------:R-:W-:Y:S02]  /*6830*/  FSEL R160, R160, -INF , !P4 ;  /* 0xff800000a0a07808 */ /* 0x000fe40006000000 */
[----:B------:R-:W-:Y:S02]  /*6840*/  ISETP.GE.AND P4, PT, R15, 0x52, PT ;  /* 0x000000520f00780c */ /* 0x000fe40003f86270 */
[----:B------:R-:W-:Y:S02]  /*6850*/  @P5 LOP3.LUT R18, R18, 0x10, RZ, 0xfc, !PT ;  /* 0x0000001012125812 */ /* 0x000fe400078efcff */
[----:B------:R-:W-:Y:S02]  /*6860*/  ISETP.GT.AND P5, PT, R9, 0x51, !P4 ;  /* 0x000000510900780c */ /* 0x000fe400067a4270 */
[----:B------:R-:W-:Y:S02]  /*6870*/  LOP3.LUT R18, R18, 0xfffffffd, RZ, 0xc0, !PT ;  /* 0xfffffffd12127812 */ /* 0x000fe400078ec0ff */
[----:B------:R-:W-:-:S04]  /*6880*/  ISETP.LT.OR P5, PT, R12, 0x52, P5 ;  /* 0x000000520c00780c */ /* 0x000fc80002fa1670 */
[----:B------:R-:W-:Y:S02]  /*6890*/  FSEL R161, R161, -INF , !P5 ;  /* 0xff800000a1a17808 */ /* 0x000fe40006800000 */
[----:B------:R-:W-:-:S04]  /*68a0*/  ISETP.GE.AND P5, PT, R15, 0x59, PT ;  /* 0x000000590f00780c */ /* 0x000fc80003fa6270 */
[----:B------:R-:W-:-:S04]  /*68b0*/  ISETP.GT.AND P6, PT, R9, 0x58, !P5 ;  /* 0x000000580900780c */ /* 0x000fc80006fc4270 */
[----:B------:R-:W-:-:S04]  /*68c0*/  ISETP.LT.OR P6, PT, R12, 0x59, P6 ;  /* 0x000000590c00780c */ /* 0x000fc800037c1670 */
[----:B------:R-:W-:Y:S02]  /*68d0*/  FSEL R164, R164, -INF , !P6 ;  /* 0xff800000a4a47808 */ /* 0x000fe40007000000 */
[----:B------:R-:W-:-:S13]  /*68e0*/  ISETP.GE.AND P6, PT, R15, 0x1, PT ;  /* 0x000000010f00780c */ /* 0x000fda0003fc6270 */
[----:B------:R-:W-:Y:S02]  /*68f0*/  @P6 LOP3.LUT R18, R18, 0x2, RZ, 0xfc, !PT ;  /* 0x0000000212126812 */ /* 0x000fe400078efcff */
[----:B------:R-:W-:Y:S02]  /*6900*/  ISETP.GT.AND P6, PT, R9, RZ, !P6 ;  /* 0x000000ff0900720c */ /* 0x000fe400077c4270 */
[----:B------:R-:W-:Y:S02]  /*6910*/  LOP3.LUT R18, R18, 0xfffffffe, RZ, 0xc0, !PT ;  /* 0xfffffffe12127812 */ /* 0x000fe400078ec0ff */
[----:B------:R-:W-:-:S04]  /*6920*/  ISETP.LT.OR P6, PT, R12, 0x1, P6 ;  /* 0x000000010c00780c */ /* 0x000fc800037c1670 */
[----:B------:R-:W-:Y:S02]  /*6930*/  FSEL R120, R120, -INF , !P6 ;  /* 0xff80000078787808 */ /* 0x000fe40007000000 */
[----:B------:R-:W-:-:S13]  /*6940*/  ISETP.GE.AND P6, PT, R15, 0x5a, PT ;  /* 0x0000005a0f00780c */ /* 0x000fda0003fc6270 */
[----:B------:R-:W-:Y:S02]  /*6950*/  @P6 LOP3.LUT R18, R18, 0x1, RZ, 0xfc, !PT ;  /* 0x0000000112126812 */ /* 0x000fe400078efcff */
[----:B------:R-:W-:Y:S02]  /*6960*/  ISETP.GT.AND P6, PT, R9, 0x59, !P6 ;  /* 0x000000590900780c */ /* 0x000fe400077c4270 */
[----:B------:R-:W0:Y:S02]  /*6970*/  SHFL.IDX PT, R9, R20, 0x1, 0x1c1f ;  /* 0x003c1f0014097f89 */ /* 0x000e2400000e0000 */
[----:B------:R-:W-:-:S04]  /*6980*/  ISETP.LT.OR P6, PT, R12, 0x5a, P6 ;  /* 0x0000005a0c00780c */ /* 0x000fc800037c1670 */
[----:B------:R-:W-:Y:S02]  /*6990*/  FSEL R165, R165, -INF , !P6 ;  /* 0xff800000a5a57808 */ /* 0x000fe40007000000 */
[----:B------:R-:W-:Y:S01]  /*69a0*/  PLOP3.LUT P6, PT, PT, PT, UP1, 0x40, 0x0 ;  /* 0x000000000000781c */ /* 0x000fe20003fce818 */
[--C-:B0-----:R-:W-:Y:S02]  /*69b0*/  IMAD.IADD R14, R14, 0x1, R9.reuse ;  /* 0x000000010e0e7824 */ /* 0x101fe400078e0209 */
[----:B------:R-:W-:-:S10]  /*69c0*/  IMAD.IADD R13, R13, 0x1, R9 ;  /* 0x000000010d0d7824 */ /* 0x000fd400078e0209 */
[----:B------:R-:W-:Y:S05]  /*69d0*/  @P6 BRA `(.L_x_1186) ;  /* 0x0000000000546947 */ /* 0x000fea0003800000 */
        /* <DEDUP_REMOVED lines=12> */
.L_x_1188:
[----:B------:R-:W-:-:S05]  /*6aa0*/  IMAD.U32 R15, RZ, RZ, UR59 ;  /* 0x0000003bff0f7e24 */ /* 0x000fca000f8e00ff */
[----:B------:R-:W-:-:S13]  /*6ab0*/  ISETP.NE.AND P6, PT, R15, 0x1, PT ;  /* 0x000000010f00780c */ /* 0x000fda0003fc5270 */
[----:B------:R-:W0:Y:S02]  /*6ac0*/  @P6 LDC.64 R10, c[0x0][0x9e8] ;  /* 0x00027a00ff0a6b82 */ /* 0x000e240000000a00 */
[----:B0-----:R-:W-:-:S05]  /*6ad0*/  @P6 IMAD.HI.U32 R10, R9, R10, RZ ;  /* 0x0000000a090a6227 */ /* 0x001fca00078e00ff */
[----:B------:R-:W-:-:S07]  /*6ae0*/  @P6 SHF.R.U32.HI R9, RZ, R11, R10 ;  /* 0x0000000bff096219 */ /* 0x000fce000001160a */
.L_x_1189:
[----:B------:R-:W-:Y:S05]  /*6af0*/  BSYNC B0 ;  /* 0x0000000000007941 */ /* 0x000fea0003800000 */
.L_x_1187:
[----:B------:R-:W-:-:S05]  /*6b00*/  IMAD R0, R9, R15, R0 ;  /* 0x0000000f09007224 */ /* 0x000fca00078e0200 */
[----:B------:R-:W-:Y:S02]  /*6b10*/  VIADDMNMX R14, R0, R15, R14, PT ;  /* 0x0000000f000e7246 */ /* 0x000fe4000380010e */
[----:B------:R-:W-:-:S07]  /*6b20*/  VIMNMX R13, R13, R0, !PT ;  /* 0x000000000d0d7248 */ /* 0x000fce0007fe0100 */
.L_x_1186:
[C---:B------:R-:W-:Y:S01]  /*6b30*/  ISETP.GT.AND P2, PT, R13.reuse, 0x1, !P2 ;  /* 0x000000010d00780c */ /* 0x040fe20005744270 */
[----:B------:R-:W-:Y:S01]  /*6b40*/  ULDC UR6, c[0x0][0x988] ;  /* 0x0002620000067ab9 */ /* 0x000fe20000000800 */
[----:B------:R-:W-:Y:S01]  /*6b50*/  ISETP.GT.AND P3, PT, R13, 0x8, !P3 ;  /* 0x000000080d00780c */ /* 0x000fe20005f64270 */
[----:B------:R-:W-:Y:S01]  /*6b60*/  UMOV UR14, UR6 ;  /* 0x00000006000e7c82 */ /* 0x000fe20008000000 */
[C---:B------:R-:W-:Y:S01]  /*6b70*/  ISETP.LT.OR P2, PT, R14.reuse, 0x2, P2 ;  /* 0x000000020e00780c */ /* 0x040fe20001741670 */
[----:B------:R-:W-:Y:S01]  /*6b80*/  UMOV UR38, UR7 ;  /* 0x0000000700267c82 */ /* 0x000fe20008000000 */
[----:B------:R-:W-:Y:S01]  /*6b90*/  ISETP.LT.OR P3, PT, R14, 0x9, P3 ;  /* 0x000000090e00780c */ /* 0x000fe20001f61670 */
[----:B------:R-:W-:Y:S01]  /*6ba0*/  UMOV UR36, UR4 ;  /* 0x0000000400247c82 */ /* 0x000fe20008000000 */
[----:B------:R-:W-:Y:S02]  /*6bb0*/  FSEL R123, R123, -INF , !P2 ;  /* 0xff8000007b7b7808 */ /* 0x000fe40005000000 */
[----:B------:R-:W-:-:S02]  /*6bc0*/  LOP3.LUT P2, RZ, R18, 0x4, RZ, 0xc0, !PT ;  /* 0x0000000412ff7812 */ /* 0x000fc4000784c0ff */
[----:B------:R-:W-:Y:S02]  /*6bd0*/  FSEL R126, R126, -INF , !P3 ;  /* 0xff8000007e7e7808 */ /* 0x000fe40005800000 */
[----:B------:R-:W-:Y:S02]  /*6be0*/  ISETP.GT.AND P2, PT, R13, 0x9, !P2 ;  /* 0x000000090d00780c */ /* 0x000fe40005744270 */
[----:B------:R-:W-:Y:S02]  /*6bf0*/  LOP3.LUT P3, RZ, R18, 0x20000, RZ, 0xc0, !PT ;  /* 0x0002000012ff7812 */ /* 0x000fe4000786c0ff */
[----:B------:R-:W-:Y:S02]  /*6c00*/  ISETP.LT.OR P2, PT, R14, 0xa, P2 ;  /* 0x0000000a0e00780c */ /* 0x000fe40001741670 */
[----:B------:R-:W-:Y:S02]  /*6c10*/  LOP3.LUT P6, RZ, R18, 0x10000, RZ, 0xc0, !PT ;  /* 0x0001000012ff7812 */ /* 0x000fe400078cc0ff */
[----:B------:R-:W-:-:S02]  /*6c20*/  FSEL R127, R127, -INF , !P2 ;  /* 0xff8000007f7f7808 */ /* 0x000fc40005000000 */
[----:B------:R-:W-:Y:S02]  /*6c30*/  LOP3.LUT P2, RZ, R18, 0x8, RZ, 0xc0, !PT ;  /* 0x0000000812ff7812 */ /* 0x000fe4000784c0ff */
[----:B------:R-:W-:Y:S02]  /*6c40*/  FMNMX.FTZ R0, R120, R3, !PT ;  /* 0x0000000378007209 */ /* 0x000fe40007810000 */
[----:B------:R-:W-:Y:S02]  /*6c50*/  ISETP.GT.AND P2, PT, R13, 0x10, !P2 ;  /* 0x000000100d00780c */ /* 0x000fe40005744270 */
[----:B------:R-:W-:Y:S02]  /*6c60*/  FMNMX.FTZ R9, R121, R0, !PT ;  /* 0x0000000079097209 */ /* 0x000fe40007810000 */
[----:B------:R-:W-:Y:S02]  /*6c70*/  ISETP.LT.OR P2, PT, R14, 0x11, P2 ;  /* 0x000000110e00780c */ /* 0x000fe40001741670 */
[----:B------:R-:W-:-:S02]  /*6c80*/  FMNMX.FTZ R0, R124, R9, !PT ;  /* 0x000000097c007209 */ /* 0x000fc40007810000 */
[----:B------:R-:W-:Y:S02]  /*6c90*/  FSEL R130, R130, -INF , !P2 ;  /* 0xff80000082827808 */ /* 0x000fe40005000000 */
[----:B------:R-:W-:Y:S02]  /*6ca0*/  LOP3.LUT P2, RZ, R18, 0x80000, RZ, 0xc0, !PT ;  /* 0x0008000012ff7812 */ /* 0x000fe4000784c0ff */
[----:B------:R-:W-:Y:S02]  /*6cb0*/  FMNMX.FTZ R9, R125, R0, !PT ;  /* 0x000000007d097209 */ /* 0x000fe40007810000 */
[----:B------:R-:W-:Y:S02]  /*6cc0*/  ISETP.GT.AND P2, PT, R13, 0x11, !P2 ;  /* 0x000000110d00780c */ /* 0x000fe40005744270 */
[----:B------:R-:W-:Y:S02]  /*6cd0*/  FMNMX.FTZ R0, R128, R9, !PT ;  /* 0x0000000980007209 */ /* 0x000fe40007810000 */
[----:B------:R-:W-:-:S02]  /*6ce0*/  ISETP.LT.OR P2, PT, R14, 0x12, P2 ;  /* 0x000000120e00780c */ /* 0x000fc40001741670 */
[----:B------:R-:W-:Y:S02]  /*6cf0*/  FMNMX.FTZ R9, R129, R0, !PT ;  /* 0x0000000081097209 */ /* 0x000fe40007810000 */
[----:B------:R-:W-:Y:S02]  /*6d00*/  FSEL R131, R131, -INF , !P2 ;  /* 0xff80000083837808 */ /* 0x000fe40005000000 */
[----:B------:R-:W-:Y:S02]  /*6d10*/  LOP3.LUT P2, RZ, R18, 0x40000, RZ, 0xc0, !PT ;  /* 0x0004000012ff7812 */ /* 0x000fe4000784c0ff */
[----:B------:R-:W-:Y:S02]  /*6d20*/  FMNMX.FTZ R0, R132, R9, !PT ;  /* 0x0000000984007209 */ /* 0x000fe40007810000 */
[----:B------:R-:W-:Y:S02]  /*6d30*/  ISETP.GT.AND P2, PT, R13, 0x18, !P2 ;  /* 0x000000180d00780c */ /* 0x000fe40005744270 */
[----:B------:R-:W-:-:S02]  /*6d40*/  FMNMX.FTZ R9, R133, R0, !PT ;  /* 0x0000000085097209 */ /* 0x000fc40007810000 */
[----:B------:R-:W-:Y:S02]  /*6d50*/  ISETP.LT.OR P2, PT, R14, 0x19, P2 ;  /* 0x000000190e00780c */ /* 0x000fe40001741670 */
[----:B------:R-:W-:Y:S02]  /*6d60*/  FMNMX.FTZ R0, R136, R9, !PT ;  /* 0x0000000988007209 */ /* 0x000fe40007810000 */
[----:B------:R-:W-:Y:S02]  /*6d70*/  FSEL R134, R134, -INF , !P2 ;  /* 0xff80000086867808 */ /* 0x000fe40005000000 */
        /* <DEDUP_REMOVED lines=24> */
[----:B------:R-:W-:Y:S02]  /*6f00*/  LOP3.LUT P2, RZ, R18, 0x2000, RZ, 0xc0, !PT ;  /* 0x0000200012ff7812 */ /* 0x000fe4000784c0ff */
[----:B------:R-:W-:Y:S02]  /*6f10*/  FMNMX.FTZ R9, R157, R0, !PT ;  /* 0x000000009d097209 */ /* 0x000fe40007810000 */
[----:B------:R-:W-:-:S02]  /*6f20*/  ISETP.GT.AND P2, PT, R13, 0x29, !P2 ;  /* 0x000000290d00780c */ /* 0x000fc40005744270 */
[----:B------:R-:W-:Y:S02]  /*6f30*/  FMNMX.FTZ R0, R160, R9, !PT ;  /* 0x00000009a0007209 */ /* 0x000fe40007810000 */
[----:B------:R-:W-:Y:S02]  /*6f40*/  ISETP.LT.OR P2, PT, R14, 0x2a, P2 ;  /* 0x0000002a0e00780c */ /* 0x000fe40001741670 */
[----:B------:R-:W-:Y:S02]  /*6f50*/  FMNMX.FTZ R9, R161, R0, !PT ;  /* 0x00000000a1097209 */ /* 0x000fe40007810000 */
[----:B------:R-:W-:Y:S02]  /*6f60*/  FSEL R143, R143, -INF , !P2 ;  /* 0xff8000008f8f7808 */ /* 0x000fe40005000000 */
[C---:B------:R-:W-:Y:S02]  /*6f70*/  LOP3.LUT P2, RZ, R18.reuse, 0x1000, RZ, 0xc0, !PT ;  /* 0x0000100012ff7812 */ /* 0x040fe4000784c0ff */
[----:B------:R-:W-:-:S02]  /*6f80*/  LOP3.LUT P3, RZ, R18, 0x40, RZ, 0xc0, !PT ;  /* 0x0000004012ff7812 */ /* 0x000fc4000786c0ff */
[----:B------:R-:W-:Y:S02]  /*6f90*/  ISETP.GT.AND P2, PT, R13, 0x30, !P2 ;  /* 0x000000300d00780c */ /* 0x000fe40005744270 */
[----:B------:R-:W-:Y:S02]  /*6fa0*/  FMNMX.FTZ R0, R164, R9, !PT ;  /* 0x00000009a4007209 */ /* 0x000fe40007810000 */
[----:B------:R-:W-:Y:S02]  /*6fb0*/  ISETP.LT.OR P2, PT, R14, 0x31, P2 ;  /* 0x000000310e00780c */ /* 0x000fe40001741670 */
[----:B------:R-:W-:Y:S02]  /*6fc0*/  FMNMX.FTZ R10, R165, R0, !PT ;  /* 0x00000000a50a7209 */ /* 0x000fe40007810000 */
[----:B------:R-:W-:Y:S02]  /*6fd0*/  FSEL R146, R146, -INF , !P2 ;  /* 0xff80000092927808 */ /* 0x000fe40005000000 */
[C---:B------:R-:W-:Y:S01]  /*6fe0*/  LOP3.LUT P2, RZ, R18.reuse, 0x800, RZ, 0xc0, !PT ;  /* 0x0000080012ff7812 */ /* 0x040fe2000784c0ff */
[----:B------:R-:W0:Y:S01]  /*6ff0*/  SHFL.BFLY PT, R9, R10, 0x2, 0x1f ;  /* 0x0c401f000a097f89 */ /* 0x000e2200000e0000 */
[----:B------:R-:W-:-:S02]  /*7000*/  LOP3.LUT P6, RZ, R18, 0x20, RZ, 0xc0, !PT ;  /* 0x0000002012ff7812 */ /* 0x000fc400078cc0ff */
[C---:B------:R-:W-:Y:S02]  /*7010*/  ISETP.GT.AND P2, PT, R13.reuse, 0x31, !P2 ;  /* 0x000000310d00780c */ /* 0x040fe40005744270 */
[C---:B------:R-:W-:Y:S02]  /*7020*/  ISETP.GT.AND P4, PT, R13.reuse, 0x51, !P4 ;  /* 0x000000510d00780c */ /* 0x040fe40006784270 */
[----:B------:R-:W-:Y:S02]  /*7030*/  ISETP.LT.OR P2, PT, R14, 0x32, P2 ;  /* 0x000000320e00780c */ /* 0x000fe40001741670 */
[----:B------:R-:W-:Y:S02]  /*7040*/  ISETP.GT.AND P5, PT, R13, 0x58, !P5 ;  /* 0x000000580d00780c */ /* 0x000fe40006fa4270 */
[----:B------:R-:W-:Y:S02]  /*7050*/  FSEL R147, R147, -INF , !P2 ;  /* 0xff80000093937808 */ /* 0x000fe40005000000 */
[----:B------:R-:W-:-:S02]  /*7060*/  LOP3.LUT P2, RZ, R18, 0x400, RZ, 0xc0, !PT ;  /* 0x0000040012ff7812 */ /* 0x000fc4000784c0ff */
[C---:B------:R-:W-:Y:S02]  /*7070*/  ISETP.LT.OR P4, PT, R14.reuse, 0x52, P4 ;  /* 0x000000520e00780c */ /* 0x040fe40002781670 */
[----:B------:R-:W-:Y:S02]  /*7080*/  ISETP.GT.AND P2, PT, R13, 0x38, !P2 ;  /* 0x000000380d00780c */ /* 0x000fe40005744270 */
[C---:B------:R-:W-:Y:S02]  /*7090*/  ISETP.LT.OR P5, PT, R14.reuse, 0x59, P5 ;  /* 0x000000590e00780c */ /* 0x040fe40002fa1670 */
[----:B------:R-:W-:Y:S02]  /*70a0*/  ISETP.LT.OR P2, PT, R14, 0x39, P2 ;  /* 0x000000390e00780c */ /* 0x000fe40001741670 */
[----:B------:R-:W-:Y:S02]  /*70b0*/  FSEL R163, R163, -INF , !P4 ;  /* 0xff800000a3a37808 */ /* 0x000fe40006000000 */
[----:B------:R-:W-:-:S02]  /*70c0*/  FSEL R150, R150, -INF , !P2 ;  /* 0xff80000096967808 */ /* 0x000fc40005000000 */
[----:B------:R-:W-:Y:S02]  /*70d0*/  LOP3.LUT P2, RZ, R18, 0x200, RZ, 0xc0, !PT ;  /* 0x0000020012ff7812 */ /* 0x000fe4000784c0ff */
[----:B0-----:R-:W-:Y:S02]  /*70e0*/  FMNMX.FTZ R11, R10, R9, !PT ;  /* 0x000000090a0b7209 */ /* 0x001fe40007810000 */
[----:B------:R-:W-:Y:S02]  /*70f0*/  ISETP.GT.AND P2, PT, R13, 0x39, !P2 ;  /* 0x000000390d00780c */ /* 0x000fe40005744270 */
[----:B------:R-:W-:Y:S01]  /*7100*/  FSEL R166, R166, -INF , !P5 ;  /* 0xff800000a6a67808 */ /* 0x000fe20006800000 */
[----:B------:R-:W0:Y:S01]  /*7110*/  SHFL.BFLY PT, R0, R11, 0x1, 0x1f ;  /* 0x0c201f000b007f89 */ /* 0x000e2200000e0000 */
[----:B------:R-:W-:-:S04]  /*7120*/  ISETP.LT.OR P2, PT, R14, 0x3a, P2 ;  /* 0x0000003a0e00780c */ /* 0x000fc80001741670 */
[----:B------:R-:W-:Y:S02]  /*7130*/  FSEL R151, R151, -INF , !P2 ;  /* 0xff80000097977808 */ /* 0x000fe40005000000 */
[----:B------:R-:W-:-:S04]  /*7140*/  LOP3.LUT P2, RZ, R18, 0x100, RZ, 0xc0, !PT ;  /* 0x0000010012ff7812 */ /* 0x000fc8000784c0ff */
[----:B------:R-:W-:-:S04]  /*7150*/  ISETP.GT.AND P2, PT, R13, 0x40, !P2 ;  /* 0x000000400d00780c */ /* 0x000fc80005744270 */
[----:B------:R-:W-:-:S04]  /*7160*/  ISETP.LT.OR P2, PT, R14, 0x41, P2 ;  /* 0x000000410e00780c */ /* 0x000fc80001741670 */
[----:B------:R-:W-:Y:S02]  /*7170*/  FSEL R154, R154, -INF , !P2 ;  /* 0xff8000009a9a7808 */ /* 0x000fe40005000000 */
[----:B------:R-:W-:Y:S02]  /*7180*/  LOP3.LUT P2, RZ, R18, 0x80, RZ, 0xc0, !PT ;  /* 0x0000008012ff7812 */ /* 0x000fe4000784c0ff */
[----:B0-----:R-:W-:Y:S02]  /*7190*/  FMNMX.FTZ R9, R11, R0, !PT ;  /* 0x000000000b097209 */ /* 0x001fe40007810000 */
[----:B------:R-:W-:-:S03]  /*71a0*/  ISETP.GT.AND P2, PT, R13, 0x41, !P2 ;  /* 0x000000410d00780c */ /* 0x000fc60005744270 */
[----:B------:R-:W-:Y:S01]  /*71b0*/  FMUL.FTZ R0, R9, UR14 ;  /* 0x0000000e09007c20 */ /* 0x000fe20008410000 */
[----:B------:R-:W-:-:S04]  /*71c0*/  ISETP.LT.OR P2, PT, R14, 0x42, P2 ;  /* 0x000000420e00780c */ /* 0x000fc80001741670 */
[----:B------:R-:W-:Y:S02]  /*71d0*/  FSEL R155, R155, -INF , !P2 ;  /* 0xff8000009b9b7808 */ /* 0x000fe40005000000 */
[C---:B------:R-:W-:Y:S02]  /*71e0*/  ISETP.GT.AND P2, PT, R13.reuse, 0x48, !P3 ;  /* 0x000000480d00780c */ /* 0x040fe40005f44270 */
[----:B------:R-:W-:Y:S02]  /*71f0*/  LOP3.LUT P3, RZ, R18, 0x10, RZ, 0xc0, !PT ;  /* 0x0000001012ff7812 */ /* 0x000fe4000786c0ff */
[----:B------:R-:W-:Y:S02]  /*7200*/  ISETP.LT.OR P2, PT, R14, 0x49, P2 ;  /* 0x000000490e00780c */ /* 0x000fe40001741670 */
[----:B------:R-:W-:Y:S02]  /*7210*/  ISETP.GT.AND P3, PT, R13, 0x50, !P3 ;  /* 0x000000500d00780c */ /* 0x000fe40005f64270 */
[----:B------:R-:W-:-:S02]  /*7220*/  FSEL R158, R158, -INF , !P2 ;  /* 0xff8000009e9e7808 */ /* 0x000fc40005000000 */
[----:B------:R-:W-:Y:S02]  /*7230*/  ISETP.GT.AND P2, PT, R13, 0x49, !P6 ;  /* 0x000000490d00780c */ /* 0x000fe40007744270 */
[----:B------:R-:W-:Y:S02]  /*7240*/  LOP3.LUT P6, RZ, R18, 0x2, RZ, 0xc0, !PT ;  /* 0x0000000212ff7812 */ /* 0x000fe400078cc0ff */
[C---:B------:R-:W-:Y:S02]  /*7250*/  ISETP.LT.OR P2, PT, R14.reuse, 0x4a, P2 ;  /* 0x0000004a0e00780c */ /* 0x040fe40001741670 */
[----:B------:R-:W-:Y:S02]  /*7260*/  ISETP.LT.OR P3, PT, R14, 0x51, P3 ;  /* 0x000000510e00780c */ /* 0x000fe40001f61670 */
[----:B------:R-:W-:Y:S02]  /*7270*/  FSEL R159, R159, -INF , !P2 ;  /* 0xff8000009f9f7808 */ /* 0x000fe40005000000 */
[----:B------:R-:W-:-:S02]  /*7280*/  ISETP.GT.AND P2, PT, R13, RZ, !P6 ;  /* 0x000000ff0d00720c */ /* 0x000fc40007744270 */
[----:B------:R-:W-:Y:S02]  /*7290*/  LOP3.LUT P6, RZ, R18, 0x1, RZ, 0xc0, !PT ;  /* 0x0000000112ff7812 */ /* 0x000fe400078cc0ff */
[----:B------:R-:W-:Y:S02]  /*72a0*/  ISETP.LT.OR P2, PT, R14, 0x1, P2 ;  /* 0x000000010e00780c */ /* 0x000fe40001741670 */
[----:B------:R-:W-:Y:S02]  /*72b0*/  ISETP.GT.AND P6, PT, R13, 0x59, !P6 ;  /* 0x000000590d00780c */ /* 0x000fe400077c4270 */
[----:B------:R-:W-:Y:S02]  /*72c0*/  FSEL R122, R122, -INF , !P2 ;  /* 0xff8000007a7a7808 */ /* 0x000fe40005000000 */
[----:B------:R-:W-:Y:S02]  /*72d0*/  FSETP.NEU.FTZ.AND P2, PT, R9, -INF , PT ;  /* 0xff8000000900780b */ /* 0x000fe40003f5d000 */
[----:B------:R-:W-:-:S02]  /*72e0*/  FMNMX.FTZ R10, R122, R2, !PT ;  /* 0x000000027a0a7209 */ /* 0x000fc40007810000 */
[----:B------:R-:W-:Y:S02]  /*72f0*/  FSEL R0, R0, RZ, P2 ;  /* 0x000000ff00007208 */ /* 0x000fe40001000000 */
[----:B------:R-:W-:Y:S02]  /*7300*/  FMNMX.FTZ R15, R123, R10, !PT ;  /* 0x0000000a7b0f7209 */ /* 0x000fe40007810000 */
[----:B------:R-:W-:Y:S01]  /*7310*/  FSEL R162, R162, -INF , !P3 ;  /* 0xff800000a2a27808 */ /* 0x000fe20005800000 */
[--C-:B------:R-:W-:Y:S01]  /*7320*/  FFMA.FTZ R11, R121, UR14, -R0.reuse ;  /* 0x0000000e790b7c23 */ /* 0x100fe20008010800 */
[----:B------:R-:W-:Y:S01]  /*7330*/  FMNMX.FTZ R10, R126, R15, !PT ;  /* 0x0000000f7e0a7209 */ /* 0x000fe20007810000 */
[--C-:B------:R-:W-:Y:S01]  /*7340*/  FFMA.FTZ R186, R132, UR14, -R0.reuse ;  /* 0x0000000e84ba7c23 */ /* 0x100fe20008010800 */
[----:B------:R-:W-:Y:S01]  /*7350*/  ISETP.LT.OR P6, PT, R14, 0x5a, P6 ;  /* 0x0000005a0e00780c */ /* 0x000fe200037c1670 */
[--C-:B------:R-:W-:Y:S01]  /*7360*/  FFMA.FTZ R188, R120, UR14, -R0.reuse ;  /* 0x0000000e78bc7c23 */ /* 0x100fe20008010800 */
[----:B------:R-:W-:Y:S01]  /*7370*/  FMNMX.FTZ R15, R127, R10, !PT ;  /* 0x0000000a7f0f7209 */ /* 0x000fe20007810000 */
[--C-:B------:R-:W-:Y:S01]  /*7380*/  FFMA.FTZ R190, R124, UR14, -R0.reuse ;  /* 0x0000000e7cbe7c23 */ /* 0x100fe20008010800 */
[----:B------:R-:W-:Y:S01]  /*7390*/  FSEL R167, R167, -INF , !P6 ;  /* 0xff800000a7a77808 */ /* 0x000fe20007000000 */
[----:B------:R-:W-:Y:S01]  /*73a0*/  MUFU.EX2 R11, R11 ;  /* 0x0000000b000b7308 */ /* 0x000fe20000000800 */
[----:B------:R-:W-:Y:S01]  /*73b0*/  FMNMX.FTZ R10, R130, R15, !PT ;  /* 0x0000000f820a7209 */ /* 0x000fe20007810000 */
[--C-:B------:R-:W-:Y:S01]  /*73c0*/  FFMA.FTZ R12, R125, UR14, -R0.reuse ;  /* 0x0000000e7d0c7c23 */ /* 0x100fe20008010800 */
[----:B------:R-:W-:Y:S01]  /*73d0*/  FSEL R132, R9, RZ, P2 ;  /* 0x000000ff09847208 */ /* 0x000fe20001000000 */
[--C-:B------:R-:W-:Y:S01]  /*73e0*/  FFMA.FTZ R184, R128, UR14, -R0.reuse ;  /* 0x0000000e80b87c23 */ /* 0x100fe20008010800 */
[----:B------:R-:W-:Y:S01]  /*73f0*/  FMNMX.FTZ R15, R131, R10, !PT ;  /* 0x0000000a830f7209 */ /* 0x000fe20007810000 */
[--C-:B------:R-:W-:Y:S01]  /*7400*/  FFMA.FTZ R20, R133, UR14, -R0.reuse ;  /* 0x0000000e85147c23 */ /* 0x100fe20008010800 */
[--C-:B------:R-:W-:Y:S01]  /*7410*/  FFMA.FTZ R180, R136, UR14, -R0.reuse ;  /* 0x0000000e88b47c23 */ /* 0x100fe20008010800 */
[----:B------:R-:W-:Y:S01]  /*7420*/  FADD.FTZ R132, -R132, R3 ;  /* 0x0000000384847221 */ /* 0x000fe20000010100 */
[----:B------:R-:W-:Y:S01]  /*7430*/  FMNMX.FTZ R10, R134, R15, !PT ;  /* 0x0000000f860a7209 */ /* 0x000fe20007810000 */
[----:B------:R-:W-:Y:S01]  /*7440*/  MUFU.EX2 R188, R188 ;  /* 0x000000bc00bc7308 */ /* 0x000fe20000000800 */
[--C-:B------:R-:W-:Y:S01]  /*7450*/  FFMA.FTZ R182, R140, UR14, -R0.reuse ;  /* 0x0000000e8cb67c23 */ /* 0x100fe20008010800 */
[--C-:B------:R-:W-:Y:S01]  /*7460*/  FFMA.FTZ R14, R141, UR14, -R0.reuse ;  /* 0x0000000e8d0e7c23 */ /* 0x100fe20008010800 */
[----:B------:R-:W-:Y:S01]  /*7470*/  FMNMX.FTZ R15, R135, R10, !PT ;  /* 0x0000000a870f7209 */ /* 0x000fe20007810000 */
[--C-:B------:R-:W-:Y:S01]  /*7480*/  FFMA.FTZ R176, R144, UR14, -R0.reuse ;  /* 0x0000000e90b07c23 */ /* 0x100fe20008010800 */
[--C-:B------:R-:W-:Y:S01]  /*7490*/  FFMA.FTZ R120, R145, UR14, -R0.reuse ;  /* 0x0000000e91787c23 */ /* 0x100fe20008010800 */
[--C-:B------:R-:W-:Y:S01]  /*74a0*/  FFMA.FTZ R178, R148, UR14, -R0.reuse ;  /* 0x0000000e94b27c23 */ /* 0x100fe20008010800 */
[----:B------:R-:W-:Y:S01]  /*74b0*/  FMNMX.FTZ R10, R138, R15, !PT ;  /* 0x0000000f8a0a7209 */ /* 0x000fe20007810000 */
[--C-:B------:R-:W-:Y:S01]  /*74c0*/  FFMA.FTZ R15, R129, UR14, -R0.reuse ;  /* 0x0000000e810f7c23 */ /* 0x100fe20008010800 */
[----:B------:R-:W-:Y:S01]  /*74d0*/  MUFU.EX2 R190, R190 ;  /* 0x000000be00be7308 */ /* 0x000fe20000000800 */
[--C-:B------:R-:W-:Y:S01]  /*74e0*/  FFMA.FTZ R172, R152, UR14, -R0.reuse ;  /* 0x0000000e98ac7c23 */ /* 0x100fe20008010800 */
[----:B------:R-:W-:Y:S01]  /*74f0*/  FMNMX.FTZ R21, R139, R10, !PT ;  /* 0x0000000a8b157209 */ /* 0x000fe20007810000 */
[--C-:B------:R-:W-:Y:S01]  /*7500*/  FFMA.FTZ R124, R153, UR14, -R0.reuse ;  /* 0x0000000e997c7c23 */ /* 0x100fe20008010800 */
[--C-:B------:R-:W-:Y:S01]  /*7510*/  FFMA.FTZ R174, R156, UR14, -R0.reuse ;  /* 0x0000000e9cae7c23 */ /* 0x100fe20008010800 */
[--C-:B------:R-:W-:Y:S01]  /*7520*/  FFMA.FTZ R125, R157, UR14, -R0.reuse ;  /* 0x0000000e9d7d7c23 */ /* 0x100fe20008010800 */
[----:B------:R-:W-:Y:S01]  /*7530*/  FMNMX.FTZ R10, R142, R21, !PT ;  /* 0x000000158e0a7209 */ /* 0x000fe20007810000 */
[--C-:B------:R-:W-:Y:S01]  /*7540*/  FFMA.FTZ R168, R160, UR14, -R0.reuse ;  /* 0x0000000ea0a87c23 */ /* 0x100fe20008010800 */
[--C-:B------:R-:W-:Y:S01]  /*7550*/  FFMA.FTZ R128, R161, UR14, -R0.reuse ;  /* 0x0000000ea1807c23 */ /* 0x100fe20008010800 */
[----:B------:R-:W-:Y:S01]  /*7560*/  FFMA.FTZ R170, R164, UR14, -R0 ;  /* 0x0000000ea4aa7c23 */ /* 0x000fe20008010800 */
[----:B------:R-:W-:Y:S01]  /*7570*/  FMNMX.FTZ R21, R143, R10, !PT ;  /* 0x0000000a8f157209 */ /* 0x000fe20007810000 */
[----:B------:R-:W-:Y:S01]  /*7580*/  MUFU.EX2 R12, R12 ;  /* 0x0000000c000c7308 */ /* 0x000fe20000000800 */
[----:B------:R-:W-:-:S02]  /*7590*/  IMAD.U32 R133, RZ, RZ, UR5 ;  /* 0x00000005ff857e24 */ /* 0x000fc4000f8e00ff */
[----:B------:R-:W-:Y:S02]  /*75a0*/  FMNMX.FTZ R10, R146, R21, !PT ;  /* 0x00000015920a7209 */ /* 0x000fe40007810000 */
[----:B------:R-:W-:Y:S02]  /*75b0*/  @!P1 VIADD R133, R133, 0x30860 ;  /* 0x0003086085859836 */ /* 0x000fe40000000000 */
[----:B------:R-:W-:Y:S01]  /*75c0*/  FMNMX.FTZ R21, R147, R10, !PT ;  /* 0x0000000a93157209 */ /* 0x000fe20007810000 */
[----:B------:R-:W-:Y:S02]  /*75d0*/  MUFU.EX2 R184, R184 ;  /* 0x000000b800b87308 */ /* 0x000fe40000000800 */
[----:B------:R-:W-:Y:S02]  /*75e0*/  @!P1 PRMT R133, RZ, 0x654, R133 ;  /* 0x00000654ff859816 */ /* 0x000fe40000000085 */
[----:B------:R-:W-:Y:S02]  /*75f0*/  FMNMX.FTZ R10, R150, R21, !PT ;  /* 0x00000015960a7209 */ /* 0x000fe40007810000 */
[----:B------:R0:W-:Y:S02]  /*7600*/  @!P1 SYNCS.ARRIVE.TRANS64.RED.A1T0 RZ, [R133+URZ], RZ ;  /* 0x000000ff85ff99a7 */ /* 0x0001e4000810043f */
[----:B------:R-:W-:Y:S01]  /*7610*/  FMNMX.FTZ R21, R151, R10, !PT ;  /* 0x0000000a97157209 */ /* 0x000fe20007810000 */
[----:B------:R-:W-:Y:S03]  /*7620*/  MUFU.EX2 R15, R15 ;  /* 0x0000000f000f7308 */ /* 0x000fe60000000800 */
[----:B------:R-:W-:Y:S01]  /*7630*/  FMNMX.FTZ R10, R154, R21, !PT ;  /* 0x000000159a0a7209 */ /* 0x000fe20007810000 */
[----:B------:R-:W-:-:S03]  /*7640*/  FFMA.FTZ R21, R137, UR14, -R0 ;  /* 0x0000000e89157c23 */ /* 0x000fc60008010800 */
[----:B------:R-:W-:Y:S01]  /*7650*/  FMNMX.FTZ R121, R155, R10, !PT ;  /* 0x0000000a9b797209 */ /* 0x000fe20007810000 */
[----:B------:R-:W-:Y:S03]  /*7660*/  MUFU.EX2 R186, R186 ;  /* 0x000000ba00ba7308 */ /* 0x000fe60000000800 */
[----:B------:R-:W-:Y:S01]  /*7670*/  FMNMX.FTZ R10, R158, R121, !PT ;  /* 0x000000799e0a7209 */ /* 0x000fe20007810000 */
[--C-:B------:R-:W-:Y:S01]  /*7680*/  FFMA.FTZ R121, R149, UR14, -R0.reuse ;  /* 0x0000000e95797c23 */ /* 0x100fe20008010800 */
[----:B------:R-:W-:Y:S02]  /*7690*/  FFMA.FTZ R0, R165, UR14, -R0 ;  /* 0x0000000ea5007c23 */ /* 0x000fe40008010800 */
[----:B------:R-:W-:Y:S01]  /*76a0*/  FMNMX.FTZ R13, R159, R10, !PT ;  /* 0x0000000a9f0d7209 */ /* 0x000fe20007810000 */
[----:B------:R-:W-:Y:S03]  /*76b0*/  MUFU.EX2 R20, R20 ;  /* 0x0000001400147308 */ /* 0x000fe60000000800 */
[----:B------:R-:W-:-:S04]  /*76c0*/  FMNMX.FTZ R10, R162, R13, !PT ;  /* 0x0000000da20a7209 */ /* 0x000fc80007810000 */
[----:B------:R-:W-:Y:S01]  /*76d0*/  FMNMX.FTZ R13, R163, R10, !PT ;  /* 0x0000000aa30d7209 */ /* 0x000fe20007810000 */
[----:B------:R-:W-:Y:S03]  /*76e0*/  MUFU.EX2 R3, R0 ;  /* 0x0000000000037308 */ /* 0x000fe60000000800 */
[----:B------:R-:W-:-:S04]  /*76f0*/  FMNMX.FTZ R10, R166, R13, !PT ;  /* 0x0000000da60a7209 */ /* 0x000fc80007810000 */
[----:B------:R-:W-:Y:S01]  /*7700*/  FMNMX.FTZ R10, R167, R10, !PT ;  /* 0x0000000aa70a7209 */ /* 0x000fe20007810000 */
[----:B------:R-:W-:Y:S04]  /*7710*/  MUFU.EX2 R180, R180 ;  /* 0x000000b400b47308 */ /* 0x000fe80000000800 */
[----:B------:R-:W1:Y:S04]  /*7720*/  SHFL.BFLY PT, R13, R10, 0x2, 0x1f ;  /* 0x0c401f000a0d7f89 */ /* 0x000e6800000e0000 */
[----:B------:R-:W-:Y:S08]  /*7730*/  MUFU.EX2 R21, R21 ;  /* 0x0000001500157308 */ /* 0x000ff00000000800 */
[----:B------:R-:W-:Y:S08]  /*7740*/  MUFU.EX2 R182, R182 ;  /* 0x000000b600b67308 */ /* 0x000ff00000000800 */
[----:B------:R-:W-:Y:S01]  /*7750*/  MUFU.EX2 R14, R14 ;  /* 0x0000000e000e7308 */ /* 0x000fe20000000800 */
[----:B-1----:R-:W-:-:S07]  /*7760*/  FMNMX.FTZ R13, R10, R13, !PT ;  /* 0x0000000d0a0d7209 */ /* 0x002fce0007810000 */
[----:B------:R-:W-:Y:S01]  /*7770*/  MUFU.EX2 R176, R176 ;  /* 0x000000b000b07308 */ /* 0x000fe20000000800 */
[----:B------:R-:W1:Y:S07]  /*7780*/  SHFL.BFLY PT, R10, R13, 0x1, 0x1f ;  /* 0x0c201f000d0a7f89 */ /* 0x000e6e00000e0000 */
[----:B------:R-:W-:Y:S08]  /*7790*/  MUFU.EX2 R120, R120 ;  /* 0x0000007800787308 */ /* 0x000ff00000000800 */
[----:B------:R-:W-:Y:S08]  /*77a0*/  MUFU.EX2 R178, R178 ;  /* 0x000000b200b27308 */ /* 0x000ff00000000800 */
[----:B------:R-:W-:Y:S01]  /*77b0*/  MUFU.EX2 R121, R121 ;  /* 0x0000007900797308 */ /* 0x000fe20000000800 */
[----:B-1----:R-:W-:Y:S01]  /*77c0*/  FMNMX.FTZ R13, R13, R10, !PT ;  /* 0x0000000a0d0d7209 */ /* 0x002fe20007810000 */
[----:B------:R-:W-:-:S03]  /*77d0*/  FMUL.FTZ R10, R132, UR14 ;  /* 0x0000000e840a7c20 */ /* 0x000fc60008410000 */
[C---:B------:R-:W-:Y:S01]  /*77e0*/  FSETP.NEU.FTZ.AND P2, PT, R13.reuse, -INF , PT ;  /* 0xff8000000d00780b */ /* 0x040fe20003f5d000 */
[----:B------:R-:W-:Y:S02]  /*77f0*/  FMUL.FTZ R129, R13, UR14 ;  /* 0x0000000e0d817c20 */ /* 0x000fe40008410000 */
[----:B------:R-:W1:Y:S03]  /*7800*/  MUFU.EX2 R10, R10 ;  /* 0x0000000a000a7308 */ /* 0x000e660000000800 */
[----:B------:R-:W-:-:S05]  /*7810*/  FSEL R132, R129, RZ, P2 ;  /* 0x000000ff81847208 */ /* 0x000fca0001000000 */
[--C-:B------:R-:W-:Y:S01]  /*7820*/  FFMA.FTZ R191, R126, UR14, -R132.reuse ;  /* 0x0000000e7ebf7c23 */ /* 0x100fe20008010884 */
[--C-:B------:R-:W-:Y:S01]  /*7830*/  FFMA.FTZ R126, R131, UR14, -R132.reuse ;  /* 0x0000000e837e7c23 */ /* 0x100fe20008010884 */
[----:B------:R-:W-:Y:S01]  /*7840*/  FSEL R131, R13, RZ, P2 ;  /* 0x000000ff0d837208 */ /* 0x000fe20001000000 */
[--C-:B------:R-:W-:Y:S01]  /*7850*/  FFMA.FTZ R189, R122, UR14, -R132.reuse ;  /* 0x0000000e7abd7c23 */ /* 0x100fe20008010884 */
[--C-:B------:R-:W-:Y:S01]  /*7860*/  FFMA.FTZ R122, R123, UR14, -R132.reuse ;  /* 0x0000000e7b7a7c23 */ /* 0x100fe20008010884 */
[--C-:B------:R-:W-:Y:S01]  /*7870*/  FFMA.FTZ R185, R130, UR14, -R132.reuse ;  /* 0x0000000e82b97c23 */ /* 0x100fe20008010884 */
[----:B------:R-:W-:Y:S01]  /*7880*/  FFMA.FTZ R123, R127, UR14, -R132 ;  /* 0x0000000e7f7b7c23 */ /* 0x000fe20008010884 */
[----:B------:R-:W-:Y:S01]  /*7890*/  FADD.FTZ R131, -R131, R2 ;  /* 0x0000000283837221 */ /* 0x000fe20000010100 */
[----:B------:R-:W-:Y:S01]  /*78a0*/  MUFU.EX2 R191, R191 ;  /* 0x000000bf00bf7308 */ /* 0x000fe20000000800 */
[----:B-1----:R-:W-:Y:S01]  /*78b0*/  FFMA.FTZ R130, R10, R7, R188 ;  /* 0x000000070a827223 */ /* 0x002fe200000100bc */
[--C-:B------:R-:W-:Y:S01]  /*78c0*/  FFMA.FTZ R187, R134, UR14, -R132.reuse ;  /* 0x0000000e86bb7c23 */ /* 0x100fe20008010884 */
[----:B------:R-:W-:Y:S01]  /*78d0*/  FMUL.FTZ R131, R131, UR14 ;  /* 0x0000000e83837c20 */ /* 0x000fe20008410000 */
[----:B------:R-:W-:Y:S01]  /*78e0*/  FFMA.FTZ R127, R135, UR14, -R132 ;  /* 0x0000000e877f7c23 */ /* 0x000fe20008010884 */
[----:B------:R-:W-:Y:S01]  /*78f0*/  FADD.FTZ R7, R11, R130 ;  /* 0x000000820b077221 */ /* 0x000fe20000010000 */
[--C-:B------:R-:W-:Y:S01]  /*7900*/  FFMA.FTZ R181, R138, UR14, -R132.reuse ;  /* 0x0000000e8ab57c23 */ /* 0x100fe20008010884 */
[--C-:B------:R-:W-:Y:S01]  /*7910*/  FFMA.FTZ R129, R139, UR14, -R132.reuse ;  /* 0x0000000e8b817c23 */ /* 0x100fe20008010884 */
[----:B------:R-:W-:Y:S01]  /*7920*/  MUFU.EX2 R189, R189 ;  /* 0x000000bd00bd7308 */ /* 0x000fe20000000800 */
[----:B------:R-:W-:Y:S01]  /*7930*/  FADD.FTZ R7, R190, R7 ;  /* 0x00000007be077221 */ /* 0x000fe20000010000 */
[--C-:B------:R-:W-:Y:S01]  /*7940*/  FFMA.FTZ R183, R142, UR14, -R132.reuse ;  /* 0x0000000e8eb77c23 */ /* 0x100fe20008010884 */
[--C-:B------:R-:W-:Y:S01]  /*7950*/  FFMA.FTZ R143, R143, UR14, -R132.reuse ;  /* 0x0000000e8f8f7c23 */ /* 0x100fe20008010884 */
[--C-:B------:R-:W-:Y:S01]  /*7960*/  FFMA.FTZ R177, R146, UR14, -R132.reuse ;  /* 0x0000000e92b17c23 */ /* 0x100fe20008010884 */
[----:B------:R-:W-:Y:S01]  /*7970*/  FADD.FTZ R7, R12, R7 ;  /* 0x000000070c077221 */ /* 0x000fe20000010000 */
[--C-:B------:R-:W-:Y:S01]  /*7980*/  FFMA.FTZ R130, R147, UR14, -R132.reuse ;  /* 0x0000000e93827c23 */ /* 0x100fe20008010884 */
[--C-:B------:R-:W-:Y:S01]  /*7990*/  FFMA.FTZ R179, R150, UR14, -R132.reuse ;  /* 0x0000000e96b37c23 */ /* 0x100fe20008010884 */
[----:B------:R1:W2:Y:S01]  /*79a0*/  MUFU.EX2 R0, R131 ;  /* 0x0000008300007308 */ /* 0x0002a20000000800 */
[----:B------:R-:W-:Y:S01]  /*79b0*/  FADD.FTZ R134, R184, R7 ;  /* 0x00000007b8867221 */ /* 0x000fe20000010000 */
[--C-:B------:R-:W-:Y:S01]  /*79c0*/  FFMA.FTZ R173, R154, UR14, -R132.reuse ;  /* 0x0000000e9aad7c23 */ /* 0x100fe20008010884 */
[--C-:B------:R-:W-:Y:S01]  /*79d0*/  FFMA.FTZ R175, R158, UR14, -R132.reuse ;  /* 0x0000000e9eaf7c23 */ /* 0x100fe20008010884 */
[----:B------:R-:W-:Y:S01]  /*79e0*/  F2FP.BF16.F32.PACK_AB R190, R12, R190 ;  /* 0x000000be0cbe723e */ /* 0x000fe200000010ff */
[--C-:B------:R-:W-:Y:S01]  /*79f0*/  FFMA.FTZ R159, R159, UR14, -R132.reuse ;  /* 0x0000000e9f9f7c23 */ /* 0x100fe20008010884 */
[--C-:B------:R-:W-:Y:S01]  /*7a00*/  FFMA.FTZ R169, R162, UR14, -R132.reuse ;  /* 0x0000000ea2a97c23 */ /* 0x100fe20008010884 */
[----:B------:R-:W-:Y:S01]  /*7a10*/  FFMA.FTZ R163, R163, UR14, -R132 ;  /* 0x0000000ea3a37c23 */ /* 0x000fe20008010884 */
[----:B------:R-:W3:Y:S01]  /*7a20*/  MUFU.EX2 R122, R122 ;  /* 0x0000007a007a7308 */ /* 0x000ee20000000800 */
[----:B-1----:R-:W-:Y:S01]  /*7a30*/  FADD.FTZ R131, R15, R134 ;  /* 0x000000860f837221 */ /* 0x002fe20000010000 */
[--C-:B------:R-:W-:Y:S01]  /*7a40*/  FFMA.FTZ R166, R166, UR14, -R132.reuse ;  /* 0x0000000ea6a67c23 */ /* 0x100fe20008010884 */
[----:B------:R-:W-:Y:S01]  /*7a50*/  FFMA.FTZ R167, R167, UR14, -R132 ;  /* 0x0000000ea7a77c23 */ /* 0x000fe20008010884 */
[----:B------:R-:W-:Y:S01]  /*7a60*/  F2FP.BF16.F32.PACK_AB R188, R11, R188 ;  /* 0x000000bc0bbc723e */ /* 0x000fe200000010ff */
[----:B------:R-:W-:Y:S01]  /*7a70*/  FADD.FTZ R131, R186, R131 ;  /* 0x00000083ba837221 */ /* 0x000fe20000010000 */
[----:B------:R-:W-:-:S02]  /*7a80*/  F2FP.BF16.F32.PACK_AB R186, R20, R186 ;  /* 0x000000ba14ba723e */ /* 0x000fc400000010ff */
[----:B------:R-:W1:Y:S01]  /*7a90*/  MUFU.EX2 R123, R123 ;  /* 0x0000007b007b7308 */ /* 0x000e620000000800 */
[----:B--2---:R-:W-:Y:S01]  /*7aa0*/  FFMA.FTZ R7, R0, R6, R189 ;  /* 0x0000000600077223 */ /* 0x004fe200000100bd */
[----:B------:R-:W-:Y:S01]  /*7ab0*/  FADD.FTZ R131, R20, R131 ;  /* 0x0000008314837221 */ /* 0x000fe20000010000 */
[----:B------:R-:W-:Y:S01]  /*7ac0*/  FFMA.FTZ R6, R151, UR14, -R132 ;  /* 0x0000000e97067c23 */ /* 0x000fe20008010884 */
[C---:B------:R-:W-:Y:S01]  /*7ad0*/  ISETP.GT.AND P2, PT, R8.reuse, UR58, PT ;  /* 0x0000003a08007c0c */ /* 0x040fe2000bf44270 */
[----:B------:R-:W-:Y:S02]  /*7ae0*/  VIADD R8, R8, 0xffffffff ;  /* 0xffffffff08087836 */ /* 0x000fe40000000000 */
[----:B------:R-:W-:Y:S01]  /*7af0*/  FADD.FTZ R136, R180, R131 ;  /* 0x00000083b4887221 */ /* 0x000fe20000010000 */
[----:B------:R-:W-:Y:S01]  /*7b00*/  F2FP.BF16.F32.PACK_AB R184, R15, R184 ;  /* 0x000000b80fb8723e */ /* 0x000fe200000010ff */
[----:B------:R-:W2:Y:S01]  /*7b10*/  MUFU.EX2 R185, R185 ;  /* 0x000000b900b97308 */ /* 0x000ea20000000800 */
[----:B---3--:R-:W-:Y:S01]  /*7b20*/  FADD.FTZ R134, R122, R7 ;  /* 0x000000077a867221 */ /* 0x008fe20000010000 */
[C---:B------:R-:W-:Y:S01]  /*7b30*/  FADD.FTZ R131, R21.reuse, R136 ;  /* 0x0000008815837221 */ /* 0x040fe20000010000 */
[----:B------:R-:W-:-:S02]  /*7b40*/  F2FP.BF16.F32.PACK_AB R180, R21, R180 ;  /* 0x000000b415b4723e */ /* 0x000fc400000010ff */
[----:B------:R-:W-:Y:S01]  /*7b50*/  FADD.FTZ R134, R191, R134 ;  /* 0x00000086bf867221 */ /* 0x000fe20000010000 */
[----:B------:R-:W-:Y:S02]  /*7b60*/  F2FP.BF16.F32.PACK_AB R189, R122, R189 ;  /* 0x000000bd7abd723e */ /* 0x000fe400000010ff */
[----:B------:R-:W3:Y:S01]  /*7b70*/  MUFU.EX2 R126, R126 ;  /* 0x0000007e007e7308 */ /* 0x000ee20000000800 */
[C---:B-1----:R-:W-:Y:S01]  /*7b80*/  FADD.FTZ R134, R123.reuse, R134 ;  /* 0x000000867b867221 */ /* 0x042fe20000010000 */
[----:B------:R-:W-:-:S06]  /*7b90*/  F2FP.BF16.F32.PACK_AB R191, R123, R191 ;  /* 0x000000bf7bbf723e */ /* 0x000fcc00000010ff */
[----:B------:R-:W1:Y:S01]  /*7ba0*/  MUFU.EX2 R187, R187 ;  /* 0x000000bb00bb7308 */ /* 0x000e620000000800 */
[----:B--2---:R-:W-:-:S07]  /*7bb0*/  FADD.FTZ R7, R185, R134 ;  /* 0x00000086b9077221 */ /* 0x004fce0000010000 */
[----:B------:R-:W2:Y:S01]  /*7bc0*/  MUFU.EX2 R127, R127 ;  /* 0x0000007f007f7308 */ /* 0x000ea20000000800 */
[----:B---3--:R-:W-:Y:S01]  /*7bd0*/  FADD.FTZ R134, R126, R7 ;  /* 0x000000077e867221 */ /* 0x008fe20000010000 */
[----:B------:R-:W-:Y:S01]  /*7be0*/  FADD.FTZ R7, R182, R131 ;  /* 0x00000083b6077221 */ /* 0x000fe20000010000 */
[----:B------:R-:W-:Y:S01]  /*7bf0*/  FFMA.FTZ R131, R155, UR14, -R132 ;  /* 0x0000000e9b837c23 */ /* 0x000fe20008010884 */
[C---:B------:R-:W-:Y:S02]  /*7c00*/  F2FP.BF16.F32.PACK_AB R182, R14.reuse, R182 ;  /* 0x000000b60eb6723e */ /* 0x040fe400000010ff */
[----:B------:R-:W-:Y:S01]  /*7c10*/  FADD.FTZ R7, R14, R7 ;  /* 0x000000070e077221 */ /* 0x000fe20000010000 */
[----:B------:R-:W-:Y:S01]  /*7c20*/  F2FP.BF16.F32.PACK_AB R185, R126, R185 ;  /* 0x000000b97eb9723e */ /* 0x000fe200000010ff */
[----:B------:R-:W3:Y:S01]  /*7c30*/  MUFU.EX2 R181, R181 ;  /* 0x000000b500b57308 */ /* 0x000ee20000000800 */
[----:B-1----:R-:W-:Y:S01]  /*7c40*/  FADD.FTZ R134, R187, R134 ;  /* 0x00000086bb867221 */ /* 0x002fe20000010000 */
[----:B------:R-:W-:Y:S01]  /*7c50*/  FADD.FTZ R7, R176, R7 ;  /* 0x00000007b0077221 */ /* 0x000fe20000010000 */
[----:B------:R-:W-:-:S03]  /*7c60*/  F2FP.BF16.F32.PACK_AB R176, R120, R176 ;  /* 0x000000b078b0723e */ /* 0x000fc600000010ff */
[----:B------:R-:W-:Y:S02]  /*7c70*/  FADD.FTZ R7, R120, R7 ;  /* 0x0000000778077221 */ /* 0x000fe40000010000 */
[----:B------:R-:W1:Y:S01]  /*7c80*/  MUFU.EX2 R129, R129 ;  /* 0x0000008100817308 */ /* 0x000e620000000800 */
[----:B--2---:R-:W-:Y:S01]  /*7c90*/  FADD.FTZ R134, R127, R134 ;  /* 0x000000867f867221 */ /* 0x004fe20000010000 */
[----:B------:R-:W-:Y:S01]  /*7ca0*/  FADD.FTZ R136, R178, R7 ;  /* 0x00000007b2887221 */ /* 0x000fe20000010000 */
[----:B------:R-:W-:Y:S02]  /*7cb0*/  F2FP.BF16.F32.PACK_AB R178, R121, R178 ;  /* 0x000000b279b2723e */ /* 0x000fe400000010ff */
[----:B------:R-:W-:Y:S01]  /*7cc0*/  F2FP.BF16.F32.PACK_AB R187, R127, R187 ;  /* 0x000000bb7fbb723e */ /* 0x000fe200000010ff */
[----:B0-----:R-:W-:Y:S02]  /*7cd0*/  FADD.FTZ R133, R121, R136 ;  /* 0x0000008879857221 */ /* 0x001fe40000010000 */
[----:B------:R-:W0:Y:S01]  /*7ce0*/  MUFU.EX2 R183, R183 ;  /* 0x000000b700b77308 */ /* 0x000e220000000800 */
[----:B---3--:R-:W-:-:S07]  /*7cf0*/  FADD.FTZ R134, R181, R134 ;  /* 0x00000086b5867221 */ /* 0x008fce0000010000 */
[----:B------:R-:W2:Y:S01]  /*7d00*/  MUFU.EX2 R2, R143 ;  /* 0x0000008f00027308 */ /* 0x000ea20000000800 */
[C---:B-1----:R-:W-:Y:S01]  /*7d10*/  FADD.FTZ R134, R129.reuse, R134 ;  /* 0x0000008681867221 */ /* 0x042fe20000010000 */
[----:B------:R-:W-:-:S06]  /*7d20*/  F2FP.BF16.F32.PACK_AB R181, R129, R181 ;  /* 0x000000b581b5723e */ /* 0x000fcc00000010ff */
[----:B------:R-:W1:Y:S01]  /*7d30*/  MUFU.EX2 R172, R172 ;  /* 0x000000ac00ac7308 */ /* 0x000e620000000800 */
[----:B0-----:R-:W-:-:S07]  /*7d40*/  FADD.FTZ R7, R183, R134 ;  /* 0x00000086b7077221 */ /* 0x001fce0000010000 */
[----:B------:R-:W0:Y:S01]  /*7d50*/  MUFU.EX2 R177, R177 ;  /* 0x000000b100b17308 */ /* 0x000e220000000800 */
[C---:B--2---:R-:W-:Y:S01]  /*7d60*/  FADD.FTZ R134, R2.reuse, R7 ;  /* 0x0000000702867221 */ /* 0x044fe20000010000 */
[----:B------:R-:W-:Y:S01]  /*7d70*/  F2FP.BF16.F32.PACK_AB R183, R2, R183 ;  /* 0x000000b702b7723e */ /* 0x000fe200000010ff */
[----:B------:R-:W-:-:S05]  /*7d80*/  IMAD.MOV.U32 R2, RZ, RZ, R13 ;  /* 0x000000ffff027224 */ /* 0x000fca00078e000d */
[----:B------:R-:W2:Y:S01]  /*7d90*/  MUFU.EX2 R124, R124 ;  /* 0x0000007c007c7308 */ /* 0x000ea20000000800 */
[----:B-1----:R-:W-:-:S07]  /*7da0*/  FADD.FTZ R133, R172, R133 ;  /* 0x00000085ac857221 */ /* 0x002fce0000010000 */
[----:B------:R-:W1:Y:S01]  /*7db0*/  MUFU.EX2 R130, R130 ;  /* 0x0000008200827308 */ /* 0x000e620000000800 */
[----:B0-----:R-:W-:-:S07]  /*7dc0*/  FADD.FTZ R7, R177, R134 ;  /* 0x00000086b1077221 */ /* 0x001fce0000010000 */
[----:B------:R-:W0:Y:S01]  /*7dd0*/  MUFU.EX2 R174, R174 ;  /* 0x000000ae00ae7308 */ /* 0x000e220000000800 */
[C---:B--2---:R-:W-:Y:S01]  /*7de0*/  FADD.FTZ R133, R124.reuse, R133 ;  /* 0x000000857c857221 */ /* 0x044fe20000010000 */
[----:B------:R-:W-:-:S06]  /*7df0*/  F2FP.BF16.F32.PACK_AB R172, R124, R172 ;  /* 0x000000ac7cac723e */ /* 0x000fcc00000010ff */
[----:B------:R-:W2:Y:S01]  /*7e00*/  MUFU.EX2 R179, R179 ;  /* 0x000000b300b37308 */ /* 0x000ea20000000800 */
[C---:B-1----:R-:W-:Y:S01]  /*7e10*/  FADD.FTZ R12, R130.reuse, R7 ;  /* 0x00000007820c7221 */ /* 0x042fe20000010000 */
[----:B------:R-:W-:-:S06]  /*7e20*/  F2FP.BF16.F32.PACK_AB R177, R130, R177 ;  /* 0x000000b182b1723e */ /* 0x000fcc00000010ff */
[----:B------:R-:W1:Y:S01]  /*7e30*/  MUFU.EX2 R125, R125 ;  /* 0x0000007d007d7308 */ /* 0x000e620000000800 */
[----:B0-----:R-:W-:-:S07]  /*7e40*/  FADD.FTZ R134, R174, R133 ;  /* 0x00000085ae867221 */ /* 0x001fce0000010000 */
[----:B------:R-:W0:Y:S01]  /*7e50*/  MUFU.EX2 R6, R6 ;  /* 0x0000000600067308 */ /* 0x000e220000000800 */
[----:B--2---:R-:W-:-:S07]  /*7e60*/  FADD.FTZ R7, R179, R12 ;  /* 0x0000000cb3077221 */ /* 0x004fce0000010000 */
[----:B------:R-:W2:Y:S01]  /*7e70*/  MUFU.EX2 R168, R168 ;  /* 0x000000a800a87308 */ /* 0x000ea20000000800 */
[C---:B-1----:R-:W-:Y:S01]  /*7e80*/  FADD.FTZ R11, R125.reuse, R134 ;  /* 0x000000867d0b7221 */ /* 0x042fe20000010000 */
[----:B------:R-:W-:-:S06]  /*7e90*/  F2FP.BF16.F32.PACK_AB R174, R125, R174 ;  /* 0x000000ae7dae723e */ /* 0x000fcc00000010ff */
[----:B------:R-:W1:Y:S01]  /*7ea0*/  MUFU.EX2 R173, R173 ;  /* 0x000000ad00ad7308 */ /* 0x000e620000000800 */
[C---:B0-----:R-:W-:Y:S01]  /*7eb0*/  FADD.FTZ R14, R6.reuse, R7 ;  /* 0x00000007060e7221 */ /* 0x041fe20000010000 */
[----:B------:R-:W-:-:S06]  /*7ec0*/  F2FP.BF16.F32.PACK_AB R179, R6, R179 ;  /* 0x000000b306b3723e */ /* 0x000fcc00000010ff */
[----:B------:R-:W0:Y:S01]  /*7ed0*/  MUFU.EX2 R128, R128 ;  /* 0x0000008000807308 */ /* 0x000e220000000800 */
[----:B--2---:R-:W-:-:S07]  /*7ee0*/  FADD.FTZ R11, R168, R11 ;  /* 0x0000000ba80b7221 */ /* 0x004fce0000010000 */
[----:B------:R-:W2:Y:S01]  /*7ef0*/  MUFU.EX2 R131, R131 ;  /* 0x0000008300837308 */ /* 0x000ea20000000800 */
[----:B-1----:R-:W-:-:S07]  /*7f00*/  FADD.FTZ R14, R173, R14 ;  /* 0x0000000ead0e7221 */ /* 0x002fce0000010000 */
[----:B------:R-:W1:Y:S01]  /*7f10*/  MUFU.EX2 R170, R170 ;  /* 0x000000aa00aa7308 */ /* 0x000e620000000800 */
[C---:B0-----:R-:W-:Y:S01]  /*7f20*/  FADD.FTZ R11, R128.reuse, R11 ;  /* 0x0000000b800b7221 */ /* 0x041fe20000010000 */
[----:B------:R-:W-:-:S06]  /*7f30*/  F2FP.BF16.F32.PACK_AB R168, R128, R168 ;  /* 0x000000a880a8723e */ /* 0x000fcc00000010ff */
[----:B------:R-:W0:Y:S01]  /*7f40*/  MUFU.EX2 R175, R175 ;  /* 0x000000af00af7308 */ /* 0x000e220000000800 */
[C---:B--2---:R-:W-:Y:S01]  /*7f50*/  FADD.FTZ R14, R131.reuse, R14 ;  /* 0x0000000e830e7221 */ /* 0x044fe20000010000 */
[----:B------:R-:W-:-:S06]  /*7f60*/  F2FP.BF16.F32.PACK_AB R173, R131, R173 ;  /* 0x000000ad83ad723e */ /* 0x000fcc00000010ff */
[----:B------:R-:W2:Y:S01]  /*7f70*/  MUFU.EX2 R132, R159 ;  /* 0x0000009f00847308 */ /* 0x000ea20000000800 */
[----:B-1----:R-:W-:Y:S01]  /*7f80*/  FADD.FTZ R20, R170, R11 ;  /* 0x0000000baa147221 */ /* 0x002fe20000010000 */
[----:B------:R-:W-:-:S03]  /*7f90*/  F2FP.BF16.F32.PACK_AB R170, R3, R170 ;  /* 0x000000aa03aa723e */ /* 0x000fc600000010ff */
[----:B------:R-:W-:-:S03]  /*7fa0*/  FADD.FTZ R7, R3, R20 ;  /* 0x0000001403077221 */ /* 0x000fc60000010000 */
        /* <DEDUP_REMOVED lines=9> */
[----:B------:R-:W-:-:S03]  /*8040*/  F2FP.BF16.F32.PACK_AB R169, R12, R169 ;  /* 0x000000a90ca9723e */ /* 0x000fc600000010ff */
[----:B--2---:R-:W-:-:S04]  /*8050*/  FADD.FTZ R3, R166, R3 ;  /* 0x00000003a6037221 */ /* 0x004fc80000010000 */
[C---:B-1----:R-:W-:Y:S01]  /*8060*/  FADD.FTZ R6, R167.reuse, R3 ;  /* 0x00000003a7067221 */ /* 0x042fe20000010000 */
[----:B------:R-:W-:Y:S01]  /*8070*/  F2FP.BF16.F32.PACK_AB R171, R167, R166 ;  /* 0x000000a6a7ab723e */ /* 0x000fe200000010ff */
[----:B------:R-:W-:Y:S01]  /*8080*/  IMAD.MOV.U32 R3, RZ, RZ, R9 ;  /* 0x000000ffff037224 */ /* 0x000fe200078e0009 */
[----:B------:R-:W-:Y:S06]  /*8090*/  @P2 BRA `(.L_x_1190) ;  /* 0xffffffcc00e82947 */ /* 0x000fec000383ffff */
[----:B------:R-:W-:Y:S01]  /*80a0*/  IMAD.MOV.U32 R2, RZ, RZ, R13 ;  /* 0x000000ffff027224 */ /* 0x000fe200078e000d */
[----:B------:R-:W-:Y:S01]  /*80b0*/  UMOV UR36, UR4 ;  /* 0x0000000400247c82 */ /* 0x000fe20008000000 */
[----:B------:R-:W-:Y:S01]  /*80c0*/  IMAD.MOV.U32 R3, RZ, RZ, R9 ;  /* 0x000000ffff037224 */ /* 0x000fe200078e0009 */
[----:B------:R-:W-:-:S06]  /*80d0*/  UMOV UR38, UR7 ;  /* 0x0000000700267c82 */ /* 0x000fcc0008000000 */
.L_x_1173:
[----:B------:R-:W-:Y:S01]  /*80e0*/  ULDC UR4, c[0x0][0x448] ;  /* 0x0001120000047ab9 */ /* 0x000fe20000000800 */
[----:B------:R-:W-:Y:S01]  /*80f0*/  IADD3 R9, R16, 0x1, -R17 ;  /* 0x0000000110097810 */ /* 0x000fe20007ffe811 */
[----:B------:R-:W-:Y:S01]  /*8100*/  UISETP.NE.AND UP0, UPT, UR4, 0x1, UPT ;  /* 0x000000010400788c */ /* 0x000fe2000bf05270 */
[----:B------:R-:W-:Y:S02]  /*8110*/  ULDC UR10, c[0x0][0x9e4] ;  /* 0x00027900000a7ab9 */ /* 0x000fe40000000800 */
[----:B------:R-:W-:Y:S01]  /*8120*/  R2UR UR7, R9 ;  /* 0x00000000090772ca */ /* 0x000fe200000e0000 */
[----:B------:R-:W-:Y:S02]  /*8130*/  UISETP.GE.AND UP1, UPT, UR10, 0x1, UPT ;  /* 0x000000010a00788c */ /* 0x000fe4000bf26270 */
[----:B------:R-:W-:-:S04]  /*8140*/  UIADD3 UR6, UR39, 0x7f, URZ ;  /* 0x0000007f27067890 */ /* 0x000fc8000fffe03f */
[----:B------:R-:W-:Y:S01]  /*8150*/  PLOP3.LUT P2, PT, PT, PT, UP1, 0x40, 0x0 ;  /* 0x000000000000781c */ /* 0x000fe20003f4e818 */
[----:B------:R-:W-:Y:S01]  /*8160*/  @UP0 ULDC UR4, c[0x0][0x44c] ;  /* 0x0001130000040ab9 */ /* 0x000fe20000000800 */
[----:B------:R-:W-:Y:S01]  /*8170*/  @UP0 ULDC UR11, c[0x0][0x450] ;  /* 0x00011400000b0ab9 */ /* 0x000fe20000000800 */
[----:B------:R-:W-:-:S04]  /*8180*/  UIMAD.WIDE.U32 UR4, UR6, UR4, URZ ;  /* 0x00000004060472a5 */ /* 0x000fc8000f8e003f */
[----:B------:R-:W-:-:S04]  /*8190*/  @UP0 USHF.R.U32.HI UR6, URZ, UR11, UR5 ;  /* 0x0000000b3f060299 */ /* 0x000fc80008011605 */
[----:B------:R-:W-:-:S04]  /*81a0*/  UIADD3 UR6, UR7, UR6, URZ ;  /* 0x0000000607067290 */ /* 0x000fc8000fffe03f */
[----:B------:R-:W-:Y:S01]  /*81b0*/  UIADD3 UR15, UR6, -UR15, URZ ;  /* 0x8000000f060f7290 */ /* 0x000fe2000fffe03f */
[----:B------:R-:W-:Y:S11]  /*81c0*/  @P2 BRA `(.L_x_1191) ;  /* 0x0000000000482947 */ /* 0x000ff60003800000 */
[----:B------:R-:W-:Y:S02]  /*81d0*/  UMOV UR11, UR6 ;  /* 0x00000006000b7c82 */ /* 0x000fe40008000000 */
        /* <DEDUP_REMOVED lines=10> */
.L_x_1192:
[----:B------:R-:W-:-:S11]  /*8280*/  UISETP.NE.AND UP2, UPT, UR10, 0x1, UPT ;  /* 0x000000010a00788c */ /* 0x000fd6000bf45270 */
[----:B------:R-:W-:Y:S02]  /*8290*/  @UP2 ULDC.64 UR4, c[0x0][0x9e8] ;  /* 0x00027a0000042ab9 */ /* 0x000fe40000000a00 */
[----:B------:R-:W-:-:S04]  /*82a0*/  UIMAD.WIDE.U32 UR6, UR11, UR4, URZ ;  /* 0x000000040b0672a5 */ /* 0x000fc8000f8e003f */
[----:B------:R-:W-:-:S12]  /*82b0*/  @UP2 USHF.R.U32.HI UR11, URZ, UR5, UR7 ;  /* 0x000000053f0b2299 */ /* 0x000fd80008011607 */
.L_x_1193:
[----:B------:R-:W-:-:S04]  /*82c0*/  UIMAD UR10, UR11, UR10, URZ ;  /* 0x0000000a0b0a72a4 */ /* 0x000fc8000f8e023f */
[----:B------:R-:W-:-:S04]  /*82d0*/  UISETP.LT.AND UP2, UPT, UR15, UR10, UPT ;  /* 0x0000000a0f00728c */ /* 0x000fc8000bf41270 */
[----:B------:R-:W-:-:S12]  /*82e0*/  USEL UR15, UR15, UR10, !UP2 ;  /* 0x0000000a0f0f7287 */ /* 0x000fd8000d000000 */
.L_x_1191:
[----:B------:R-:W-:-:S04]  /*82f0*/  UIADD3 UR4, UR15, 0x5f, URZ ;  /* 0x0000005f0f047890 */ /* 0x000fc8000fffe03f */
        /* <DEDUP_REMOVED lines=10> */
[----:B------:R-:W-:Y:S01]  /*83a0*/  UMOV UR4, UR36 ;  /* 0x0000002400047c82 */ /* 0x000fe20008000000 */
[----:B------:R-:W-:-:S05]  /*83b0*/  ULDC UR59, c[0x0][0x988] ;  /* 0x00026200003b7ab9 */ /* 0x000fca0000000800 */
.L_x_1203:
[----:B------:R-:W-:-:S04]  /*83c0*/  UIADD3 UR7, UR4, 0x1, URZ ;  /* 0x0000000104077890 */ /* 0x000fc8000fffe03f */
[----:B------:R-:W-:-:S04]  /*83d0*/  UISETP.NE.AND UP2, UPT, UR7, 0x2, UPT ;  /* 0x000000020700788c */ /* 0x000fc8000bf45270 */
[----:B------:R-:W-:Y:S02]  /*83e0*/  USEL UR7, UR7, URZ, UP2 ;  /* 0x0000003f07077287 */ /* 0x000fe40009000000 */
[----:B------:R-:W-:-:S04]  /*83f0*/  USEL UR38, URZ, 0x1, UP2 ;  /* 0x000000013f267887 */ /* 0x000fc80009000000 */
[----:B------:R-:W-:Y:S01]  /*8400*/  ULOP3.LUT UR38, UR6, UR38, URZ, 0x3c, !UPT ;  /* 0x0000002606267292 */ /* 0x000fe2000f8e3c3f */
[----:B------:R-:W-:Y:S01]  /*8410*/  UMOV UR36, UR7 ;  /* 0x0000000700247c82 */ /* 0x000fe20008000000 */
[----:B------:R-:W-:Y:S10]  /*8420*/  @!P0 BRA `(.L_x_1195) ;  /* 0x0000000000048947 */ /* 0x000ff40003800000 */
[----:B------:R-:W-:Y:S01]  /*8430*/  BPT.TRAP 0x1 ;  /* 0x000000040000795c */ /* 0x000fe20000300000 */
.L_x_1195:
[----:B------:R-:W-:Y:S01]  /*8440*/  ULEA UR5, UR36, UR37, 0x3 ;  /* 0x0000002524057291 */ /* 0x000fe2000f8e183f */
[----:B------:R-:W-:-:S05]  /*8450*/  IMAD.U32 R2, RZ, RZ, UR38 ;  /* 0x00000026ff027e24 */ /* 0x000fca000f8e00ff */
[----:B------:R-:W-:-:S04]  /*8460*/  SHF.L.U32 R2, R2, 0x1f, RZ ;  /* 0x0000001f02027819 */ /* 0x000fc800000006ff */
[----:B------:R0:W1:Y:S01]  /*8470*/  SYNCS.PHASECHK.TRANS64.TRYWAIT P2, [UR5+0x30830], R2 ;  /* 0x03083002ff0075a7 */ /* 0x0000620008040145 */
[----:B------:R-:W-:Y:S05]  /*8480*/  @!P0 BRA `(.L_x_1196) ;  /* 0x0000000000048947 */ /* 0x000fea0003800000 */
[----:B------:R-:W-:Y:S01]  /*8490*/  BPT.TRAP 0x1 ;  /* 0x000000040000795c */ /* 0x000fe20000300000 */
.L_x_1196:
[-C--:B------:R-:W-:Y:S01]  /*84a0*/  FMUL.FTZ R24, R24, R10.reuse ;  /* 0x0000000a18187220 */ /* 0x080fe20000410000 */
[----:B------:R-:W-:Y:S01]  /*84b0*/  FMUL.FTZ R25, R25, R10 ;  /* 0x0000000a19197220 */ /* 0x000fe20000410000 */
[----:B-1----:R-:W-:Y:S06]  /*84c0*/  @P2 BRA `(.L_x_1197) ;  /* 0x0000000000082947 */ /* 0x002fec0003800000 */
[----:B------:R-:W1:Y:S02]  /*84d0*/  SYNCS.PHASECHK.TRANS64.TRYWAIT P2, [UR5+0x30830], R2 ;  /* 0x03083002ff0075a7 */ /* 0x000e640008040145 */
[----:B-1----:R-:W-:Y:S05]  /*84e0*/  @!P2 BRA `(.L_x_1198) ;  /* 0x0000011400e4a947 */ /* 0x002fea0003800000 */
.L_x_1197:
        /* <DEDUP_REMOVED lines=161> */
.L_x_1199:
[----:B------:R-:W-:Y:S01]  /*8f00*/  ULEA UR5, UR4, UR37, 0x3 ;  /* 0x0000002504057291 */ /* 0x000fe2000f8e183f */
[----:B------:R-:W-:-:S05]  /*8f10*/  IMAD.U32 R0, RZ, RZ, UR6 ;  /* 0x00000006ff007e24 */ /* 0x000fca000f8e00ff */
[----:B------:R-:W-:-:S04]  /*8f20*/  SHF.L.U32 R0, R0, 0x1f, RZ ;  /* 0x0000001f00007819 */ /* 0x000fc800000006ff */
[----:B------:R2:W3:Y:S01]  /*8f30*/  SYNCS.PHASECHK.TRANS64.TRYWAIT P2, [UR5+0x30850], R0 ;  /* 0x03085000ff0075a7 */ /* 0x0004e20008040145 */
[----:B------:R-:W-:Y:S05]  /*8f40*/  @!P0 BRA `(.L_x_1200) ;  /* 0x0000000000048947 */ /* 0x000fea0003800000 */
[----:B------:R-:W-:Y:S01]  /*8f50*/  BPT.TRAP 0x1 ;  /* 0x000000040000795c */ /* 0x000fe20000300000 */
.L_x_1200:
[----:B---3--:R-:W-:Y:S05]  /*8f60*/  @P2 BRA `(.L_x_1201) ;  /* 0x0000000000082947 */ /* 0x008fea0003800000 */
[----:B------:R-:W3:Y:S02]  /*8f70*/  SYNCS.PHASECHK.TRANS64.TRYWAIT P2, [UR5+0x30850], R0 ;  /* 0x03085000ff0075a7 */ /* 0x000ee40008040145 */
[----:B---3--:R-:W-:Y:S05]  /*8f80*/  @!P2 BRA `(.L_x_1202) ;  /* 0x0000010c0054a947 */ /* 0x008fea0003800000 */
.L_x_1201:
[----:B------:R-:W-:Y:S01]  /*8f90*/  UIADD3 UR6, UR37, 0x400, URZ ;  /* 0x0000040025067890 */ /* 0x000fe2000fffe03f */
[----:B------:R-:W-:Y:S01]  /*8fa0*/  WARPGROUP.ARRIVE ;  /* 0x00000000000079c5 */ /* 0x000fe20000000000 */
[----:B------:R-:W-:Y:S01]  /*8fb0*/  UMOV UR11, 0x40000040 ;  /* 0x40000040000b7882 */ /* 0x000fe20000000000 */
[----:B0-2---:R-:W-:Y:S01]  /*8fc0*/  FMNMX.FTZ R0, R120, R9, !PT ;  /* 0x0000000978007209 */ /* 0x005fe20007810000 */
[----:B------:R-:W-:Y:S01]  /*8fd0*/  USHF.R.U32.HI UR6, URZ, 0x4, UR6 ;  /* 0x000000043f067899 */ /* 0x000fe20008011606 */
[C---:B------:R-:W-:Y:S01]  /*8fe0*/  ISETP.GT.AND P2, PT, R8.reuse, UR58, PT ;  /* 0x0000003a08007c0c */ /* 0x040fe2000bf44270 */
[----:B------:R-:W-:Y:S01]  /*8ff0*/  UMOV UR14, UR59 ;  /* 0x0000003b000e7c82 */ /* 0x000fe20008000000 */
[----:B-1----:R-:W-:Y:S01]  /*9000*/  FMNMX.FTZ R3, R121, R0, !PT ;  /* 0x0000000079037209 */ /* 0x002fe20007810000 */
[----:B------:R-:W-:Y:S01]  /*9010*/  ULOP3.LUT UR6, UR6, 0x3fff, URZ, 0xc0, !UPT ;  /* 0x00003fff06067892 */ /* 0x000fe2000f8ec03f */
[----:B------:R-:W-:Y:S02]  /*9020*/  VIADD R8, R8, 0xffffffff ;  /* 0xffffffff08087836 */ /* 0x000fe40000000000 */
[----:B------:R-:W-:Y:S01]  /*9030*/  FMNMX.FTZ R0, R124, R3, !PT ;  /* 0x000000037c007209 */ /* 0x000fe20007810000 */
[----:B------:R-:W-:-:S03]  /*9040*/  ULOP3.LUT UR6, UR6, 0x3000000, URZ, 0xfc, !UPT ;  /* 0x0300000006067892 */ /* 0x000fc6000f8efc3f */
[----:B------:R-:W-:Y:S01]  /*9050*/  FMNMX.FTZ R3, R125, R0, !PT ;  /* 0x000000007d037209 */ /* 0x000fe20007810000 */
[----:B------:R-:W-:-:S03]  /*9060*/  UIMAD UR4, UR4, 0x900, UR6 ;  /* 0x00000900040478a4 */ /* 0x000fc6000f8e0206 */
[----:B------:R-:W-:Y:S01]  /*9070*/  FMNMX.FTZ R0, R128, R3, !PT ;  /* 0x0000000380007209 */ /* 0x000fe20007810000 */
[----:B------:R-:W-:-:S03]  /*9080*/  UMOV UR6, UR38 ;  /* 0x0000002600067c82 */ /* 0x000fc60008000000 */
        /* <DEDUP_REMOVED lines=27> */
[----:B0-----:R-:W-:-:S05]  /*9240*/  FMNMX.FTZ R3, R12, R3, !PT ;  /* 0x000000030c037209 */ /* 0x001fca0007810000 */
        /* <DEDUP_REMOVED lines=30> */
[----:B------:R-:W-:Y:S01]  /*9430*/  FFMA.FTZ R13, R133, UR14, -R0 ;  /* 0x0000000e850d7c23 */ /* 0x000fe20008010800 */
[----:B------:R-:W-:Y:S02]  /*9440*/  MUFU.EX2 R14, R14 ;  /* 0x0000000e000e7308 */ /* 0x000fe40000000800 */
[----:B------:R-:W-:-:S04]  /*9450*/  FMNMX.FTZ R21, R151, R2, !PT ;  /* 0x0000000297157209 */ /* 0x000fc80007810000 */
[----:B------:R-:W-:Y:S02]  /*9460*/  FMNMX.FTZ R2, R154, R21, !PT ;  /* 0x000000159a027209 */ /* 0x000fe40007810000 */
[----:B------:R-:W-:Y:S02]  /*9470*/  MUFU.EX2 R13, R13 ;  /* 0x0000000d000d7308 */ /* 0x000fe40000000800 */
[----:B------:R-:W-:-:S04]  /*9480*/  FMNMX.FTZ R21, R155, R2, !PT ;  /* 0x000000029b157209 */ /* 0x000fc80007810000 */
[----:B------:R-:W-:Y:S01]  /*9490*/  FMNMX.FTZ R2, R158, R21, !PT ;  /* 0x000000159e027209 */ /* 0x000fe20007810000 */
[----:B------:R-:W-:Y:S02]  /*94a0*/  WARPGROUP.DEPBAR.LE gsb0, 0x0 ;  /* 0x00008000000079c5 */ /* 0x000fe40000010000 */
[----:B------:R-:W-:Y:S01]  /*94b0*/  WARPGROUP.ARRIVE ;  /* 0x00000000000079c5 */ /* 0x000fe20000000000 */
[----:B------:R-:W-:Y:S01]  /*94c0*/  FMNMX.FTZ R21, R159, R2, !PT ;  /* 0x000000029f157209 */ /* 0x000fe20007810000 */
[--C-:B------:R-:W-:Y:S01]  /*94d0*/  FFMA.FTZ R188, R120, UR14, -R0.reuse ;  /* 0x0000000e78bc7c23 */ /* 0x100fe20008010800 */
[--C-:B------:R-:W-:Y:S01]  /*94e0*/  FFMA.FTZ R190, R124, UR14, -R0.reuse ;  /* 0x0000000e7cbe7c23 */ /* 0x100fe20008010800 */
[--C-:B------:R-:W-:Y:S01]  /*94f0*/  FFMA.FTZ R120, R149, UR14, -R0.reuse ;  /* 0x0000000e95787c23 */ /* 0x100fe20008010800 */
[----:B------:R-:W-:Y:S01]  /*9500*/  FMNMX.FTZ R2, R162, R21, !PT ;  /* 0x00000015a2027209 */ /* 0x000fe20007810000 */
[----:B------:R-:W-:Y:S01]  /*9510*/  HGMMA.64x192x16.F32.BF16 R24, R184, gdesc[UR8].tnspB, R24, gsb0 ;  /* 0x42e00008b8187df0 */ /* 0x000fe20008001818 */
[----:B------:R-:W-:Y:S01]  /*9520*/  UIADD3 UR10, UR4, 0x100, URZ ;  /* 0x00000100040a7890 */ /* 0x000fe2000fffe03f */
[--C-:B------:R-:W-:Y:S01]  /*9530*/  FFMA.FTZ R124, R161, UR14, -R0.reuse ;  /* 0x0000000ea17c7c23 */ /* 0x100fe20008010800 */
[----:B------:R-:W-:Y:S01]  /*9540*/  UMOV UR11, 0x40000040 ;  /* 0x40000040000b7882 */ /* 0x000fe20000000000 */
[----:B------:R-:W-:Y:S01]  /*9550*/  FMNMX.FTZ R21, R163, R2, !PT ;  /* 0x00000002a3157209 */ /* 0x000fe20007810000 */
[----:B------:R-:W0:Y:S03]  /*9560*/  MUFU.EX2 R188, R188 ;  /* 0x000000bc00bc7308 */ /* 0x000e260000000800 */
[----:B------:R-:W-:Y:S01]  /*9570*/  FMNMX.FTZ R2, R166, R21, !PT ;  /* 0x00000015a6027209 */ /* 0x000fe20007810000 */
[----:B------:R-:W-:-:S03]  /*9580*/  FFMA.FTZ R21, R145, UR14, -R0 ;  /* 0x0000000e91157c23 */ /* 0x000fc60008010800 */
        /* <DEDUP_REMOVED lines=10> */
[----:B------:R-:W-:Y:S01]  /*9630*/  MUFU.EX2 R124, R124 ;  /* 0x0000007c007c7308 */ /* 0x000fe20000000800 */
[----:B-1----:R-:W-:-:S07]  /*9640*/  FMNMX.FTZ R2, R129, R2, !PT ;  /* 0x0000000281027209 */ /* 0x002fce0007810000 */
[----:B------:R-:W-:Y:S01]  /*9650*/  MUFU.EX2 R129, R164 ;  /* 0x000000a400817308 */ /* 0x000fe20000000800 */
[----:B------:R-:W-:Y:S02]  /*9660*/  WARPGROUP.DEPBAR.LE gsb0, 0x0 ;  /* 0x00008000000079c5 */ /* 0x000fe40000010000 */
[----:B------:R-:W-:Y:S01]  /*9670*/  WARPGROUP.ARRIVE ;  /* 0x00000000000079c5 */ /* 0x000fe20000000000 */
[--C-:B------:R-:W-:Y:S01]  /*9680*/  FFMA.FTZ R186, R132, UR14, -R0.reuse ;  /* 0x0000000e84ba7c23 */ /* 0x100fe20008010800 */
[--C-:B------:R-:W-:Y:S01]  /*9690*/  FFMA.FTZ R184, R128, UR14, -R0.reuse ;  /* 0x0000000e80b87c23 */ /* 0x100fe20008010800 */
[----:B------:R-:W-:Y:S01]  /*96a0*/  FMUL.FTZ R132, R2, UR14 ;  /* 0x0000000e02847c20 */ /* 0x000fe20008410000 */
[----:B------:R-:W-:Y:S02]  /*96b0*/  FFMA.FTZ R128, R141, UR14, -R0 ;  /* 0x0000000e8d807c23 */ /* 0x000fe40008010800 */
[----:B------:R-:W-:Y:S01]  /*96c0*/  HGMMA.64x192x16.F32.BF16 R24, R180, gdesc[UR8].tnspB, R24, gsb0 ;  /* 0x42e00008b4187df0 */ /* 0x000fe20008001818 */
[----:B------:R-:W-:Y:S01]  /*96d0*/  UIADD3 UR10, UR4, 0x180, URZ ;  /* 0x00000180040a7890 */ /* 0x000fe2000fffe03f */
[--C-:B------:R-:W-:Y:S01]  /*96e0*/  FFMA.FTZ R189, R122, UR14, -R132.reuse ;  /* 0x0000000e7abd7c23 */ /* 0x100fe20008010884 */
[----:B------:R-:W-:Y:S01]  /*96f0*/  UMOV UR11, 0x40000040 ;  /* 0x40000040000b7882 */ /* 0x000fe20000000000 */
[----:B------:R-:W-:Y:S01]  /*9700*/  FFMA.FTZ R122, R123, UR14, -R132 ;  /* 0x0000000e7b7a7c23 */ /* 0x000fe20008010884 */
[----:B------:R-:W-:-:S02]  /*9710*/  IMAD.U32 R123, RZ, RZ, UR7 ;  /* 0x00000007ff7b7e24 */ /* 0x000fc4000f8e00ff */
[--C-:B------:R-:W-:Y:S01]  /*9720*/  FFMA.FTZ R191, R126, UR14, -R132.reuse ;  /* 0x0000000e7ebf7c23 */ /* 0x100fe20008010884 */
[--C-:B------:R-:W-:Y:S01]  /*9730*/  FFMA.FTZ R126, R127, UR14, -R132.reuse ;  /* 0x0000000e7f7e7c23 */ /* 0x100fe20008010884 */
[----:B------:R-:W-:Y:S01]  /*9740*/  MUFU.EX2 R189, R189 ;  /* 0x000000bd00bd7308 */ /* 0x000fe20000000800 */
[--C-:B------:R-:W-:Y:S01]  /*9750*/  FFMA.FTZ R185, R130, UR14, -R132.reuse ;  /* 0x0000000e82b97c23 */ /* 0x100fe20008010884 */
[----:B------:R-:W-:Y:S01]  /*9760*/  @!P1 LEA R123, R123, UR37, 0x3 ;  /* 0x000000257b7b9c11 */ /* 0x000fe2000f8e18ff */
[----:B------:R-:W-:Y:S02]  /*9770*/  IMAD.U32 R127, RZ, RZ, UR5 ;  /* 0x00000005ff7f7e24 */ /* 0x000fe4000f8e00ff */
[--C-:B------:R-:W-:Y:S01]  /*9780*/  FFMA.FTZ R130, R131, UR14, -R132.reuse ;  /* 0x0000000e83827c23 */ /* 0x100fe20008010884 */
[--C-:B------:R-:W-:Y:S01]  /*9790*/  FFMA.FTZ R187, R134, UR14, -R132.reuse ;  /* 0x0000000e86bb7c23 */ /* 0x100fe20008010884 */
[--C-:B------:R-:W-:Y:S01]  /*97a0*/  FFMA.FTZ R134, R139, UR14, -R132.reuse ;  /* 0x0000000e8b867c23 */ /* 0x100fe20008010884 */
[----:B------:R-:W-:Y:S01]  /*97b0*/  @!P1 VIADD R123, R123, 0x30840 ;  /* 0x000308407b7b9836 */ /* 0x000fe20000000000 */
[----:B------:R-:W-:Y:S01]  /*97c0*/  MUFU.EX2 R122, R122 ;  /* 0x0000007a007a7308 */ /* 0x000fe20000000800 */
[--C-:B------:R-:W-:Y:S01]  /*97d0*/  FFMA.FTZ R158, R158, UR14, -R132.reuse ;  /* 0x0000000e9e9e7c23 */ /* 0x100fe20008010884 */
[--C-:B------:R-:W-:Y:S01]  /*97e0*/  FFMA.FTZ R159, R159, UR14, -R132.reuse ;  /* 0x0000000e9f9f7c23 */ /* 0x100fe20008010884 */
[--C-:B------:R-:W-:Y:S01]  /*97f0*/  FFMA.FTZ R162, R162, UR14, -R132.reuse ;  /* 0x0000000ea2a27c23 */ /* 0x100fe20008010884 */
[----:B------:R-:W-:Y:S01]  /*9800*/  @!P1 PRMT R123, RZ, 0x654, R123 ;  /* 0x00000654ff7b9816 */ /* 0x000fe2000000007b */
[--C-:B------:R-:W-:Y:S01]  /*9810*/  FFMA.FTZ R163, R163, UR14, -R132.reuse ;  /* 0x0000000ea3a37c23 */ /* 0x100fe20008010884 */
[----:B------:R-:W-:-:S02]  /*9820*/  FFMA.FTZ R166, R166, UR14, -R132 ;  /* 0x0000000ea6a67c23 */ /* 0x000fc40008010884 */
        /* <DEDUP_REMOVED lines=10> */
[----:B------:R-:W1:Y:S08]  /*98d0*/  MUFU.EX2 R159, R159 ;  /* 0x0000009f009f7308 */ /* 0x000e700000000800 */
[----:B------:R-:W-:Y:S08]  /*98e0*/  MUFU.EX2 R162, R162 ;  /* 0x000000a200a27308 */ /* 0x000ff00000000800 */
[----:B------:R-:W-:Y:S08]  /*98f0*/  MUFU.EX2 R163, R163 ;  /* 0x000000a300a37308 */ /* 0x000ff00000000800 */
[----:B------:R-:W-:Y:S01]  /*9900*/  MUFU.EX2 R166, R166 ;  /* 0x000000a600a67308 */ /* 0x000fe20000000800 */
[----:B------:R-:W-:-:S02]  /*9910*/  WARPGROUP.DEPBAR.LE gsb0, 0x0 ;  /* 0x00008000000079c5 */ /* 0x000fc40000010000 */
[----:B------:R-:W-:Y:S01]  /*9920*/  WARPGROUP.ARRIVE ;  /* 0x00000000000079c5 */ /* 0x000fe20000000000 */
[--C-:B------:R-:W-:Y:S01]  /*9930*/  FFMA.FTZ R180, R136, UR14, -R0.reuse ;  /* 0x0000000e88b47c23 */ /* 0x100fe20008010800 */
[----:B------:R-:W-:Y:S01]  /*9940*/  FFMA.FTZ R182, R140, UR14, -R0 ;  /* 0x0000000e8cb67c23 */ /* 0x000fe20008010800 */
[----:B------:R-:W-:Y:S01]  /*9950*/  FFMA.FTZ R183, R142, UR14, -R132 ;  /* 0x0000000e8eb77c23 */ /* 0x000fe20008010884 */
[----:B0-----:R-:W-:Y:S01]  /*9960*/  FFMA.FTZ R142, R10, R7, R188 ;  /* 0x000000070a8e7223 */ /* 0x001fe200000100bc */
[--C-:B------:R-:W-:Y:S01]  /*9970*/  FFMA.FTZ R136, R135, UR14, -R132.reuse ;  /* 0x0000000e87887c23 */ /* 0x100fe20008010884 */
[----:B------:R-:W-:Y:S01]  /*9980*/  HGMMA.64x192x16.F32.BF16 R24, R176, gdesc[UR8].tnspB, R24, gsb0 ;  /* 0x42e00008b0187df0 */ /* 0x000fe20008001818 */
[----:B------:R-:W-:Y:S01]  /*9990*/  UIADD3 UR10, UR4, 0x200, URZ ;  /* 0x00000200040a7890 */ /* 0x000fe2000fffe03f */
[--C-:B------:R-:W-:Y:S01]  /*99a0*/  FFMA.FTZ R181, R138, UR14, -R132.reuse ;  /* 0x0000000e8ab57c23 */ /* 0x100fe20008010884 */
[----:B------:R-:W-:Y:S01]  /*99b0*/  UMOV UR11, 0x40000040 ;  /* 0x40000040000b7882 */ /* 0x000fe20000000000 */
[----:B------:R-:W-:Y:S01]  /*99c0*/  MUFU.EX2 R180, R180 ;  /* 0x000000b400b47308 */ /* 0x000fe20000000800 */
[--C-:B------:R-:W-:Y:S01]  /*99d0*/  FFMA.FTZ R138, R143, UR14, -R132.reuse ;  /* 0x0000000e8f8a7c23 */ /* 0x100fe20008010884 */
[----:B------:R-:W-:Y:S01]  /*99e0*/  FFMA.FTZ R140, R147, UR14, -R132 ;  /* 0x0000000e938c7c23 */ /* 0x000fe20008010884 */
[----:B------:R-:W-:-:S05]  /*99f0*/  F2FP.BF16.F32.PACK_AB R188, R9, R188 ;  /* 0x000000bc09bc723e */ /* 0x000fca00000010ff */
        /* <DEDUP_REMOVED lines=8> */
[--C-:B------:R-:W-:Y:S01]  /*9a80*/  FFMA.FTZ R176, R144, UR14, -R0.reuse ;  /* 0x0000000e90b07c23 */ /* 0x100fe20008010800 */
[----:B------:R-:W-:Y:S01]  /*9a90*/  FFMA.FTZ R178, R148, UR14, -R0 ;  /* 0x0000000e94b27c23 */ /* 0x000fe20008010800 */
[--C-:B------:R-:W-:Y:S01]  /*9aa0*/  FFMA.FTZ R177, R146, UR14, -R132.reuse ;  /* 0x0000000e92b17c23 */ /* 0x100fe20008010884 */
[----:B------:R-:W-:Y:S02]  /*9ab0*/  FFMA.FTZ R179, R150, UR14, -R132 ;  /* 0x0000000e96b37c23 */ /* 0x000fe40008010884 */
[----:B------:R-:W-:Y:S01]  /*9ac0*/  HGMMA.64x192x16.F32.BF16 R24, R172, gdesc[UR8].tnspB, R24, gsb0 ;  /* 0x42e00008ac187df0 */ /* 0x000fe20008001818 */
[----:B------:R-:W-:Y:S01]  /*9ad0*/  UIADD3 UR10, UR4, 0x280, URZ ;  /* 0x00000280040a7890 */ /* 0x000fe2000fffe03f */
[----:B------:R-:W-:Y:S01]  /*9ae0*/  MUFU.EX2 R176, R176 ;  /* 0x000000b000b07308 */ /* 0x000fe20000000800 */
[----:B------:R-:W-:Y:S01]  /*9af0*/  UMOV UR11, 0x40000040 ;  /* 0x40000040000b7882 */ /* 0x000fe20000000000 */
[----:B------:R-:W-:-:S06]  /*9b00*/  UMOV UR4, UR36 ;  /* 0x0000002400047c82 */ /* 0x000fcc0008000000 */
[----:B------:R-:W-:Y:S08]  /*9b10*/  MUFU.EX2 R177, R177 ;  /* 0x000000b100b17308 */ /* 0x000ff00000000800 */
[----:B------:R-:W-:Y:S08]  /*9b20*/  MUFU.EX2 R178, R178 ;  /* 0x000000b200b27308 */ /* 0x000ff00000000800 */
[----:B------:R-:W-:Y:S01]  /*9b30*/  MUFU.EX2 R179, R179 ;  /* 0x000000b300b37308 */ /* 0x000fe20000000800 */
[----:B------:R-:W-:-:S02]  /*9b40*/  WARPGROUP.DEPBAR.LE gsb0, 0x0 ;  /* 0x00008000000079c5 */ /* 0x000fc40000010000 */
[----:B------:R-:W-:Y:S01]  /*9b50*/  WARPGROUP.ARRIVE ;  /* 0x00000000000079c5 */ /* 0x000fe20000000000 */
[--C-:B------:R-:W-:Y:S01]  /*9b60*/  FFMA.FTZ R172, R152, UR14, -R0.reuse ;  /* 0x0000000e98ac7c23 */ /* 0x100fe20008010800 */
[----:B------:R-:W-:Y:S01]  /*9b70*/  FFMA.FTZ R174, R156, UR14, -R0 ;  /* 0x0000000e9cae7c23 */ /* 0x000fe20008010800 */
[----:B------:R-:W-:Y:S01]  /*9b80*/  FADD.FTZ R0, -R2, R11 ;  /* 0x0000000b02007221 */ /* 0x000fe20000010100 */
[----:B------:R-:W-:Y:S01]  /*9b90*/  FFMA.FTZ R173, R154, UR14, -R132 ;  /* 0x0000000e9aad7c23 */ /* 0x000fe20008010884 */
[----:B------:R-:W-:Y:S01]  /*9ba0*/  MUFU.EX2 R11, R165 ;  /* 0x000000a5000b7308 */ /* 0x000fe20000000800 */
[----:B------:R-:W-:Y:S01]  /*9bb0*/  HGMMA.64x192x16.F32.BF16 R24, R168, gdesc[UR8].tnspB, R24, gsb0 ;  /* 0x42e00008a8187df0 */ /* 0x000fe20008001818 */
[----:B------:R-:W-:Y:S01]  /*9bc0*/  FMUL.FTZ R0, R0, UR14 ;  /* 0x0000000e00007c20 */ /* 0x000fe20008410000 */
[----:B-1----:R-:W-:-:S05]  /*9bd0*/  F2FP.BF16.F32.PACK_AB R175, R159, R158 ;  /* 0x0000009e9faf723e */ /* 0x002fca00000010ff */
[----:B------:R-:W0:Y:S08]  /*9be0*/  MUFU.EX2 R0, R0 ;  /* 0x0000000000007308 */ /* 0x000e300000000800 */
[----:B------:R-:W-:Y:S08]  /*9bf0*/  MUFU.EX2 R172, R172 ;  /* 0x000000ac00ac7308 */ /* 0x000ff00000000800 */
[----:B------:R-:W-:Y:S01]  /*9c00*/  MUFU.EX2 R173, R173 ;  /* 0x000000ad00ad7308 */ /* 0x000fe20000000800 */
[----:B0-----:R-:W-:Y:S01]  /*9c10*/  FFMA.FTZ R7, R0, R6, R189 ;  /* 0x0000000600077223 */ /* 0x001fe200000100bd */
[----:B------:R-:W-:-:S06]  /*9c20*/  F2FP.BF16.F32.PACK_AB R189, R122, R189 ;  /* 0x000000bd7abd723e */ /* 0x000fcc00000010ff */
[----:B------:R-:W-:Y:S01]  /*9c30*/  MUFU.EX2 R174, R174 ;  /* 0x000000ae00ae7308 */ /* 0x000fe20000000800 */
[----:B------:R-:W-:Y:S02]  /*9c40*/  WARPGROUP.DEPBAR.LE gsb0, 0x0 ;  /* 0x00008000000079c5 */ /* 0x000fe40000010000 */
[----:B------:R0:W-:Y:S01]  /*9c50*/  @!P1 SYNCS.ARRIVE.TRANS64.RED.A1T0 RZ, [R123+URZ], RZ ;  /* 0x000000ff7bff99a7 */ /* 0x0001e2000810043f */
[----:B------:R-:W-:Y:S02]  /*9c60*/  F2FP.BF16.F32.PACK_AB R170, R11, R129 ;  /* 0x000000810baa723e */ /* 0x000fe400000010ff */
[----:B------:R-:W-:Y:S02]  /*9c70*/  F2FP.BF16.F32.PACK_AB R168, R124, R20 ;  /* 0x000000147ca8723e */ /* 0x000fe400000010ff */
[----:B------:R-:W-:Y:S01]  /*9c80*/  F2FP.BF16.F32.PACK_AB R169, R163, R162 ;  /* 0x000000a2a3a9723e */ /* 0x000fe200000010ff */
[----:B0-----:R-:W-:-:S05]  /*9c90*/  @!P1 VIADD R123, R127, 0x30860 ;  /* 0x000308607f7b9836 */ /* 0x001fca0000000000 */
[----:B------:R-:W-:Y:S01]  /*9ca0*/  @!P1 PRMT R6, RZ, 0x654, R123 ;  /* 0x00000654ff069816 */ /* 0x000fe2000000007b */
[----:B------:R-:W-:Y:S01]  /*9cb0*/  FADD.FTZ R123, R9, R142 ;  /* 0x0000008e097b7221 */ /* 0x000fe20000010000 */
[----:B------:R-:W-:Y:S02]  /*9cc0*/  FADD.FTZ R142, R122, R7 ;  /* 0x000000077a8e7221 */ /* 0x000fe40000010000 */
[----:B------:R0:W-:Y:S01]  /*9cd0*/  @!P1 SYNCS.ARRIVE.TRANS64.RED.A1T0 RZ, [R6+URZ], RZ ;  /* 0x000000ff06ff99a7 */ /* 0x0001e2000810043f */
[----:B------:R-:W-:Y:S01]  /*9ce0*/  FADD.FTZ R144, R190, R123 ;  /* 0x0000007bbe907221 */ /* 0x000fe20000010000 */
[----:B------:R-:W-:Y:S01]  /*9cf0*/  FADD.FTZ R7, R191, R142 ;  /* 0x0000008ebf077221 */ /* 0x000fe20000010000 */
[----:B------:R-:W-:Y:S01]  /*9d00*/  FFMA.FTZ R142, R155, UR14, -R132 ;  /* 0x0000000e9b8e7c23 */ /* 0x000fe20008010884 */
[C---:B------:R-:W-:Y:S01]  /*9d10*/  F2FP.BF16.F32.PACK_AB R190, R15.reuse, R190 ;  /* 0x000000be0fbe723e */ /* 0x040fe200000010ff */
[----:B------:R-:W-:Y:S01]  /*9d20*/  FADD.FTZ R123, R15, R144 ;  /* 0x000000900f7b7221 */ /* 0x000fe20000010000 */
[C---:B------:R-:W-:Y:S01]  /*9d30*/  FADD.FTZ R144, R126.reuse, R7 ;  /* 0x000000077e907221 */ /* 0x040fe20000010000 */
[----:B------:R-:W-:Y:S01]  /*9d40*/  F2FP.BF16.F32.PACK_AB R191, R126, R191 ;  /* 0x000000bf7ebf723e */ /* 0x000fe200000010ff */
[----:B0-----:R-:W-:Y:S01]  /*9d50*/  FFMA.FTZ R6, R151, UR14, -R132 ;  /* 0x0000000e97067c23 */ /* 0x001fe20008010884 */
[----:B------:R-:W-:Y:S01]  /*9d60*/  FADD.FTZ R123, R184, R123 ;  /* 0x0000007bb87b7221 */ /* 0x000fe20000010000 */
[----:B------:R-:W-:Y:S01]  /*9d70*/  FADD.FTZ R7, R185, R144 ;  /* 0x00000090b9077221 */ /* 0x000fe20000010000 */
[C---:B------:R-:W-:Y:S01]  /*9d80*/  F2FP.BF16.F32.PACK_AB R184, R12.reuse, R184 ;  /* 0x000000b80cb8723e */ /* 0x040fe200000010ff */
[----:B------:R-:W-:Y:S01]  /*9d90*/  MUFU.EX2 R142, R142 ;  /* 0x0000008e008e7308 */ /* 0x000fe20000000800 */
[----:B------:R-:W-:Y:S01]  /*9da0*/  FADD.FTZ R123, R12, R123 ;  /* 0x0000007b0c7b7221 */ /* 0x000fe20000010000 */
[C---:B------:R-:W-:Y:S01]  /*9db0*/  FADD.FTZ R144, R130.reuse, R7 ;  /* 0x0000000782907221 */ /* 0x040fe20000010000 */
[----:B------:R-:W-:Y:S01]  /*9dc0*/  FFMA.FTZ R132, R167, UR14, -R132 ;  /* 0x0000000ea7847c23 */ /* 0x000fe20008010884 */
[----:B------:R-:W-:Y:S01]  /*9dd0*/  F2FP.BF16.F32.PACK_AB R185, R130, R185 ;  /* 0x000000b982b9723e */ /* 0x000fe200000010ff */
        /* <DEDUP_REMOVED lines=10> */
[----:B------:R-:W1:Y:S01]  /*9e80*/  MUFU.EX2 R132, R132 ;  /* 0x0000008400847308 */ /* 0x000e620000000800 */
        /* <DEDUP_REMOVED lines=10> */
[----:B------:R-:W-:Y:S01]  /*9f30*/  FADD.FTZ R7, R177, R12 ;  /* 0x0000000cb1077221 */ /* 0x000fe20000010000 */
[C---:B------:R-:W-:Y:S02]  /*9f40*/  F2FP.BF16.F32.PACK_AB R176, R21.reuse, R176 ;  /* 0x000000b015b0723e */ /* 0x040fe400000010ff */
[----:B------:R-:W-:Y:S01]  /*9f50*/  FADD.FTZ R9, R21, R122 ;  /* 0x0000007a15097221 */ /* 0x000fe20000010000 */
[C---:B------:R-:W-:Y:S01]  /*9f60*/  FADD.FTZ R12, R140.reuse, R7 ;  /* 0x000000078c0c7221 */ /* 0x040fe20000010000 */
[----:B------:R-:W-:-:S02]  /*9f70*/  F2FP.BF16.F32.PACK_AB R177, R140, R177 ;  /* 0x000000b18cb1723e */ /* 0x000fc400000010ff */
[----:B------:R-:W-:Y:S01]  /*9f80*/  FADD.FTZ R9, R178, R9 ;  /* 0x00000009b2097221 */ /* 0x000fe20000010000 */
[----:B------:R-:W-:Y:S01]  /*9f90*/  FADD.FTZ R7, R179, R12 ;  /* 0x0000000cb3077221 */ /* 0x000fe20000010000 */
[----:B0-----:R-:W-:Y:S02]  /*9fa0*/  F2FP.BF16.F32.PACK_AB R179, R6, R179 ;  /* 0x000000b306b3723e */ /* 0x001fe400000010ff */
[----:B------:R-:W-:Y:S01]  /*9fb0*/  FADD.FTZ R9, R120, R9 ;  /* 0x0000000978097221 */ /* 0x000fe20000010000 */
[----:B------:R-:W-:Y:S01]  /*9fc0*/  FADD.FTZ R12, R6, R7 ;  /* 0x00000007060c7221 */ /* 0x000fe20000010000 */
        /* <DEDUP_REMOVED lines=11> */
[----:B------:R-:W-:Y:S01]  /*a080*/  FADD.FTZ R9, R159, R6 ;  /* 0x000000069f097221 */ /* 0x000fe20000010000 */
[----:B-1----:R-:W-:-:S02]  /*a090*/  F2FP.BF16.F32.PACK_AB R171, R132, R166 ;  /* 0x000000a684ab723e */ /* 0x002fc400000010ff */
[----:B------:R-:W-:Y:S01]  /*a0a0*/  FADD.FTZ R7, R20, R7 ;  /* 0x0000000714077221 */ /* 0x000fe20000010000 */
[----:B------:R-:W-:-:S03]  /*a0b0*/  FADD.FTZ R9, R162, R9 ;  /* 0x00000009a2097221 */ /* 0x000fc60000010000 */
[----:B------:R-:W-:Y:S01]  /*a0c0*/  FADD.FTZ R6, R124, R7 ;  /* 0x000000077c067221 */ /* 0x000fe20000010000 */
[----:B------:R-:W-:-:S03]  /*a0d0*/  FADD.FTZ R9, R163, R9 ;  /* 0x00000009a3097221 */ /* 0x000fc60000010000 */
[----:B------:R-:W-:Y:S01]  /*a0e0*/  FADD.FTZ R6, R129, R6 ;  /* 0x0000000681067221 */ /* 0x000fe20000010000 */
[----:B------:R-:W-:-:S03]  /*a0f0*/  FADD.FTZ R9, R166, R9 ;  /* 0x00000009a6097221 */ /* 0x000fc60000010000 */
[----:B------:R-:W-:Y:S01]  /*a100*/  FADD.FTZ R7, R11, R6 ;  /* 0x000000060b077221 */ /* 0x000fe20000010000 */
[----:B------:R-:W-:Y:S01]  /*a110*/  FADD.FTZ R6, R132, R9 ;  /* 0x0000000984067221 */ /* 0x000fe20000010000 */
[----:B------:R-:W-:Y:S02]  /*a120*/  IMAD.MOV.U32 R11, RZ, RZ, R2 ;  /* 0x000000ffff0b7224 */ /* 0x000fe400078e0002 */
[----:B------:R-:W-:Y:S01]  /*a130*/  IMAD.MOV.U32 R9, RZ, RZ, R3 ;  /* 0x000000ffff097224 */ /* 0x000fe200078e0003 */
[----:B------:R-:W-:Y:S06]  /*a140*/  @P2 BRA `(.L_x_1203) ;  /* 0xffffffe0009c2947 */ /* 0x000fec000383ffff */
.L_x_1194:
        /* <DEDUP_REMOVED lines=8> */
.L_x_1221:
        /* <DEDUP_REMOVED lines=8> */
.L_x_1205:
[----:B------:R-:W-:Y:S01]  /*a250*/  ULEA UR5, UR36, UR37, 0x3 ;  /* 0x0000002524057291 */ /* 0x000fe2000f8e183f */
[----:B------:R-:W-:-:S05]  /*a260*/  IMAD.U32 R2, RZ, RZ, UR38 ;  /* 0x00000026ff027e24 */ /* 0x000fca000f8e00ff */
[----:B------:R-:W-:-:S04]  /*a270*/  SHF.L.U32 R2, R2, 0x1f, RZ ;  /* 0x0000001f02027819 */ /* 0x000fc800000006ff */
[----:B------:R0:W1:Y:S01]  /*a280*/  SYNCS.PHASECHK.TRANS64.TRYWAIT P2, [UR5+0x30830], R2 ;  /* 0x03083002ff0075a7 */ /* 0x0000620008040145 */
[----:B------:R-:W-:Y:S05]  /*a290*/  @!P0 BRA `(.L_x_1206) ;  /* 0x0000000000048947 */ /* 0x000fea0003800000 */
[----:B------:R-:W-:Y:S01]  /*a2a0*/  BPT.TRAP 0x1 ;  /* 0x000000040000795c */ /* 0x000fe20000300000 */
.L_x_1206:
[-C--:B------:R-:W-:Y:S01]  /*a2b0*/  FMUL.FTZ R24, R24, R10.reuse ;  /* 0x0000000a18187220 */ /* 0x080fe20000410000 */
[----:B------:R-:W-:Y:S01]  /*a2c0*/  FMUL.FTZ R25, R25, R10 ;  /* 0x0000000a19197220 */ /* 0x000fe20000410000 */
[----:B-1----:R-:W-:Y:S06]  /*a2d0*/  @P2 BRA `(.L_x_1207) ;  /* 0x0000000000082947 */ /* 0x002fec0003800000 */
[----:B------:R-:W1:Y:S02]  /*a2e0*/  SYNCS.PHASECHK.TRANS64.TRYWAIT P2, [UR5+0x30830], R2 ;  /* 0x03083002ff0075a7 */ /* 0x000e640008040145 */
[----:B-1----:R-:W-:Y:S05]  /*a2f0*/  @!P2 BRA `(.L_x_1208) ;  /* 0x000000f80090a947 */ /* 0x002fea0003800000 */
.L_x_1207:
        /* <DEDUP_REMOVED lines=161> */
.L_x_1209:
[----:B------:R-:W-:Y:S01]  /*ad10*/  ULEA UR5, UR4, UR37, 0x3 ;  /* 0x0000002504057291 */ /* 0x000fe2000f8e183f */
[----:B------:R-:W-:-:S05]  /*ad20*/  IMAD.U32 R0, RZ, RZ, UR6 ;  /* 0x00000006ff007e24 */ /* 0x000fca000f8e00ff */
[----:B------:R-:W-:-:S04]  /*ad30*/  SHF.L.U32 R0, R0, 0x1f, RZ ;  /* 0x0000001f00007819 */ /* 0x000fc800000006ff */
[----:B------:R2:W3:Y:S01]  /*ad40*/  SYNCS.PHASECHK.TRANS64.TRYWAIT P2, [UR5+0x30850], R0 ;  /* 0x03085000ff0075a7 */ /* 0x0004e20008040145 */
[----:B------:R-:W-:Y:S05]  /*ad50*/  @!P0 BRA `(.L_x_1210) ;  /* 0x0000000000048947 */ /* 0x000fea0003800000 */
[----:B------:R-:W-:Y:S01]  /*ad60*/  BPT.TRAP 0x1 ;  /* 0x000000040000795c */ /* 0x000fe20000300000 */
.L_x_1210:
[----:B---3--:R-:W-:Y:S05]  /*ad70*/  @P2 BRA `(.L_x_1211) ;  /* 0x0000000000082947 */ /* 0x008fea0003800000 */
[----:B------:R-:W3:Y:S02]  /*ad80*/  SYNCS.PHASECHK.TRANS64.TRYWAIT P2, [UR5+0x30850], R0 ;  /* 0x03085000ff0075a7 */ /* 0x000ee40008040145 */
[----:B---3--:R-:W-:Y:S05]  /*ad90*/  @!P2 BRA `(.L_x_1212) ;  /* 0x000000f00000a947 */ /* 0x008fea0003800000 */
.L_x_1211:
        /* <DEDUP_REMOVED lines=9> */
[----:B0-2---:R-:W-:Y:S02]  /*ae30*/  IMAD.U32 R0, RZ, RZ, UR7 ;  /* 0x00000007ff007e24 */ /* 0x005fe4000f8e00ff */
[----:B------:R-:W-:Y:S01]  /*ae40*/  IMAD R15, R8, -0x60, RZ ;  /* 0xffffffa0080f7824 */ /* 0x000fe200078e02ff */
[----:B------:R-:W-:-:S02]  /*ae50*/  ULOP3.LUT UR6, UR6, 0x3000000, URZ, 0xfc, !UPT ;  /* 0x0300000006067892 */ /* 0x000fc4000f8efc3f */
[----:B------:R-:W-:Y:S02]  /*ae60*/  @!P1 LEA R0, R0, UR37, 0x3 ;  /* 0x0000002500009c11 */ /* 0x000fe4000f8e18ff */
[----:B------:R-:W-:-:S03]  /*ae70*/  UIMAD UR4, UR4, 0x900, UR6 ;  /* 0x00000900040478a4 */ /* 0x000fc6000f8e0206 */
[----:B------:R-:W-:-:S04]  /*ae80*/  @!P1 VIADD R0, R0, 0x30840 ;  /* 0x0003084000009836 */ /* 0x000fc80000000000 */
[----:B------:R-:W-:Y:S01]  /*ae90*/  UMOV UR10, UR4 ;  /* 0x00000004000a7c82 */ /* 0x000fe20008000000 */
[----:B------:R-:W-:Y:S01]  /*aea0*/  @!P1 PRMT R0, RZ, 0x654, R0 ;  /* 0x00000654ff009816 */ /* 0x000fe20000000000 */
        /* <DEDUP_REMOVED lines=23> */
[----:B------:R-:W-:Y:S02]  /*b020*/  @UP0 ULDC UR4, c[0x0][0x44c] ;  /* 0x0001130000040ab9 */ /* 0x000fe40000000800 */
[----:B-1----:R-:W-:Y:S01]  /*b030*/  @P2 IMAD.HI.U32 R2, R20, UR4, RZ ;  /* 0x0000000414022c27 */ /* 0x002fe2000f8e00ff */
[----:B------:R-:W-:Y:S01]  /*b040*/  @UP0 ULDC UR4, c[0x0][0x450] ;  /* 0x0001140000040ab9 */ /* 0x000fe20000000800 */
[----:B------:R-:W-:-:S03]  /*b050*/  PLOP3.LUT P2, PT, PT, PT, UP1, 0x40, 0x0 ;  /* 0x000000000000781c */ /* 0x000fc60003f4e818 */
[----:B------:R-:W-:Y:S01]  /*b060*/  @P3 SHF.R.U32.HI R20, RZ, UR4, R2 ;  /* 0x00000004ff143c19 */ /* 0x000fe20008011602 */
[----:B------:R-:W-:-:S04]  /*b070*/  ULOP3.LUT UR4, URZ, UR59, URZ, 0x33, !UPT ;  /* 0x0000003b3f047292 */ /* 0x000fc8000f8e333f */
[----:B------:R-:W0:Y:S01]  /*b080*/  SHFL.IDX PT, R21, R20, RZ, 0x1c1f ;  /* 0x001c1fff14157589 */ /* 0x000e2200000e0000 */
[----:B------:R-:W-:Y:S02]  /*b090*/  WARPGROUP.DEPBAR.LE gsb0, 0x0 ;  /* 0x00008000000079c5 */ /* 0x000fe40000010000 */
[----:B------:R-:W-:-:S06]  /*b0a0*/  WARPGROUP.ARRIVE ;  /* 0x00000000000079c5 */ /* 0x000fcc0000000000 */
[----:B------:R-:W-:Y:S03]  /*b0b0*/  HGMMA.64x192x16.F32.BF16 R24, R168, gdesc[UR8].tnspB, R24, gsb0 ;  /* 0x42e00008a8187df0 */ /* 0x000fe60008001818 */
        /* <DEDUP_REMOVED lines=22> */
.L_x_1215:
[----:B------:R-:W-:-:S05]  /*b220*/  IMAD.U32 R168, RZ, RZ, UR58 ;  /* 0x0000003affa87e24 */ /* 0x000fca000f8e00ff */
[----:B------:R-:W-:-:S13]  /*b230*/  ISETP.NE.AND P2, PT, R168, 0x1, PT ;  /* 0x00000001a800780c */ /* 0x000fda0003f45270 */
[----:B------:R-:W0:Y:S02]  /*b240*/  @P2 LDC.64 R2, c[0x0][0x9e8] ;  /* 0x00027a00ff022b82 */ /* 0x000e240000000a00 */
[----:B0-----:R-:W-:-:S05]  /*b250*/  @P2 IMAD.HI.U32 R2, R21, R2, RZ ;  /* 0x0000000215022227 */ /* 0x001fca00078e00ff */
[----:B------:R-:W-:-:S07]  /*b260*/  @P2 SHF.R.U32.HI R21, RZ, R3, R2 ;  /* 0x00000003ff152219 */ /* 0x000fce0000011602 */
.L_x_1216:
[----:B------:R-:W-:Y:S05]  /*b270*/  BSYNC B0 ;  /* 0x0000000000007941 */ /* 0x000fea0003800000 */
.L_x_1214:
[----:B------:R-:W-:-:S05]  /*b280*/  IMAD R21, R21, R168, R0 ;  /* 0x000000a815157224 */ /* 0x000fca00078e0200 */
[----:B------:R-:W-:Y:S02]  /*b290*/  VIADDMNMX R12, R21, R168, R12, PT ;  /* 0x000000a8150c7246 */ /* 0x000fe4000380010c */
[----:B------:R-:W-:-:S07]  /*b2a0*/  VIMNMX R10, R10, R21, !PT ;  /* 0x000000150a0a7248 */ /* 0x000fce0007fe0100 */
.L_x_1213:
[C---:B------:R-:W-:Y:S02]  /*b2b0*/  ISETP.GE.AND P2, PT, R15.reuse, 0x2, PT ;  /* 0x000000020f00780c */ /* 0x040fe40003f46270 */
[C---:B------:R-:W-:Y:S02]  /*b2c0*/  ISETP.GE.AND P6, PT, R15.reuse, 0xa, PT ;  /* 0x0000000a0f00780c */ /* 0x040fe40003fc6270 */
[----:B------:R-:W-:Y:S02]  /*b2d0*/  ISETP.GT.AND P4, PT, R10, 0x1, !P2 ;  /* 0x000000010a00780c */ /* 0x000fe40005784270 */
[----:B------:R-:W-:Y:S02]  /*b2e0*/  ISETP.GE.AND P3, PT, R15, 0x9, PT ;  /* 0x000000090f00780c */ /* 0x000fe40003f66270 */
[----:B------:R-:W-:Y:S02]  /*b2f0*/  ISETP.LT.OR P4, PT, R12, 0x2, P4 ;  /* 0x000000020c00780c */ /* 0x000fe40002781670 */
[----:B------:R-:W-:-:S02]  /*b300*/  LOP3.LUT R18, R18, 0xfffffffb, RZ, 0xc0, !PT ;  /* 0xfffffffb12127812 */ /* 0x000fc400078ec0ff */
[----:B------:R-:W-:Y:S02]  /*b310*/  FSEL R121, R121, -INF , !P4 ;  /* 0xff80000079797808 */ /* 0x000fe40006000000 */
[----:B------:R-:W-:Y:S02]  /*b320*/  ISETP.GT.AND P5, PT, R10, 0x8, !P3 ;  /* 0x000000080a00780c */ /* 0x000fe40005fa4270 */
        /* <DEDUP_REMOVED lines=123> */
[----:B------:R-:W-:Y:S02]  /*bae0*/  ISETP.GE.AND P6, PT, R15, 0x5a, PT ;  /* 0x0000005a0f00780c */ /* 0x000fe40003fc6270 */
[----:B------:R-:W0:Y:S11]  /*baf0*/  SHFL.IDX PT, R15, R20, 0x1, 0x1c1f ;  /* 0x003c1f00140f7f89 */ /* 0x000e3600000e0000 */
[----:B------:R-:W-:-:S02]  /*bb00*/  @P6 LOP3.LUT R18, R18, 0x1, RZ, 0xfc, !PT ;  /* 0x0000000112126812 */ /* 0x000fc400078efcff */
[----:B------:R-:W-:-:S04]  /*bb10*/  ISETP.GT.AND P6, PT, R10, 0x59, !P6 ;  /* 0x000000590a00780c */ /* 0x000fc800077c4270 */
        /* <DEDUP_REMOVED lines=18> */
.L_x_1219:
[----:B------:R-:W-:-:S05]  /*bc40*/  IMAD.U32 R21, RZ, RZ, UR58 ;  /* 0x0000003aff157e24 */ /* 0x000fca000f8e00ff */
[----:B------:R-:W-:-:S13]  /*bc50*/  ISETP.NE.AND P6, PT, R21, 0x1, PT ;  /* 0x000000011500780c */ /* 0x000fda0003fc5270 */
[----:B------:R-:W0:Y:S02]  /*bc60*/  @P6 LDC.64 R2, c[0x0][0x9e8] ;  /* 0x00027a00ff026b82 */ /* 0x000e240000000a00 */
[----:B0-----:R-:W-:-:S05]  /*bc70*/  @P6 IMAD.HI.U32 R2, R15, R2, RZ ;  /* 0x000000020f026227 */ /* 0x001fca00078e00ff */
[----:B------:R-:W-:-:S07]  /*bc80*/  @P6 SHF.R.U32.HI R15, RZ, R3, R2 ;  /* 0x00000003ff0f6219 */ /* 0x000fce0000011602 */
.L_x_1220:
[----:B------:R-:W-:Y:S05]  /*bc90*/  BSYNC B0 ;  /* 0x0000000000007941 */ /* 0x000fea0003800000 */
.L_x_1218:
[----:B------:R-:W-:-:S05]  /*bca0*/  IMAD R0, R15, R21, R0 ;  /* 0x000000150f007224 */ /* 0x000fca00078e0200 */
[----:B------:R-:W-:Y:S02]  /*bcb0*/  VIADDMNMX R14, R0, R21, R14, PT ;  /* 0x00000015000e7246 */ /* 0x000fe4000380010e */
[----:B------:R-:W-:-:S07]  /*bcc0*/  VIMNMX R13, R13, R0, !PT ;  /* 0x000000000d0d7248 */ /* 0x000fce0007fe0100 */
.L_x_1217:
        /* <DEDUP_REMOVED lines=120> */
[----:B------:R-:W-:Y:S02]  /*c450*/  FSEL R162, R162, -INF , !P3 ;  /* 0xff800000a2a27808 */ /* 0x000fe40005800000 */
[----:B------:R-:W-:Y:S02]  /*c460*/  FSEL R122, R122, -INF , !P2 ;  /* 0xff8000007a7a7808 */ /* 0x000fe40005000000 */
[----:B------:R-:W-:Y:S02]  /*c470*/  FSETP.NEU.FTZ.AND P2, PT, R3, -INF , PT ;  /* 0xff8000000300780b */ /* 0x000fe40003f5d000 */
[----:B------:R-:W-:-:S02]  /*c480*/  FMNMX.FTZ R2, R122, R9, !PT ;  /* 0x000000097a027209 */ /* 0x000fc40007810000 */
[----:B------:R-:W-:Y:S02]  /*c490*/  FSEL R0, R0, RZ, P2 ;  /* 0x000000ff00007208 */ /* 0x000fe40001000000 */
        /* <DEDUP_REMOVED lines=10> */
[--C-:B------:R-:W-:Y:S01]  /*c540*/  FFMA.FTZ R190, R124, UR14, -R0.reuse ;  /* 0x0000000e7cbe7c23 */ /* 0x100fe20008010800 */
        /* <DEDUP_REMOVED lines=22> */
[----:B------:R-:W-:Y:S01]  /*c6b0*/  FFMA.FTZ R170, R164, UR14, -R0 ;  /* 0x0000000ea4aa7c23 */ /* 0x000fe20008010800 */
[----:B------:R-:W-:Y:S01]  /*c6c0*/  MUFU.EX2 R188, R188 ;  /* 0x000000bc00bc7308 */ /* 0x000fe20000000800 */
[----:B------:R-:W-:-:S04]  /*c6d0*/  FMNMX.FTZ R2, R142, R21, !PT ;  /* 0x000000158e027209 */ /* 0x000fc80007810000 */
[----:B------:R-:W-:-:S03]  /*c6e0*/  FMNMX.FTZ R21, R143, R2, !PT ;  /* 0x000000028f157209 */ /* 0x000fc60007810000 */
[----:B------:R-:W-:Y:S01]  /*c6f0*/  MUFU.EX2 R12, R12 ;  /* 0x0000000c000c7308 */ /* 0x000fe20000000800 */
[----:B------:R-:W-:Y:S01]  /*c700*/  FMNMX.FTZ R2, R146, R21, !PT ;  /* 0x0000001592027209 */ /* 0x000fe20007810000 */
[----:B------:R-:W-:Y:S01]  /*c710*/  FFMA.FTZ R21, R133, UR14, -R0 ;  /* 0x0000000e85157c23 */ /* 0x000fe20008010800 */
[----:B------:R-:W-:Y:S02]  /*c720*/  IMAD.U32 R133, RZ, RZ, UR5 ;  /* 0x00000005ff857e24 */ /* 0x000fe4000f8e00ff */
[----:B------:R-:W-:Y:S02]  /*c730*/  FMNMX.FTZ R121, R147, R2, !PT ;  /* 0x0000000293797209 */ /* 0x000fe40007810000 */
[----:B------:R-:W-:Y:S01]  /*c740*/  @!P1 VIADD R133, R133, 0x30860 ;  /* 0x0003086085859836 */ /* 0x000fe20000000000 */
[----:B------:R-:W-:Y:S01]  /*c750*/  MUFU.EX2 R190, R190 ;  /* 0x000000be00be7308 */ /* 0x000fe20000000800 */
[----:B------:R-:W-:-:S03]  /*c760*/  FMNMX.FTZ R2, R150, R121, !PT ;  /* 0x0000007996027209 */ /* 0x000fc60007810000 */
[----:B------:R-:W-:Y:S02]  /*c770*/  @!P1 PRMT R133, RZ, 0x654, R133 ;  /* 0x00000654ff859816 */ /* 0x000fe40000000085 */
[----:B------:R-:W-:Y:S02]  /*c780*/  FMNMX.FTZ R121, R151, R2, !PT ;  /* 0x0000000297797209 */ /* 0x000fe40007810000 */
[----:B------:R-:W-:Y:S01]  /*c790*/  MUFU.EX2 R15, R15 ;  /* 0x0000000f000f7308 */ /* 0x000fe20000000800 */
[----:B------:R0:W-:Y:S01]  /*c7a0*/  @!P1 SYNCS.ARRIVE.TRANS64.RED.A1T0 RZ, [R133+URZ], RZ ;  /* 0x000000ff85ff99a7 */ /* 0x0001e2000810043f */
[----:B------:R-:W-:-:S04]  /*c7b0*/  FMNMX.FTZ R2, R154, R121, !PT ;  /* 0x000000799a027209 */ /* 0x000fc80007810000 */
[----:B------:R-:W-:Y:S02]  /*c7c0*/  FMNMX.FTZ R121, R155, R2, !PT ;  /* 0x000000029b797209 */ /* 0x000fe40007810000 */
[----:B------:R-:W-:Y:S02]  /*c7d0*/  MUFU.EX2 R184, R184 ;  /* 0x000000b800b87308 */ /* 0x000fe40000000800 */
[----:B------:R-:W-:-:S04]  /*c7e0*/  FMNMX.FTZ R2, R158, R121, !PT ;  /* 0x000000799e027209 */ /* 0x000fc80007810000 */
[----:B------:R-:W-:Y:S02]  /*c7f0*/  FMNMX.FTZ R121, R159, R2, !PT ;  /* 0x000000029f797209 */ /* 0x000fe40007810000 */
[----:B------:R-:W-:Y:S02]  /*c800*/  MUFU.EX2 R20, R20 ;  /* 0x0000001400147308 */ /* 0x000fe40000000800 */
[----:B------:R-:W-:-:S04]  /*c810*/  FMNMX.FTZ R2, R162, R121, !PT ;  /* 0x00000079a2027209 */ /* 0x000fc80007810000 */
[----:B------:R-:W-:Y:S02]  /*c820*/  FMNMX.FTZ R121, R163, R2, !PT ;  /* 0x00000002a3797209 */ /* 0x000fe40007810000 */
[----:B------:R-:W-:Y:S02]  /*c830*/  MUFU.EX2 R186, R186 ;  /* 0x000000ba00ba7308 */ /* 0x000fe40000000800 */
[----:B------:R-:W-:Y:S01]  /*c840*/  FMNMX.FTZ R2, R166, R121, !PT ;  /* 0x00000079a6027209 */ /* 0x000fe20007810000 */
[----:B------:R-:W-:-:S03]  /*c850*/  FFMA.FTZ R121, R149, UR14, -R0 ;  /* 0x0000000e95797c23 */ /* 0x000fc60008010800 */
[----:B------:R-:W-:Y:S02]  /*c860*/  FMNMX.FTZ R2, R167, R2, !PT ;  /* 0x00000002a7027209 */ /* 0x000fe40007810000 */
[----:B------:R-:W-:Y:S03]  /*c870*/  MUFU.EX2 R21, R21 ;  /* 0x0000001500157308 */ /* 0x000fe60000000800 */
[----:B------:R-:W1:Y:S05]  /*c880*/  SHFL.BFLY PT, R125, R2, 0x2, 0x1f ;  /* 0x0c401f00027d7f89 */ /* 0x000e6a00000e0000 */
[----:B------:R-:W-:Y:S08]  /*c890*/  MUFU.EX2 R180, R180 ;  /* 0x000000b400b47308 */ /* 0x000ff00000000800 */
[----:B------:R-:W-:Y:S08]  /*c8a0*/  MUFU.EX2 R13, R137 ;  /* 0x00000089000d7308 */ /* 0x000ff00000000800 */
[----:B------:R-:W-:Y:S01]  /*c8b0*/  MUFU.EX2 R182, R182 ;  /* 0x000000b600b67308 */ /* 0x000fe20000000800 */
[----:B-1----:R-:W-:Y:S01]  /*c8c0*/  FMNMX.FTZ R10, R2, R125, !PT ;  /* 0x0000007d020a7209 */ /* 0x002fe20007810000 */
[--C-:B------:R-:W-:Y:S01]  /*c8d0*/  FFMA.FTZ R125, R157, UR14, -R0.reuse ;  /* 0x0000000e9d7d7c23 */ /* 0x100fe20008010800 */
[----:B------:R-:W-:-:S03]  /*c8e0*/  FFMA.FTZ R0, R165, UR14, -R0 ;  /* 0x0000000ea5007c23 */ /* 0x000fc60008010800 */
[----:B------:R-:W1:Y:S02]  /*c8f0*/  SHFL.BFLY PT, R129, R10, 0x1, 0x1f ;  /* 0x0c201f000a817f89 */ /* 0x000e6400000e0000 */
[----:B------:R2:W-:Y:S08]  /*c900*/  MUFU.EX2 R11, R0 ;  /* 0x00000000000b7308 */ /* 0x0005f00000000800 */
[----:B------:R-:W-:Y:S08]  /*c910*/  MUFU.EX2 R14, R14 ;  /* 0x0000000e000e7308 */ /* 0x000ff00000000800 */
[----:B------:R-:W-:Y:S01]  /*c920*/  MUFU.EX2 R176, R176 ;  /* 0x000000b000b07308 */ /* 0x000fe20000000800 */
[----:B-1----:R-:W-:Y:S01]  /*c930*/  FMNMX.FTZ R2, R10, R129, !PT ;  /* 0x000000810a027209 */ /* 0x002fe20007810000 */
[----:B------:R-:W-:-:S06]  /*c940*/  FMUL.FTZ R10, R132, UR14 ;  /* 0x0000000e840a7c20 */ /* 0x000fcc0008410000 */
[----:B------:R-:W-:Y:S01]  /*c950*/  MUFU.EX2 R120, R120 ;  /* 0x0000007800787308 */ /* 0x000fe20000000800 */
[C---:B------:R-:W-:Y:S01]  /*c960*/  FSETP.NEU.FTZ.AND P2, PT, R2.reuse, -INF , PT ;  /* 0xff8000000200780b */ /* 0x040fe20003f5d000 */
[----:B------:R-:W-:-:S03]  /*c970*/  FMUL.FTZ R129, R2, UR14 ;  /* 0x0000000e02817c20 */ /* 0x000fc60008410000 */
[----:B--2---:R-:W-:-:S03]  /*c980*/  FSEL R0, R2, RZ, P2 ;  /* 0x000000ff02007208 */ /* 0x004fc60001000000 */
[----:B------:R-:W1:Y:S01]  /*c990*/  MUFU.EX2 R10, R10 ;  /* 0x0000000a000a7308 */ /* 0x000e620000000800 */
[----:B------:R-:W-:Y:S01]  /*c9a0*/  FSEL R132, R129, RZ, P2 ;  /* 0x000000ff81847208 */ /* 0x000fe20001000000 */
[----:B------:R-:W-:Y:S01]  /*c9b0*/  FADD.FTZ R0, -R0, R9 ;  /* 0x0000000900007221 */ /* 0x000fe20000010100 */
[C---:B------:R-:W-:Y:S01]  /*c9c0*/  ISETP.GT.AND P2, PT, R8.reuse, UR61, PT ;  /* 0x0000003d08007c0c */ /* 0x040fe2000bf44270 */
[----:B------:R-:W-:Y:S02]  /*c9d0*/  VIADD R8, R8, 0xffffffff ;  /* 0xffffffff08087836 */ /* 0x000fe40000000000 */
[--C-:B------:R-:W-:Y:S01]  /*c9e0*/  FFMA.FTZ R189, R122, UR14, -R132.reuse ;  /* 0x0000000e7abd7c23 */ /* 0x100fe20008010884 */
[----:B------:R-:W-:Y:S01]  /*c9f0*/  FMUL.FTZ R0, R0, UR14 ;  /* 0x0000000e00007c20 */ /* 0x000fe20008410000 */
        /* <DEDUP_REMOVED lines=8> */
[----:B------:R-:W-:Y:S01]  /*ca80*/  FFMA.FTZ R181, R138, UR14, -R132 ;  /* 0x0000000e8ab57c23 */ /* 0x000fe20008010884 */
[----:B-1----:R-:W-:Y:S01]  /*ca90*/  FFMA.FTZ R7, R10, R7, R188 ;  /* 0x000000070a077223 */ /* 0x002fe200000100bc */
[--C-:B------:R-:W-:Y:S01]  /*caa0*/  FFMA.FTZ R129, R139, UR14, -R132.reuse ;  /* 0x0000000e8b817c23 */ /* 0x100fe20008010884 */
[--C-:B------:R-:W-:Y:S01]  /*cab0*/  FFMA.FTZ R183, R142, UR14, -R132.reuse ;  /* 0x0000000e8eb77c23 */ /* 0x100fe20008010884 */
[----:B------:R-:W1:Y:S01]  /*cac0*/  MUFU.EX2 R0, R0 ;  /* 0x0000000000007308 */ /* 0x000e620000000800 */
[----:B------:R-:W-:Y:S01]  /*cad0*/  FADD.FTZ R7, R12, R7 ;  /* 0x000000070c077221 */ /* 0x000fe20000010000 */
[--C-:B------:R-:W-:Y:S01]  /*cae0*/  FFMA.FTZ R143, R143, UR14, -R132.reuse ;  /* 0x0000000e8f8f7c23 */ /* 0x100fe20008010884 */
[--C-:B------:R-:W-:Y:S01]  /*caf0*/  FFMA.FTZ R177, R146, UR14, -R132.reuse ;  /* 0x0000000e92b17c23 */ /* 0x100fe20008010884 */
[--C-:B------:R-:W-:Y:S01]  /*cb00*/  FFMA.FTZ R130, R147, UR14, -R132.reuse ;  /* 0x0000000e93827c23 */ /* 0x100fe20008010884 */
[----:B------:R-:W-:Y:S01]  /*cb10*/  FADD.FTZ R134, R190, R7 ;  /* 0x00000007be867221 */ /* 0x000fe20000010000 */
[--C-:B------:R-:W-:Y:S01]  /*cb20*/  FFMA.FTZ R179, R150, UR14, -R132.reuse ;  /* 0x0000000e96b37c23 */ /* 0x100fe20008010884 */
[----:B------:R-:W-:Y:S01]  /*cb30*/  FFMA.FTZ R173, R154, UR14, -R132 ;  /* 0x0000000e9aad7c23 */ /* 0x000fe20008010884 */
[----:B------:R-:W2:Y:S01]  /*cb40*/  MUFU.EX2 R122, R122 ;  /* 0x0000007a007a7308 */ /* 0x000ea20000000800 */
[----:B------:R-:W-:Y:S01]  /*cb50*/  FADD.FTZ R7, R15, R134 ;  /* 0x000000860f077221 */ /* 0x000fe20000010000 */
[--C-:B------:R-:W-:Y:S01]  /*cb60*/  FFMA.FTZ R175, R158, UR14, -R132.reuse ;  /* 0x0000000e9eaf7c23 */ /* 0x100fe20008010884 */
[----:B------:R-:W-:Y:S01]  /*cb70*/  F2FP.BF16.F32.PACK_AB R188, R12, R188 ;  /* 0x000000bc0cbc723e */ /* 0x000fe200000010ff */
[--C-:B------:R-:W-:Y:S01]  /*cb80*/  FFMA.FTZ R159, R159, UR14, -R132.reuse ;  /* 0x0000000e9f9f7c23 */ /* 0x100fe20008010884 */
[----:B------:R-:W-:Y:S01]  /*cb90*/  FADD.FTZ R131, R184, R7 ;  /* 0x00000007b8837221 */ /* 0x000fe20000010000 */
[----:B------:R-:W-:Y:S01]  /*cba0*/  F2FP.BF16.F32.PACK_AB R184, R20, R184 ;  /* 0x000000b814b8723e */ /* 0x000fe200000010ff */
[--C-:B------:R-:W-:Y:S01]  /*cbb0*/  FFMA.FTZ R169, R162, UR14, -R132.reuse ;  /* 0x0000000ea2a97c23 */ /* 0x100fe20008010884 */
[----:B------:R-:W3:Y:S01]  /*cbc0*/  MUFU.EX2 R191, R191 ;  /* 0x000000bf00bf7308 */ /* 0x000ee20000000800 */
[----:B-1----:R-:W-:Y:S01]  /*cbd0*/  FFMA.FTZ R7, R0, R6, R189 ;  /* 0x0000000600077223 */ /* 0x002fe200000100bd */
[----:B------:R-:W-:Y:S01]  /*cbe0*/  FADD.FTZ R131, R20, R131 ;  /* 0x0000008314837221 */ /* 0x000fe20000010000 */
[--C-:B------:R-:W-:Y:S01]  /*cbf0*/  FFMA.FTZ R6, R151, UR14, -R132.reuse ;  /* 0x0000000e97067c23 */ /* 0x100fe20008010884 */
[--C-:B------:R-:W-:Y:S01]  /*cc00*/  FFMA.FTZ R163, R163, UR14, -R132.reuse ;  /* 0x0000000ea3a37c23 */ /* 0x100fe20008010884 */
[--C-:B------:R-:W-:Y:S01]  /*cc10*/  FFMA.FTZ R166, R166, UR14, -R132.reuse ;  /* 0x0000000ea6a67c23 */ /* 0x100fe20008010884 */
[----:B------:R-:W-:Y:S01]  /*cc20*/  FADD.FTZ R136, R186, R131 ;  /* 0x00000083ba887221 */ /* 0x000fe20000010000 */
[----:B------:R-:W-:Y:S01]  /*cc30*/  FFMA.FTZ R167, R167, UR14, -R132 ;  /* 0x0000000ea7a77c23 */ /* 0x000fe20008010884 */
[----:B------:R-:W1:Y:S01]  /*cc40*/  MUFU.EX2 R123, R123 ;  /* 0x0000007b007b7308 */ /* 0x000e620000000800 */
[----:B--2---:R-:W-:Y:S01]  /*cc50*/  FADD.FTZ R134, R122, R7 ;  /* 0x000000077a867221 */ /* 0x004fe20000010000 */
[----:B------:R-:W-:Y:S01]  /*cc60*/  FADD.FTZ R7, R21, R136 ;  /* 0x0000008815077221 */ /* 0x000fe20000010000 */
[----:B------:R-:W-:-:S02]  /*cc70*/  F2FP.BF16.F32.PACK_AB R190, R15, R190 ;  /* 0x000000be0fbe723e */ /* 0x000fc400000010ff */
[----:B------:R-:W-:Y:S01]  /*cc80*/  F2FP.BF16.F32.PACK_AB R186, R21, R186 ;  /* 0x000000ba15ba723e */ /* 0x000fe200000010ff */
[----:B------:R-:W-:Y:S01]  /*cc90*/  FADD.FTZ R136, R180, R7 ;  /* 0x00000007b4887221 */ /* 0x000fe20000010000 */
[----:B------:R-:W-:Y:S01]  /*cca0*/  F2FP.BF16.F32.PACK_AB R180, R13, R180 ;  /* 0x000000b40db4723e */ /* 0x000fe200000010ff */
[----:B------:R-:W2:Y:S01]  /*ccb0*/  MUFU.EX2 R185, R185 ;  /* 0x000000b900b97308 */ /* 0x000ea20000000800 */
[----:B---3--:R-:W-:Y:S01]  /*ccc0*/  FADD.FTZ R134, R191, R134 ;  /* 0x00000086bf867221 */ /* 0x008fe20000010000 */
[----:B------:R-:W-:Y:S01]  /*ccd0*/  FADD.FTZ R131, R13, R136 ;  /* 0x000000880d837221 */ /* 0x000fe20000010000 */
[----:B------:R-:W-:-:S05]  /*cce0*/  F2FP.BF16.F32.PACK_AB R189, R122, R189 ;  /* 0x000000bd7abd723e */ /* 0x000fca00000010ff */
        /* <DEDUP_REMOVED lines=18> */
[C---:B--2---:R-:W-:Y:S01]  /*ce10*/  FADD.FTZ R134, R127.reuse, R134 ;  /* 0x000000867f867221 */ /* 0x044fe20000010000 */
[----:B------:R-:W-:-:S06]  /*ce20*/  F2FP.BF16.F32.PACK_AB R187, R127, R187 ;  /* 0x000000bb7fbb723e */ /* 0x000fcc00000010ff */
[----:B------:R-:W2:Y:S01]  /*ce30*/  MUFU.EX2 R178, R178 ;  /* 0x000000b200b27308 */ /* 0x000ea20000000800 */
[----:B---3--:R-:W-:-:S07]  /*ce40*/  FADD.FTZ R134, R181, R134 ;  /* 0x00000086b5867221 */ /* 0x008fce0000010000 */
[----:B------:R-:W3:Y:S01]  /*ce50*/  MUFU.EX2 R183, R183 ;  /* 0x000000b700b77308 */ /* 0x000ee20000000800 */
[C---:B-1----:R-:W-:Y:S01]  /*ce60*/  FADD.FTZ R134, R129.reuse, R134 ;  /* 0x0000008681867221 */ /* 0x042fe20000010000 */
[----:B------:R-:W-:-:S06]  /*ce70*/  F2FP.BF16.F32.PACK_AB R181, R129, R181 ;  /* 0x000000b581b5723e */ /* 0x000fcc00000010ff */
[----:B------:R-:W1:Y:S01]  /*ce80*/  MUFU.EX2 R121, R121 ;  /* 0x0000007900797308 */ /* 0x000e620000000800 */
[----:B--2---:R-:W-:-:S07]  /*ce90*/  FADD.FTZ R136, R178, R7 ;  /* 0x00000007b2887221 */ /* 0x004fce0000010000 */
[----:B------:R-:W2:Y:S01]  /*cea0*/  MUFU.EX2 R9, R143 ;  /* 0x0000008f00097308 */ /* 0x000ea20000000800 */
[----:B---3--:R-:W-:-:S07]  /*ceb0*/  FADD.FTZ R134, R183, R134 ;  /* 0x00000086b7867221 */ /* 0x008fce0000010000 */
[----:B------:R-:W0:Y:S01]  /*cec0*/  MUFU.EX2 R172, R172 ;  /* 0x000000ac00ac7308 */ /* 0x000e220000000800 */
[C---:B-1----:R-:W-:Y:S01]  /*ced0*/  FADD.FTZ R7, R121.reuse, R136 ;  /* 0x0000008879077221 */ /* 0x042fe20000010000 */
[----:B------:R-:W-:-:S06]  /*cee0*/  F2FP.BF16.F32.PACK_AB R178, R121, R178 ;  /* 0x000000b279b2723e */ /* 0x000fcc00000010ff */
        /* <DEDUP_REMOVED lines=51> */
[----:B------:R-:W-:Y:S01]  /*d220*/  IMAD.MOV.U32 R11, RZ, RZ, R3 ;  /* 0x000000ffff0b7224 */ /* 0x000fe200078e0003 */
[----:B------:R-:W-:Y:S06]  /*d230*/  @P2 BRA `(.L_x_1221) ;  /* 0xffffffcc00e42947 */ /* 0x000fec000383ffff */
.L_x_1204:
        /* <DEDUP_REMOVED lines=99> */
.L_x_1222:
[----:B------:R-:W-:Y:S01]  /*d870*/  ULEA UR5, UR36, UR37, 0x3 ;  /* 0x0000002524057291 */ /* 0x000fe2000f8e183f */
[----:B------:R-:W-:-:S05]  /*d880*/  IMAD.U32 R0, RZ, RZ, UR38 ;  /* 0x00000026ff007e24 */ /* 0x000fca000f8e00ff */
[----:B------:R-:W-:-:S04]  /*d890*/  SHF.L.U32 R0, R0, 0x1f, RZ ;  /* 0x0000001f00007819 */ /* 0x000fc800000006ff */
[----:B------:R0:W1:Y:S01]  /*d8a0*/  SYNCS.PHASECHK.TRANS64.TRYWAIT P2, [UR5+0x30850], R0 ;  /* 0x03085000ff0075a7 */ /* 0x0000620008040145 */
[----:B------:R-:W-:Y:S05]  /*d8b0*/  @!P0 BRA `(.L_x_1223) ;  /* 0x0000000000048947 */ /* 0x000fea0003800000 */
[----:B------:R-:W-:Y:S01]  /*d8c0*/  BPT.TRAP 0x1 ;  /* 0x000000040000795c */ /* 0x000fe20000300000 */
.L_x_1223:
[----:B-1----:R-:W-:Y:S05]  /*d8d0*/  @P2 BRA `(.L_x_1224) ;  /* 0x0000000000082947 */ /* 0x002fea0003800000 */
[----:B------:R-:W1:Y:S02]  /*d8e0*/  SYNCS.PHASECHK.TRANS64.TRYWAIT P0, [UR5+0x30850], R0 ;  /* 0x03085000ff0075a7 */ /* 0x000e640008000145 */
[----:B-1----:R-:W-:Y:S05]  /*d8f0*/  @!P0 BRA `(.L_x_1225) ;  /* 0x000000c400408947 */ /* 0x002fea0003800000 */
.L_x_1224:
[----:B------:R-:W-:Y:S01]  /*d900*/  UIADD3 UR37, UR37, 0x400, URZ ;  /* 0x0000040025257890 */ /* 0x000fe2000fffe03f */
[----:B------:R-:W-:Y:S01]  /*d910*/  WARPGROUP.ARRIVE ;  /* 0x00000000000079c5 */ /* 0x000fe20000000000 */
[----:B------:R-:W-:Y:S01]  /*d920*/  UMOV UR7, 0x40000040 ;  /* 0x4000004000077882 */ /* 0x000fe20000000000 */
[----:B01----:R-:W0:Y:S01]  /*d930*/  SHFL.BFLY PT, R0, R7, 0x2, 0x1f ;  /* 0x0c401f0007007f89 */ /* 0x003e2200000e0000 */
[----:B------:R-:W-:Y:S01]  /*d940*/  USHF.R.U32.HI UR37, URZ, 0x4, UR37 ;  /* 0x000000043f257899 */ /* 0x000fe20008011625 */
[----:B------:R-:W-:Y:S01]  /*d950*/  IMAD.U32 R10, RZ, RZ, UR5 ;  /* 0x00000005ff0a7e24 */ /* 0x000fe2000f8e00ff */
[----:B------:R-:W-:Y:S01]  /*d960*/  R2UR UR8, R222 ;  /* 0x00000000de0872ca */ /* 0x000fe200000e0000 */
[----:B------:R-:W1:Y:S01]  /*d970*/  SHFL.BFLY PT, R5, R6, 0x2, 0x1f ;  /* 0x0c401f0006057f89 */ /* 0x000e6200000e0000 */
[----:B------:R-:W-:Y:S01]  /*d980*/  ULOP3.LUT UR37, UR37, 0x3fff, URZ, 0xc0, !UPT ;  /* 0x00003fff25257892 */ /* 0x000fe2000f8ec03f */
[----:B------:R-:W-:Y:S02]  /*d990*/  @!P1 VIADD R10, R10, 0x30860 ;  /* 0x000308600a0a9836 */ /* 0x000fe40000000000 */
[----:B------:R-:W-:Y:S01]  /*d9a0*/  IMAD.MOV.U32 R8, RZ, RZ, RZ ;  /* 0x000000ffff087224 */ /* 0x000fe200078e00ff */
[----:B------:R-:W-:Y:S01]  /*d9b0*/  ULOP3.LUT UR4, UR37, 0x3000000, URZ, 0xfc, !UPT ;  /* 0x0300000025047892 */ /* 0x000fe2000f8efc3f */
[----:B------:R-:W-:Y:S01]  /*d9c0*/  IMAD.U32 R14, RZ, RZ, UR14 ;  /* 0x0000000eff0e7e24 */ /* 0x000fe2000f8e00ff */
[----:B------:R-:W-:-:S02]  /*d9d0*/  @!P1 PRMT R10, RZ, 0x654, R10 ;  /* 0x00000654ff0a9816 */ /* 0x000fc4000000000a */
[----:B------:R-:W-:Y:S02]  /*d9e0*/  UIMAD UR4, UR36, 0x900, UR4 ;  /* 0x00000900240478a4 */ /* 0x000fe4000f8e0204 */
[----:B------:R-:W-:Y:S02]  /*d9f0*/  UIADD3 UR36, UR36, 0x1, URZ ;  /* 0x0000000124247890 */ /* 0x000fe4000fffe03f */
[----:B------:R-:W-:Y:S02]  /*da00*/  UIADD3 UR8, UR8, 0x1, URZ ;  /* 0x0000000108087890 */ /* 0x000fe4000fffe03f */
[----:B------:R-:W-:Y:S01]  /*da10*/  UISETP.NE.AND UP0, UPT, UR36, 0x2, UPT ;  /* 0x000000022400788c */ /* 0x000fe2000bf05270 */
[----:B------:R-:W-:Y:S02]  /*da20*/  UMOV UR6, UR4 ;  /* 0x0000000400067c82 */ /* 0x000fe40008000000 */
[----:B------:R-:W-:Y:S01]  /*da30*/  HGMMA.64x192x16.F32.BF16 R24, R188, gdesc[UR4].tnspB, R24, gsb0 ;  /* 0x42e00004bc187df0 */ /* 0x000fe20008001818 */
[----:B------:R-:W-:Y:S01]  /*da40*/  UIADD3 UR6, UR4, 0x80, URZ ;  /* 0x0000008004067890 */ /* 0x000fe2000fffe03f */
[----:B0-----:R-:W-:Y:S01]  /*da50*/  FADD.FTZ R0, R0, R7 ;  /* 0x0000000700007221 */ /* 0x001fe20000010000 */
[----:B------:R-:W-:Y:S01]  /*da60*/  UMOV UR7, 0x40000040 ;  /* 0x4000004000077882 */ /* 0x000fe20000000000 */
[----:B------:R-:W-:-:S02]  /*da70*/  IMAD.U32 R222, RZ, RZ, UR8 ;  /* 0x00000008ffde7e24 */ /* 0x000fc4000f8e00ff */
[----:B-1----:R-:W-:Y:S01]  /*da80*/  FADD.FTZ R4, R5, R6 ;  /* 0x0000000605047221 */ /* 0x002fe20000010000 */
[----:B------:R-:W-:Y:S01]  /*da90*/  IMAD.U32 R6, RZ, RZ, UR14 ;  /* 0x0000000eff067e24 */ /* 0x000fe2000f8e00ff */
[----:B------:R-:W0:Y:S01]  /*daa0*/  SHFL.BFLY PT, R5, R0, 0x1, 0x1f ;  /* 0x0c201f0000057f89 */ /* 0x000e2200000e0000 */
[----:B------:R-:W-:-:S03]  /*dab0*/  USEL UR36, UR36, URZ, UP0 ;  /* 0x0000003f24247287 */ /* 0x000fc60008000000 */
[----:B------:R-:W1:Y:S01]  /*dac0*/  SHFL.BFLY PT, R9, R4, 0x1, 0x1f ;  /* 0x0c201f0004097f89 */ /* 0x000e6200000e0000 */
[----:B0-----:R-:W-:Y:S01]  /*dad0*/  FADD.FTZ R11, R0, R5 ;  /* 0x00000005000b7221 */ /* 0x001fe20000010000 */
[----:B------:R-:W-:Y:S02]  /*dae0*/  IMAD.MOV.U32 R5, RZ, RZ, RZ ;  /* 0x000000ffff057224 */ /* 0x000fe400078e00ff */
[----:B------:R-:W-:Y:S02]  /*daf0*/  IMAD.MOV.U32 R0, RZ, RZ, -0x800000 ;  /* 0xff800000ff007424 */ /* 0x000fe400078e00ff */
[----:B-1----:R-:W-:Y:S01]  /*db00*/  FADD.FTZ R12, R4, R9 ;  /* 0x00000009040c7221 */ /* 0x002fe20000010000 */
[----:B------:R-:W-:Y:S01]  /*db10*/  FSETP.NE.FTZ.AND P0, PT, R11, RZ, PT ;  /* 0x000000ff0b00720b */ /* 0x000fe20003f15000 */
[----:B------:R-:W-:-:S03]  /*db20*/  IMAD.MOV.U32 R4, RZ, RZ, -0x800000 ;  /* 0xff800000ff047424 */ /* 0x000fc600078e00ff */
        /* <DEDUP_REMOVED lines=33> */
[----:B------:R-:W-:-:S04]  /*dd40*/  USEL UR4, URZ, 0x1, UP0 ;  /* 0x000000013f047887 */ /* 0x000fc80008000000 */
[----:B------:R-:W-:Y:S01]  /*dd50*/  ULOP3.LUT UR38, UR38, UR4, URZ, 0x3c, !UPT ;  /* 0x0000000426267292 */ /* 0x000fe2000f8e3c3f */
[----:B------:R-:W-:Y:S02]  /*dd60*/  WARPGROUP.DEPBAR.LE gsb0, 0x0 ;  /* 0x00008000000079c5 */ /* 0x000fe40000010000 */
[----:B------:R-:W-:-:S10]  /*dd70*/  WARPGROUP.ARRIVE ;  /* 0x00000000000079c5 */ /* 0x000fd40000000000 */
        /* <DEDUP_REMOVED lines=99> */
.L_x_1155:
        /* <DEDUP_REMOVED lines=16> */
[----:B------:R-:W-:Y:S01]  /*e4b0*/  ULDC.64 UR12, c[0x0][0xc00] ;  /* 0x00030000000c7ab9 */ /* 0x000fe20000000a00 */
[----:B------:R-:W-:Y:S01]  /*e4c0*/  ULDC.64 UR18, c[0x0][0x208] ;  /* 0x0000820000127ab9 */ /* 0x000fe20000000a00 */
[----:B------:R-:W-:Y:S02]  /*e4d0*/  R2UR UR17, R194 ;  /* 0x00000000c21172ca */ /* 0x000fe400000e0000 */
[----:B------:R-:W-:Y:S02]  /*e4e0*/  R2UR UR16, R195 ;  /* 0x00000000c31072ca */ /* 0x000fe400000e0000 */
[----:B------:R-:W-:-:S05]  /*e4f0*/  R2UR UR23, R196 ;  /* 0x00000000c41772ca */ /* 0x000fca00000e0000 */
[----:B------:R-:W-:Y:S01]  /*e500*/  UIMAD.WIDE UR12, UR9, 0x4, UR12 ;  /* 0x00000004090c78a5 */ /* 0x000fe2000f8e020c */
[----:B------:R-:W-:Y:S01]  /*e510*/  UMOV UR10, UR8 ;  /* 0x00000008000a7c82 */ /* 0x000fe20008000000 */
[----:B0-----:R-:W-:Y:S01]  /*e520*/  UMOV UR11, UR4 ;  /* 0x00000004000b7c82 */ /* 0x001fe20008000000 */
[----:B------:R-:W-:Y:S01]  /*e530*/  BAR.SYNC.DEFER_BLOCKING 0x1, 0x100 ;  /* 0x0044000000007b1d */ /* 0x000fe20000010000 */
[----:B--2---:R-:W-:-:S03]  /*e540*/  IMAD.WIDE R8, R5, R8, UR10 ;  /* 0x0000000a05087e25 */ /* 0x004fc6000f8e0208 */
[C---:B------:R-:W-:Y:S02]  /*e550*/  IADD3 R12, P1, R8.reuse, 0x40, RZ ;  /* 0x00000040080c7810 */ /* 0x040fe40007f3e0ff */
[C---:B------:R-:W-:Y:S02]  /*e560*/  LOP3.LUT R5, R8.reuse, 0x380, RZ, 0xc0, !PT ;  /* 0x0000038008057812 */ /* 0x040fe400078ec0ff */
[C---:B------:R-:W-:Y:S01]  /*e570*/  IADD3 R10, P2, R8.reuse, 0x20, RZ ;  /* 0x00000020080a7810 */ /* 0x040fe20007f5e0ff */
[--C-:B------:R-:W-:Y:S01]  /*e580*/  IMAD.X R77, RZ, RZ, R9.reuse, P1 ;  /* 0x000000ffff4d7224 */ /* 0x100fe200008e0609 */
[C---:B------:R-:W-:Y:S02]  /*e590*/  IADD3 R131, P6, R8.reuse, 0x60, RZ ;  /* 0x0000006008837810 */ /* 0x040fe40007fde0ff */
[----:B------:R-:W-:Y:S01]  /*e5a0*/  IADD3 R133, P5, R8, 0x4000, RZ ;  /* 0x0000400008857810 */ /* 0x000fe20007fbe0ff */
[--C-:B------:R-:W-:Y:S01]  /*e5b0*/  IMAD.X R17, RZ, RZ, R9.reuse, P2 ;  /* 0x000000ffff117224 */ /* 0x100fe200010e0609 */
[----:B------:R-:W-:Y:S01]  /*e5c0*/  LOP3.LUT R11, R12, 0x380, RZ, 0xc0, !PT ;  /* 0x000003800c0b7812 */ /* 0x000fe200078ec0ff */
[--C-:B------:R-:W-:Y:S01]  /*e5d0*/  IMAD.X R79, RZ, RZ, R9.reuse, P6 ;  /* 0x000000ffff4f7224 */ /* 0x100fe200030e0609 */
[----:B------:R-:W-:Y:S01]  /*e5e0*/  SHF.R.U64 R5, R5, 0x3, RZ ;  /* 0x0000000305057819 */ /* 0x000fe200000012ff */
[----:B------:R-:W-:Y:S01]  /*e5f0*/  IMAD.X R81, RZ, RZ, R9, P5 ;  /* 0x000000ffff517224 */ /* 0x000fe200028e0609 */
[----:B------:R-:W-:-:S02]  /*e600*/  SHF.R.U64 R11, R11, 0x3, RZ ;  /* 0x000000030b0b7819 */ /* 0x000fc400000012ff */
[C---:B------:R-:W-:Y:S02]  /*e610*/  IADD3 R82, P0, R8.reuse, 0x4020, RZ ;  /* 0x0000402008527810 */ /* 0x040fe40007f1e0ff */
[C---:B------:R-:W-:Y:S02]  /*e620*/  IADD3 R135, P4, R8.reuse, 0x4040, RZ ;  /* 0x0000404008877810 */ /* 0x040fe40007f9e0ff */
[C---:B------:R-:W-:Y:S01]  /*e630*/  IADD3 R86, P3, R8.reuse, 0x4060, RZ ;  /* 0x0000406008567810 */ /* 0x040fe20007f7e0ff */
[--C-:B------:R-:W-:Y:S01]  /*e640*/  IMAD.X R83, RZ, RZ, R9.reuse, P0 ;  /* 0x000000ffff537224 */ /* 0x100fe200000e0609 */
[C---:B------:R-:W-:Y:S01]  /*e650*/  IADD3 R137, P2, R8.reuse, 0x8000, RZ ;  /* 0x0000800008897810 */ /* 0x040fe20007f5e0ff */
[--C-:B------:R-:W-:Y:S01]  /*e660*/  IMAD.X R85, RZ, RZ, R9.reuse, P4 ;  /* 0x000000ffff557224 */ /* 0x100fe200020e0609 */
[C---:B------:R-:W-:Y:S01]  /*e670*/  IADD3 R139, P1, R8.reuse, 0x8020, RZ ;  /* 0x00008020088b7810 */ /* 0x040fe20007f3e0ff */
[--C-:B------:R-:W-:Y:S01]  /*e680*/  IMAD.X R87, RZ, RZ, R9.reuse, P3 ;  /* 0x000000ffff577224 */ /* 0x100fe200018e0609 */
[C---:B------:R-:W-:Y:S01]  /*e690*/  IADD3 R141, P6, R8.reuse, 0x8040, RZ ;  /* 0x00008040088d7810 */ /* 0x040fe20007fde0ff */
[--C-:B------:R-:W-:Y:S01]  /*e6a0*/  IMAD.X R89, RZ, RZ, R9.reuse, P2 ;  /* 0x000000ffff597224 */ /* 0x100fe200010e0609 */
[----:B------:R-:W-:Y:S01]  /*e6b0*/  IADD3 R143, P5, R8, 0x8060, RZ ;  /* 0x00008060088f7810 */ /* 0x000fe20007fbe0ff */
[--C-:B------:R-:W-:Y:S01]  /*e6c0*/  IMAD.X R91, RZ, RZ, R9.reuse, P1 ;  /* 0x000000ffff5b7224 */ /* 0x100fe200008e0609 */
[----:B------:R-:W-:Y:S01]  /*e6d0*/  LOP3.LUT R8, R5, R8, RZ, 0x3c, !PT ;  /* 0x0000000805087212 */ /* 0x000fe200078e3cff */
[--C-:B------:R-:W-:Y:S01]  /*e6e0*/  IMAD.X R13, RZ, RZ, R9.reuse, P6 ;  /* 0x000000ffff0d7224 */ /* 0x100fe200030e0609 */
[----:B------:R-:W-:Y:S01]  /*e6f0*/  LOP3.LUT R5, R10, 0x380, RZ, 0xc0, !PT ;  /* 0x000003800a057812 */ /* 0x000fe200078ec0ff */
[----:B------:R-:W-:Y:S01]  /*e700*/  IMAD.X R15, RZ, RZ, R9, P5 ;  /* 0x000000ffff0f7224 */ /* 0x000fe200028e0609 */
[----:B------:R-:W-:-:S02]  /*e710*/  LOP3.LUT R76, R11, R12, RZ, 0x3c, !PT ;  /* 0x0000000c0b4c7212 */ /* 0x000fc400078e3cff */
[----:B------:R-:W-:Y:S02]  /*e720*/  LOP3.LUT R12, R137, 0x380, RZ, 0xc0, !PT ;  /* 0x00000380890c7812 */ /* 0x000fe400078ec0ff */
[----:B------:R-:W-:Y:S02]  /*e730*/  LOP3.LUT R14, R131, 0x380, RZ, 0xc0, !PT ;  /* 0x00000380830e7812 */ /* 0x000fe400078ec0ff */
[----:B------:R-:W-:Y:S02]  /*e740*/  SHF.R.U64 R5, R5, 0x3, RZ ;  /* 0x0000000305057819 */ /* 0x000fe400000012ff */
[----:B------:R-:W-:Y:S02]  /*e750*/  SHF.R.U64 R12, R12, 0x3, RZ ;  /* 0x000000030c0c7819 */ /* 0x000fe400000012ff */
[----:B------:R-:W-:Y:S02]  /*e760*/  SHF.R.U64 R14, R14, 0x3, RZ ;  /* 0x000000030e0e7819 */ /* 0x000fe400000012ff */
[----:B------:R-:W-:-:S02]  /*e770*/  LOP3.LUT R16, R5, R10, RZ, 0x3c, !PT ;  /* 0x0000000a05107212 */ /* 0x000fc400078e3cff */
[----:B------:R-:W-:Y:S02]  /*e780*/  LOP3.LUT R80, R133, 0x380, RZ, 0xc0, !PT ;  /* 0x0000038085507812 */ /* 0x000fe400078ec0ff */
[----:B------:R-:W-:Y:S02]  /*e790*/  LOP3.LUT R5, R82, 0x380, RZ, 0xc0, !PT ;  /* 0x0000038052057812 */ /* 0x000fe400078ec0ff */
[----:B------:R-:W-:Y:S02]  /*e7a0*/  LOP3.LUT R10, R135, 0x380, RZ, 0xc0, !PT ;  /* 0x00000380870a7812 */ /* 0x000fe400078ec0ff */
[----:B------:R-:W-:Y:S02]  /*e7b0*/  LOP3.LUT R11, R86, 0x380, RZ, 0xc0, !PT ;  /* 0x00000380560b7812 */ /* 0x000fe400078ec0ff */
[----:B------:R-:W-:Y:S02]  /*e7c0*/  LOP3.LUT R88, R12, R137, RZ, 0x3c, !PT ;  /* 0x000000890c587212 */ /* 0x000fe400078e3cff */
[----:B------:R-:W-:-:S02]  /*e7d0*/  LOP3.LUT R78, R14, R131, RZ, 0x3c, !PT ;  /* 0x000000830e4e7212 */ /* 0x000fc400078e3cff */
[----:B------:R-:W-:Y:S02]  /*e7e0*/  LOP3.LUT R12, R139, 0x380, RZ, 0xc0, !PT ;  /* 0x000003808b0c7812 */ /* 0x000fe400078ec0ff */
[----:B------:R-:W-:Y:S02]  /*e7f0*/  LOP3.LUT R14, R141, 0x380, RZ, 0xc0, !PT ;  /* 0x000003808d0e7812 */ /* 0x000fe400078ec0ff */
[----:B------:R-:W-:Y:S02]  /*e800*/  SHF.R.U64 R80, R80, 0x3, RZ ;  /* 0x0000000350507819 */ /* 0x000fe400000012ff */
[----:B------:R-:W-:Y:S02]  /*e810*/  SHF.R.U64 R5, R5, 0x3, RZ ;  /* 0x0000000305057819 */ /* 0x000fe400000012ff */
[----:B------:R-:W-:Y:S02]  /*e820*/  LOP3.LUT R130, R143, 0x380, RZ, 0xc0, !PT ;  /* 0x000003808f827812 */ /* 0x000fe400078ec0ff */
[----:B------:R-:W-:-:S02]  /*e830*/  SHF.R.U64 R10, R10, 0x3, RZ ;  /* 0x000000030a0a7819 */ /* 0x000fc400000012ff */
[----:B------:R-:W-:Y:S02]  /*e840*/  SHF.R.U64 R11, R11, 0x3, RZ ;  /* 0x000000030b0b7819 */ /* 0x000fe400000012ff */
[----:B------:R-:W-:Y:S02]  /*e850*/  SHF.R.U64 R12, R12, 0x3, RZ ;  /* 0x000000030c0c7819 */ /* 0x000fe400000012ff */
[----:B------:R-:W-:Y:S02]  /*e860*/  SHF.R.U64 R14, R14, 0x3, RZ ;  /* 0x000000030e0e7819 */ /* 0x000fe400000012ff */
[----:B------:R-:W-:Y:S02]  /*e870*/  LOP3.LUT R80, R80, R133, RZ, 0x3c, !PT ;  /* 0x0000008550507212 */ /* 0x000fe400078e3cff */
[----:B------:R-:W-:Y:S02]  /*e880*/  LOP3.LUT R82, R5, R82, RZ, 0x3c, !PT ;  /* 0x0000005205527212 */ /* 0x000fe400078e3cff */
[----:B------:R-:W-:-:S02]  /*e890*/  SHF.R.U64 R130, R130, 0x3, RZ ;  /* 0x0000000382827819 */ /* 0x000fc400000012ff */
[----:B------:R-:W-:Y:S02]  /*e8a0*/  LOP3.LUT R84, R10, R135, RZ, 0x3c, !PT ;  /* 0x000000870a547212 */ /* 0x000fe400078e3cff */
[----:B------:R-:W-:Y:S02]  /*e8b0*/  LOP3.LUT R86, R11, R86, RZ, 0x3c, !PT ;  /* 0x000000560b567212 */ /* 0x000fe400078e3cff */
[----:B------:R-:W-:Y:S02]  /*e8c0*/  MOV R5, R8 ;  /* 0x0000000800057202 */ /* 0x000fe40000000f00 */
[----:B------:R-:W-:Y:S02]  /*e8d0*/  F2FP.BF16.F32.PACK_AB R8, R25, R24 ;  /* 0x000000181908723e */ /* 0x000fe400000010ff */
[----:B------:R-:W-:Y:S02]  /*e8e0*/  F2FP.BF16.F32.PACK_AB R9, R27, R26 ;  /* 0x0000001a1b09723e */ /* 0x000fe400000010ff */
[----:B------:R-:W-:-:S02]  /*e8f0*/  F2FP.BF16.F32.PACK_AB R10, R29, R28 ;  /* 0x0000001c1d0a723e */ /* 0x000fc400000010ff */
[----:B------:R-:W-:Y:S02]  /*e900*/  F2FP.BF16.F32.PACK_AB R11, R31, R30 ;  /* 0x0000001e1f0b723e */ /* 0x000fe400000010ff */
[----:B------:R-:W-:Y:S02]  /*e910*/  LOP3.LUT R90, R12, R139, RZ, 0x3c, !PT ;  /* 0x0000008b0c5a7212 */ /* 0x000fe400078e3cff */
[----:B------:R-:W-:Y:S01]  /*e920*/  LOP3.LUT R12, R14, R141, RZ, 0x3c, !PT ;  /* 0x0000008d0e0c7212 */ /* 0x000fe200078e3cff */
[----:B------:R0:W-:Y:S01]  /*e930*/  STSM.16.M88.4 [R5], R8 ;  /* 0x0000000805007844 */ /* 0x0001e20000000200 */
[----:B------:R-:W-:Y:S02]  /*e940*/  LOP3.LUT R14, R130, R143, RZ, 0x3c, !PT ;  /* 0x0000008f820e7212 */ /* 0x000fe400078e3cff */
[----:B------:R-:W-:Y:S02]  /*e950*/  MOV R137, R16 ;  /* 0x0000001000897202 */ /* 0x000fe40000000f00 */
[----:B------:R-:W-:-:S02]  /*e960*/  MOV R134, R80 ;  /* 0x0000005000867202 */ /* 0x000fc40000000f00 */
[----:B------:R-:W-:Y:S02]  /*e970*/  MOV R133, R82 ;  /* 0x0000005200857202 */ /* 0x000fe40000000f00 */
[----:B------:R-:W-:Y:S02]  /*e980*/  MOV R17, R84 ;  /* 0x0000005400117202 */ /* 0x000fe40000000f00 */
[----:B------:R-:W-:Y:S02]  /*e990*/  MOV R16, R86 ;  /* 0x0000005600107202 */ /* 0x000fe40000000f00 */
[----:B------:R-:W-:Y:S02]  /*e9a0*/  F2FP.BF16.F32.PACK_AB R80, R33, R32 ;  /* 0x000000202150723e */ /* 0x000fe400000010ff */
[----:B------:R-:W-:Y:S02]  /*e9b0*/  F2FP.BF16.F32.PACK_AB R81, R35, R34 ;  /* 0x000000222351723e */ /* 0x000fe400000010ff */
[----:B------:R-:W-:-:S02]  /*e9c0*/  F2FP.BF16.F32.PACK_AB R82, R37, R36 ;  /* 0x000000242552723e */ /* 0x000fc400000010ff */
[----:B------:R-:W-:Y:S02]  /*e9d0*/  F2FP.BF16.F32.PACK_AB R83, R39, R38 ;  /* 0x000000262753723e */ /* 0x000fe400000010ff */
[----:B------:R-:W-:Y:S02]  /*e9e0*/  MOV R136, R76 ;  /* 0x0000004c00887202 */ /* 0x000fe40000000f00 */
[----:B------:R-:W-:Y:S01]  /*e9f0*/  F2FP.BF16.F32.PACK_AB R84, R41, R40 ;  /* 0x000000282954723e */ /* 0x000fe200000010ff */
[----:B------:R1:W-:Y:S01]  /*ea00*/  STSM.16.M88.4 [R137], R80 ;  /* 0x0000005089007844 */ /* 0x0003e20000000200 */
[----:B------:R-:W-:Y:S02]  /*ea10*/  F2FP.BF16.F32.PACK_AB R85, R43, R42 ;  /* 0x0000002a2b55723e */ /* 0x000fe400000010ff */
[----:B------:R-:W-:Y:S02]  /*ea20*/  F2FP.BF16.F32.PACK_AB R86, R45, R44 ;  /* 0x0000002c2d56723e */ /* 0x000fe400000010ff */
[----:B------:R-:W-:-:S02]  /*ea30*/  F2FP.BF16.F32.PACK_AB R87, R47, R46 ;  /* 0x0000002e2f57723e */ /* 0x000fc400000010ff */
[----:B------:R-:W-:Y:S02]  /*ea40*/  MOV R135, R78 ;  /* 0x0000004e00877202 */ /* 0x000fe40000000f00 */
[----:B------:R-:W-:Y:S01]  /*ea50*/  MOV R130, R12 ;  /* 0x0000000c00827202 */ /* 0x000fe20000000f00 */
[----:B------:R2:W-:Y:S01]  /*ea60*/  STSM.16.M88.4 [R136], R84 ;  /* 0x0000005488007844 */ /* 0x0005e20000000200 */
[----:B0-----:R-:W-:Y:S02]  /*ea70*/  MOV R5, R14 ;  /* 0x0000000e00057202 */ /* 0x001fe40000000f00 */
[----:B------:R-:W-:Y:S02]  /*ea80*/  F2FP.BF16.F32.PACK_AB R8, R49, R48 ;  /* 0x000000303108723e */ /* 0x000fe400000010ff */
[----:B------:R-:W-:Y:S02]  /*ea90*/  F2FP.BF16.F32.PACK_AB R9, R51, R50 ;  /* 0x000000323309723e */ /* 0x000fe400000010ff */
[----:B------:R-:W-:-:S02]  /*eaa0*/  F2FP.BF16.F32.PACK_AB R10, R53, R52 ;  /* 0x00000034350a723e */ /* 0x000fc400000010ff */
[----:B------:R-:W-:Y:S02]  /*eab0*/  F2FP.BF16.F32.PACK_AB R11, R55, R54 ;  /* 0x00000036370b723e */ /* 0x000fe400000010ff */
[----:B------:R-:W-:Y:S02]  /*eac0*/  F2FP.BF16.F32.PACK_AB R12, R57, R56 ;  /* 0x00000038390c723e */ /* 0x000fe400000010ff */
[----:B------:R-:W-:Y:S01]  /*ead0*/  F2FP.BF16.F32.PACK_AB R13, R59, R58 ;  /* 0x0000003a3b0d723e */ /* 0x000fe200000010ff */
[----:B------:R-:W-:Y:S01]  /*eae0*/  STSM.16.M88.4 [R135], R8 ;  /* 0x0000000887007844 */ /* 0x000fe20000000200 */
[----:B------:R-:W-:Y:S02]  /*eaf0*/  F2FP.BF16.F32.PACK_AB R14, R61, R60 ;  /* 0x0000003c3d0e723e */ /* 0x000fe400000010ff */
[----:B------:R-:W-:Y:S02]  /*eb00*/  F2FP.BF16.F32.PACK_AB R15, R63, R62 ;  /* 0x0000003e3f0f723e */ /* 0x000fe400000010ff */
[----:B------:R-:W-:-:S02]  /*eb10*/  F2FP.BF16.F32.PACK_AB R76, R65, R64 ;  /* 0x00000040414c723e */ /* 0x000fc400000010ff */
[----:B------:R-:W-:Y:S01]  /*eb20*/  F2FP.BF16.F32.PACK_AB R77, R67, R66 ;  /* 0x00000042434d723e */ /* 0x000fe200000010ff */
[----:B------:R-:W-:Y:S01]  /*eb30*/  STSM.16.M88.4 [R134], R12 ;  /* 0x0000000c86007844 */ /* 0x000fe20000000200 */
[----:B------:R-:W-:Y:S02]  /*eb40*/  F2FP.BF16.F32.PACK_AB R78, R69, R68 ;  /* 0x00000044454e723e */ /* 0x000fe400000010ff */
[----:B------:R-:W-:Y:S02]  /*eb50*/  F2FP.BF16.F32.PACK_AB R79, R71, R70 ;  /* 0x00000046474f723e */ /* 0x000fe400000010ff */
[----:B-1----:R-:W-:Y:S02]  /*eb60*/  F2FP.BF16.F32.PACK_AB R80, R73, R72 ;  /* 0x000000484950723e */ /* 0x002fe400000010ff */
[----:B------:R-:W-:Y:S01]  /*eb70*/  F2FP.BF16.F32.PACK_AB R81, R75, R74 ;  /* 0x0000004a4b51723e */ /* 0x000fe200000010ff */
[----:B------:R-:W-:Y:S01]  /*eb80*/  STSM.16.M88.4 [R133], R76 ;  /* 0x0000004c85007844 */ /* 0x000fe20000000200 */
[----:B------:R-:W-:-:S02]  /*eb90*/  F2FP.BF16.F32.PACK_AB R82, R3, R2 ;  /* 0x000000020352723e */ /* 0x000fc400000010ff */
[----:B------:R-:W-:Y:S02]  /*eba0*/  F2FP.BF16.F32.PACK_AB R83, R123, R122 ;  /* 0x0000007a7b53723e */ /* 0x000fe400000010ff */
[----:B------:R-:W-:Y:S02]  /*ebb0*/  MOV R132, R88 ;  /* 0x0000005800847202 */ /* 0x000fe40000000f00 */
[----:B------:R-:W-:Y:S01]  /*ebc0*/  MOV R131, R90 ;  /* 0x0000005a00837202 */ /* 0x000fe20000000f00 */
[----:B------:R0:W-:Y:S01]  /*ebd0*/  STSM.16.M88.4 [R17], R80 ;  /* 0x0000005011007844 */ /* 0x0001e20000000200 */
[----:B--2---:R-:W-:Y:S02]  /*ebe0*/  F2FP.BF16.F32.PACK_AB R84, R7, R6 ;  /* 0x000000060754723e */ /* 0x004fe400000010ff */
[----:B------:R-:W-:Y:S02]  /*ebf0*/  F2FP.BF16.F32.PACK_AB R85, R125, R124 ;  /* 0x0000007c7d55723e */ /* 0x000fe400000010ff */
[----:B------:R-:W-:-:S02]  /*ec00*/  F2FP.BF16.F32.PACK_AB R86, R21, R20 ;  /* 0x000000141556723e */ /* 0x000fc400000010ff */
[----:B------:R-:W-:Y:S02]  /*ec10*/  F2FP.BF16.F32.PACK_AB R87, R127, R126 ;  /* 0x0000007e7f57723e */ /* 0x000fe400000010ff */
[----:B------:R-:W-:Y:S02]  /*ec20*/  F2FP.BF16.F32.PACK_AB R88, R121, R120 ;  /* 0x000000787958723e */ /* 0x000fe400000010ff */
[----:B------:R-:W-:Y:S01]  /*ec30*/  F2FP.BF16.F32.PACK_AB R89, R129, R128 ;  /* 0x000000808159723e */ /* 0x000fe200000010ff */
[----:B------:R1:W-:Y:S01]  /*ec40*/  STSM.16.M88.4 [R16], R84 ;  /* 0x0000005410007844 */ /* 0x0003e20000000200 */
[----:B------:R-:W-:Y:S02]  /*ec50*/  F2FP.BF16.F32.PACK_AB R90, R93, R92 ;  /* 0x0000005c5d5a723e */ /* 0x000fe400000010ff */
[----:B------:R-:W-:Y:S01]  /*ec60*/  F2FP.BF16.F32.PACK_AB R91, R95, R94 ;  /* 0x0000005e5f5b723e */ /* 0x000fe200000010ff */
[----:B0-----:R-:W-:Y:S01]  /*ec70*/  IMAD.U32 R17, RZ, RZ, UR13 ;  /* 0x0000000dff117e24 */ /* 0x001fe2000f8e00ff */
[----:B------:R-:W-:Y:S01]  /*ec80*/  F2FP.BF16.F32.PACK_AB R8, R97, R96 ;  /* 0x000000606108723e */ /* 0x000fe200000010ff */
[----:B------:R-:W0:Y:S01]  /*ec90*/  LDC.64 R82, c[0x0][0xc08] ;  /* 0x00030200ff527b82 */ /* 0x000e220000000a00 */
[----:B------:R-:W-:Y:S01]  /*eca0*/  F2FP.BF16.F32.PACK_AB R9, R99, R98 ;  /* 0x000000626309723e */ /* 0x000fe200000010ff */
[----:B------:R-:W-:Y:S01]  /*ecb0*/  STSM.16.M88.4 [R132], R88 ;  /* 0x0000005884007844 */ /* 0x000fe20000000200 */
[----:B------:R-:W-:-:S02]  /*ecc0*/  F2FP.BF16.F32.PACK_AB R10, R101, R100 ;  /* 0x00000064650a723e */ /* 0x000fc400000010ff */
[----:B------:R-:W-:Y:S02]  /*ecd0*/  F2FP.BF16.F32.PACK_AB R11, R103, R102 ;  /* 0x00000066670b723e */ /* 0x000fe400000010ff */
[----:B------:R-:W-:Y:S02]  /*ece0*/  F2FP.BF16.F32.PACK_AB R12, R105, R104 ;  /* 0x00000068690c723e */ /* 0x000fe400000010ff */
[----:B------:R-:W-:Y:S01]  /*ecf0*/  F2FP.BF16.F32.PACK_AB R13, R107, R106 ;  /* 0x0000006a6b0d723e */ /* 0x000fe200000010ff */
[----:B------:R-:W-:Y:S01]  /*ed00*/  STSM.16.M88.4 [R131], R8 ;  /* 0x0000000883007844 */ /* 0x000fe20000000200 */
[----:B------:R-:W-:Y:S01]  /*ed10*/  F2FP.BF16.F32.PACK_AB R14, R109, R108 ;  /* 0x0000006c6d0e723e */ /* 0x000fe200000010ff */
[----:B-1----:R-:W-:Y:S01]  /*ed20*/  IMAD.U32 R16, RZ, RZ, UR12 ;  /* 0x0000000cff107e24 */ /* 0x002fe2000f8e00ff */
[----:B------:R-:W-:Y:S02]  /*ed30*/  F2FP.BF16.F32.PACK_AB R15, R111, R110 ;  /* 0x0000006e6f0f723e */ /* 0x000fe400000010ff */
[----:B------:R-:W-:-:S02]  /*ed40*/  F2FP.BF16.F32.PACK_AB R76, R113, R112 ;  /* 0x00000070714c723e */ /* 0x000fc400000010ff */
[----:B------:R-:W-:Y:S01]  /*ed50*/  F2FP.BF16.F32.PACK_AB R77, R115, R114 ;  /* 0x00000072734d723e */ /* 0x000fe200000010ff */
[----:B------:R-:W-:Y:S01]  /*ed60*/  STSM.16.M88.4 [R130], R12 ;  /* 0x0000000c82007844 */ /* 0x000fe20000000200 */
[----:B------:R-:W-:Y:S02]  /*ed70*/  F2FP.BF16.F32.PACK_AB R78, R117, R116 ;  /* 0x00000074754e723e */ /* 0x000fe400000010ff */
[----:B------:R-:W-:Y:S02]  /*ed80*/  F2FP.BF16.F32.PACK_AB R79, R119, R118 ;  /* 0x00000076774f723e */ /* 0x000fe400000010ff */
[----:B------:R-:W-:-:S03]  /*ed90*/  ISETP.NE.U32.AND P0, PT, RZ, UR14, PT ;  /* 0x0000000eff007c0c */ /* 0x000fc6000bf05070 */
[----:B------:R1:W-:Y:S01]  /*eda0*/  STSM.16.M88.4 [R5], R76 ;  /* 0x0000004c05007844 */ /* 0x0003e20000000200 */
[----:B------:R-:W-:Y:S01]  /*edb0*/  BAR.SYNC.DEFER_BLOCKING 0x1, 0x100 ;  /* 0x0044000000007b1d */ /* 0x000fe20000010000 */
[----:B------:R-:W-:Y:S02]  /*edc0*/  ISETP.NE.AND.EX P0, PT, RZ, UR15, PT, P0 ;  /* 0x0000000fff007c0c */ /* 0x000fe4000bf05300 */
[----:B0-----:R-:W-:-:S05]  /*edd0*/  ISETP.NE.U32.AND P1, PT, R82, RZ, PT ;  /* 0x000000ff5200720c */ /* 0x001fca0003f25070 */
[----:B-1----:R-:W0:Y:S06]  /*ede0*/  LDC R76, c[0x0][0xbe8] ;  /* 0x0002fa00ff4c7b82 */ /* 0x002e2c0000000800 */
[----:B------:R-:W2:Y:S01]  /*edf0*/  @P0 LDG.E R80, desc[UR18][R16.64] ;  /* 0x0000001210500981 */ /* 0x000ea2000c1e1900 */
[----:B------:R-:W-:Y:S01]  /*ee00*/  R2UR UR4, R83 ;  /* 0x00000000530472ca */ /* 0x000fe200000e0000 */
[----:B------:R-:W-:-:S12]  /*ee10*/  VOTEU.ANY UP0, P1 ;  /* 0x00000000003f7886 */ /* 0x000fd80000800100 */
[----:B------:R-:W-:Y:S01]  /*ee20*/  UISETP.NE.AND.EX UP0, UPT, UR4, URZ, UPT, UP0 ;  /* 0x0000003f0400728c */ /* 0x000fe2000bf05300 */
[----:B0-----:R-:W-:Y:S02]  /*ee30*/  ISETP.NE.AND P1, PT, R76, 0x1, PT ;  /* 0x000000014c00780c */ /* 0x001fe40003f25270 */
[----:B------:R-:W-:Y:S02]  /*ee40*/  ULDC UR4, c[0x0][0xa88] ;  /* 0x0002a20000047ab9 */ /* 0x000fe40000000800 */
[----:B------:R-:W-:Y:S01]  /*ee50*/  IMAD.U32 R5, RZ, RZ, UR4 ;  /* 0x00000004ff057e24 */ /* 0x000fe2000f8e00ff */
[----:B------:R-:W-:Y:S01]  /*ee60*/  PLOP3.LUT P4, PT, PT, PT, UP0, 0x80, 0x0 ;  /* 0x000000000000781c */ /* 0x000fe20003f8f008 */
[----:B------:R-:W-:-:S04]  /*ee70*/  ULDC UR4, c[0x0][0xad4] ;  /* 0x0002b50000047ab9 */ /* 0x000fc80000000800 */
[----:B------:R-:W-:Y:S02]  /*ee80*/  @UP0 ULDC.64 UR12, c[0x0][0xc08] ;  /* 0x00030200000c0ab9 */ /* 0x000fe40000000a00 */
[----:B------:R-:W-:Y:S01]  /*ee90*/  @UP0 UIMAD.WIDE UR12, UR9, 0x4, UR12 ;  /* 0x00000004090c08a5 */ /* 0x000fe2000f8e020c */
[----:B------:R-:W0:Y:S01]  /*eea0*/  @P1 LDC R10, c[0x0][0xbec] ;  /* 0x0002fb00ff0a1b82 */ /* 0x000e220000000800 */
[----:B------:R-:W-:-:S04]  /*eeb0*/  UISETP.NE.AND UP0, UPT, UR17, URZ, UPT ;  /* 0x0000003f1100728c */ /* 0x000fc8000bf05270 */
[----:B------:R-:W-:Y:S01]  /*eec0*/  USEL UR4, UR17, UR4, UP0 ;  /* 0x0000000411047287 */ /* 0x000fe20008000000 */
[----:B------:R-:W-:Y:S02]  /*eed0*/  IMAD.U32 R8, RZ, RZ, UR12 ;  /* 0x0000000cff087e24 */ /* 0x000fe4000f8e00ff */
[----:B------:R-:W1:Y:S01]  /*eee0*/  @P1 LDC R13, c[0x0][0xbf0] ;  /* 0x0002fc00ff0d1b82 */ /* 0x000e620000000800 */
[----:B------:R-:W-:Y:S01]  /*eef0*/  UISETP.GT.AND UP1, UPT, UR4, 0x1, UPT ;  /* 0x000000010400788c */ /* 0x000fe2000bf24270 */
[----:B------:R-:W-:Y:S01]  /*ef00*/  IMAD.U32 R9, RZ, RZ, UR13 ;  /* 0x0000000dff097e24 */ /* 0x000fe2000f8e00ff */
[----:B------:R-:W-:Y:S02]  /*ef10*/  UMOV UR22, 0x9b8 ;  /* 0x000009b800167882 */ /* 0x000fe40000000000 */
[----:B------:R-:W-:Y:S02]  /*ef20*/  USEL UR22, UR22, 0x978, UP1 ;  /* 0x0000097816167887 */ /* 0x000fe40008800000 */
[----:B------:R-:W-:Y:S01]  /*ef30*/  UISETP.NE.U32.AND UP0, UPT, UR14, URZ, UPT ;  /* 0x0000003f0e00728c */ /* 0x000fe2000bf05070 */
[----:B------:R-:W-:Y:S01]  /*ef40*/  VIADD R15, R23, UR39 ;  /* 0x00000027170f7c36 */ /* 0x000fe20008000000 */
[----:B------:R-:W-:Y:S01]  /*ef50*/  USHF.R.S32.HI UR12, URZ, 0x1f, UR9 ;  /* 0x0000001f3f0c7899 */ /* 0x000fe20008011409 */
[----:B------:R0:W5:Y:S01]  /*ef60*/  @P4 LDG.E R5, desc[UR18][R8.64] ;  /* 0x0000001208054981 */ /* 0x000162000c1e1900 */
[----:B------:R-:W-:Y:S01]  /*ef70*/  UMOV UR4, URZ ;  /* 0x0000003f00047c82 */ /* 0x000fe20008000000 */
[----:B------:R-:W-:Y:S01]  /*ef80*/  UISETP.NE.AND.EX UP0, UPT, UR15, URZ, UPT, UP0 ;  /* 0x0000003f0f00728c */ /* 0x000fe2000bf05300 */
[----:B------:R-:W-:Y:S01]  /*ef90*/  IMAD.MOV.U32 R11, RZ, RZ, R15 ;  /* 0x000000ffff0b7224 */ /* 0x000fe200078e000f */
[----:B------:R-:W-:-:S02]  /*efa0*/  USEL UR20, UR16, URZ, UP1 ;  /* 0x0000003f10147287 */ /* 0x000fc40008800000 */
[----:B------:R-:W-:Y:S02]  /*efb0*/  USEL UR9, UR9, URZ, !UP0 ;  /* 0x0000003f09097287 */ /* 0x000fe4000c000000 */
[----:B------:R-:W-:Y:S01]  /*efc0*/  USEL UR21, UR12, URZ, !UP0 ;  /* 0x0000003f0c157287 */ /* 0x000fe2000c000000 */
[----:B------:R-:W-:Y:S02]  /*efd0*/  ULDC.64 UR16, c[0x0][UR22+0x220] ;  /* 0x0000880016107abb */ /* 0x000fe40008000a00 */
[----:B------:R-:W-:Y:S01]  /*efe0*/  ULDC.64 UR12, c[0x0][UR22+0x218] ;  /* 0x00008600160c7abb */ /* 0x000fe20008000a00 */
[----:B------:R-:W-:Y:S01]  /*eff0*/  ULDC.64 UR18, c[0x0][UR22+0x228] ;  /* 0x00008a0016127abb */ /* 0x000fe20008000a00 */
[----:B------:R-:W-:Y:S01]  /*f000*/  UIMAD.WIDE.U32 UR14, UR12, UR23, URZ ;  /* 0x000000170c0e72a5 */ /* 0x000fe2000f8e003f */
[----:B0-----:R-:W-:Y:S01]  /*f010*/  @P1 IMAD.HI.U32 R8, R15, R10, RZ ;  /* 0x0000000a0f081227 */ /* 0x001fe200078e00ff */
[----:B------:R-:W-:Y:S02]  /*f020*/  UIMAD UR23, UR13, UR23, URZ ;  /* 0x000000170d1772a4 */ /* 0x000fe4000f8e023f */
[----:B------:R-:W-:-:S02]  /*f030*/  UIMAD UR17, UR17, UR9, URZ ;  /* 0x00000009111172a4 */ /* 0x000fc4000f8e023f */
[----:B------:R-:W-:Y:S01]  /*f040*/  UIMAD.WIDE.U32 UR24, UR18, UR20, URZ ;  /* 0x00000014121872a5 */ /* 0x000fe2000f8e003f */
[----:B-1----:R-:W-:Y:S01]  /*f050*/  @P1 SHF.R.U32.HI R11, RZ, R13, R8 ;  /* 0x0000000dff0b1219 */ /* 0x002fe20000011608 */
[----:B------:R-:W-:Y:S02]  /*f060*/  UIMAD.WIDE.U32 UR12, UR16, UR9, URZ ;  /* 0x00000009100c72a5 */ /* 0x000fe4000f8e003f */
[----:B------:R-:W-:Y:S02]  /*f070*/  UIMAD UR18, UR19, UR20, URZ ;  /* 0x00000014131272a4 */ /* 0x000fe4000f8e023f */
[----:B------:R-:W-:Y:S01]  /*f080*/  UIMAD UR17, UR16, UR21, UR17 ;  /* 0x00000015101172a4 */ /* 0x000fe2000f8e0211 */
[----:B------:R-:W-:Y:S01]  /*f090*/  IMAD.U32 R8, RZ, RZ, UR24 ;  /* 0x00000018ff087e24 */ /* 0x000fe2000f8e00ff */
[----:B------:R-:W-:Y:S01]  /*f0a0*/  UIADD3 UR18, UR25, UR18, URZ ;  /* 0x0000001219127290 */ /* 0x000fe2000fffe03f */
[----:B------:R-:W-:Y:S01]  /*f0b0*/  IMAD.MOV R13, RZ, RZ, -R11 ;  /* 0x000000ffff0d7224 */ /* 0x000fe200078e0a0b */
[----:B------:R-:W-:Y:S01]  /*f0c0*/  UIADD3 UR23, UR15, UR23, URZ ;  /* 0x000000170f177290 */ /* 0x000fe2000fffe03f */
[----:B------:R-:W-:Y:S01]  /*f0d0*/  IMAD.U32 R9, RZ, RZ, UR25 ;  /* 0x00000019ff097e24 */ /* 0x000fe2000f8e00ff */
[----:B------:R-:W-:Y:S01]  /*f0e0*/  UIADD3 UR17, UR13, UR17, URZ ;  /* 0x000000110d117290 */ /* 0x000fe2000fffe03f */
[----:B------:R-:W-:Y:S01]  /*f0f0*/  IMAD R13, R76, R13, R15 ;  /* 0x0000000d4c0d7224 */ /* 0x000fe200078e020f */
[----:B------:R-:W-:Y:S01]  /*f100*/  SHF.R.S32.HI R9, RZ, 0x1f, R11 ;  /* 0x0000001fff097819 */ /* 0x000fe2000001140b */
[----:B------:R-:W-:-:S03]  /*f110*/  IMAD.U32 R12, RZ, RZ, UR18 ;  /* 0x00000012ff0c7e24 */ /* 0x000fc6000f8e00ff */
[----:B------:R-:W-:Y:S02]  /*f120*/  SHF.R.S32.HI R10, RZ, 0x1f, R13 ;  /* 0x0000001fff0a7819 */ /* 0x000fe4000001140d */
[----:B--2---:R-:W-:-:S13]  /*f130*/  @P0 R2UR UR4, R80 ;  /* 0x00000000500402ca */ /* 0x004fda00000e0000 */
[----:B------:R-:W-:Y:S02]  /*f140*/  UIADD3 UR14, UP0, UP2, UR12, UR14, UR4 ;  /* 0x0000000e0c0e7290 */ /* 0x000fe4000fa1e004 */
[----:B------:R-:W-:Y:S01]  /*f150*/  USHF.R.S32.HI UR16, URZ, 0x1f, UR4 ;  /* 0x0000001f3f107899 */ /* 0x000fe20008011404 */
[----:B------:R-:W-:-:S03]  /*f160*/  ULDC.64 UR12, c[0x0][UR22+0x210] ;  /* 0x00008400160c7abb */ /* 0x000fc60008000a00 */
[----:B------:R-:W-:Y:S01]  /*f170*/  IADD3 R8, P2, P3, R11, UR14, R8 ;  /* 0x0000000e0b087c10 */ /* 0x000fe2000fb5e008 */
[----:B------:R-:W-:Y:S01]  /*f180*/  UIADD3.X UR14, UR17, UR23, UR16, UP0, UP2 ;  /* 0x00000017110e7290 */ /* 0x000fe200087e4410 */
[----:B------:R-:W-:-:S04]  /*f190*/  IMAD R11, R13, UR13, RZ ;  /* 0x0000000d0d0b7c24 */ /* 0x000fc8000f8e02ff */
[----:B------:R-:W-:Y:S01]  /*f1a0*/  IMAD R11, R10, UR12, R11 ;  /* 0x0000000c0a0b7c24 */ /* 0x000fe2000f8e020b */
[----:B------:R-:W-:Y:S01]  /*f1b0*/  IADD3.X R9, R9, UR14, R12, P2, P3 ;  /* 0x0000000e09097c10 */ /* 0x000fe200097e640c */
[----:B------:R-:W-:Y:S01]  /*f1c0*/  ULDC.64 UR14, c[0x0][0xba8] ;  /* 0x0002ea00000e7ab9 */ /* 0x000fe20000000a00 */
        /* <DEDUP_REMOVED lines=12> */
.L_x_1228:
[----:B------:R-:W2:Y:S01]  /*f290*/  LDL R13, [R1+0x28] ;  /* 0x00002800010d7983 */ /* 0x000ea20000100800 */
[----:B-----5:R-:W-:Y:S01]  /*f2a0*/  IMAD R16, R5, R76, RZ ;  /* 0x0000004c05107224 */ /* 0x020fe200078e02ff */
[----:B------:R-:W-:Y:S01]  /*f2b0*/  LOP3.LUT P0, RZ, R223, 0x3, RZ, 0xc0, !PT ;  /* 0x00000003dfff7812 */ /* 0x000fe2000780c0ff */
[----:B------:R-:W-:Y:S01]  /*f2c0*/  ULDC.64 UR12, c[0x0][0x208] ;  /* 0x00008200000c7ab9 */ /* 0x000fe20000000a00 */
[----:B------:R-:W-:Y:S04]  /*f2d0*/  SHFL.IDX PT, R8, R12, RZ, 0x1c1f ;  /* 0x001c1fff0c087589 */ /* 0x000fe800000e0000 */
[----:B------:R-:W0:Y:S04]  /*f2e0*/  SHFL.IDX PT, R9, R14, RZ, 0x1c1f ;  /* 0x001c1fff0e097589 */ /* 0x000e2800000e0000 */
[----:B------:R-:W-:Y:S04]  /*f2f0*/  SHFL.IDX PT, R10, R12, 0x1, 0x1c1f ;  /* 0x003c1f000c0a7f89 */ /* 0x000fe800000e0000 */
[----:B------:R-:W1:Y:S01]  /*f300*/  SHFL.IDX PT, R11, R14, 0x1, 0x1c1f ;  /* 0x003c1f000e0b7f89 */ /* 0x000e6200000e0000 */
[----:B--2---:R-:W-:-:S04]  /*f310*/  VIADD R17, R13, UR39 ;  /* 0x000000270d117c36 */ /* 0x004fc80008000000 */
[C---:B------:R-:W-:Y:S01]  /*f320*/  VIADD R13, R17.reuse, 0x8 ;  /* 0x00000008110d7836 */ /* 0x040fe20000000000 */
[----:B------:R-:W-:-:S04]  /*f330*/  ISETP.GE.OR P2, PT, R17, R16, P0 ;  /* 0x000000101100720c */ /* 0x000fc80000746670 */
[----:B------:R-:W-:-:S09]  /*f340*/  ISETP.GE.OR P0, PT, R13, R16, P0 ;  /* 0x000000100d00720c */ /* 0x000fd20000706670 */
[----:B0-----:R0:W-:Y:S04]  /*f350*/  @!P2 ST.E desc[UR12][R8.64], R0 ;  /* 0x000000000800a985 */ /* 0x0011e8000c10190c */
[----:B-1----:R0:W-:Y:S01]  /*f360*/  @!P0 ST.E desc[UR12][R10.64], R4 ;  /* 0x000000040a008985 */ /* 0x0021e2000c10190c */
[----:B------:R-:W-:-:S13]  /*f370*/  PLOP3.LUT P0, PT, PT, PT, UP1, 0x80, 0x0 ;  /* 0x000000000000781c */ /* 0x000fda0003f0f018 */
[----:B0-----:R-:W-:Y:S05]  /*f380*/  @P0 BRA `(.L_x_1229) ;  /* 0x0000000c00580947 */ /* 0x001fea0003800000 */
[----:B------:R-:W-:Y:S01]  /*f390*/  IMAD R2, R220, 0x40, R22 ;  /* 0x00000040dc027824 */ /* 0x000fe200078e0216 */
[----:B------:R-:W-:Y:S01]  /*f3a0*/  ULDC.64 UR12, c[0x0][0x208] ;  /* 0x00008200000c7ab9 */ /* 0x000fe20000000a00 */
[----:B------:R-:W-:Y:S01]  /*f3b0*/  IMAD.MOV.U32 R3, RZ, RZ, 0x2 ;  /* 0x00000002ff037424 */ /* 0x000fe200078e00ff */
[----:B------:R-:W-:Y:S01]  /*f3c0*/  ULDC.64 UR14, c[0x0][0xaa0] ;  /* 0x0002a800000e7ab9 */ /* 0x000fe20000000a00 */
[----:B------:R-:W0:Y:S01]  /*f3d0*/  @P1 LDC R21, c[0x0][0xbf0] ;  /* 0x0002fc00ff151b82 */ /* 0x000e220000000800 */
[----:B------:R-:W-:Y:S01]  /*f3e0*/  R2UR UR17, R196 ;  /* 0x00000000c41172ca */ /* 0x000fe200000e0000 */
[----:B------:R-:W-:-:S03]  /*f3f0*/  IMAD.WIDE R2, R2, R3, UR10 ;  /* 0x0000000a02027e25 */ /* 0x000fc6000f8e0203 */
[C---:B------:R-:W-:Y:S02]  /*f400*/  IADD3 R9, P4, R2.reuse, 0x1000, RZ ;  /* 0x0000100002097810 */ /* 0x040fe40007f9e0ff */
[C---:B------:R-:W-:Y:S02]  /*f410*/  IADD3 R13, P3, R2.reuse, 0x2000, RZ ;  /* 0x00002000020d7810 */ /* 0x040fe40007f7e0ff */
[C---:B------:R-:W-:Y:S02]  /*f420*/  IADD3 R25, P6, R2.reuse, 0x3000, RZ ;  /* 0x0000300002197810 */ /* 0x040fe40007fde0ff */
[C---:B------:R-:W-:Y:S02]  /*f430*/  IADD3 R29, P5, R2.reuse, 0x4000, RZ ;  /* 0x00004000021d7810 */ /* 0x040fe40007fbe0ff */
[----:B------:R-:W-:Y:S02]  /*f440*/  IADD3 R33, P2, R2, 0x5000, RZ ;  /* 0x0000500002217810 */ /* 0x000fe40007f5e0ff */
        /* <DEDUP_REMOVED lines=28> */
[C---:B------:R-:W-:Y:S02]  /*f610*/  LOP3.LUT R7, R2.reuse, 0x380, RZ, 0xc0, !PT ;  /* 0x0000038002077812 */ /* 0x040fe400078ec0ff */
[----:B------:R-:W-:Y:S01]  /*f620*/  IADD3 R5, P2, R2, 0xb000, RZ ;  /* 0x0000b00002057810 */ /* 0x000fe20007f5e0ff */
[----:B------:R-:W5:Y:S01]  /*f630*/  LD.E.128 R28, desc[UR12][R28.64] ;  /* 0x0000000c1c1c7980 */ /* 0x000f62000c101d00 */
[----:B------:R-:W-:-:S02]  /*f640*/  LOP3.LUT R36, R37, 0x380, RZ, 0xc0, !PT ;  /* 0x0000038025247812 */ /* 0x000fc400078ec0ff */
[----:B------:R-:W-:Y:S01]  /*f650*/  LOP3.LUT R40, R41, 0x380, RZ, 0xc0, !PT ;  /* 0x0000038029287812 */ /* 0x000fe200078ec0ff */
[----:B------:R-:W-:Y:S01]  /*f660*/  IMAD.X R57, RZ, RZ, R3, P2 ;  /* 0x000000ffff397224 */ /* 0x000fe200010e0603 */
[----:B------:R-:W-:Y:S01]  /*f670*/  LOP3.LUT R44, R45, 0x380, RZ, 0xc0, !PT ;  /* 0x000003802d2c7812 */ /* 0x000fe200078ec0ff */
[----:B------:R-:W5:Y:S01]  /*f680*/  LD.E.128 R32, desc[UR12][R32.64] ;  /* 0x0000000c20207980 */ /* 0x000f62000c101d00 */
[----:B------:R-:W-:Y:S02]  /*f690*/  LOP3.LUT R48, R49, 0x380, RZ, 0xc0, !PT ;  /* 0x0000038031307812 */ /* 0x000fe400078ec0ff */
[----:B------:R-:W-:Y:S02]  /*f6a0*/  LOP3.LUT R52, R53, 0x380, RZ, 0xc0, !PT ;  /* 0x0000038035347812 */ /* 0x000fe400078ec0ff */
[----:B------:R-:W-:Y:S02]  /*f6b0*/  SHF.R.U64 R7, R7, 0x3, RZ ;  /* 0x0000000307077819 */ /* 0x000fe400000012ff */
[----:B------:R-:W-:-:S02]  /*f6c0*/  LOP3.LUT R0, R5, 0x380, RZ, 0xc0, !PT ;  /* 0x0000038005007812 */ /* 0x000fc400078ec0ff */
[----:B------:R-:W-:Y:S02]  /*f6d0*/  SHF.R.U64 R36, R36, 0x3, RZ ;  /* 0x0000000324247819 */ /* 0x000fe400000012ff */
[----:B------:R-:W-:Y:S02]  /*f6e0*/  SHF.R.U64 R40, R40, 0x3, RZ ;  /* 0x0000000328287819 */ /* 0x000fe400000012ff */
[----:B------:R-:W-:Y:S02]  /*f6f0*/  SHF.R.U64 R44, R44, 0x3, RZ ;  /* 0x000000032c2c7819 */ /* 0x000fe400000012ff */
[----:B------:R-:W-:Y:S02]  /*f700*/  SHF.R.U64 R48, R48, 0x3, RZ ;  /* 0x0000000330307819 */ /* 0x000fe400000012ff */
[----:B------:R-:W-:Y:S02]  /*f710*/  SHF.R.U64 R52, R52, 0x3, RZ ;  /* 0x0000000334347819 */ /* 0x000fe400000012ff */
[----:B------:R-:W-:-:S02]  /*f720*/  LOP3.LUT R2, R7, R2, RZ, 0x3c, !PT ;  /* 0x0000000207027212 */ /* 0x000fc400078e3cff */
        /* <DEDUP_REMOVED lines=12> */
[----:B------:R-:W5:Y:S04]  /*f7f0*/  LD.E.128 R36, desc[UR12][R36.64] ;  /* 0x0000000c24247980 */ /* 0x000f68000c101d00 */
[----:B------:R1:W5:Y:S04]  /*f800*/  LD.E.128 R4, desc[UR12][R2.64] ;  /* 0x0000000c02047980 */ /* 0x000368000c101d00 */
[----:B------:R-:W5:Y:S04]  /*f810*/  LD.E.128 R40, desc[UR12][R40.64] ;  /* 0x0000000c28287980 */ /* 0x000f68000c101d00 */
[----:B------:R-:W5:Y:S01]  /*f820*/  LD.E.128 R44, desc[UR12][R44.64] ;  /* 0x0000000c2c2c7980 */ /* 0x000f62000c101d00 */
[----:B-1----:R-:W1:Y:S03]  /*f830*/  @P1 LDC R3, c[0x0][0xbec] ;  /* 0x0002fb00ff031b82 */ /* 0x002e660000000800 */
[----:B------:R-:W5:Y:S04]  /*f840*/  LD.E.128 R48, desc[UR12][R48.64] ;  /* 0x0000000c30307980 */ /* 0x000f68000c101d00 */
[----:B------:R-:W5:Y:S04]  /*f850*/  LD.E.128 R52, desc[UR12][R52.64] ;  /* 0x0000000c34347980 */ /* 0x000f68000c101d00 */
[----:B------:R-:W5:Y:S01]  /*f860*/  LD.E.128 R56, desc[UR12][R56.64] ;  /* 0x0000000c38387980 */ /* 0x000f62000c101d00 */
[----:B------:R-:W-:-:S02]  /*f870*/  UIMAD UR12, UR16, UR14, URZ ;  /* 0x0000000e100c72a4 */ /* 0x000fc4000f8e023f */
[----:B------:R-:W-:Y:S01]  /*f880*/  UIMAD.WIDE.U32 UR10, UR4, UR14, URZ ;  /* 0x0000000e040a72a5 */ /* 0x000fe2000f8e003f */
[----:B------:R-:W-:Y:S01]  /*f890*/  IMAD R0, R193, 0x20, R220 ;  /* 0x00000020c1007824 */ /* 0x000fe200078e02dc */
[----:B------:R-:W-:Y:S01]  /*f8a0*/  UIMAD UR12, UR4, UR15, UR12 ;  /* 0x0000000f040c72a4 */ /* 0x000fe2000f8e020c */
[----:B------:R-:W-:Y:S01]  /*f8b0*/  @!PT LDS RZ, [RZ] ;  /* 0x00000000fffff984 */ /* 0x000fe20000000800 */
[----:B------:R-:W-:Y:S01]  /*f8c0*/  @!PT LDS RZ, [RZ] ;  /* 0x00000000fffff984 */ /* 0x000fe20000000800 */
[----:B------:R-:W-:Y:S01]  /*f8d0*/  @!PT LDS RZ, [RZ] ;  /* 0x00000000fffff984 */ /* 0x000fe20000000800 */
[----:B------:R-:W-:Y:S01]  /*f8e0*/  @!PT LDS RZ, [RZ] ;  /* 0x00000000fffff984 */ /* 0x000fe20000000800 */
[----:B------:R2:W-:Y:S06]  /*f8f0*/  MEMBAR.ALL.CTA ;  /* 0x0000000000007992 */ /* 0x0005ec0000008000 */
[----:B--2---:R-:W2:Y:S01]  /*f900*/  FENCE.VIEW.ASYNC.S ;  /* 0x00000000000073c6 */ /* 0x004ea20000000000 */
[----:B------:R-:W-:-:S03]  /*f910*/  UIADD3 UR11, UR11, UR12, URZ ;  /* 0x0000000c0b0b7290 */ /* 0x000fc6000fffe03f */
[----:B------:R-:W-:Y:S01]  /*f920*/  ULDC.64 UR12, c[0x0][0xae8] ;  /* 0x0002ba00000c7ab9 */ /* 0x000fe20000000a00 */
[----:B------:R-:W-:Y:S01]  /*f930*/  VIADD R20, R0, UR39 ;  /* 0x0000002700147c36 */ /* 0x000fe20008000000 */
[----:B------:R-:W-:Y:S02]  /*f940*/  UIMAD.WIDE.U32 UR10, UR17, UR12, UR10 ;  /* 0x0000000c110a72a5 */ /* 0x000fe4000f8e000a */
[----:B------:R-:W-:Y:S01]  /*f950*/  USHF.R.S32.HI UR4, URZ, 0x1f, UR9 ;  /* 0x0000001f3f047899 */ /* 0x000fe20008011409 */
[----:B-1----:R-:W-:Y:S01]  /*f960*/  @P1 IMAD.HI.U32 R0, R20, R3, RZ ;  /* 0x0000000314001227 */ /* 0x002fe200078e00ff */
[----:B------:R-:W-:-:S03]  /*f970*/  UIMAD UR11, UR17, UR13, UR11 ;  /* 0x0000000d110b72a4 */ /* 0x000fc6000f8e020b */
[----:B------:R-:W-:Y:S02]  /*f980*/  ULDC.64 UR12, c[0x0][0xaf0] ;  /* 0x0002bc00000c7ab9 */ /* 0x000fe40000000a00 */
[----:B------:R-:W-:Y:S01]  /*f990*/  UIMAD UR4, UR4, UR12, URZ ;  /* 0x0000000c040472a4 */ /* 0x000fe2000f8e023f */
[----:B------:R-:W-:Y:S01]  /*f9a0*/  IMAD.MOV.U32 R17, RZ, RZ, R20 ;  /* 0x000000ffff117224 */ /* 0x000fe200078e0014 */
[----:B0-----:R-:W-:Y:S01]  /*f9b0*/  @P1 SHF.R.U32.HI R17, RZ, R21, R0 ;  /* 0x00000015ff111219 */ /* 0x001fe20000011600 */
[----:B------:R-:W-:Y:S02]  /*f9c0*/  UIMAD.WIDE.U32 UR10, UR9, UR12, UR10 ;  /* 0x0000000c090a72a5 */ /* 0x000fe4000f8e000a */
[----:B------:R-:W-:Y:S01]  /*f9d0*/  UIMAD UR4, UR9, UR13, UR4 ;  /* 0x0000000d090472a4 */ /* 0x000fe2000f8e0204 */
[--C-:B------:R-:W-:Y:S01]  /*f9e0*/  SHF.R.S32.HI R0, RZ, 0x1f, R17.reuse ;  /* 0x0000001fff007819 */ /* 0x100fe20000011411 */
[----:B------:R-:W-:Y:S01]  /*f9f0*/  IMAD.MOV R21, RZ, RZ, -R17 ;  /* 0x000000ffff157224 */ /* 0x000fe200078e0a11 */
[----:B------:R-:W-:Y:S01]  /*fa00*/  ULDC.64 UR12, c[0x0][0xae0] ;  /* 0x0002b800000c7ab9 */ /* 0x000fe20000000a00 */
[----:B------:R-:W-:-:S02]  /*fa10*/  UIADD3 UR4, UR11, UR4, URZ ;  /* 0x000000040b047290 */ /* 0x000fc4000fffe03f */
[----:B------:R-:W-:Y:S02]  /*fa20*/  IMAD.U32 R3, RZ, RZ, UR11 ;  /* 0x0000000bff037e24 */ /* 0x000fe4000f8e00ff */
[----:B------:R-:W-:Y:S02]  /*fa30*/  IMAD R0, R0, UR12, RZ ;  /* 0x0000000c00007c24 */ /* 0x000fe4000f8e02ff */
[----:B------:R-:W-:Y:S02]  /*fa40*/  IMAD R21, R76, R21, R20 ;  /* 0x000000154c157224 */ /* 0x000fe400078e0214 */
[----:B------:R-:W-:Y:S01]  /*fa50*/  IMAD.U32 R2, RZ, RZ, UR10 ;  /* 0x0000000aff027e24 */ /* 0x000fe2000f8e00ff */
[----:B------:R-:W-:Y:S01]  /*fa60*/  ULDC.64 UR10, c[0x0][0xad8] ;  /* 0x0002b600000a7ab9 */ /* 0x000fe20000000a00 */
[----:B------:R-:W-:Y:S02]  /*fa70*/  IMAD.U32 R3, RZ, RZ, UR4 ;  /* 0x00000004ff037e24 */ /* 0x000fe4000f8e00ff */
[C---:B------:R-:W-:Y:S01]  /*fa80*/  IMAD R61, R17.reuse, UR13, R0 ;  /* 0x0000000d113d7c24 */ /* 0x040fe2000f8e0200 */
[----:B------:R-:W-:Y:S01]  /*fa90*/  SHF.R.S32.HI R0, RZ, 0x1f, R21 ;  /* 0x0000001fff007819 */ /* 0x000fe20000011415 */
[----:B------:R-:W-:-:S04]  /*faa0*/  IMAD.WIDE.U32 R2, R17, UR12, R2 ;  /* 0x0000000c11027c25 */ /* 0x000fc8000f8e0002 */
[----:B------:R-:W-:Y:S02]  /*fab0*/  VIADD R63, R220, UR39 ;  /* 0x00000027dc3f7c36 */ /* 0x000fe40008000000 */
[----:B------:R-:W-:Y:S02]  /*fac0*/  IMAD.IADD R3, R3, 0x1, R61 ;  /* 0x0000000103037824 */ /* 0x000fe400078e023d */
[----:B------:R-:W-:Y:S02]  /*fad0*/  IMAD R0, R0, UR10, RZ ;  /* 0x0000000a00007c24 */ /* 0x000fe4000f8e02ff */
[----:B------:R-:W-:Y:S01]  /*fae0*/  VIADD R17, R63, 0x20 ;  /* 0x000000203f117836 */ /* 0x000fe20000000000 */
[----:B------:R-:W-:Y:S01]  /*faf0*/  UIADD3 UR8, UR8, 0x30820, URZ ;  /* 0x0003082008087890 */ /* 0x000fe2000fffe03f */
[C---:B------:R-:W-:Y:S02]  /*fb00*/  IMAD R61, R21.reuse, UR11, R0 ;  /* 0x0000000b153d7c24 */ /* 0x040fe4000f8e0200 */
[----:B------:R-:W-:Y:S01]  /*fb10*/  IMAD.WIDE.U32 R2, R21, UR10, R2 ;  /* 0x0000000a15027c25 */ /* 0x000fe2000f8e0002 */
[-C--:B------:R-:W-:Y:S01]  /*fb20*/  ISETP.GE.AND P1, PT, R17, R16.reuse, PT ;  /* 0x000000101100720c */ /* 0x080fe20003f26270 */
[----:B------:R-:W-:Y:S01]  /*fb30*/  ULDC.64 UR10, c[0x0][0xa80] ;  /* 0x0002a000000a7ab9 */ /* 0x000fe20000000a00 */
[C---:B------:R-:W-:Y:S01]  /*fb40*/  ISETP.GE.AND P2, PT, R63.reuse, R16, PT ;  /* 0x000000103f00720c */ /* 0x040fe20003f46270 */
[----:B------:R-:W-:Y:S01]  /*fb50*/  VIADD R17, R63, 0x40 ;  /* 0x000000403f117836 */ /* 0x000fe20000000000 */
[----:B------:R-:W-:Y:S01]  /*fb60*/  UPRMT UR8, URZ, 0x654, UR8 ;  /* 0x000006543f087896 */ /* 0x000fe20008000008 */
[----:B------:R-:W-:Y:S01]  /*fb70*/  IMAD.IADD R3, R3, 0x1, R61 ;  /* 0x0000000103037824 */ /* 0x000fe200078e023d */
[----:B------:R-:W-:-:S02]  /*fb80*/  LEA R0, P3, R2, UR10, 0x1 ;  /* 0x0000000a02007c11 */ /* 0x000fc4000f8608ff */
[----:B------:R-:W-:Y:S02]  /*fb90*/  ISETP.GE.AND P0, PT, R17, R16, PT ;  /* 0x000000101100720c */ /* 0x000fe40003f06270 */
[----:B------:R-:W-:Y:S01]  /*fba0*/  LEA.HI.X R17, R2, UR11, R3, 0x1, P3 ;  /* 0x0000000b02117c11 */ /* 0x000fe200098f0c03 */
[----:B------:R-:W-:Y:S01]  /*fbb0*/  VIADD R64, R22, 0x40 ;  /* 0x0000004016407836 */ /* 0x000fe20000000000 */
[----:B--2---:R0:W1:Y:S01]  /*fbc0*/  SHFL.IDX PT, R21, R0, RZ, 0x181f ;  /* 0x00181fff00157589 */ /* 0x00406200000e0000 */
[----:B------:R-:W-:Y:S01]  /*fbd0*/  SYNCS.ARRIVE.TRANS64.RED.A1T0 RZ, [UR8], RZ ;  /* 0x000000ffffff79a7 */ /* 0x000fe20008100408 */
[----:B------:R-:W-:Y:S02]  /*fbe0*/  BSSY B1, `(.L_x_1230) ;  /* 0x0000014000017945 */ /* 0x000fe40003800000 */
[----:B------:R0:W2:Y:S01]  /*fbf0*/  SHFL.IDX PT, R61, R17, RZ, 0x181f ;  /* 0x00181fff113d7589 */ /* 0x0000a200000e0000 */
[----:B------:R-:W-:Y:S02]  /*fc00*/  SHF.R.S32.HI R62, RZ, 0x1f, R22 ;  /* 0x0000001fff3e7819 */ /* 0x000fe40000011416 */
[----:B------:R-:W-:-:S02]  /*fc10*/  SHF.R.S32.HI R66, RZ, 0x1f, R192 ;  /* 0x0000001fff427819 */ /* 0x000fc400000114c0 */
        /* <DEDUP_REMOVED lines=16> */
.L_x_1231:
[----:B------:R-:W-:Y:S05]  /*fd20*/  BSYNC B1 ;  /* 0x0000000000017941 */ /* 0x000fea0003800000 */
.L_x_1230:
[----:B---3-5:R3:W4:Y:S01]  /*fd30*/  SHFL.IDX PT, R7, R17, 0x1, 0x181f ;  /* 0x00381f0011077f89 */ /* 0x02872200000e0000 */
        /* <DEDUP_REMOVED lines=11> */
[-C--:B----4-:R-:W-:Y:S02]  /*fdf0*/  @!P4 LEA.HI.X R3, R22, R7.reuse, R62, 0x1, P1 ;  /* 0x000000071603c211 */ /* 0x090fe400008f0c3e */
[-C--:B------:R-:W-:Y:S02]  /*fe00*/  @!P5 LEA.HI.X R5, R64, R7.reuse, R65, 0x1, P2 ;  /* 0x000000074005d211 */ /* 0x080fe400010f0c41 */
[----:B------:R-:W-:Y:S01]  /*fe10*/  @!P6 LEA.HI.X R7, R192, R7, R66, 0x1, P3 ;  /* 0x00000007c007e211 */ /* 0x000fe200018f0c42 */
[----:B------:R0:W-:Y:S04]  /*fe20*/  @!P4 ST.E.128 desc[UR8][R2.64], R8 ;  /* 0x000000080200c985 */ /* 0x0001e8000c101d08 */
[----:B------:R0:W-:Y:S04]  /*fe30*/  @!P5 ST.E.128 desc[UR8][R4.64], R32 ;  /* 0x000000200400d985 */ /* 0x0001e8000c101d08 */
[----:B------:R0:W-:Y:S02]  /*fe40*/  @!P6 ST.E.128 desc[UR8][R6.64], R48 ;  /* 0x000000300600e985 */ /* 0x0001e4000c101d08 */
.L_x_1233:
[----:B------:R-:W-:Y:S05]  /*fe50*/  BSYNC B1 ;  /* 0x0000000000017941 */ /* 0x000fea0003800000 */
.L_x_1232:
[----:B0---4-:R0:W4:Y:S01]  /*fe60*/  SHFL.IDX PT, R7, R17, 0x2, 0x181f ;  /* 0x00581f0011077f89 */ /* 0x01112200000e0000 */
        /* <DEDUP_REMOVED lines=17> */
.L_x_1235:
[----:B------:R-:W-:Y:S05]  /*ff80*/  BSYNC B1 ;  /* 0x0000000000017941 */ /* 0x000fea0003800000 */
.L_x_1234:
[----:B0-----:R-:W-:Y:S01]  /*ff90*/  VIADD R3, R63, 0x60 ;  /* 0x000000603f037836 */ /* 0x001fe20000000000 */
[----:B---3--:R-:W0:Y:S04]  /*ffa0*/  SHFL.IDX PT, R17, R17, 0x3, 0x181f ;  /* 0x00781f0011117f89 */ /* 0x008e2800000e0000 */
[----:B------:R-:W-:Y:S01]  /*ffb0*/  ISETP.GE.AND P0, PT, R3, R16, PT ;  /* 0x000000100300720c */ /* 0x000fe20003f06270 */
[----:B----4-:R4:W3:-:S12]  /*ffc0*/  SHFL.IDX PT, R7, R0, 0x3, 0x181f ;  /* 0x00781f0000077f89 */ /* 0x0108d800000e0000 */
[----:B----4-:R-:W-:Y:S05]  /*ffd0*/  @P0 BRA `(.L_x_1236) ;  /* 0x0000002000300947 */ /* 0x010fea0003800000 */
[----:B------:R-:W-:Y:S01]  /*ffe0*/  ULDC UR4, c[0x0][0xac8] ;  /* 0x0002b20000047ab9 */ /* 0x000fe20000000800 */
[----:B------:R-:W-:Y:S01]  /*fff0*/  ULDC.64 UR8, c[0x0][0x208] ;  /* 0x0000820000087ab9 */ /* 0x000fe20000000a00 */
[----:B------:R-:W-:Y:S02]  /*10000*/  ISETP.GE.AND P2, PT, R22, UR4, PT ;  /* 0x0000000416007c0c */ /* 0x000fe4000bf46270 */
[----:B------:R-:W-:-:S11]  /*10010*/  ISETP.GE.AND P3, PT, R64, UR4, PT ;  /* 0x0000000440007c0c */ /* 0x000fd6000bf66270 */
[-C--:B---3--:R-:W-:Y:S02]  /*10020*/  @!P2 LEA R2, P0, R22, R7.reuse, 0x1 ;  /* 0x000000071602a211 */ /* 0x088fe400078008ff */
[----:B------:R-:W-:Y:S02]  /*10030*/  @!P3 LEA R4, P1, R64, R7, 0x1 ;  /* 0x000000074004b211 */ /* 0x000fe400078208ff */
[-C--:B0-----:R-:W-:Y:S02]  /*10040*/  @!P2 LEA.HI.X R3, R22, R17.reuse, R62, 0x1, P0 ;  /* 0x000000111603a211 */ /* 0x081fe400000f0c3e */
[----:B------:R-:W-:Y:S02]  /*10050*/  ISETP.GE.AND P0, PT, R192, UR4, PT ;  /* 0x00000004c0007c0c */ /* 0x000fe4000bf06270 */
[----:B------:R-:W-:Y:S01]  /*10060*/  @!P3 LEA.HI.X R5, R64, R17, R65, 0x1, P1 ;  /* 0x000000114005b211 */ /* 0x000fe200008f0c41 */
[----:B------:R4:W-:Y:S04]  /*10070*/  @!P2 ST.E.128 desc[UR8][R2.64], R24 ;  /* 0x000000180200a985 */ /* 0x0009e8000c101d08 */
[----:B------:R4:W-:Y:S06]  /*10080*/  @!P3 ST.E.128 desc[UR8][R4.64], R40 ;  /* 0x000000280400b985 */ /* 0x0009ec000c101d08 */
[----:B------:R-:W-:Y:S05]  /*10090*/  @P0 BRA `(.L_x_1236) ;  /* 0x0000002000000947 */ /* 0x000fea0003800000 */
[----:B----4-:R-:W-:Y:S01]  /*100a0*/  LEA R2, P0, R192, R7, 0x1 ;  /* 0x00000007c0027211 */ /* 0x010fe200078008ff */
[----:B------:R-:W-:-:S03]  /*100b0*/  ULDC.64 UR8, c[0x0][0x208] ;  /* 0x0000820000087ab9 */ /* 0x000fc60000000a00 */
[----:B------:R-:W-:-:S05]  /*100c0*/  LEA.HI.X R3, R192, R17, R66, 0x1, P0 ;  /* 0x00000011c0037211 */ /* 0x000fca00000f0c42 */
[----:B------:R0:W-:Y:S01]  /*100d0*/  ST.E.128 desc[UR8][R2.64], R56 ;  /* 0x0000003802007985 */ /* 0x0001e2000c101d08 */
[----:B------:R-:W-:Y:S05]  /*100e0*/  BRA `(.L_x_1236) ;  /* 0x0000001c00ec7947 */ /* 0x000fea0003800000 */
.L_x_1229:
        /* <DEDUP_REMOVED lines=41> */
[----:B------:R-:W-:Y:S01]  /*10380*/  ULDC.64 UR12, c[0x0][0xb30] ;  /* 0x0002cc00000c7ab9 */ /* 0x000fe20000000a00 */
[----:B------:R-:W-:-:S02]  /*10390*/  IMAD R11, R76, R11, R15 ;  /* 0x0000000b4c0b7224 */ /* 0x000fc400078e020f */
[----:B------:R-:W-:Y:S02]  /*103a0*/  IMAD R0, R0, UR12, RZ ;  /* 0x0000000c00007c24 */ /* 0x000fe4000f8e02ff */
[----:B------:R-:W-:Y:S01]  /*103b0*/  IMAD.U32 R4, RZ, RZ, UR10 ;  /* 0x0000000aff047e24 */ /* 0x000fe2000f8e00ff */
[----:B------:R-:W-:Y:S01]  /*103c0*/  ULDC.64 UR10, c[0x0][0xb28] ;  /* 0x0002ca00000a7ab9 */ /* 0x000fe20000000a00 */
[----:B------:R-:W-:Y:S02]  /*103d0*/  IMAD.U32 R5, RZ, RZ, UR4 ;  /* 0x00000004ff057e24 */ /* 0x000fe4000f8e00ff */
        /* <DEDUP_REMOVED lines=9> */
[----:B------:R-:W-:-:S04]  /*10470*/  LEA R0, P1, R4, UR10, 0x2 ;  /* 0x0000000a04007c11 */ /* 0x000fc8000f8210ff */
        /* <DEDUP_REMOVED lines=11> */
[-C--:B-1----:R-:W-:Y:S02]  /*10530*/  @!P1 LEA R10, P5, R219, R4.reuse, 0x2 ;  /* 0x00000004db0a9211 */ /* 0x082fe400078a10ff */
[CC--:B------:R-:W-:Y:S02]  /*10540*/  @!P0 LEA R14, P6, R218.reuse, R4.reuse, 0x2 ;  /* 0x00000004da0e8211 */ /* 0x0c0fe400078c10ff */
        /* <DEDUP_REMOVED lines=13> */
[----:B------:R-:W-:Y:S01]  /*10620*/  @!P3 ST.E.64 desc[UR8][R76.64], R36 ;  /* 0x000000244c00b985 */ /* 0x000fe2000c101b08 */
        /* <DEDUP_REMOVED lines=16> */
[-C--:B------:R-:W-:Y:S02]  /*10730*/  @!P3 LEA R24, P6, R211, R4.reuse, 0x2 ;  /* 0x00000004d318b211 */ /* 0x080fe400078c10ff */
        /* <DEDUP_REMOVED lines=22> */
[----:B------:R2:W-:Y:S01]  /*108a0*/  @!P1 ST.E.64 desc[UR8][R10.64], R2 ;  /* 0x000000020a009985 */ /* 0x0005e2000c101b08 */
        /* <DEDUP_REMOVED lines=13> */
[----:B--2---:R-:W-:Y:S01]  /*10980*/  @!P0 LEA R2, P5, R202, R4, 0x2 ;  /* 0x00000004ca028211 */ /* 0x004fe200078a10ff */
[----:B------:R3:W-:Y:S01]  /*10990*/  @!P3 ST.E.64 desc[UR8][R32.64], R92 ;  /* 0x0000005c2000b985 */ /* 0x0007e2000c101b08 */
[----:B------:R-:W-:-:S02]  /*109a0*/  ISETP.GE.AND P3, PT, R199, UR4, PT ;  /* 0x00000004c7007c0c */ /* 0x000fc4000bf66270 */
[-C--:B------:R-:W-:Y:S02]  /*109b0*/  @!P0 LEA.HI.X R3, R202, R5.reuse, R229, 0x2, P5 ;  /* 0x00000005ca038211 */ /* 0x080fe400028f14e5 */
[----:B------:R-:W-:Y:S02]  /*109c0*/  ISETP.GE.AND P5, PT, R197, UR4, PT ;  /* 0x00000004c5007c0c */ /* 0x000fe4000bfa6270 */
[CC--:B-1----:R-:W-:Y:S01]  /*109d0*/  @!P1 LEA R6, P6, R201.reuse, R4.reuse, 0x2 ;  /* 0x00000004c9069211 */ /* 0x0c2fe200078c10ff */
[----:B------:R3:W-:Y:S02]  /*109e0*/  @!P0 ST.E.64 desc[UR8][R2.64], R96 ;  /* 0x0000006002008985 */ /* 0x0007e4000c101b08 */
[-C--:B------:R-:W-:Y:S02]  /*109f0*/  @!P4 LEA R8, P0, R200, R4.reuse, 0x2 ;  /* 0x00000004c808c211 */ /* 0x080fe400078010ff */
        /* <DEDUP_REMOVED lines=13> */
.L_x_1238:
[----:B------:R-:W-:Y:S05]  /*10ad0*/  BSYNC B1 ;  /* 0x0000000000017941 */ /* 0x000fea0003800000 */
.L_x_1237:
        /* <DEDUP_REMOVED lines=104> */
.L_x_1227:
[----:B------:R-:W0:Y:S01]  /*11160*/  LDC.64 R2, c[0x0][0xc00] ;  /* 0x00030000ff027b82 */ /* 0x000e220000000a00 */
[----:B------:R-:W-:Y:S01]  /*11170*/  R2UR UR11, R221 ;  /* 0x00000000dd0b72ca */ /* 0x000fe200000e0000 */
[----:B------:R-:W-:Y:S01]  /*11180*/  ULDC.64 UR8, c[0x0][0xc00] ;  /* 0x0003000000087ab9 */ /* 0x000fe20000000a00 */
[----:B------:R-:W-:Y:S01]  /*11190*/  R2UR UR10, R194 ;  /* 0x00000000c20a72ca */ /* 0x000fe200000e0000 */
[----:B------:R-:W-:Y:S01]  /*111a0*/  IMAD.MOV.U32 R7, RZ, RZ, RZ ;  /* 0x000000ffff077224 */ /* 0x000fe200078e00ff */
[----:B------:R-:W-:-:S03]  /*111b0*/  ULDC.64 UR12, c[0x0][0x208] ;  /* 0x00008200000c7ab9 */ /* 0x000fc60000000a00 */
[----:B------:R-:W1:Y:S06]  /*111c0*/  LDC.64 R4, c[0x0][0xc08] ;  /* 0x00030200ff047b82 */ /* 0x000e6c0000000a00 */
[----:B------:R-:W-:Y:S01]  /*111d0*/  UIMAD.WIDE UR8, UR11, 0x4, UR8 ;  /* 0x000000040b0878a5 */ /* 0x000fe2000f8e0208 */
[----:B0-----:R-:W-:-:S05]  /*111e0*/  ISETP.NE.U32.AND P0, PT, R2, RZ, PT ;  /* 0x000000ff0200720c */ /* 0x001fca0003f05070 */
[----:B------:R-:W-:Y:S01]  /*111f0*/  IMAD.U32 R2, RZ, RZ, UR8 ;  /* 0x00000008ff027e24 */ /* 0x000fe2000f8e00ff */
[----:B------:R-:W-:Y:S01]  /*11200*/  R2UR UR4, R3 ;  /* 0x00000000030472ca */ /* 0x000fe200000e0000 */
[----:B------:R-:W-:Y:S01]  /*11210*/  IMAD.U32 R3, RZ, RZ, UR9 ;  /* 0x00000009ff037e24 */ /* 0x000fe2000f8e00ff */
[----:B-1----:R-:W-:-:S05]  /*11220*/  ISETP.NE.U32.AND P1, PT, R4, RZ, PT ;  /* 0x000000ff0400720c */ /* 0x002fca0003f25070 */
[----:B------:R-:W-:-:S06]  /*11230*/  VOTEU.ANY UP0, P0 ;  /* 0x00000000003f7886 */ /* 0x000fcc0000000100 */
[----:B------:R-:W-:Y:S01]  /*11240*/  UISETP.NE.AND.EX UP0, UPT, UR4, URZ, UPT, UP0 ;  /* 0x0000003f0400728c */ /* 0x000fe2000bf05300 */
[----:B------:R-:W-:Y:S01]  /*11250*/  R2UR UR4, R5 ;  /* 0x00000000050472ca */ /* 0x000fe200000e0000 */
[----:B------:R-:W-:-:S04]  /*11260*/  VOTEU.ANY UP1, P1 ;  /* 0x00000000003f7886 */ /* 0x000fc80000820100 */
[----:B------:R-:W-:-:S08]  /*11270*/  PLOP3.LUT P0, PT, PT, PT, UP0, 0x80, 0x0 ;  /* 0x000000000000781c */ /* 0x000fd00003f0f008 */
[----:B------:R-:W-:-:S06]  /*11280*/  UISETP.NE.AND.EX UP1, UPT, UR4, URZ, UPT, UP1 ;  /* 0x0000003f0400728c */ /* 0x000fcc000bf25310 */
[----:B------:R-:W-:Y:S01]  /*11290*/  PLOP3.LUT P1, PT, PT, PT, UP1, 0x80, 0x0 ;  /* 0x000000000000781c */ /* 0x000fe20003f2f018 */
[----:B------:R0:W5:Y:S01]  /*112a0*/  @P0 LDG.E R7, desc[UR12][R2.64] ;  /* 0x0000000c02070981 */ /* 0x000162000c1e1900 */
[----:B------:R-:W-:Y:S02]  /*112b0*/  ULDC UR4, c[0x0][0xa88] ;  /* 0x0002a20000047ab9 */ /* 0x000fe40000000800 */
[----:B------:R-:W-:Y:S01]  /*112c0*/  IMAD.U32 R0, RZ, RZ, UR4 ;  /* 0x00000004ff007e24 */ /* 0x000fe2000f8e00ff */
[----:B------:R-:W-:Y:S02]  /*112d0*/  @UP1 ULDC.64 UR8, c[0x0][0xc08] ;  /* 0x0003020000081ab9 */ /* 0x000fe40000000a00 */
[----:B------:R-:W-:Y:S02]  /*112e0*/  @UP1 UIMAD.WIDE UR8, UR11, 0x4, UR8 ;  /* 0x000000040b0818a5 */ /* 0x000fe4000f8e0208 */
[----:B------:R-:W-:-:S04]  /*112f0*/  UISETP.NE.AND UP1, UPT, UR10, URZ, UPT ;  /* 0x0000003f0a00728c */ /* 0x000fc8000bf25270 */
[----:B------:R-:W-:Y:S02]  /*11300*/  IMAD.U32 R4, RZ, RZ, UR8 ;  /* 0x00000008ff047e24 */ /* 0x000fe4000f8e00ff */
[----:B------:R-:W-:-:S05]  /*11310*/  IMAD.U32 R5, RZ, RZ, UR9 ;  /* 0x00000009ff057e24 */ /* 0x000fca000f8e00ff */
[----:B------:R-:W-:Y:S01]  /*11320*/  @!UP1 ULDC UR10, c[0x0][0xad4] ;  /* 0x0002b500000a9ab9 */ /* 0x000fe20000000800 */
[----:B------:R0:W5:Y:S01]  /*11330*/  @P1 LDG.E R0, desc[UR12][R4.64] ;  /* 0x0000000c04001981 */ /* 0x000162000c1e1900 */
[----:B------:R-:W-:Y:S01]  /*11340*/  IMAD.U32 R194, RZ, RZ, UR10 ;  /* 0x0000000affc27e24 */ /* 0x000fe2000f8e00ff */
[----:B------:R-:W-:Y:S06]  /*11350*/  @P1 BRA `(.L_x_1239) ;  /* 0x0000000000141947 */ /* 0x000fec0003800000 */
[----:B------:R-:W-:Y:S05]  /*11360*/  @!P0 BRA `(.L_x_1239) ;  /* 0x0000000000108947 */ /* 0x000fea0003800000 */
[----:B------:R-:W-:Y:S02]  /*11370*/  ULDC.64 UR8, c[0x0][0x208] ;  /* 0x0000820000087ab9 */ /* 0x000fe40000000a00 */
[----:B0-----:R-:W2:Y:S04]  /*11380*/  LDG.E R5, desc[UR8][R2.64] ;  /* 0x0000000802057981 */ /* 0x001ea8000c1e1900 */
[----:B-----5:R-:W2:Y:S02]  /*11390*/  LDG.E R0, desc[UR8][R2.64+0x4] ;  /* 0x0000040802007981 */ /* 0x020ea4000c1e1900 */
[----:B--2---:R-:W-:-:S07]  /*113a0*/  IMAD.IADD R0, R0, 0x1, -R5 ;  /* 0x0000000100007824 */ /* 0x004fce00078e0a05 */
.L_x_1239:
[----:B0-----:R-:W0:Y:S01]  /*113b0*/  S2R R2, SR_TID.X ;  /* 0x0000000000027919 */ /* 0x001e220000002100 */
[----:B------:R-:W-:Y:S01]  /*113c0*/  R2UR UR4, R221 ;  /* 0x00000000dd0472ca */ /* 0x000fe200000e0000 */
[----:B------:R-:W-:Y:S01]  /*113d0*/  BSSY B1, `(.L_x_1240) ;  /* 0x0000043000017945 */ /* 0x000fe20003800000 */
[----:B-----5:R-:W-:-:S11]  /*113e0*/  R2UR UR20, R7 ;  /* 0x00000000071472ca */ /* 0x020fd600000e0000 */
[----:B------:R-:W-:Y:S02]  /*113f0*/  USHF.R.S32.HI UR8, URZ, 0x1f, UR4 ;  /* 0x0000001f3f087899 */ /* 0x000fe40008011404 */
[----:B------:R-:W-:Y:S02]  /*11400*/  USEL UR4, UR4, URZ, !UP0 ;  /* 0x0000003f04047287 */ /* 0x000fe4000c000000 */
[----:B------:R-:W-:Y:S02]  /*11410*/  USEL UR8, UR8, URZ, !UP0 ;  /* 0x0000003f08087287 */ /* 0x000fe4000c000000 */
[----:B------:R-:W-:Y:S01]  /*11420*/  USHF.R.S32.HI UR20, URZ, 0x1f, UR20 ;  /* 0x0000001f3f147899 */ /* 0x000fe20008011414 */
[----:B0-----:R-:W-:-:S05]  /*11430*/  VIADD R2, R2, 0xffffff80 ;  /* 0xffffff8002027836 */ /* 0x001fca0000000000 */
[----:B------:R-:W-:-:S13]  /*11440*/  ISETP.GT.AND P0, PT, R2, 0x7f, PT ;  /* 0x0000007f0200780c */ /* 0x000fda0003f04270 */
[----:B------:R-:W-:Y:S05]  /*11450*/  @P0 BRA `(.L_x_1241) ;  /* 0x0000000000e80947 */ /* 0x000fea0003800000 */
[----:B------:R-:W0:Y:S01]  /*11460*/  S2R R6, SR_TID.X ;  /* 0x0000000000067919 */ /* 0x000e220000002100 */
[----:B------:R-:W1:Y:S01]  /*11470*/  LDC R9, c[0x0][0xbe8] ;  /* 0x0002fa00ff097b82 */ /* 0x000e620000000800 */
[----:B------:R-:W-:Y:S02]  /*11480*/  IMAD.U32 R3, RZ, RZ, UR39 ;  /* 0x00000027ff037e24 */ /* 0x000fe4000f8e00ff */
[----:B-1----:R-:W-:-:S03]  /*11490*/  IMAD R2, R0, R9, RZ ;  /* 0x0000000900027224 */ /* 0x002fc600078e02ff */
[----:B0-----:R-:W-:-:S04]  /*114a0*/  IADD3 R6, R3, -0x80, R6 ;  /* 0xffffff8003067810 */ /* 0x001fc80007ffe006 */
        /* <DEDUP_REMOVED lines=16> */
[----:B------:R-:W-:Y:S02]  /*115b0*/  UIMAD.WIDE.U32 UR16, UR10, UR19, URZ ;  /* 0x000000130a1072a5 */ /* 0x000fe4000f8e003f */
[----:B------:R-:W-:Y:S01]  /*115c0*/  UIMAD UR19, UR11, UR19, URZ ;  /* 0x000000130b1372a4 */ /* 0x000fe2000f8e023f */
[----:B0-----:R-:W-:Y:S01]  /*115d0*/  @P0 IMAD.HI.U32 R5, R6, R5, RZ ;  /* 0x0000000506050227 */ /* 0x001fe200078e00ff */
[----:B------:R-:W-:Y:S02]  /*115e0*/  UIMAD UR13, UR13, UR4, URZ ;  /* 0x000000040d0d72a4 */ /* 0x000fe4000f8e023f */
[----:B------:R-:W-:Y:S01]  /*115f0*/  UIMAD.WIDE.U32 UR10, UR12, UR4, URZ ;  /* 0x000000040c0a72a5 */ /* 0x000fe2000f8e003f */
[----:B------:R-:W-:Y:S01]  /*11600*/  IMAD.U32 R2, RZ, RZ, UR16 ;  /* 0x00000010ff027e24 */ /* 0x000fe2000f8e00ff */
[----:B------:R-:W-:-:S02]  /*11610*/  UIADD3 UR19, UR17, UR19, URZ ;  /* 0x0000001311137290 */ /* 0x000fc4000fffe03f */
[----:B------:R-:W-:Y:S01]  /*11620*/  IMAD.U32 R3, RZ, RZ, UR17 ;  /* 0x00000011ff037e24 */ /* 0x000fe2000f8e00ff */
[----:B------:R-:W-:Y:S01]  /*11630*/  UIMAD UR13, UR12, UR8, UR13 ;  /* 0x000000080c0d72a4 */ /* 0x000fe2000f8e020d */
[----:B-1----:R-:W-:Y:S01]  /*11640*/  @P0 SHF.R.U32.HI R4, RZ, R8, R5 ;  /* 0x00000008ff040219 */ /* 0x002fe20000011605 */
[----:B------:R-:W-:Y:S01]  /*11650*/  ULDC.64 UR14, c[0x0][UR18+0x228] ;  /* 0x00008a00120e7abb */ /* 0x000fe20008000a00 */
[----:B------:R-:W-:Y:S01]  /*11660*/  IADD3 R3, P0, P1, R2, UR10, R7 ;  /* 0x0000000a02037c10 */ /* 0x000fe2000f91e007 */
[----:B------:R-:W-:Y:S01]  /*11670*/  UIADD3 UR13, UR11, UR13, URZ ;  /* 0x0000000d0b0d7290 */ /* 0x000fe2000fffe03f */
[----:B------:R-:W-:Y:S01]  /*11680*/  IMAD.U32 R2, RZ, RZ, UR20 ;  /* 0x00000014ff027e24 */ /* 0x000fe2000f8e00ff */
[----:B------:R-:W-:Y:S01]  /*11690*/  UIMAD.WIDE.U32 UR16, UR14, UR9, URZ ;  /* 0x000000090e1072a5 */ /* 0x000fe2000f8e003f */
[----:B------:R-:W-:Y:S01]  /*116a0*/  IMAD.MOV R5, RZ, RZ, -R4 ;  /* 0x000000ffff057224 */ /* 0x000fe200078e0a04 */
[----:B------:R-:W-:Y:S01]  /*116b0*/  UIMAD UR9, UR15, UR9, URZ ;  /* 0x000000090f0972a4 */ /* 0x000fe2000f8e023f */
[----:B------:R-:W-:Y:S01]  /*116c0*/  IMAD.U32 R11, RZ, RZ, UR19 ;  /* 0x00000013ff0b7e24 */ /* 0x000fe2000f8e00ff */
[----:B------:R-:W-:Y:S01]  /*116d0*/  ULDC.64 UR10, c[0x0][UR18+0x210] ;  /* 0x00008400120a7abb */ /* 0x000fe20008000a00 */
[----:B------:R-:W-:Y:S01]  /*116e0*/  IMAD R5, R9, R5, R6 ;  /* 0x0000000509057224 */ /* 0x000fe200078e0206 */
[----:B------:R-:W-:-:S02]  /*116f0*/  UIADD3 UR9, UR17, UR9, URZ ;  /* 0x0000000911097290 */ /* 0x000fc4000fffe03f */
[----:B------:R-:W-:Y:S01]  /*11700*/  IADD3.X R6, R11, UR13, R2, P0, P1 ;  /* 0x0000000d0b067c10 */ /* 0x000fe200087e2402 */
[----:B------:R-:W-:Y:S01]  /*11710*/  IMAD R9, R5, UR11, RZ ;  /* 0x0000000b05097c24 */ /* 0x000fe2000f8e02ff */
[----:B------:R-:W-:Y:S01]  /*11720*/  IADD3 R2, P0, P1, R4, UR16, R3 ;  /* 0x0000001004027c10 */ /* 0x000fe2000f91e003 */
[----:B------:R-:W-:Y:S01]  /*11730*/  ULDC.64 UR12, c[0x0][0xba8] ;  /* 0x0002ea00000c7ab9 */ /* 0x000fe20000000a00 */
[----:B------:R-:W-:Y:S01]  /*11740*/  SHF.R.S32.HI R3, RZ, 0x1f, R4 ;  /* 0x0000001fff037819 */ /* 0x000fe20000011404 */
[----:B------:R-:W-:Y:S01]  /*11750*/  @!UP0 ULDC UR12, c[0x0][0xb50] ;  /* 0x0002d400000c8ab9 */ /* 0x000fe20000000800 */
[----:B------:R-:W-:Y:S01]  /*11760*/  SHF.R.S32.HI R4, RZ, 0x1f, R5 ;  /* 0x0000001fff047819 */ /* 0x000fe20000011405 */
[----:B------:R-:W-:Y:S01]  /*11770*/  @!UP0 ULDC UR13, c[0x0][0xb54] ;  /* 0x0002d500000d8ab9 */ /* 0x000fe20000000800 */
[----:B------:R-:W-:-:S03]  /*11780*/  IADD3.X R3, R3, UR9, R6, P0, P1 ;  /* 0x0000000903037c10 */ /* 0x000fc600087e2406 */
[----:B------:R-:W-:Y:S02]  /*11790*/  IMAD R9, R4, UR10, R9 ;  /* 0x0000000a04097c24 */ /* 0x000fe4000f8e0209 */
[----:B------:R-:W-:-:S04]  /*117a0*/  IMAD.WIDE.U32 R2, R5, UR10, R2 ;  /* 0x0000000a05027c25 */ /* 0x000fc8000f8e0002 */
[----:B------:R-:W-:Y:S01]  /*117b0*/  IMAD.IADD R3, R3, 0x1, R9 ;  /* 0x0000000103037824 */ /* 0x000fe200078e0209 */
[----:B------:R-:W-:-:S04]  /*117c0*/  LEA R4, P0, R2, UR12, 0x2 ;  /* 0x0000000c02047c11 */ /* 0x000fc8000f8010ff */
[----:B------:R-:W-:Y:S01]  /*117d0*/  LEA.HI.X R5, R2, UR13, R3, 0x2, P0 ;  /* 0x0000000d02057c11 */ /* 0x000fe200080f1403 */
[----:B------:R-:W-:-:S05]  /*117e0*/  IMAD.MOV.U32 R3, RZ, RZ, -0x800000 ;  /* 0xff800000ff037424 */ /* 0x000fca00078e00ff */
[----:B------:R0:W-:Y:S03]  /*117f0*/  STG.E desc[UR22][R4.64], R3 ;  /* 0x0000000304007986 */ /* 0x0001e6000c101916 */
.L_x_1241:
[----:B------:R-:W-:Y:S05]  /*11800*/  BSYNC B1 ;  /* 0x0000000000017941 */ /* 0x000fea0003800000 */
.L_x_1240:
[----:B------:R-:W-:-:S13]  /*11810*/  R2UR UR9, R194 ;  /* 0x00000000c20972ca */ /* 0x000fda00000e0000 */
[----:B------:R-:W-:-:S06]  /*11820*/  UISETP.GT.AND UP0, UPT, UR9, 0x1, UPT ;  /* 0x000000010900788c */ /* 0x000fcc000bf04270 */
[----:B------:R-:W-:-:S13]  /*11830*/  PLOP3.LUT P0, PT, PT, PT, UP0, 0x80, 0x0 ;  /* 0x000000000000781c */ /* 0x000fda0003f0f008 */
[----:B------:R-:W-:Y:S05]  /*11840*/  @P0 BRA `(.L_x_1236) ;  /* 0x0000000800140947 */ /* 0x000fea0003800000 */
[----:B------:R-:W1:Y:S01]  /*11850*/  LDC R11, c[0x0][0xbe8] ;  /* 0x0002fa00ff0b7b82 */ /* 0x000e620000000800 */
[C---:B------:R-:W-:Y:S01]  /*11860*/  R2UR UR10, R7.reuse ;  /* 0x00000000070a72ca */ /* 0x040fe200000e0000 */
[----:B------:R-:W-:Y:S01]  /*11870*/  ULDC.64 UR12, c[0x0][0xaa0] ;  /* 0x0002a800000c7ab9 */ /* 0x000fe20000000a00 */
[----:B------:R-:W-:Y:S01]  /*11880*/  R2UR UR14, R7 ;  /* 0x00000000070e72ca */ /* 0x000fe200000e0000 */
[----:B------:R-:W-:Y:S01]  /*11890*/  UIMAD UR9, UR20, UR12, URZ ;  /* 0x0000000c140972a4 */ /* 0x000fe2000f8e023f */
[----:B------:R-:W-:Y:S01]  /*118a0*/  R2UR UR15, R196 ;  /* 0x00000000c40f72ca */ /* 0x000fe200000e0000 */
[----:B------:R-:W-:Y:S01]  /*118b0*/  IMAD R2, R193, 0x20, R220 ;  /* 0x00000020c1027824 */ /* 0x000fe200078e02dc */
[----:B------:R-:W-:Y:S01]  /*118c0*/  BSSY B1, `(.L_x_1242) ;  /* 0x0000044000017945 */ /* 0x000fe20003800000 */
[----:B------:R-:W-:Y:S01]  /*118d0*/  VIADD R10, R22, 0x40 ;  /* 0x00000040160a7836 */ /* 0x000fe20000000000 */
[----:B------:R-:W-:Y:S01]  /*118e0*/  SHF.R.S32.HI R8, RZ, 0x1f, R192 ;  /* 0x0000001fff087819 */ /* 0x000fe200000114c0 */
[----:B------:R-:W-:-:S03]  /*118f0*/  VIADD R6, R2, UR39 ;  /* 0x0000002702067c36 */ /* 0x000fc60008000000 */
[----:B------:R-:W-:Y:S01]  /*11900*/  SHF.R.S32.HI R12, RZ, 0x1f, R10 ;  /* 0x0000001fff0c7819 */ /* 0x000fe2000001140a */
[----:B------:R-:W-:Y:S01]  /*11910*/  UIMAD.WIDE.U32 UR10, UR10, UR12, URZ ;  /* 0x0000000c0a0a72a5 */ /* 0x000fe2000f8e003f */
[----:B0-----:R-:W-:Y:S01]  /*11920*/  IMAD.MOV.U32 R5, RZ, RZ, R6 ;  /* 0x000000ffff057224 */ /* 0x001fe200078e0006 */
[----:B------:R-:W-:-:S03]  /*11930*/  UIMAD UR9, UR14, UR13, UR9 ;  /* 0x0000000d0e0972a4 */ /* 0x000fc6000f8e0209 */
[----:B------:R-:W-:Y:S01]  /*11940*/  ULDC.64 UR12, c[0x0][0xae8] ;  /* 0x0002ba00000c7ab9 */ /* 0x000fe20000000a00 */
[----:B------:R-:W-:Y:S01]  /*11950*/  UIADD3 UR11, UR11, UR9, URZ ;  /* 0x000000090b0b7290 */ /* 0x000fe2000fffe03f */
[----:B-1----:R-:W-:-:S03]  /*11960*/  ISETP.NE.AND P0, PT, R11, 0x1, PT ;  /* 0x000000010b00780c */ /* 0x002fc60003f05270 */
[----:B------:R-:W-:-:S04]  /*11970*/  UIMAD.WIDE.U32 UR10, UR15, UR12, UR10 ;  /* 0x0000000c0f0a72a5 */ /* 0x000fc8000f8e000a */
[----:B------:R-:W-:-:S03]  /*11980*/  UIMAD UR9, UR15, UR13, UR11 ;  /* 0x0000000d0f0972a4 */ /* 0x000fc6000f8e020b */
[----:B------:R-:W-:Y:S02]  /*11990*/  ULDC.64 UR12, c[0x0][0xaf0] ;  /* 0x0002bc00000c7ab9 */ /* 0x000fe40000000a00 */
[----:B------:R-:W-:Y:S01]  /*119a0*/  UIMAD UR8, UR8, UR12, URZ ;  /* 0x0000000c080872a4 */ /* 0x000fe2000f8e023f */
[----:B------:R-:W0:Y:S03]  /*119b0*/  @P0 LDC R3, c[0x0][0xbec] ;  /* 0x0002fb00ff030b82 */ /* 0x000e260000000800 */
[----:B------:R-:W-:-:S03]  /*119c0*/  UIMAD UR11, UR4, UR13, UR8 ;  /* 0x0000000d040b72a4 */ /* 0x000fc6000f8e0208 */
[----:B------:R-:W-:Y:S02]  /*119d0*/  UMOV UR8, UR10 ;  /* 0x0000000a00087c82 */ /* 0x000fe40008000000 */
[----:B------:R-:W-:Y:S01]  /*119e0*/  UIMAD.WIDE.U32 UR8, UR4, UR12, UR8 ;  /* 0x0000000c040872a5 */ /* 0x000fe2000f8e0008 */
[----:B------:R-:W1:Y:S03]  /*119f0*/  @P0 LDC R7, c[0x0][0xbf0] ;  /* 0x0002fc00ff070b82 */ /* 0x000e660000000800 */
[----:B------:R-:W-:-:S03]  /*11a00*/  UIADD3 UR4, UR9, UR11, URZ ;  /* 0x0000000b09047290 */ /* 0x000fc6000fffe03f */
[----:B------:R-:W-:Y:S01]  /*11a10*/  ULDC.64 UR10, c[0x0][0xae0] ;  /* 0x0002b800000a7ab9 */ /* 0x000fe20000000a00 */
[----:B0-----:R-:W-:-:S04]  /*11a20*/  @P0 IMAD.HI.U32 R2, R6, R3, RZ ;  /* 0x0000000306020227 */ /* 0x001fc800078e00ff */
[----:B------:R-:W-:Y:S02]  /*11a30*/  IMAD.U32 R3, RZ, RZ, UR9 ;  /* 0x00000009ff037e24 */ /* 0x000fe4000f8e00ff */
[----:B------:R-:W-:Y:S01]  /*11a40*/  IMAD.U32 R3, RZ, RZ, UR4 ;  /* 0x00000004ff037e24 */ /* 0x000fe2000f8e00ff */
[----:B-1----:R-:W-:-:S04]  /*11a50*/  @P0 SHF.R.U32.HI R5, RZ, R7, R2 ;  /* 0x00000007ff050219 */ /* 0x002fc80000011602 */
[--C-:B------:R-:W-:Y:S01]  /*11a60*/  SHF.R.S32.HI R2, RZ, 0x1f, R5.reuse ;  /* 0x0000001fff027819 */ /* 0x100fe20000011405 */
[----:B------:R-:W-:-:S04]  /*11a70*/  IMAD.MOV R7, RZ, RZ, -R5 ;  /* 0x000000ffff077224 */ /* 0x000fc800078e0a05 */
[----:B------:R-:W-:Y:S02]  /*11a80*/  IMAD R4, R2, UR10, RZ ;  /* 0x0000000a02047c24 */ /* 0x000fe4000f8e02ff */
[----:B------:R-:W-:Y:S02]  /*11a90*/  IMAD R7, R11, R7, R6 ;  /* 0x000000070b077224 */ /* 0x000fe400078e0206 */
[----:B------:R-:W-:Y:S01]  /*11aa0*/  IMAD.U32 R2, RZ, RZ, UR8 ;  /* 0x00000008ff027e24 */ /* 0x000fe2000f8e00ff */
[----:B------:R-:W-:Y:S01]  /*11ab0*/  ULDC.64 UR8, c[0x0][0xad8] ;  /* 0x0002b60000087ab9 */ /* 0x000fe20000000a00 */
[C---:B------:R-:W-:Y:S01]  /*11ac0*/  IMAD R9, R5.reuse, UR11, R4 ;  /* 0x0000000b05097c24 */ /* 0x040fe2000f8e0204 */
[----:B------:R-:W-:Y:S01]  /*11ad0*/  SHF.R.S32.HI R4, RZ, 0x1f, R7 ;  /* 0x0000001fff047819 */ /* 0x000fe20000011407 */
[----:B------:R-:W-:-:S04]  /*11ae0*/  IMAD.WIDE.U32 R2, R5, UR10, R2 ;  /* 0x0000000a05027c25 */ /* 0x000fc8000f8e0002 */
[----:B------:R-:W-:Y:S01]  /*11af0*/  IMAD.IADD R3, R3, 0x1, R9 ;  /* 0x0000000103037824 */ /* 0x000fe200078e0209 */
[----:B------:R-:W-:Y:S01]  /*11b00*/  SHF.R.S32.HI R9, RZ, 0x1f, R22 ;  /* 0x0000001fff097819 */ /* 0x000fe20000011416 */
[----:B------:R-:W-:Y:S02]  /*11b10*/  IMAD R4, R4, UR8, RZ ;  /* 0x0000000804047c24 */ /* 0x000fe4000f8e02ff */
[----:B------:R-:W-:Y:S02]  /*11b20*/  VIADD R6, R220, UR39 ;  /* 0x00000027dc067c36 */ /* 0x000fe40008000000 */
[----:B------:R-:W-:Y:S02]  /*11b30*/  IMAD R11, R0, R11, RZ ;  /* 0x0000000b000b7224 */ /* 0x000fe400078e02ff */
[C---:B------:R-:W-:Y:S02]  /*11b40*/  IMAD R5, R7.reuse, UR9, R4 ;  /* 0x0000000907057c24 */ /* 0x040fe4000f8e0204 */
[----:B------:R-:W-:Y:S01]  /*11b50*/  IMAD.WIDE.U32 R2, R7, UR8, R2 ;  /* 0x0000000807027c25 */ /* 0x000fe2000f8e0002 */
[----:B------:R-:W-:Y:S01]  /*11b60*/  ISETP.GE.AND P2, PT, R6, R11, PT ;  /* 0x0000000b0600720c */ /* 0x000fe20003f46270 */
[----:B------:R-:W-:-:S02]  /*11b70*/  ULDC.64 UR8, c[0x0][0xa80] ;  /* 0x0002a00000087ab9 */ /* 0x000fc40000000a00 */
[----:B------:R-:W-:Y:S01]  /*11b80*/  IMAD.IADD R3, R3, 0x1, R5 ;  /* 0x0000000103037824 */ /* 0x000fe200078e0205 */
[----:B------:R-:W-:Y:S01]  /*11b90*/  LEA R4, P3, R2, UR8, 0x1 ;  /* 0x0000000802047c11 */ /* 0x000fe2000f8608ff */
[----:B------:R-:W-:-:S03]  /*11ba0*/  VIADD R0, R6, 0x20 ;  /* 0x0000002006007836 */ /* 0x000fc60000000000 */
[----:B------:R-:W-:Y:S01]  /*11bb0*/  LEA.HI.X R5, R2, UR9, R3, 0x1, P3 ;  /* 0x0000000902057c11 */ /* 0x000fe200098f0c03 */
[----:B------:R0:W1:Y:S01]  /*11bc0*/  SHFL.IDX PT, R7, R4, RZ, 0x181f ;  /* 0x00181fff04077589 */ /* 0x00006200000e0000 */
[-C--:B------:R-:W-:Y:S01]  /*11bd0*/  ISETP.GE.AND P1, PT, R0, R11.reuse, PT ;  /* 0x0000000b0000720c */ /* 0x080fe20003f26270 */
[----:B------:R-:W-:Y:S02]  /*11be0*/  VIADD R0, R6, 0x40 ;  /* 0x0000004006007836 */ /* 0x000fe40000000000 */
[----:B------:R0:W2:Y:S03]  /*11bf0*/  SHFL.IDX PT, R3, R5, RZ, 0x181f ;  /* 0x00181fff05037589 */ /* 0x0000a600000e0000 */
[----:B------:R-:W-:Y:S01]  /*11c00*/  ISETP.GE.AND P0, PT, R0, R11, PT ;  /* 0x0000000b0000720c */ /* 0x000fe20003f06270 */
[----:B------:R-:W-:-:S12]  /*11c10*/  @P2 BRA `(.L_x_1243) ;  /* 0x0000000000382947 */ /* 0x000fd80003800000 */
        /* <DEDUP_REMOVED lines=14> */
.L_x_1243:
[----:B------:R-:W-:Y:S05]  /*11d00*/  BSYNC B1 ;  /* 0x0000000000017941 */ /* 0x000fea0003800000 */
.L_x_1242:
[----:B--23--:R2:W3:Y:S01]  /*11d10*/  SHFL.IDX PT, R3, R5, 0x1, 0x181f ;  /* 0x00381f0005037f89 */ /* 0x00c4e200000e0000 */
[----:B------:R-:W-:Y:S03]  /*11d20*/  BSSY B1, `(.L_x_1244) ;  /* 0x0000011000017945 */ /* 0x000fe60003800000 */
[----:B-1----:R2:W1:Y:S01]  /*11d30*/  SHFL.IDX PT, R7, R4, 0x1, 0x181f ;  /* 0x00381f0004077f89 */ /* 0x00246200000e0000 */
        /* <DEDUP_REMOVED lines=9> */
[-C--:B---3--:R-:W-:Y:S02]  /*11dd0*/  @!P4 LEA.HI.X R15, R22, R3.reuse, R9, 0x1, P1 ;  /* 0x00000003160fc211 */ /* 0x088fe400008f0c09 */
[-C--:B------:R-:W-:Y:S02]  /*11de0*/  @!P5 LEA.HI.X R17, R10, R3.reuse, R12, 0x1, P2 ;  /* 0x000000030a11d211 */ /* 0x080fe400010f0c0c */
[----:B------:R-:W-:Y:S01]  /*11df0*/  @!P6 LEA.HI.X R3, R192, R3, R8, 0x1, P3 ;  /* 0x00000003c003e211 */ /* 0x000fe200018f0c08 */
[----:B------:R4:W-:Y:S04]  /*11e00*/  @!P4 ST.E.128 desc[UR8][R14.64], RZ ;  /* 0x000000ff0e00c985 */ /* 0x0009e8000c101d08 */
[----:B------:R4:W-:Y:S04]  /*11e10*/  @!P5 ST.E.128 desc[UR8][R16.64], RZ ;  /* 0x000000ff1000d985 */ /* 0x0009e8000c101d08 */
[----:B------:R4:W-:Y:S02]  /*11e20*/  @!P6 ST.E.128 desc[UR8][R2.64], RZ ;  /* 0x000000ff0200e985 */ /* 0x0009e4000c101d08 */
.L_x_1245:
[----:B------:R-:W-:Y:S05]  /*11e30*/  BSYNC B1 ;  /* 0x0000000000017941 */ /* 0x000fea0003800000 */
.L_x_1244:
[----:B---34-:R3:W4:Y:S01]  /*11e40*/  SHFL.IDX PT, R3, R5, 0x2, 0x181f ;  /* 0x00581f0005037f89 */ /* 0x01872200000e0000 */
        /* <DEDUP_REMOVED lines=17> */
.L_x_1247:
[----:B------:R-:W-:Y:S05]  /*11f60*/  BSYNC B1 ;  /* 0x0000000000017941 */ /* 0x000fea0003800000 */
.L_x_1246:
[----:B------:R-:W-:Y:S01]  /*11f70*/  VIADD R0, R6, 0x60 ;  /* 0x0000006006007836 */ /* 0x000fe20000000000 */
[----:B0-23--:R-:W2:Y:S04]  /*11f80*/  SHFL.IDX PT, R5, R5, 0x3, 0x181f ;  /* 0x00781f0005057f89 */ /* 0x00dea800000e0000 */
[----:B------:R-:W-:Y:S01]  /*11f90*/  ISETP.GE.AND P0, PT, R0, R11, PT ;  /* 0x0000000b0000720c */ /* 0x000fe20003f06270 */
[----:B-1--4-:R1:W3:-:S12]  /*11fa0*/  SHFL.IDX PT, R3, R4, 0x3, 0x181f ;  /* 0x00781f0004037f89 */ /* 0x0122d800000e0000 */
[----:B-1----:R-:W-:Y:S05]  /*11fb0*/  @P0 BRA `(.L_x_1236) ;  /* 0x0000000000380947 */ /* 0x002fea0003800000 */
[----:B------:R-:W-:Y:S01]  /*11fc0*/  ULDC UR4, c[0x0][0xac8] ;  /* 0x0002b20000047ab9 */ /* 0x000fe20000000800 */
[----:B------:R-:W-:Y:S01]  /*11fd0*/  ULDC.64 UR8, c[0x0][0x208] ;  /* 0x0000820000087ab9 */ /* 0x000fe20000000a00 */
[----:B------:R-:W-:Y:S02]  /*11fe0*/  ISETP.GE.AND P3, PT, R22, UR4, PT ;  /* 0x0000000416007c0c */ /* 0x000fe4000bf66270 */
[----:B------:R-:W-:Y:S02]  /*11ff0*/  ISETP.GE.AND P4, PT, R10, UR4, PT ;  /* 0x000000040a007c0c */ /* 0x000fe4000bf86270 */
[----:B------:R-:W-:-:S09]  /*12000*/  ISETP.GE.AND P5, PT, R192, UR4, PT ;  /* 0x00000004c0007c0c */ /* 0x000fd2000bfa6270 */
[-C--:B---3--:R-:W-:Y:S02]  /*12010*/  @!P3 LEA R6, P0, R22, R3.reuse, 0x1 ;  /* 0x000000031606b211 */ /* 0x088fe400078008ff */
[-C--:B------:R-:W-:Y:S02]  /*12020*/  @!P4 LEA R14, P1, R10, R3.reuse, 0x1 ;  /* 0x000000030a0ec211 */ /* 0x080fe400078208ff */
[----:B------:R-:W-:Y:S02]  /*12030*/  @!P5 LEA R2, P2, R192, R3, 0x1 ;  /* 0x00000003c002d211 */ /* 0x000fe400078408ff */
[-C--:B--2---:R-:W-:Y:S02]  /*12040*/  @!P3 LEA.HI.X R7, R22, R5.reuse, R9, 0x1, P0 ;  /* 0x000000051607b211 */ /* 0x084fe400000f0c09 */
[-C--:B------:R-:W-:Y:S02]  /*12050*/  @!P4 LEA.HI.X R15, R10, R5.reuse, R12, 0x1, P1 ;  /* 0x000000050a0fc211 */ /* 0x080fe400008f0c0c */
[----:B------:R-:W-:Y:S01]  /*12060*/  @!P5 LEA.HI.X R3, R192, R5, R8, 0x1, P2 ;  /* 0x00000005c003d211 */ /* 0x000fe200010f0c08 */
[----:B------:R1:W-:Y:S04]  /*12070*/  @!P3 ST.E.128 desc[UR8][R6.64], RZ ;  /* 0x000000ff0600b985 */ /* 0x0003e8000c101d08 */
[----:B------:R1:W-:Y:S04]  /*12080*/  @!P4 ST.E.128 desc[UR8][R14.64], RZ ;  /* 0x000000ff0e00c985 */ /* 0x0003e8000c101d08 */
[----:B------:R1:W-:Y:S02]  /*12090*/  @!P5 ST.E.128 desc[UR8][R2.64], RZ ;  /* 0x000000ff0200d985 */ /* 0x0003e4000c101d08 */
.L_x_1236:
[----:B------:R-:W-:Y:S05]  /*120a0*/  BSYNC B0 ;  /* 0x0000000000007941 */ /* 0x000fea0003800000 */
.L_x_1226:
[----:B------:R-:W-:Y:S02]  /*120b0*/  ULDC UR4, c[0x0][0xc3c] ;  /* 0x00030f0000047ab9 */ /* 0x000fe40000000800 */
[----:B------:R-:W-:-:S06]  /*120c0*/  UISETP.GE.AND UP0, UPT, UR6, UR4, UPT ;  /* 0x000000040600728c */ /* 0x000fcc000bf06270 */
[----:B------:R-:W-:-:S13]  /*120d0*/  PLOP3.LUT P0, PT, PT, PT, UP0, 0x80, 0x0 ;  /* 0x000000000000781c */ /* 0x000fda0003f0f008 */
[----:B------:R-:W-:Y:S05]  /*120e0*/  @!P0 BRA `(.L_x_1248) ;  /* 0xfffffef0000c8947 */ /* 0x000fea000383ffff */
[----:B------:R-:W-:Y:S05]  /*120f0*/  EXIT ;  /* 0x000000000000794d */ /* 0x000fea0003800000 */
.L_x_1143:
[----:B------:R-:W-:-:S08]  /*12100*/  NOP ;  /* 0x0000000000007918 */ /* 0x000fd00000000000 */
[----:B0-----:R-:W0:-:S00]  /*12110*/  USETMAXREG.DEALLOC.CTAPOOL 0x18 ;  /* 0x00000018000079c8 */ /* 0x001e0000080e0500 */
[----:B0-----:R-:W-:Y:S01]  /*12120*/  LOP3.LUT R0, R0, 0x3, RZ, 0xc0, !PT ;  /* 0x0000000300007812 */ /* 0x001fe200078ec0ff */
[----:B------:R-:W-:Y:S01]  /*12130*/  IMAD.MOV.U32 R7, RZ, RZ, RZ ;  /* 0x000000ffff077224 */ /* 0x000fe200078e00ff */
[----:B------:R-:W-:-:S04]  /*12140*/  LOP3.LUT R18, R18, 0xfffffffd, RZ, 0xc0, !PT ;  /* 0xfffffffd12127812 */ /* 0x000fc800078ec0ff */
[----:B------:R-:W0:Y:S02]  /*12150*/  SHFL.IDX PT, R0, R0, RZ, 0x1f ;  /* 0x00001fff00007589 */ /* 0x000e2400000e0000 */
[----:B0-----:R-:W-:-:S13]  /*12160*/  ISETP.NE.AND P0, PT, R0, RZ, PT ;  /* 0x000000ff0000720c */ /* 0x001fda0003f05270 */
[----:B------:R-:W-:Y:S01]  /*12170*/  @P0 LOP3.LUT R18, R18, 0x2, RZ, 0xfc, !PT ;  /* 0x0000000212120812 */ /* 0x000fe200078efcff */
[----:B------:R-:W-:Y:S06]  /*12180*/  @!P0 BRA `(.L_x_1249) ;  /* 0x0000000000248947 */ /* 0x000fec0003800000 */
[----:B------:R-:W0:Y:S08]  /*12190*/  S2UR UR5, SR_CgaCtaId ;  /* 0x00000000000579c3 */ /* 0x000e300000008800 */
[----:B------:R-:W-:Y:S06]  /*121a0*/  BAR.SYNC.DEFER_BLOCKING 0x5, 0x180 ;  /* 0x0146000000007b1d */ /* 0x000fec0000010000 */
[----:B------:R-:W-:-:S02]  /*121b0*/  UMOV UR4, 0x400 ;  /* 0x0000040000047882 */ /* 0x000fc40000000000 */
[----:B0-----:R-:W-:-:S09]  /*121c0*/  ULEA UR4, UR5, UR4, 0x18 ;  /* 0x0000000405047291 */ /* 0x001fd2000f8ec03f */
[----:B------:R-:W0:Y:S04]  /*121d0*/  LDS.128 R8, [UR4+0x308d0] ;  /* 0x0308d004ff087984 */ /* 0x000e280008000c00 */
[----:B0-----:R3:W-:Y:S04]  /*121e0*/  STL.64 [R1], R8 ;  /* 0x0000000801007387 */ /* 0x0017e80000100a00 */
[----:B------:R3:W-:Y:S01]  /*121f0*/  STL.64 [R1+0x8], R10 ;  /* 0x0000080a01007387 */ /* 0x0007e20000100a00 */
[----:B------:R-:W-:Y:S06]  /*12200*/  BAR.ARV 0x4, 0x180 ;  /* 0x0106000000007b1d */ /* 0x000fec0000002000 */
[----:B------:R-:W-:Y:S05]  /*12210*/  BRA `(.L_x_1250) ;  /* 0x0000000c00bc7947 */ /* 0x000fea0003800000 */
.L_x_1249:
[----:B------:R-:W-:Y:S01]  /*12220*/  LOP3.LUT R0, R6, 0x1f, RZ, 0xc0, !PT ;  /* 0x0000001f06007812 */ /* 0x000fe200078ec0ff */
[----:B------:R-:W-:Y:S01]  /*12230*/  ULDC UR4, c[0x0][0xc3c] ;  /* 0x00030f0000047ab9 */ /* 0x000fe20000000800 */
[----:B------:R-:W-:Y:S01]  /*12240*/  ULDC.64 UR6, c[0x0][0x208] ;  /* 0x0000820000067ab9 */ /* 0x000fe20000000a00 */
[----:B------:R-:W-:Y:S01]  /*12250*/  IMAD.MOV.U32 R8, RZ, RZ, RZ ;  /* 0x000000ffff087224 */ /* 0x000fe200078e00ff */
[----:B------:R-:W-:Y:S01]  /*12260*/  ISETP.NE.AND P0, PT, R0, 0x1f, PT ;  /* 0x0000001f0000780c */ /* 0x000fe20003f05270 */
[----:B------:R-:W-:-:S03]  /*12270*/  ULDC UR5, c[0x0][0xc38] ;  /* 0x00030e0000057ab9 */ /* 0x000fc60000000800 */
[----:B------:R-:W-:-:S13]  /*12280*/  ISETP.GE.OR P1, PT, R0, UR4, !P0 ;  /* 0x0000000400007c0c */ /* 0x000fda000c726670 */
[----:B------:R-:W0:Y:S08]  /*12290*/  @!P1 LDC.64 R2, c[0x0][0xc80] ;  /* 0x00032000ff029b82 */ /* 0x000e300000000a00 */
        /* <DEDUP_REMOVED lines=36> */
.L_x_1253:
        /* <DEDUP_REMOVED lines=39> */
[----:B------:R-:W-:-:S07]  /*12750*/  IMAD.MOV.U32 R5, RZ, RZ, R2 ;  /* 0x000000ffff057224 */ /* 0x000fce00078e0002 */
.L_x_1251:
[----:B------:R-:W-:Y:S02]  /*12760*/  IMAD.IADD R10, R9, 0x1, -R4 ;  /* 0x00000001090a7824 */ /* 0x000fe400078e0a04 */
[----:B------:R-:W-:Y:S02]  /*12770*/  IMAD.MOV.U32 R3, RZ, RZ, RZ ;  /* 0x000000ffff037224 */ /* 0x000fe400078e00ff */
[----:B------:R-:W-:-:S05]  /*12780*/  IMAD R2, R5, UR5, R10 ;  /* 0x0000000505027c24 */ /* 0x000fca000f8e020a */
[----:B------:R-:W-:-:S13]  /*12790*/  ISETP.GT.AND P0, PT, R2, UR6, PT ;  /* 0x0000000602007c0c */ /* 0x000fda000bf04270 */
[----:B------:R-:W-:-:S04]  /*127a0*/  VOTE.ANY R2, PT, !P0 ;  /* 0x0000000000027806 */ /* 0x000fc800040e0100 */
[----:B------:R-:W0:Y:S01]  /*127b0*/  POPC R9, R2 ;  /* 0x0000000200097309 */ /* 0x000e220000000000 */
[----:B------:R-:W-:Y:S01]  /*127c0*/  ISETP.NE.AND P0, PT, R2, RZ, PT ;  /* 0x000000ff0200720c */ /* 0x000fe20003f05270 */
[----:B0-----:R0:W1:Y:S04]  /*127d0*/  SHFL.IDX PT, R8, R8, R9, 0x1f ;  /* 0x00001f0908087589 */ /* 0x00106800000e0000 */
[----:B------:R0:W2:Y:S08]  /*127e0*/  SHFL.IDX PT, R4, R7, R9, 0x1f ;  /* 0x00001f0907047589 */ /* 0x0000b000000e0000 */
[----:B------:R-:W-:Y:S05]  /*127f0*/  @!P0 BRA `(.L_x_1254) ;  /* 0x0000000000088947 */ /* 0x000fea0003800000 */
[----:B------:R-:W-:-:S05]  /*12800*/  VIADD R2, R9, 0xffffffff ;  /* 0xffffffff09027836 */ /* 0x000fca0000000000 */
[----:B------:R3:W4:Y:S02]  /*12810*/  SHFL.IDX PT, R3, R5, R2, 0x1f ;  /* 0x00001f0205037589 */ /* 0x00072400000e0000 */
.L_x_1254:
[----:B----4-:R-:W-:Y:S01]  /*12820*/  IMAD R3, R3, UR5, R10 ;  /* 0x0000000503037c24 */ /* 0x010fe2000f8e020a */
[----:B-1----:R-:W-:Y:S01]  /*12830*/  ISETP.NE.AND P0, PT, R8, 0x1, PT ;  /* 0x000000010800780c */ /* 0x002fe20003f05270 */
[----:B------:R-:W-:-:S03]  /*12840*/  VIADD R14, R9, UR4 ;  /* 0x00000004090e7c36 */ /* 0x000fc60008000000 */
[----:B------:R1:W-:Y:S01]  /*12850*/  STL [R1], R3 ;  /* 0x0000000301007387 */ /* 0x0003e20000100800 */
[----:B---3--:R-:W-:-:S03]  /*12860*/  IADD3 R5, -R3, UR6, RZ ;  /* 0x0000000603057c10 */ /* 0x008fc6000fffe1ff */
[----:B------:R1:W-:Y:S05]  /*12870*/  STL [R1+0xc], R14 ;  /* 0x00000c0e01007387 */ /* 0x0003ea0000100800 */
[----:B------:R-:W-:Y:S05]  /*12880*/  @!P0 BRA `(.L_x_1255) ;  /* 0x0000000000e08947 */ /* 0x000fea0003800000 */
[----:B0-2---:R-:W-:Y:S02]  /*12890*/  IABS R7, R4 ;  /* 0x0000000400077213 */ /* 0x005fe40000000000 */
[----:B------:R-:W-:Y:S02]  /*128a0*/  IABS R9, R8 ;  /* 0x0000000800097213 */ /* 0x000fe40000000000 */
[----:B------:R-:W0:Y:S01]  /*128b0*/  I2F.RP R10, R7 ;  /* 0x00000007000a7306 */ /* 0x000e220000209400 */
[----:B------:R-:W-:-:S07]  /*128c0*/  IABS R12, R5 ;  /* 0x00000005000c7213 */ /* 0x000fce0000000000 */
[----:B------:R-:W-:Y:S08]  /*128d0*/  I2F.RP R13, R9 ;  /* 0x00000009000d7306 */ /* 0x000ff00000209400 */
[----:B0-----:R-:W1:Y:S02]  /*128e0*/  MUFU.RCP R10, R10 ;  /* 0x0000000a000a7308 */ /* 0x001e640000001000 */
[----:B-1----:R-:W-:-:S06]  /*128f0*/  VIADD R3, R10, 0xffffffe ;  /* 0x0ffffffe0a037836 */ /* 0x002fcc0000000000 */
[----:B------:R-:W0:Y:S02]  /*12900*/  F2I.FTZ.U32.TRUNC.NTZ R3, R3 ;  /* 0x0000000300037305 */ /* 0x000e24000021f000 */
[----:B0-----:R-:W-:-:S04]  /*12910*/  IMAD.MOV R2, RZ, RZ, -R3 ;  /* 0x000000ffff027224 */ /* 0x001fc800078e0a03 */
[----:B------:R-:W-:Y:S02]  /*12920*/  IMAD R11, R2, R7, RZ ;  /* 0x00000007020b7224 */ /* 0x000fe400078e02ff */
[----:B------:R-:W-:-:S04]  /*12930*/  IMAD.MOV.U32 R2, RZ, RZ, RZ ;  /* 0x000000ffff027224 */ /* 0x000fc800078e00ff */
[----:B------:R-:W-:Y:S01]  /*12940*/  IMAD.HI.U32 R11, R3, R11, R2 ;  /* 0x0000000b030b7227 */ /* 0x000fe200078e0002 */
[----:B------:R-:W-:Y:S01]  /*12950*/  IABS R3, R4 ;  /* 0x0000000400037213 */ /* 0x000fe20000000000 */
[----:B------:R-:W0:Y:S04]  /*12960*/  MUFU.RCP R2, R13 ;  /* 0x0000000d00027308 */ /* 0x000e280000001000 */
[----:B------:R-:W-:Y:S02]  /*12970*/  IMAD.MOV R3, RZ, RZ, -R3 ;  /* 0x000000ffff037224 */ /* 0x000fe400078e0a03 */
[----:B------:R-:W-:-:S04]  /*12980*/  IMAD.HI.U32 R10, R11, R12, RZ ;  /* 0x0000000c0b0a7227 */ /* 0x000fc800078e00ff */
[----:B------:R-:W-:-:S05]  /*12990*/  IMAD R12, R10, R3, R12 ;  /* 0x000000030a0c7224 */ /* 0x000fca00078e020c */
[----:B------:R-:W-:Y:S01]  /*129a0*/  ISETP.GT.U32.AND P1, PT, R7, R12, PT ;  /* 0x0000000c0700720c */ /* 0x000fe20003f24070 */
[----:B0-----:R-:W-:-:S06]  /*129b0*/  VIADD R3, R2, 0xffffffe ;  /* 0x0ffffffe02037836 */ /* 0x001fcc0000000000 */
[----:B------:R-:W0:Y:S06]  /*129c0*/  F2I.FTZ.U32.TRUNC.NTZ R3, R3 ;  /* 0x0000000300037305 */ /* 0x000e2c000021f000 */
[----:B------:R-:W-:Y:S02]  /*129d0*/  @!P1 IMAD.IADD R12, R12, 0x1, -R7 ;  /* 0x000000010c0c9824 */ /* 0x000fe400078e0a07 */
[----:B------:R-:W-:Y:S01]  /*129e0*/  @!P1 VIADD R10, R10, 0x1 ;  /* 0x000000010a0a9836 */ /* 0x000fe20000000000 */
[----:B------:R-:W-:Y:S02]  /*129f0*/  ISETP.NE.AND P1, PT, R4, RZ, PT ;  /* 0x000000ff0400720c */ /* 0x000fe40003f25270 */
[----:B------:R-:W-:Y:S01]  /*12a00*/  ISETP.GE.U32.AND P0, PT, R12, R7, PT ;  /* 0x000000070c00720c */ /* 0x000fe20003f06070 */
[----:B0-----:R-:W-:-:S04]  /*12a10*/  IMAD.MOV R2, RZ, RZ, -R3 ;  /* 0x000000ffff027224 */ /* 0x001fc800078e0a03 */
[----:B------:R-:W-:Y:S02]  /*12a20*/  IMAD R7, R2, R9, RZ ;  /* 0x0000000902077224 */ /* 0x000fe400078e02ff */
[----:B------:R-:W-:-:S06]  /*12a30*/  IMAD.MOV.U32 R2, RZ, RZ, RZ ;  /* 0x000000ffff027224 */ /* 0x000fcc00078e00ff */
[----:B------:R-:W-:Y:S02]  /*12a40*/  @P0 VIADD R10, R10, 0x1 ;  /* 0x000000010a0a0836 */ /* 0x000fe40000000000 */
[----:B------:R-:W-:Y:S01]  /*12a50*/  IMAD.HI.U32 R7, R3, R7, R2 ;  /* 0x0000000703077227 */ /* 0x000fe200078e0002 */
[----:B------:R-:W-:Y:S02]  /*12a60*/  LOP3.LUT R2, R5, R4, RZ, 0x3c, !PT ;  /* 0x0000000405027212 */ /* 0x000fe400078e3cff */
[----:B------:R-:W-:Y:S02]  /*12a70*/  IABS R3, R8 ;  /* 0x0000000800037213 */ /* 0x000fe40000000000 */
[----:B------:R-:W-:-:S03]  /*12a80*/  ISETP.GE.AND P2, PT, R2, RZ, PT ;  /* 0x000000ff0200720c */ /* 0x000fc60003f46270 */
[----:B------:R-:W-:-:S10]  /*12a90*/  IMAD.MOV R3, RZ, RZ, -R3 ;  /* 0x000000ffff037224 */ /* 0x000fd400078e0a03 */
[----:B------:R-:W-:Y:S01]  /*12aa0*/  @!P2 IMAD.MOV R10, RZ, RZ, -R10 ;  /* 0x000000ffff0aa224 */ /* 0x000fe200078e0a0a */
[----:B------:R-:W-:-:S04]  /*12ab0*/  @!P1 LOP3.LUT R10, RZ, R4, RZ, 0x33, !PT ;  /* 0x00000004ff0a9212 */ /* 0x000fc800078e33ff */
        /* <DEDUP_REMOVED lines=9> */
[----:B------:R-:W-:Y:S01]  /*12b50*/  ISETP.GE.AND P2, PT, R2, RZ, PT ;  /* 0x000000ff0200720c */ /* 0x000fe20003f46270 */
[----:B------:R-:W-:-:S04]  /*12b60*/  IMAD.MOV R2, RZ, RZ, -R10 ;  /* 0x000000ffff027224 */ /* 0x000fc800078e0a0a */
[----:B------:R-:W-:Y:S02]  /*12b70*/  IMAD R2, R4, R2, R5 ;  /* 0x0000000204027224 */ /* 0x000fe400078e0205 */
[----:B------:R-:W-:-:S06]  /*12b80*/  @P0 VIADD R7, R7, 0x1 ;  /* 0x0000000107070836 */ /* 0x000fcc0000000000 */
[----:B------:R-:W-:Y:S01]  /*12b90*/  @!P2 IMAD.MOV R7, RZ, RZ, -R7 ;  /* 0x000000ffff07a224 */ /* 0x000fe200078e0a07 */
[----:B------:R-:W-:-:S05]  /*12ba0*/  @!P1 LOP3.LUT R7, RZ, R8, RZ, 0x33, !PT ;  /* 0x00000008ff079212 */ /* 0x000fca00078e33ff */
[--C-:B------:R-:W-:Y:S02]  /*12bb0*/  IMAD.MOV R3, RZ, RZ, -R7.reuse ;  /* 0x000000ffff037224 */ /* 0x100fe400078e0a07 */
[C---:B------:R-:W-:Y:S02]  /*12bc0*/  IMAD R7, R8.reuse, 0x1000000, R7 ;  /* 0x0100000008077824 */ /* 0x040fe400078e0207 */
[----:B------:R-:W-:-:S04]  /*12bd0*/  IMAD R8, R8, R3, R10 ;  /* 0x0000000308087224 */ /* 0x000fc800078e020a */
[----:B------:R-:W-:-:S05]  /*12be0*/  IMAD R3, R8, 0x10000, R7 ;  /* 0x0001000008037824 */ /* 0x000fca00078e0207 */
[----:B------:R0:W-:Y:S01]  /*12bf0*/  STL [R1+0x8], R3 ;  /* 0x0000080301007387 */ /* 0x0001e20000100800 */
[----:B------:R-:W-:Y:S05]  /*12c00*/  BRA `(.L_x_1256) ;  /* 0x0000000000f87947 */ /* 0x000fea0003800000 */
.L_x_1255:
[----:B-1----:R-:W1:Y:S01]  /*12c10*/  LDC.64 R2, c[0x0][0xc90] ;  /* 0x00032400ff027b82 */ /* 0x002e620000000a00 */
[----:B------:R-:W-:Y:S01]  /*12c20*/  ULDC.64 UR6, c[0x0][0x208] ;  /* 0x0000820000067ab9 */ /* 0x000fe20000000a00 */
[----:B-1----:R-:W-:-:S05]  /*12c30*/  IMAD.WIDE R2, R14, 0x4, R2 ;  /* 0x000000040e027825 */ /* 0x002fca00078e0202 */
[----:B0-----:R0:W2:Y:S02]  /*12c40*/  LDG.E R7, desc[UR6][R2.64] ;  /* 0x0000000602077981 */ /* 0x0010a4000c1e1900 */
[----:B0-----:R-:W-:Y:S02]  /*12c50*/  IMAD.MOV.U32 R2, RZ, RZ, RZ ;  /* 0x000000ffff027224 */ /* 0x001fe400078e00ff */
[----:B--2---:R-:W-:-:S05]  /*12c60*/  IMAD R8, R4, R7, RZ ;  /* 0x0000000704087224 */ /* 0x004fca00078e02ff */
[----:B------:R-:W-:-:S04]  /*12c70*/  IABS R9, R8 ;  /* 0x0000000800097213 */ /* 0x000fc80000000000 */
[----:B------:R-:W0:Y:S08]  /*12c80*/  I2F.RP R10, R9 ;  /* 0x00000009000a7306 */ /* 0x000e300000209400 */
[----:B0-----:R-:W0:Y:S02]  /*12c90*/  MUFU.RCP R10, R10 ;  /* 0x0000000a000a7308 */ /* 0x001e240000001000 */
[----:B0-----:R-:W-:-:S06]  /*12ca0*/  VIADD R11, R10, 0xffffffe ;  /* 0x0ffffffe0a0b7836 */ /* 0x001fcc0000000000 */
[----:B------:R-:W0:Y:S02]  /*12cb0*/  F2I.FTZ.U32.TRUNC.NTZ R3, R11 ;  /* 0x0000000b00037305 */ /* 0x000e24000021f000 */
[----:B0-----:R-:W-:-:S04]  /*12cc0*/  IMAD.MOV R12, RZ, RZ, -R3 ;  /* 0x000000ffff0c7224 */ /* 0x001fc800078e0a03 */
[----:B------:R-:W-:-:S04]  /*12cd0*/  IMAD R13, R12, R9, RZ ;  /* 0x000000090c0d7224 */ /* 0x000fc800078e02ff */
[----:B------:R-:W-:Y:S01]  /*12ce0*/  IMAD.HI.U32 R2, R3, R13, R2 ;  /* 0x0000000d03027227 */ /* 0x000fe200078e0002 */
[----:B------:R-:W-:Y:S02]  /*12cf0*/  IABS R13, R5 ;  /* 0x00000005000d7213 */ /* 0x000fe40000000000 */
[----:B------:R-:W-:-:S03]  /*12d00*/  IABS R3, R8 ;  /* 0x0000000800037213 */ /* 0x000fc60000000000 */
[----:B------:R-:W-:-:S04]  /*12d10*/  IMAD.HI.U32 R2, R2, R13, RZ ;  /* 0x0000000d02027227 */ /* 0x000fc800078e00ff */
[----:B------:R-:W-:-:S04]  /*12d20*/  IMAD.MOV R3, RZ, RZ, -R3 ;  /* 0x000000ffff037224 */ /* 0x000fc800078e0a03 */
        /* <DEDUP_REMOVED lines=11> */
[----:B------:R-:W-:Y:S02]  /*12de0*/  IMAD R9, R7, R2, RZ ;  /* 0x0000000207097224 */ /* 0x000fe400078e02ff */
[----:B------:R-:W-:Y:S02]  /*12df0*/  IMAD.MOV R2, RZ, RZ, -R2 ;  /* 0x000000ffff027224 */ /* 0x000fe400078e0a02 */
[----:B------:R-:W-:Y:S02]  /*12e00*/  IMAD.MOV R10, RZ, RZ, -R9 ;  /* 0x000000ffff0a7224 */ /* 0x000fe400078e0a09 */
[----:B------:R-:W-:Y:S02]  /*12e10*/  IMAD R8, R8, R2, R5 ;  /* 0x0000000208087224 */ /* 0x000fe400078e0205 */
[----:B------:R-:W-:Y:S01]  /*12e20*/  IMAD.MOV.U32 R2, RZ, RZ, RZ ;  /* 0x000000ffff027224 */ /* 0x000fe200078e00ff */
[----:B------:R-:W-:Y:S02]  /*12e30*/  VIADDMNMX R7, R10, UR5, R7, PT ;  /* 0x000000050a077c46 */ /* 0x000fe4000b800107 */
[----:B------:R-:W-:-:S02]  /*12e40*/  IADD3 R9, R9, 0x1000000, R8 ;  /* 0x0100000009097810 */ /* 0x000fc40007ffe008 */
[----:B------:R-:W-:-:S04]  /*12e50*/  IABS R10, R7 ;  /* 0x00000007000a7213 */ /* 0x000fc80000000000 */
[----:B------:R-:W0:Y:S08]  /*12e60*/  I2F.RP R11, R10 ;  /* 0x0000000a000b7306 */ /* 0x000e300000209400 */
[----:B0-----:R-:W0:Y:S02]  /*12e70*/  MUFU.RCP R11, R11 ;  /* 0x0000000b000b7308 */ /* 0x001e240000001000 */
[----:B0-----:R-:W-:Y:S01]  /*12e80*/  VIADD R3, R11, 0xffffffe ;  /* 0x0ffffffe0b037836 */ /* 0x001fe20000000000 */
[----:B------:R-:W-:-:S05]  /*12e90*/  IABS R11, R7 ;  /* 0x00000007000b7213 */ /* 0x000fca0000000000 */
[----:B------:R-:W0:Y:S02]  /*12ea0*/  F2I.FTZ.U32.TRUNC.NTZ R3, R3 ;  /* 0x0000000300037305 */ /* 0x000e24000021f000 */
[----:B0-----:R-:W-:-:S04]  /*12eb0*/  IMAD.MOV R5, RZ, RZ, -R3 ;  /* 0x000000ffff057224 */ /* 0x001fc800078e0a03 */
[----:B------:R-:W-:-:S04]  /*12ec0*/  IMAD R5, R5, R10, RZ ;  /* 0x0000000a05057224 */ /* 0x000fc800078e02ff */
[----:B------:R-:W-:Y:S01]  /*12ed0*/  IMAD.HI.U32 R2, R3, R5, R2 ;  /* 0x0000000503027227 */ /* 0x000fe200078e0002 */
[----:B------:R-:W-:-:S03]  /*12ee0*/  IABS R5, R8 ;  /* 0x0000000800057213 */ /* 0x000fc60000000000 */
[----:B------:R-:W-:Y:S02]  /*12ef0*/  IMAD.MOV R3, RZ, RZ, -R11 ;  /* 0x000000ffff037224 */ /* 0x000fe400078e0a0b */
        /* <DEDUP_REMOVED lines=11> */
[----:B------:R-:W-:Y:S01]  /*12fb0*/  @!P1 LOP3.LUT R2, RZ, R7, RZ, 0x33, !PT ;  /* 0x00000007ff029212 */ /* 0x000fe200078e33ff */
[----:B------:R-:W-:-:S04]  /*12fc0*/  IMAD.MOV R7, RZ, RZ, -R7 ;  /* 0x000000ffff077224 */ /* 0x000fc800078e0a07 */
[----:B------:R-:W-:-:S05]  /*12fd0*/  IMAD R3, R2, R7, R9 ;  /* 0x0000000702037224 */ /* 0x000fca00078e0209 */
[----:B------:R1:W-:Y:S02]  /*12fe0*/  STL [R1+0x8], R3 ;  /* 0x0000080301007387 */ /* 0x0003e40000100800 */
.L_x_1256:
[----:B01----:R-:W-:-:S05]  /*12ff0*/  LOP3.LUT R3, RZ, R2, RZ, 0x33, !PT ;  /* 0x00000002ff037212 */ /* 0x003fca00078e33ff */
[----:B------:R-:W-:-:S05]  /*13000*/  IMAD.IADD R2, R4, 0x1, R3 ;  /* 0x0000000104027824 */ /* 0x000fca00078e0203 */
[----:B------:R1:W-:Y:S01]  /*13010*/  STL [R1+0x4], R2 ;  /* 0x0000040201007387 */ /* 0x0003e20000100800 */
[----:B------:R-:W-:Y:S05]  /*13020*/  BRA `(.L_x_1257) ;  /* 0x0000000000107947 */ /* 0x000fea0003800000 */
.L_x_1252:
[----:B------:R-:W-:Y:S01]  /*13030*/  IMAD.U32 R2, RZ, RZ, UR6 ;  /* 0x00000006ff027e24 */ /* 0x000fe2000f8e00ff */
[----:B------:R0:W-:Y:S04]  /*13040*/  STL [R1+0x4], RZ ;  /* 0x000004ff01007387 */ /* 0x0001e80000100800 */
[----:B------:R0:W-:Y:S04]  /*13050*/  STL [R1+0x8], RZ ;  /* 0x000008ff01007387 */ /* 0x0001e80000100800 */
[----:B------:R0:W-:Y:S02]  /*13060*/  STL [R1], R2 ;  /* 0x0000000201007387 */ /* 0x0001e40000100800 */
.L_x_1257:
[----:B------:R-:W2:Y:S04]  /*13070*/  LDL R8, [R1] ;  /* 0x0000000001087983 */ /* 0x000ea80000100800 */
[----:B------:R-:W2:Y:S04]  /*13080*/  LDL R9, [R1+0x4] ;  /* 0x0000040001097983 */ /* 0x000ea80000100800 */
[----:B------:R-:W2:Y:S04]  /*13090*/  LDL R10, [R1+0x8] ;  /* 0x00000800010a7983 */ /* 0x000ea80000100800 */
[----:B------:R-:W2:Y:S01]  /*130a0*/  LDL R11, [R1+0xc] ;  /* 0x00000c00010b7983 */ /* 0x000ea20000100800 */
[----:B------:R-:W-:-:S13]  /*130b0*/  ISETP.NE.AND P0, PT, R0, RZ, PT ;  /* 0x000000ff0000720c */ /* 0x000fda0003f05270 */
[----:B------:R-:W3:Y:S01]  /*130c0*/  @!P0 S2R R3, SR_CgaCtaId ;  /* 0x0000000000038919 */ /* 0x000ee20000008800 */
[----:B------:R-:W-:-:S04]  /*130d0*/  @!P0 MOV R0, 0x400 ;  /* 0x0000040000008802 */ /* 0x000fc80000000f00 */
[----:B---3--:R-:W-:-:S05]  /*130e0*/  @!P0 LEA R0, R3, R0, 0x18 ;  /* 0x0000000003008211 */ /* 0x008fca00078ec0ff */
[----:B--2---:R2:W-:Y:S01]  /*130f0*/  @!P0 STS.128 [R0+0x308d0], R8 ;  /* 0x0308d00800008388 */ /* 0x0045e20000000c00 */
[----:B------:R-:W-:Y:S06]  /*13100*/  BAR.ARV 0x5, 0x180 ;  /* 0x0146000000007b1d */ /* 0x000fec0000002000 */
.L_x_1250:
[----:B--2---:R-:W2:Y:S01]  /*13110*/  LDL R0, [R1+0xc] ;  /* 0x00000c0001007983 */ /* 0x004ea20000100800 */
[----:B------:R-:W-:-:S03]  /*13120*/  ULDC UR4, c[0x0][0xc3c] ;  /* 0x00030f0000047ab9 */ /* 0x000fc60000000800 */
[----:B------:R4:W-:Y:S01]  /*13130*/  STL [R1+0x10], RZ ;  /* 0x000010ff01007387 */ /* 0x0009e20000100800 */
[----:B--2---:R-:W-:Y:S01]  /*13140*/  ISETP.GE.AND P0, PT, R0, UR4, PT ;  /* 0x0000000400007c0c */ /* 0x004fe2000bf06270 */
[----:B------:R-:W-:-:S05]  /*13150*/  IMAD.MOV.U32 R0, RZ, RZ, 0x1 ;  /* 0x00000001ff007424 */ /* 0x000fca00078e00ff */
[----:B------:R4:W-:Y:S04]  /*13160*/  STL [R1+0x14], R0 ;  /* 0x0000140001007387 */ /* 0x0009e80000100800 */
[----:B------:R4:W-:Y:S03]  /*13170*/  STL [R1+0x50], RZ ;  /* 0x000050ff01007387 */ /* 0x0009e60000100800 */
[----:B------:R-:W-:Y:S05]  /*13180*/  @P0 BRA `(.L_x_1258) ;  /* 0x0000006400640947 */ /* 0x000fea0003800000 */
[----:B------:R-:W2:Y:S01]  /*13190*/  S2UR UR5, SR_CgaCtaId ;  /* 0x00000000000579c3 */ /* 0x000ea20000008800 */
[C---:B----4-:R-:W-:Y:S01]  /*131a0*/  IMAD.SHL.U32 R0, R6.reuse, 0x8, RZ ;  /* 0x0000000806007824 */ /* 0x050fe200078e00ff */
[----:B------:R-:W-:Y:S01]  /*131b0*/  LOP3.LUT R4, R6, 0x7f, RZ, 0xc0, !PT ;  /* 0x0000007f06047812 */ /* 0x000fe200078ec0ff */
[----:B------:R-:W-:Y:S01]  /*131c0*/  UMOV UR4, 0x400 ;  /* 0x0000040000047882 */ /* 0x000fe20000000000 */
[----:B------:R-:W-:Y:S01]  /*131d0*/  BSSY B8, `(.L_x_1258) ;  /* 0x0000654000087945 */ /* 0x000fe20003800000 */
[----:B------:R-:W-:Y:S01]  /*131e0*/  ULDC UR38, c[0x0][0xc] ;  /* 0x0000030000267ab9 */ /* 0x000fe20000000800 */
[----:B------:R-:W-:Y:S01]  /*131f0*/  LOP3.LUT R3, R0, 0x1f8, RZ, 0xc0, !PT ;  /* 0x000001f800037812 */ /* 0x000fe200078ec0ff */
[----:B01----:R-:W-:Y:S01]  /*13200*/  IMAD.SHL.U32 R2, R4, 0x8, RZ ;  /* 0x0000000804027824 */ /* 0x003fe200078e00ff */
[----:B------:R-:W-:Y:S01]  /*13210*/  LOP3.LUT R0, R0, 0x38, RZ, 0xc0, !PT ;  /* 0x0000003800007812 */ /* 0x000fe200078ec0ff */
[----:B------:R-:W-:Y:S01]  /*13220*/  ULDC.64 UR36, c[0x0][0x198] ;  /* 0x0000660000247ab9 */ /* 0x000fe20000000a00 */
[----:B------:R-:W-:Y:S01]  /*13230*/  LOP3.LUT R3, R3, 0x38, R6, 0x78, !PT ;  /* 0x0000003803037812 */ /* 0x000fe200078e7806 */
[----:B------:R-:W-:-:S03]  /*13240*/  IMAD.SHL.U32 R6, R6, 0x10, RZ ;  /* 0x0000001006067824 */ /* 0x000fc600078e00ff */
[----:B------:R-:W-:Y:S02]  /*13250*/  LOP3.LUT R2, R3, 0x200, R2, 0xf8, !PT ;  /* 0x0000020003027812 */ /* 0x000fe400078ef802 */
[----:B------:R-:W-:-:S04]  /*13260*/  SHF.R.U32.HI R3, RZ, 0x3, R4 ;  /* 0x00000003ff037819 */ /* 0x000fc80000011604 */
[----:B------:R-:W-:Y:S01]  /*13270*/  LOP3.LUT R4, R3, 0x70, R6, 0xf8, !PT ;  /* 0x0000007003047812 */ /* 0x000fe200078ef806 */
[----:B--2---:R-:W-:-:S06]  /*13280*/  ULEA UR4, UR5, UR4, 0x18 ;  /* 0x0000000405047291 */ /* 0x004fcc000f8ec03f */
[----:B------:R-:W-:-:S04]  /*13290*/  IMAD.U32 R19, RZ, RZ, UR4 ;  /* 0x00000004ff137e24 */ /* 0x000fc8000f8e00ff */
[----:B------:R-:W-:Y:S02]  /*132a0*/  IMAD R3, R2, 0x2, R19 ;  /* 0x0000000202037824 */ /* 0x000fe400078e0213 */
[----:B------:R-:W-:-:S03]  /*132b0*/  IMAD.MOV.U32 R2, RZ, RZ, 0x1 ;  /* 0x00000001ff027424 */ /* 0x000fc600078e00ff */
[----:B------:R-:W-:Y:S04]  /*132c0*/  STL [R1+0x20], R3 ;  /* 0x0000200301007387 */ /* 0x000fe80000100800 */
[----:B------:R-:W-:Y:S04]  /*132d0*/  STL [R1+0x50], RZ ;  /* 0x000050ff01007387 */ /* 0x000fe80000100800 */
[----:B------:R0:W-:Y:S04]  /*132e0*/  STL [R1+0x14], R2 ;  /* 0x0000140201007387 */ /* 0x0001e80000100800 */
[----:B------:R1:W-:Y:S01]  /*132f0*/  STL [R1+0x10], RZ ;  /* 0x000010ff01007387 */ /* 0x0003e20000100800 */
[----:B0-----:R-:W-:-:S02]  /*13300*/  LOP3.LUT R2, R0, 0x40, RZ, 0xfc, !PT ;  /* 0x0000004000027812 */ /* 0x001fc400078efcff */
[----:B-1----:R-:W-:-:S07]  /*13310*/  LOP3.LUT R0, R0, 0x80, RZ, 0xfc, !PT ;  /* 0x0000008000007812 */ /* 0x002fce00078efcff */
.L_x_1374:
[----:B--23--:R-:W2:Y:S01]  /*13320*/  LDL R9, [R1+0xc] ;  /* 0x00000c0001097983 */ /* 0x00cea20000100800 */
[----:B------:R-:W-:Y:S05]  /*13330*/  YIELD ;  /* 0x0000000000007946 */ /* 0x000fea0003800000 */
[----:B------:R-:W-:Y:S01]  /*13340*/  ULDC.64 UR4, c[0x0][0xa28] ;  /* 0x00028a0000047ab9 */ /* 0x000fe20000000a00 */
[----:B------:R-:W-:Y:S01]  /*13350*/  IMAD.MOV.U32 R0, RZ, RZ, RZ ;  /* 0x000000ffff007224 */ /* 0x000fe200078e00ff */
[----:B------:R-:W-:Y:S01]  /*13360*/  ISETP.NE.U32.AND P0, PT, RZ, UR4, PT ;  /* 0x00000004ff007c0c */ /* 0x000fe2000bf05070 */
[----:B01----:R-:W0:Y:S01]  /*13370*/  LDC.64 R4, c[0x0][0xa00] ;  /* 0x00028000ff047b82 */ /* 0x003e220000000a00 */
[----:B------:R-:W-:Y:S01]  /*13380*/  ULDC.64 UR8, c[0x0][0x208] ;  /* 0x0000820000087ab9 */ /* 0x000fe20000000a00 */
[----:B------:R-:W-:Y:S01]  /*13390*/  IMAD.MOV.U32 R10, RZ, RZ, RZ ;  /* 0x000000ffff0a7224 */ /* 0x000fe200078e00ff */
[----:B------:R-:W-:Y:S01]  /*133a0*/  ISETP.NE.AND.EX P0, PT, RZ, UR5, PT, P0 ;  /* 0x00000005ff007c0c */ /* 0x000fe2000bf05300 */
[----:B------:R-:W-:Y:S01]  /*133b0*/  ULDC.64 UR4, c[0x0][0xa18] ;  /* 0x0002860000047ab9 */ /* 0x000fe20000000a00 */
[----:B------:R-:W-:-:S11]  /*133c0*/  ULDC.64 UR6, c[0x0][0xa08] ;  /* 0x0002820000067ab9 */ /* 0x000fd60000000a00 */
[----:B------:R-:W2:Y:S02]  /*133d0*/  @P0 LDC.64 R2, c[0x0][0xa28] ;  /* 0x00028a00ff020b82 */ /* 0x000ea40000000a00 */
[----:B--2---:R-:W-:-:S05]  /*133e0*/  @P0 IMAD.WIDE R2, R9, 0x4, R2 ;  /* 0x0000000409020825 */ /* 0x004fca00078e0202 */
[----:B------:R1:W5:Y:S01]  /*133f0*/  @P0 LDG.E R0, desc[UR8][R2.64] ;  /* 0x0000000802000981 */ /* 0x000362000c1e1900 */
[----:B------:R-:W-:Y:S01]  /*13400*/  ISETP.NE.U32.AND P0, PT, RZ, UR4, PT ;  /* 0x00000004ff007c0c */ /* 0x000fe2000bf05070 */
[----:B0-----:R-:W-:Y:S01]  /*13410*/  IMAD.WIDE R4, R9, 0x4, R4 ;  /* 0x0000000409047825 */ /* 0x001fe200078e0204 */
[----:B------:R-:W-:Y:S02]  /*13420*/  ISETP.NE.U32.AND P1, PT, RZ, UR6, PT ;  /* 0x00000006ff007c0c */ /* 0x000fe4000bf25070 */
[----:B------:R-:W-:Y:S01]  /*13430*/  ISETP.NE.AND.EX P2, PT, RZ, UR5, PT, P0 ;  /* 0x00000005ff007c0c */ /* 0x000fe2000bf45300 */
[----:B------:R-:W-:Y:S01]  /*13440*/  ULDC.64 UR4, c[0x0][0xa00] ;  /* 0x0002800000047ab9 */ /* 0x000fe20000000a00 */
[----:B------:R-:W-:Y:S01]  /*13450*/  ISETP.NE.AND.EX P1, PT, RZ, UR7, PT, P1 ;  /* 0x00000007ff007c0c */ /* 0x000fe2000bf25310 */
[----:B------:R-:W-:Y:S01]  /*13460*/  IMAD.MOV.U32 R8, RZ, RZ, RZ ;  /* 0x000000ffff087224 */ /* 0x000fe200078e00ff */
[----:B------:R-:W-:Y:S01]  /*13470*/  ISETP.NE.U32.AND P0, PT, RZ, UR4, PT ;  /* 0x00000004ff007c0c */ /* 0x000fe2000bf05070 */
[----:B-1----:R-:W0:Y:S03]  /*13480*/  LDC.64 R2, c[0x0][0xa08] ;  /* 0x00028200ff027b82 */ /* 0x002e260000000a00 */
[----:B------:R-:W-:-:S05]  /*13490*/  ISETP.NE.AND.EX P0, PT, RZ, UR5, PT, P0 ;  /* 0x00000005ff007c0c */ /* 0x000fca000bf05300 */
[----:B------:R-:W1:Y:S08]  /*134a0*/  @P2 LDC.64 R6, c[0x0][0xa18] ;  /* 0x00028600ff062b82 */ /* 0x000e700000000a00 */
[----:B------:R-:W2:Y:S01]  /*134b0*/  @P0 LDG.E R10, desc[UR8][R4.64] ;  /* 0x00000008040a0981 */ /* 0x000ea2000c1e1900 */
[----:B------:R-:W-:Y:S01]  /*134c0*/  ULDC UR4, c[0x0][0x288] ;  /* 0x0000a20000047ab9 */ /* 0x000fe20000000800 */
[----:B0-----:R-:W-:-:S05]  /*134d0*/  IMAD.WIDE R2, R9, 0x4, R2 ;  /* 0x0000000409027825 */ /* 0x001fca00078e0202 */
[----:B------:R-:W5:Y:S01]  /*134e0*/  @P1 LDG.E R8, desc[UR8][R2.64] ;  /* 0x0000000802081981 */ /* 0x000f62000c1e1900 */
[----:B-1----:R-:W-:-:S03]  /*134f0*/  @P2 IMAD.WIDE R6, R9, 0x4, R6 ;  /* 0x0000000409062825 */ /* 0x002fc600078e0206 */
[----:B--2---:R0:W-:Y:S02]  /*13500*/  STL [R1+0x30], R10 ;  /* 0x0000300a01007387 */ /* 0x0041e40000100800 */
[----:B0-----:R-:W-:Y:S01]  /*13510*/  IMAD.U32 R10, RZ, RZ, UR4 ;  /* 0x00000004ff0a7e24 */ /* 0x001fe2000f8e00ff */
[----:B------:R-:W-:-:S05]  /*13520*/  ULDC.64 UR4, c[0x0][0x418] ;  /* 0x0001060000047ab9 */ /* 0x000fca0000000a00 */
        /* <DEDUP_REMOVED lines=12> */
[----:B------:R-:W0:Y:S04]  /*135f0*/  LDG.E R7, desc[UR4][R4.64] ;  /* 0x0000000404077981 */ /* 0x000e28000c1e1900 */
[----:B------:R-:W0:Y:S02]  /*13600*/  LDG.E R4, desc[UR4][R4.64+0x4] ;  /* 0x0000040404047981 */ /* 0x000e24000c1e1900 */
[----:B0-----:R-:W-:-:S05]  /*13610*/  IMAD.IADD R10, R4, 0x1, -R7 ;  /* 0x00000001040a7824 */ /* 0x001fca00078e0a07 */
[----:B------:R1:W-:Y:S02]  /*13620*/  STL [R1+0x2c], R10 ;  /* 0x00002c0a01007387 */ /* 0x0003e40000100800 */
.L_x_1259:
[----:B------:R-:W2:Y:S01]  /*13630*/  LDL.LU R5, [R1+0x8] ;  /* 0x0000080001057983 */ /* 0x000ea20000300800 */
[----:B------:R-:W-:Y:S02]  /*13640*/  ULDC.64 UR4, c[0x0][0xa20] ;  /* 0x0002880000047ab9 */ /* 0x000fe40000000a00 */
[----:B------:R-:W-:-:S04]  /*13650*/  ISETP.NE.U32.AND P0, PT, RZ, UR4, PT ;  /* 0x00000004ff007c0c */ /* 0x000fc8000bf05070 */
[----:B------:R-:W-:Y:S02]  /*13660*/  ISETP.NE.AND.EX P0, PT, RZ, UR5, PT, P0 ;  /* 0x00000005ff007c0c */ /* 0x000fe4000bf05300 */
[C---:B--2---:R-:W-:Y:S02]  /*13670*/  LOP3.LUT R7, R5.reuse, 0xff000000, RZ, 0xc0, !PT ;  /* 0xff00000005077812 */ /* 0x044fe400078ec0ff */
[C---:B------:R-:W-:Y:S02]  /*13680*/  LOP3.LUT R4, R5.reuse, 0xff0000, RZ, 0xc0, !PT ;  /* 0x00ff000005047812 */ /* 0x040fe400078ec0ff */
[----:B------:R-:W-:Y:S02]  /*13690*/  SHF.R.U32.HI R7, RZ, 0x8, R7 ;  /* 0x00000008ff077819 */ /* 0x000fe40000011607 */
[----:B------:R-:W-:Y:S02]  /*136a0*/  LOP3.LUT R16, R5, 0xffff, RZ, 0xc0, !PT ;  /* 0x0000ffff05107812 */ /* 0x000fe400078ec0ff */
[----:B------:R-:W-:Y:S01]  /*136b0*/  LEA.HI R7, R4, R7, RZ, 0x10 ;  /* 0x0000000704077211 */ /* 0x000fe200078f80ff */
[----:B-----5:R-:W-:-:S05]  /*136c0*/  IMAD.IADD R4, R8, 0x1, R0 ;  /* 0x0000000108047824 */ /* 0x020fca00078e0200 */
[----:B------:R2:W-:Y:S01]  /*136d0*/  STL [R1+0x18], R4 ;  /* 0x0000180401007387 */ /* 0x0005e20000100800 */
[----:B------:R-:W-:Y:S05]  /*136e0*/  @!P0 BRA `(.L_x_1260) ;  /* 0x0000000000148947 */ /* 0x000fea0003800000 */
[----:B------:R-:W3:Y:S01]  /*136f0*/  LDC.64 R2, c[0x0][0xa20] ;  /* 0x00028800ff027b82 */ /* 0x000ee20000000a00 */
[----:B------:R-:W-:Y:S01]  /*13700*/  ULDC.64 UR4, c[0x0][0x208] ;  /* 0x0000820000047ab9 */ /* 0x000fe20000000a00 */
[----:B---3--:R-:W-:-:S05]  /*13710*/  IMAD.WIDE R2, R9, 0x4, R2 ;  /* 0x0000000409027825 */ /* 0x008fca00078e0202 */
[----:B------:R3:W5:Y:S01]  /*13720*/  LDG.E R6, desc[UR4][R2.64] ;  /* 0x0000000402067981 */ /* 0x000762000c1e1900 */
[----:B------:R-:W-:Y:S05]  /*13730*/  BRA `(.L_x_1261) ;  /* 0x0000000000147947 */ /* 0x000fea0003800000 */
.L_x_1260:
[----:B------:R-:W-:Y:S05]  /*13740*/  @!P1 BRA `(.L_x_1261) ;  /* 0x0000000000109947 */ /* 0x000fea0003800000 */
[----:B------:R-:W-:Y:S02]  /*13750*/  ULDC.64 UR4, c[0x0][0x208] ;  /* 0x0000820000047ab9 */ /* 0x000fe40000000a00 */
[----:B------:R-:W3:Y:S04]  /*13760*/  LDG.E R6, desc[UR4][R2.64] ;  /* 0x0000000402067981 */ /* 0x000ee8000c1e1900 */
[----:B------:R-:W3:Y:S02]  /*13770*/  LDG.E R2, desc[UR4][R2.64+0x4] ;  /* 0x0000040402027981 */ /* 0x000ee4000c1e1900 */
[----:B---3--:R-:W-:-:S07]  /*13780*/  IMAD.IADD R6, R2, 0x1, -R6 ;  /* 0x0000000102067824 */ /* 0x008fce00078e0a06 */
.L_x_1261:
[----:B--2---:R-:W2:Y:S01]  /*13790*/  LDL.LU R4, [R1+0x4] ;  /* 0x0000040001047983 */ /* 0x004ea20000300800 */
[----:B---3--:R-:W3:Y:S01]  /*137a0*/  LDC R2, c[0x0][0x448] ;  /* 0x00011200ff027b82 */ /* 0x008ee20000000800 */
[----:B-----5:R-:W-:Y:S01]  /*137b0*/  IMAD.IADD R0, R6, 0x1, -R0 ;  /* 0x0000000106007824 */ /* 0x020fe200078e0a00 */
[----:B---3--:R-:W-:-:S13]  /*137c0*/  ISETP.NE.AND P1, PT, R2, 0x1, PT ;  /* 0x000000010200780c */ /* 0x008fda0003f25270 */
[----:B------:R-:W3:Y:S08]  /*137d0*/  @P1 LDC R3, c[0x0][0x44c] ;  /* 0x00011300ff031b82 */ /* 0x000ef00000000800 */
[----:B------:R-:W4:Y:S01]  /*137e0*/  @P1 LDC R2, c[0x0][0x450] ;  /* 0x00011400ff021b82 */ /* 0x000f220000000800 */
[----:B--2---:R-:W-:-:S04]  /*137f0*/  IMAD.SHL.U32 R11, R4, 0x80, RZ ;  /* 0x00000080040b7824 */ /* 0x004fc800078e00ff */
[----:B------:R-:W-:Y:S01]  /*13800*/  VIADD R4, R11, 0x7f ;  /* 0x0000007f0b047836 */ /* 0x000fe20000000000 */
[----:B------:R2:W-:Y:S03]  /*13810*/  STL [R1+0x28], R11 ;  /* 0x0000280b01007387 */ /* 0x0005e60000100800 */
[----:B---3--:R-:W-:-:S04]  /*13820*/  @P1 IMAD.HI.U32 R3, R4, R3, RZ ;  /* 0x0000000304031227 */ /* 0x008fc800078e00ff */
[----:B------:R-:W-:Y:S01]  /*13830*/  IMAD.MOV.U32 R6, RZ, RZ, R4 ;  /* 0x000000ffff067224 */ /* 0x000fe200078e0004 */
[----:B----4-:R-:W-:Y:S01]  /*13840*/  @P1 SHF.R.U32.HI R6, RZ, R2, R3 ;  /* 0x00000002ff061219 */ /* 0x010fe20000011603 */
[----:B------:R-:W-:-:S04]  /*13850*/  VIADD R2, R0, 0x5f ;  /* 0x0000005f00027836 */ /* 0x000fc80000000000 */
[----:B------:R-:W-:-:S05]  /*13860*/  IMAD.HI R2, R2, 0x2aaaaaab, RZ ;  /* 0x2aaaaaab02027827 */ /* 0x000fca00078e02ff */
[----:B------:R-:W-:-:S04]  /*13870*/  SHF.R.U32.HI R3, RZ, 0x1f, R2 ;  /* 0x0000001fff037819 */ /* 0x000fc80000011602 */
[----:B------:R-:W-:Y:S02]  /*13880*/  LEA.HI.SX32 R9, R2, R3, 0x1c ;  /* 0x0000000302097211 */ /* 0x000fe400078fe2ff */
[----:B------:R-:W-:-:S03]  /*13890*/  IADD3 R2, R0, 0x1, -R10 ;  /* 0x0000000100027810 */ /* 0x000fc60007ffe80a */
[----:B------:R2:W-:Y:S02]  /*138a0*/  STL [R1+0x58], R9 ;  /* 0x0000580901007387 */ /* 0x0005e40000100800 */
[----:B------:R-:W-:Y:S02]  /*138b0*/  IMAD.IADD R6, R2, 0x1, R6 ;  /* 0x0000000102067824 */ /* 0x000fe400078e0206 */
[----:B------:R-:W3:Y:S02]  /*138c0*/  LDC.64 R2, c[0x0][0x9e0] ;  /* 0x00027800ff027b82 */ /* 0x000ee40000000a00 */
[----:B---3--:R-:W-:Y:S01]  /*138d0*/  ISETP.GE.AND P2, PT, R3, 0x1, PT ;  /* 0x000000010300780c */ /* 0x008fe20003f46270 */
[----:B------:R-:W-:-:S12]  /*138e0*/  IMAD.IADD R2, R6, 0x1, R2 ;  /* 0x0000000106027824 */ /* 0x000fd800078e0202 */
[----:B--2---:R-:W-:Y:S05]  /*138f0*/  @!P2 BRA `(.L_x_1262) ;  /* 0x000000000048a947 */ /* 0x004fea0003800000 */
[C---:B------:R-:W-:Y:S01]  /*13900*/  ISETP.GT.AND P0, PT, R6.reuse, RZ, PT ;  /* 0x000000ff0600720c */ /* 0x040fe20003f04270 */
[----:B------:R-:W-:Y:S01]  /*13910*/  BSSY B0, `(.L_x_1263) ;  /* 0x000000e000007945 */ /* 0x000fe20003800000 */
[----:B------:R-:W-:-:S11]  /*13920*/  VIADD R8, R6, 0xffffffff ;  /* 0xffffffff06087836 */ /* 0x000fd60000000000 */
[----:B------:R-:W-:Y:S05]  /*13930*/  @P0 BRA `(.L_x_1264) ;  /* 0x00000000001c0947 */ /* 0x000fea0003800000 */
[----:B------:R-:W-:Y:S01]  /*13940*/  ISETP.NE.AND P0, PT, R3, 0x1, PT ;  /* 0x000000010300780c */ /* 0x000fe20003f05270 */
[----:B------:R-:W-:-:S12]  /*13950*/  IMAD.MOV R6, RZ, RZ, -R6 ;  /* 0x000000ffff067224 */ /* 0x000fd800078e0a06 */
[----:B------:R-:W2:Y:S02]  /*13960*/  @P0 LDC.64 R4, c[0x0][0x9e8] ;  /* 0x00027a00ff040b82 */ /* 0x000ea40000000a00 */
[----:B--2---:R-:W-:-:S05]  /*13970*/  @P0 IMAD.HI.U32 R4, R6, R4, RZ ;  /* 0x0000000406040227 */ /* 0x004fca00078e00ff */
[----:B------:R-:W-:-:S04]  /*13980*/  @P0 SHF.R.U32.HI R6, RZ, R5, R4 ;  /* 0x00000005ff060219 */ /* 0x000fc80000011604 */
[----:B------:R-:W-:Y:S01]  /*13990*/  LOP3.LUT R8, RZ, R6, RZ, 0x33, !PT ;  /* 0x00000006ff087212 */ /* 0x000fe200078e33ff */
[----:B------:R-:W-:Y:S06]  /*139a0*/  BRA `(.L_x_1265) ;  /* 0x0000000000107947 */ /* 0x000fec0003800000 */
.L_x_1264:
[----:B------:R-:W-:-:S13]  /*139b0*/  ISETP.NE.AND P0, PT, R3, 0x1, PT ;  /* 0x000000010300780c */ /* 0x000fda0003f05270 */
[----:B------:R-:W2:Y:S02]  /*139c0*/  @P0 LDC.64 R4, c[0x0][0x9e8] ;  /* 0x00027a00ff040b82 */ /* 0x000ea40000000a00 */
[----:B--2---:R-:W-:-:S05]  /*139d0*/  @P0 IMAD.HI.U32 R4, R8, R4, RZ ;  /* 0x0000000408040227 */ /* 0x004fca00078e00ff */
[----:B------:R-:W-:-:S07]  /*139e0*/  @P0 SHF.R.U32.HI R8, RZ, R5, R4 ;  /* 0x00000005ff080219 */ /* 0x000fce0000011604 */
.L_x_1265:
[----:B------:R-:W-:Y:S05]  /*139f0*/  BSYNC B0 ;  /* 0x0000000000007941 */ /* 0x000fea0003800000 */
.L_x_1263:
[----:B------:R-:W-:-:S05]  /*13a00*/  IMAD R8, R8, R3, R3 ;  /* 0x0000000308087224 */ /* 0x000fca00078e0203 */
[----:B------:R-:W-:-:S07]  /*13a10*/  VIMNMX R2, R2, R8, PT ;  /* 0x0000000802027248 */ /* 0x000fce0003fe0100 */
.L_x_1262:
[----:B------:R-:W2:Y:S01]  /*13a20*/  @P1 LDC R4, c[0x0][0x44c] ;  /* 0x00011300ff041b82 */ /* 0x000ea20000000800 */
[----:B------:R-:W-:Y:S01]  /*13a30*/  VIADD R2, R2, 0x5f ;  /* 0x0000005f02027836 */ /* 0x000fe20000000000 */
[----:B------:R-:W-:Y:S01]  /*13a40*/  ULDC UR4, c[0x0][0x9dc] ;  /* 0x0002770000047ab9 */ /* 0x000fe20000000800 */
[----:B------:R-:W-:Y:S02]  /*13a50*/  IMAD.MOV.U32 R5, RZ, RZ, R11 ;  /* 0x000000ffff057224 */ /* 0x000fe400078e000b */
[----:B------:R-:W-:-:S03]  /*13a60*/  IMAD.HI R2, R2, 0x2aaaaaab, RZ ;  /* 0x2aaaaaab02027827 */ /* 0x000fc600078e02ff */
[----:B------:R-:W3:Y:S01]  /*13a70*/  @P1 LDC R6, c[0x0][0x450] ;  /* 0x00011400ff061b82 */ /* 0x000ee20000000800 */
[----:B--2---:R-:W-:-:S05]  /*13a80*/  @P1 IMAD.HI.U32 R4, R11, R4, RZ ;  /* 0x000000040b041227 */ /* 0x004fca00078e00ff */
[----:B---3--:R-:W-:-:S04]  /*13a90*/  @P1 SHF.R.U32.HI R5, RZ, R6, R4 ;  /* 0x00000006ff051219 */ /* 0x008fc80000011604 */
[----:B------:R-:W-:Y:S02]  /*13aa0*/  IADD3 R6, R5, R0, -R10 ;  /* 0x0000000005067210 */ /* 0x000fe40007ffe80a */
[----:B------:R-:W-:-:S04]  /*13ab0*/  SHF.R.U32.HI R0, RZ, 0x1f, R2 ;  /* 0x0000001fff007819 */ /* 0x000fc80000011602 */
[----:B------:R-:W-:Y:S01]  /*13ac0*/  LEA.HI.SX32 R4, R2, R0, 0x1c ;  /* 0x0000000002047211 */ /* 0x000fe200078fe2ff */
[----:B------:R-:W-:-:S03]  /*13ad0*/  VIADD R2, R6, -UR4 ;  /* 0x8000000406027c36 */ /* 0x000fc60008000000 */
[----:B------:R-:W-:Y:S01]  /*13ae0*/  VIMNMX R0, R9, R4, PT ;  /* 0x0000000409007248 */ /* 0x000fe20003fe0100 */
[----:B------:R2:W-:Y:S01]  /*13af0*/  STL [R1+0x54], R4 ;  /* 0x0000540401007387 */ /* 0x0005e20000100800 */
[----:B------:R-:W-:Y:S05]  /*13b00*/  @!P2 BRA `(.L_x_1266) ;  /* 0x000000000044a947 */ /* 0x000fea0003800000 */
[----:B------:R-:W-:Y:S01]  /*13b10*/  ISETP.GT.AND P0, PT, R6, -0x1, PT ;  /* 0xffffffff0600780c */ /* 0x000fe20003f04270 */
[----:B------:R-:W-:-:S12]  /*13b20*/  BSSY B0, `(.L_x_1267) ;  /* 0x000000d000007945 */ /* 0x000fd80003800000 */
[----:B------:R-:W-:Y:S05]  /*13b30*/  @P0 BRA `(.L_x_1268) ;  /* 0x00000000001c0947 */ /* 0x000fea0003800000 */
[----:B------:R-:W-:Y:S02]  /*13b40*/  ISETP.NE.AND P0, PT, R3, 0x1, PT ;  /* 0x000000010300780c */ /* 0x000fe40003f05270 */
[----:B------:R-:W-:-:S11]  /*13b50*/  LOP3.LUT R6, RZ, R6, RZ, 0x33, !PT ;  /* 0x00000006ff067212 */ /* 0x000fd600078e33ff */
[----:B--2---:R-:W2:Y:S02]  /*13b60*/  @P0 LDC.64 R4, c[0x0][0x9e8] ;  /* 0x00027a00ff040b82 */ /* 0x004ea40000000a00 */
[----:B--2---:R-:W-:-:S05]  /*13b70*/  @P0 IMAD.HI.U32 R4, R6, R4, RZ ;  /* 0x0000000406040227 */ /* 0x004fca00078e00ff */
[----:B------:R-:W-:-:S04]  /*13b80*/  @P0 SHF.R.U32.HI R6, RZ, R5, R4 ;  /* 0x00000005ff060219 */ /* 0x000fc80000011604 */
[----:B------:R-:W-:Y:S01]  /*13b90*/  LOP3.LUT R6, RZ, R6, RZ, 0x33, !PT ;  /* 0x00000006ff067212 */ /* 0x000fe200078e33ff */
[----:B------:R-:W-:Y:S06]  /*13ba0*/  BRA `(.L_x_1269) ;  /* 0x0000000000107947 */ /* 0x000fec0003800000 */
.L_x_1268:
[----:B------:R-:W-:-:S13]  /*13bb0*/  ISETP.NE.AND P0, PT, R3, 0x1, PT ;  /* 0x000000010300780c */ /* 0x000fda0003f05270 */
[----:B--2---:R-:W2:Y:S02]  /*13bc0*/  @P0 LDC.64 R4, c[0x0][0x9e8] ;  /* 0x00027a00ff040b82 */ /* 0x004ea40000000a00 */
[----:B--2---:R-:W-:-:S05]  /*13bd0*/  @P0 IMAD.HI.U32 R4, R6, R4, RZ ;  /* 0x0000000406040227 */ /* 0x004fca00078e00ff */
[----:B------:R-:W-:-:S07]  /*13be0*/  @P0 SHF.R.U32.HI R6, RZ, R5, R4 ;  /* 0x00000005ff060219 */ /* 0x000fce0000011604 */
.L_x_1269:
[----:B------:R-:W-:Y:S05]  /*13bf0*/  BSYNC B0 ;  /* 0x0000000000007941 */ /* 0x000fea0003800000 */
.L_x_1267:
[----:B------:R-:W-:-:S05]  /*13c00*/  IMAD R3, R6, R3, RZ ;  /* 0x0000000306037224 */ /* 0x000fca00078e02ff */
[----:B------:R-:W-:-:S07]  /*13c10*/  VIMNMX R2, R2, R3, !PT ;  /* 0x0000000302027248 */ /* 0x000fce0007fe0100 */
.L_x_1266:
[----:B------:R-:W-:Y:S01]  /*13c20*/  IMAD.HI R2, R2, 0x2aaaaaab, RZ ;  /* 0x2aaaaaab02027827 */ /* 0x000fe200078e02ff */
[----:B--2---:R-:W-:Y:S01]  /*13c30*/  SHF.R.U32.HI R4, RZ, 0x10, R7 ;  /* 0x00000010ff047819 */ /* 0x004fe20000011607 */
[----:B------:R-:W-:Y:S01]  /*13c40*/  BSSY B0, `(.L_x_1270) ;  /* 0x000002a000007945 */ /* 0x000fe20003800000 */
[----:B------:R-:W-:Y:S01]  /*13c50*/  LOP3.LUT R8, R7, 0xff, RZ, 0xc0, !PT ;  /* 0x000000ff07087812 */ /* 0x000fe200078ec0ff */
[----:B------:R-:W-:Y:S01]  /*13c60*/  IMAD.MOV.U32 R5, RZ, RZ, RZ ;  /* 0x000000ffff057224 */ /* 0x000fe200078e00ff */
[----:B------:R-:W-:Y:S02]  /*13c70*/  SHF.R.U32.HI R3, RZ, 0x1f, R2 ;  /* 0x0000001fff037819 */ /* 0x000fe40000011602 */
[----:B------:R-:W-:Y:S01]  /*13c80*/  ISETP.NE.AND P0, PT, R4, RZ, PT ;  /* 0x000000ff0400720c */ /* 0x000fe20003f05270 */
[----:B01----:R-:W-:Y:S01]  /*13c90*/  IMAD.MOV.U32 R10, RZ, RZ, R5 ;  /* 0x000000ffff0a7224 */ /* 0x003fe200078e0005 */
[----:B------:R-:W-:-:S04]  /*13ca0*/  LEA.HI.SX32 R3, R2, R3, 0x1c ;  /* 0x0000000302037211 */ /* 0x000fc800078fe2ff */
[----:B------:R-:W-:-:S04]  /*13cb0*/  VIMNMX R9, RZ, R3, !PT ;  /* 0x00000003ff097248 */ /* 0x000fc80007fe0100 */
[----:B------:R-:W-:Y:S01]  /*13cc0*/  ISETP.GT.AND P1, PT, R0, R9, PT ;  /* 0x000000090000720c */ /* 0x000fe20003f24270 */
[----:B------:R0:W-:Y:S02]  /*13cd0*/  STL [R1+0x34], R9 ;  /* 0x0000340901007387 */ /* 0x0001e40000100800 */
[----:B------:R-:W1:Y:S02]  /*13ce0*/  @!P0 LDC R4, c[0x0][0x9f0] ;  /* 0x00027c00ff048b82 */ /* 0x000e640000000800 */
[----:B------:R0:W-:Y:S04]  /*13cf0*/  STL [R1+0x38], R5 ;  /* 0x0000380501007387 */ /* 0x0001e80000100800 */
[----:B------:R0:W-:Y:S04]  /*13d00*/  STL [R1+0x40], R8 ;  /* 0x0000400801007387 */ /* 0x0001e80000100800 */
[----:B------:R-:W-:Y:S05]  /*13d10*/  @!P1 BRA `(.L_x_1271) ;  /* 0x0000000000709947 */ /* 0x000fea0003800000 */
[-C--:B01----:R-:W-:Y:S02]  /*13d20*/  IABS R5, R4.reuse ;  /* 0x0000000400057213 */ /* 0x083fe40000000000 */
[----:B------:R-:W-:Y:S02]  /*13d30*/  IABS R7, R4 ;  /* 0x0000000400077213 */ /* 0x000fe40000000000 */
[----:B------:R-:W0:Y:S03]  /*13d40*/  I2F.RP R2, R5 ;  /* 0x0000000500027306 */ /* 0x000e260000209400 */
[----:B------:R-:W-:-:S05]  /*13d50*/  IMAD.MOV R7, RZ, RZ, -R7 ;  /* 0x000000ffff077224 */ /* 0x000fca00078e0a07 */
[----:B0-----:R-:W0:Y:S02]  /*13d60*/  MUFU.RCP R2, R2 ;  /* 0x0000000200027308 */ /* 0x001e240000001000 */
[----:B0-----:R-:W-:-:S06]  /*13d70*/  VIADD R2, R2, 0xffffffe ;  /* 0x0ffffffe02027836 */ /* 0x001fcc0000000000 */
[----:B------:R-:W0:Y:S02]  /*13d80*/  F2I.FTZ.U32.TRUNC.NTZ R3, R2 ;  /* 0x0000000200037305 */ /* 0x000e24000021f000 */
[----:B0-----:R-:W-:-:S04]  /*13d90*/  IMAD.MOV R2, RZ, RZ, -R3 ;  /* 0x000000ffff027224 */ /* 0x001fc800078e0a03 */
[----:B------:R-:W-:Y:S02]  /*13da0*/  IMAD R6, R2, R5, RZ ;  /* 0x0000000502067224 */ /* 0x000fe400078e02ff */
[----:B------:R-:W-:-:S04]  /*13db0*/  IMAD.MOV.U32 R2, RZ, RZ, RZ ;  /* 0x000000ffff027224 */ /* 0x000fc800078e00ff */
[----:B------:R-:W-:Y:S01]  /*13dc0*/  IMAD.HI.U32 R6, R3, R6, R2 ;  /* 0x0000000603067227 */ /* 0x000fe200078e0002 */
[----:B------:R-:W-:-:S05]  /*13dd0*/  IADD3 R3, R4, -0x1, R0 ;  /* 0xffffffff04037810 */ /* 0x000fca0007ffe000 */
[----:B------:R-:W-:-:S05]  /*13de0*/  IMAD.IADD R3, R3, 0x1, -R9 ;  /* 0x0000000103037824 */ /* 0x000fca00078e0a09 */
[----:B------:R-:W-:Y:S02]  /*13df0*/  IABS R2, R3 ;  /* 0x0000000300027213 */ /* 0x000fe40000000000 */
[----:B------:R-:W-:-:S03]  /*13e00*/  LOP3.LUT R3, R3, R4, RZ, 0x3c, !PT ;  /* 0x0000000403037212 */ /* 0x000fc600078e3cff */
        /* <DEDUP_REMOVED lines=13> */
.L_x_1271:
[----:B------:R-:W-:Y:S05]  /*13ee0*/  BSYNC B0 ;  /* 0x0000000000007941 */ /* 0x000fea0003800000 */
.L_x_1270:
[----:B------:R-:W-:Y:S01]  /*13ef0*/  IMAD.MOV.U32 R3, RZ, RZ, R10 ;  /* 0x000000ffff037224 */ /* 0x000fe200078e000a */
[----:B------:R-:W-:Y:S03]  /*13f00*/  BSSY B7, `(.L_x_1272) ;  /* 0x0000460000077945 */ /* 0x000fe60003800000 */
[----:B------:R-:W-:-:S05]  /*13f10*/  IMAD R2, R8, R3, R9 ;  /* 0x0000000308027224 */ /* 0x000fca00078e0209 */
        /* <DEDUP_REMOVED lines=9> */
[----:B0-----:R-:W0:Y:S01]  /*13fb0*/  S2R R5, SR_LANEID ;  /* 0x0000000000057919 */ /* 0x001e220000000000 */
[----:B------:R-:W-:Y:S01]  /*13fc0*/  VOTEU.ANY UR4, UPT, PT ;  /* 0x0000000000047886 */ /* 0x000fe200038e0100 */
[----:B------:R-:W3:Y:S01]  /*13fd0*/  LDC.64 R2, c[0x0][0xc60] ;  /* 0x00031800ff027b82 */ /* 0x000ee20000000a00 */
[----:B------:R-:W0:Y:S01]  /*13fe0*/  FLO.U32 R0, UR4 ;  /* 0x0000000400007d00 */ /* 0x000e2200080e0000 */
[----:B------:R-:W-:Y:S01]  /*13ff0*/  ULDC.64 UR6, c[0x0][0x208] ;  /* 0x0000820000067ab9 */ /* 0x000fe20000000a00 */
[----:B0-----:R-:W-:-:S06]  /*14000*/  ISETP.EQ.U32.AND P0, PT, R0, R5, PT ;  /* 0x000000050000720c */ /* 0x001fcc0003f02070 */
[----:B------:R-:W3:Y:S07]  /*14010*/  POPC R5, UR4 ;  /* 0x0000000400057d09 */ /* 0x000eee0008000000 */
[----:B---3--:R-:W3:Y:S01]  /*14020*/  @P0 ATOMG.E.ADD.STRONG.GPU PT, R3, desc[UR6][R2.64], R5 ;  /* 0x00000005020309a8 */ /* 0x008ee200081ee1c6 */
[----:B-1----:R-:W0:Y:S02]  /*14030*/  S2R R4, SR_LTMASK ;  /* 0x0000000000047919 */ /* 0x002e240000003900 */
[----:B0-----:R-:W-:-:S04]  /*14040*/  LOP3.LUT R4, R4, UR4, RZ, 0xc0, !PT ;  /* 0x0000000404047c12 */ /* 0x001fc8000f8ec0ff */
[----:B------:R-:W0:Y:S01]  /*14050*/  POPC R7, R4 ;  /* 0x0000000400077309 */ /* 0x000e220000000000 */
[----:B---3--:R-:W0:Y:S02]  /*14060*/  SHFL.IDX PT, R0, R3, R0, 0x1f ;  /* 0x00001f0003007589 */ /* 0x008e2400000e0000 */
[----:B0-----:R-:W-:-:S05]  /*14070*/  IADD3 R0, R0, UR38, R7 ;  /* 0x0000002600007c10 */ /* 0x001fca000fffe007 */
[----:B------:R3:W-:Y:S01]  /*14080*/  STL [R1], R0 ;  /* 0x0000000001007387 */ /* 0x0007e20000100800 */
[----:B------:R-:W-:Y:S05]  /*14090*/  BRA `(.L_x_1274) ;  /* 0x0000004400187947 */ /* 0x000fea0003800000 */
.L_x_1273:
        /* <DEDUP_REMOVED lines=8> */
[----:B-1----:R-:W-:Y:S02]  /*14120*/  IMAD.U32 R4, RZ, RZ, UR6 ;  /* 0x00000006ff047e24 */ /* 0x002fe4000f8e00ff */
[----:B------:R-:W1:Y:S01]  /*14130*/  LDC.64 R2, c[0x4][R2] ;  /* 0x0100000002027b82 */ /* 0x000e620000000a00 */
[----:B0-----:R-:W-:Y:S02]  /*14140*/  IMAD.U32 R5, RZ, RZ, UR7 ;  /* 0x00000007ff057e24 */ /* 0x001fe4000f8e00ff */
[----:B------:R-:W-:Y:S02]  /*14150*/  IMAD.U32 R6, RZ, RZ, UR8 ;  /* 0x00000008ff067e24 */ /* 0x000fe4000f8e00ff */
[----:B------:R-:W-:-:S02]  /*14160*/  IMAD.U32 R7, RZ, RZ, UR9 ;  /* 0x00000009ff077e24 */ /* 0x000fc4000f8e00ff */
[----:B--2---:R-:W-:Y:S02]  /*14170*/  IMAD.U32 R10, RZ, RZ, UR4 ;  /* 0x00000004ff0a7e24 */ /* 0x004fe4000f8e00ff */
[----:B------:R-:W-:Y:S02]  /*14180*/  IMAD.U32 R11, RZ, RZ, UR5 ;  /* 0x00000005ff0b7e24 */ /* 0x000fe4000f8e00ff */
[----:B------:R-:W-:Y:S02]  /*14190*/  IMAD.MOV.U32 R8, RZ, RZ, 0x70 ;  /* 0x00000070ff087424 */ /* 0x000fe400078e00ff */
[----:B------:R-:W-:Y:S02]  /*141a0*/  IMAD.MOV.U32 R12, RZ, RZ, 0x1 ;  /* 0x00000001ff0c7424 */ /* 0x000fe400078e00ff */
[----:B------:R-:W-:-:S07]  /*141b0*/  IMAD.MOV.U32 R13, RZ, RZ, RZ ;  /* 0x000000ffff0d7224 */ /* 0x000fce00078e00ff */
[----:B------:R-:W-:-:S07]  /*141c0*/  LEPC R20, `(.L_x_1276) ;  /* 0x000000001014794e */ /* 0x000fce0000000000 */
[----:B-1----:R-:W-:Y:S05]  /*141d0*/  CALL.ABS.NOINC R2 ;  /* 0x0000000002007343 */ /* 0x002fea0003c00000 */
.L_x_1276:
[----:B------:R-:W-:Y:S05]  /*141e0*/  BSYNC B6 ;  /* 0x0000000000067941 */ /* 0x000fea0003800000 */
.L_x_1275:
        /* <DEDUP_REMOVED lines=9> */
[----:B-1----:R-:W-:Y:S02]  /*14280*/  IMAD.U32 R4, RZ, RZ, UR6 ;  /* 0x00000006ff047e24 */ /* 0x002fe4000f8e00ff */
[----:B0-----:R-:W-:Y:S02]  /*14290*/  IMAD.U32 R5, RZ, RZ, UR7 ;  /* 0x00000007ff057e24 */ /* 0x001fe4000f8e00ff */
[----:B------:R-:W-:Y:S02]  /*142a0*/  IMAD.U32 R6, RZ, RZ, UR8 ;  /* 0x00000008ff067e24 */ /* 0x000fe4000f8e00ff */
[----:B------:R-:W-:-:S02]  /*142b0*/  IMAD.U32 R7, RZ, RZ, UR9 ;  /* 0x00000009ff077e24 */ /* 0x000fc4000f8e00ff */
[----:B--2---:R-:W-:Y:S02]  /*142c0*/  IMAD.U32 R10, RZ, RZ, UR4 ;  /* 0x00000004ff0a7e24 */ /* 0x004fe4000f8e00ff */
[----:B------:R-:W-:Y:S02]  /*142d0*/  IMAD.U32 R11, RZ, RZ, UR5 ;  /* 0x00000005ff0b7e24 */ /* 0x000fe4000f8e00ff */
[----:B------:R-:W-:Y:S02]  /*142e0*/  IMAD.MOV.U32 R8, RZ, RZ, 0x70 ;  /* 0x00000070ff087424 */ /* 0x000fe400078e00ff */
[----:B------:R-:W-:Y:S02]  /*142f0*/  IMAD.MOV.U32 R12, RZ, RZ, 0x1 ;  /* 0x00000001ff0c7424 */ /* 0x000fe400078e00ff */
[----:B---3--:R-:W-:-:S07]  /*14300*/  IMAD.MOV.U32 R13, RZ, RZ, RZ ;  /* 0x000000ffff0d7224 */ /* 0x008fce00078e00ff */
[----:B------:R-:W-:-:S07]  /*14310*/  LEPC R20, `(.L_x_1279) ;  /* 0x000000001014794e */ /* 0x000fce0000000000 */
[----:B----4-:R-:W-:Y:S05]  /*14320*/  CALL.ABS.NOINC R2 ;  /* 0x0000000002007343 */ /* 0x010fea0003c00000 */
.L_x_1279:
        /* <DEDUP_REMOVED lines=15> */
.L_x_1278:
[----:B------:R-:W-:Y:S05]  /*14420*/  BSYNC B6 ;  /* 0x0000000000067941 */ /* 0x000fea0003800000 */
.L_x_1277:
[----:B------:R-:W3:Y:S01]  /*14430*/  LDL R0, [R1+0xc] ;  /* 0x00000c0001007983 */ /* 0x000ee20000100800 */
[----:B------:R-:W-:Y:S02]  /*14440*/  ULDC.64 UR4, c[0x0][0x9f8] ;  /* 0x00027e0000047ab9 */ /* 0x000fe40000000a00 */
[----:B------:R-:W-:Y:S01]  /*14450*/  ISETP.NE.U32.AND P0, PT, RZ, UR4, PT ;  /* 0x00000004ff007c0c */ /* 0x000fe2000bf05070 */
[----:B------:R-:W4:Y:S01]  /*14460*/  LDL R17, [R1+0x3c] ;  /* 0x00003c0001117983 */ /* 0x000f220000100800 */
[----:B------:R-:W-:Y:S02]  /*14470*/  ULDC.64 UR6, c[0x0][0x208] ;  /* 0x0000820000067ab9 */ /* 0x000fe40000000a00 */
[----:B------:R-:W-:Y:S01]  /*14480*/  ISETP.NE.AND.EX P0, PT, RZ, UR5, PT, P0 ;  /* 0x00000005ff007c0c */ /* 0x000fe2000bf05300 */
[----:B------:R-:W-:-:S12]  /*14490*/  ULDC.64 UR4, c[0x0][0xa08] ;  /* 0x0002820000047ab9 */ /* 0x000fd80000000a00 */
[----:B------:R-:W5:Y:S01]  /*144a0*/  @P0 LDC.64 R2, c[0x0][0x9f8] ;  /* 0x00027e00ff020b82 */ /* 0x000f620000000a00 */
[----:B---3--:R-:W-:Y:S02]  /*144b0*/  IMAD.MOV.U32 R7, RZ, RZ, R0 ;  /* 0x000000ffff077224 */ /* 0x008fe400078e0000 */
[----:B-----5:R-:W-:-:S05]  /*144c0*/  @P0 IMAD.WIDE R2, R0, 0x4, R2 ;  /* 0x0000000400020825 */ /* 0x020fca00078e0202 */
[----:B------:R3:W0:Y:S01]  /*144d0*/  @P0 LDG.E R7, desc[UR6][R2.64] ;  /* 0x0000000602070981 */ /* 0x000622000c1e1900 */
[----:B----4-:R-:W-:Y:S01]  /*144e0*/  VIADD R0, R17, 0xffffffff ;  /* 0xffffffff11007836 */ /* 0x010fe20000000000 */
[----:B---3--:R-:W3:Y:S02]  /*144f0*/  LDC.64 R2, c[0x0][0x418] ;  /* 0x00010600ff027b82 */ /* 0x008ee40000000a00 */
[----:B---3--:R-:W-:Y:S01]  /*14500*/  LOP3.LUT P0, RZ, R2, UR4, RZ, 0xfc, !PT ;  /* 0x0000000402ff7c12 */ /* 0x008fe2000f80fcff */
[----:B------:R-:W-:-:S03]  /*14510*/  UMOV UR4, 0xffffffff ;  /* 0xffffffff00047882 */ /* 0x000fc60000000000 */
[----:B------:R-:W-:Y:S02]  /*14520*/  LOP3.LUT P0, RZ, R3, UR5, RZ, 0xfc, P0 ;  /* 0x0000000503ff7c12 */ /* 0x000fe4000800fcff */
[----:B0-----:R-:W-:Y:S01]  /*14530*/  SHF.R.S32.HI R8, RZ, 0x1f, R7 ;  /* 0x0000001fff087819 */ /* 0x001fe20000011407 */
[----:B------:R0:W-:Y:S01]  /*14540*/  STL [R1+0x8], R7 ;  /* 0x0000080701007387 */ /* 0x0001e20000100800 */
[----:B------:R-:W-:-:S03]  /*14550*/  SEL R17, R7, RZ, !P0 ;  /* 0x000000ff07117207 */ /* 0x000fc60004000000 */
[----:B------:R0:W-:Y:S01]  /*14560*/  STL [R1+0x1c], R8 ;  /* 0x00001c0801007387 */ /* 0x0001e20000100800 */
[----:B------:R-:W-:Y:S05]  /*14570*/  BRA.DIV UR4, `(.L_x_1280) ;  /* 0x0000005a04387947 */ /* 0x000fea000b800000 */
[----:B-1----:R-:W1:Y:S02]  /*14580*/  S2R R4, SR_TID.X ;  /* 0x0000000000047919 */ /* 0x002e640000002100 */
[----:B-1----:R-:W-:-:S04]  /*14590*/  SHF.R.U32.HI R4, RZ, 0x5, R4 ;  /* 0x00000005ff047819 */ /* 0x002fc80000011604 */
[----:B------:R-:W-:-:S05]  /*145a0*/  LOP3.LUT R4, R4, 0x3, RZ, 0xc0, !PT ;  /* 0x0000000304047812 */ /* 0x000fca00078ec0ff */
[----:B------:R1:W3:Y:S02]  /*145b0*/  SHFL.IDX PT, R14, R4, RZ, 0x1f ;  /* 0x00001fff040e7589 */ /* 0x0002e400000e0000 */
.L_x_1390:
[----:B------:R4:W-:Y:S01]  /*145c0*/  STL [R1+0x4], R0 ;  /* 0x0000040001007387 */ /* 0x0009e20000100800 */
[----:B---3--:R-:W-:Y:S02]  /*145d0*/  ISETP.NE.AND P0, PT, R14, RZ, PT ;  /* 0x000000ff0e00720c */ /* 0x008fe40003f05270 */
[----:B------:R-:W-:Y:S02]  /*145e0*/  PLOP3.LUT P1, PT, PT, PT, PT, 0x8, 0x0 ;  /* 0x000000000000781c */ /* 0x000fe40003f2e170 */
[----:B------:R-:W-:-:S11]  /*145f0*/  LOP3.LUT R18, R18, 0xfffffffe, RZ, 0xc0, !PT ;  /* 0xfffffffe12127812 */ /* 0x000fd600078ec0ff */
[----:B------:R-:W-:Y:S01]  /*14600*/  @P1 LOP3.LUT R18, R18, 0x1, RZ, 0xfc, !PT ;  /* 0x0000000112121812 */ /* 0x000fe200078efcff */
[----:B----4-:R-:W-:Y:S06]  /*14610*/  @P0 BRA `(.L_x_1281) ;  /* 0x00000004003c0947 */ /* 0x010fec0003800000 */
[----:B------:R-:W-:-:S03]  /*14620*/  UMOV UR4, 0xffffffff ;  /* 0xffffffff00047882 */ /* 0x000fc60000000000 */
[----:B------:R-:W-:Y:S05]  /*14630*/  BRA.DIV UR4, `(.L_x_1282) ;  /* 0x0000005a043c7947 */ /* 0x000fea000b800000 */
[----:B------:R-:W-:-:S13]  /*14640*/  ELECT P6, URZ, PT ;  /* 0x00000000003f782f */ /* 0x000fda00038c0000 */
.L_x_1393:
[----:B------:R-:W-:Y:S05]  /*14650*/  @!P6 BRA `(.L_x_1281) ;  /* 0x00000004002ce947 */ /* 0x000fea0003800000 */
[----:B------:R-:W-:-:S04]  /*14660*/  ISETP.NE.U32.AND P0, PT, R2, RZ, PT ;  /* 0x000000ff0200720c */ /* 0x000fc80003f05070 */
[----:B------:R-:W-:-:S13]  /*14670*/  ISETP.NE.AND.EX P0, PT, R3, RZ, PT, P0 ;  /* 0x000000ff0300720c */ /* 0x000fda0003f05300 */
[----:B------:R-:W-:Y:S05]  /*14680*/  @!P0 BRA `(.L_x_1283) ;  /* 0x0000000000548947 */ /* 0x000fea0003800000 */
[----:B------:R-:W3:Y:S01]  /*14690*/  LDC R6, c[0x0][0x43c] ;  /* 0x00010f00ff067b82 */ /* 0x000ee20000000800 */
[----:B------:R-:W-:Y:S01]  /*146a0*/  IMAD.MOV.U32 R9, RZ, RZ, R0 ;  /* 0x000000ffff097224 */ /* 0x000fe200078e0000 */
[----:B------:R-:W-:Y:S01]  /*146b0*/  ULDC.64 UR4, c[0x0][0x428] ;  /* 0x00010a0000047ab9 */ /* 0x000fe20000000a00 */
[----:B------:R-:W-:Y:S02]  /*146c0*/  ULDC.64 UR6, c[0x0][0x208] ;  /* 0x0000820000067ab9 */ /* 0x000fe40000000a00 */
[----:B------:R-:W-:Y:S01]  /*146d0*/  IMAD.MOV.U32 R0, RZ, RZ, R9 ;  /* 0x000000ffff007224 */ /* 0x000fe200078e0009 */
[----:B---3--:R-:W-:-:S13]  /*146e0*/  ISETP.NE.AND P0, PT, R6, 0x1, PT ;  /* 0x000000010600780c */ /* 0x008fda0003f05270 */
[----:B-1----:R-:W1:Y:S02]  /*146f0*/  @P0 LDC.64 R4, c[0x0][0x440] ;  /* 0x00011000ff040b82 */ /* 0x002e640000000a00 */
        /* <DEDUP_REMOVED lines=14> */
.L_x_1283:
[----:B------:R-:W4:Y:S04]  /*147e0*/  LDL R0, [R1+0x10] ;  /* 0x0000100001007983 */ /* 0x000f280000100800 */
[----:B---3--:R-:W3:Y:S01]  /*147f0*/  LDL R2, [R1+0x14] ;  /* 0x0000140001027983 */ /* 0x008ee20000100800 */
[----:B----4-:R-:W-:Y:S01]  /*14800*/  IMAD R0, R0, 0x8, R19 ;  /* 0x0000000800007824 */ /* 0x010fe200078e0213 */
[----:B---3--:R-:W-:-:S04]  /*14810*/  SHF.L.U32 R2, R2, 0x1f, RZ ;  /* 0x0000001f02027819 */ /* 0x008fc800000006ff */
[----:B------:R-:W3:Y:S02]  /*14820*/  SYNCS.PHASECHK.TRANS64.TRYWAIT P0, [R0+URZ+0x30840], R2 ;  /* 0x03084002000075a7 */ /* 0x000ee4000800017f */
[----:B---3--:R-:W-:Y:S05]  /*14830*/  @!P0 BRA `(.L_x_1284) ;  /* 0x0000005400dc8947 */ /* 0x008fea0003800000 */
.L_x_1394:
[----:B------:R-:W4:Y:S02]  /*14840*/  S2R R3, SR_TID.X ;  /* 0x0000000000037919 */ /* 0x000f240000002100 */
[----:B----4-:R-:W-:-:S04]  /*14850*/  LOP3.LUT R3, R3, 0x7f, RZ, 0xc0, !PT ;  /* 0x0000007f03037812 */ /* 0x010fc800078ec0ff */
[----:B------:R-:W-:-:S13]  /*14860*/  ISETP.NE.AND P0, PT, R3, RZ, PT ;  /* 0x000000ff0300720c */ /* 0x000fda0003f05270 */
        /* <DEDUP_REMOVED lines=8> */
.L_x_1285:
[----:B-1----:R-:W4:Y:S04]  /*148f0*/  LDL R4, [R1+0x10] ;  /* 0x0000100001047983 */ /* 0x002f280000100800 */
[----:B------:R-:W2:Y:S04]  /*14900*/  LDL R3, [R1+0x4] ;  /* 0x0000040001037983 */ /* 0x000ea80000100800 */
[----:B---3--:R-:W3:Y:S01]  /*14910*/  LDL R2, [R1+0x18] ;  /* 0x0000180001027983 */ /* 0x008ee20000100800 */
[----:B------:R-:W-:Y:S01]  /*14920*/  R2UR UR9, R0 ;  /* 0x00000000000972ca */ /* 0x000fe200000e0000 */
[----:B------:R-:W-:Y:S01]  /*14930*/  UIADD3 UR4, UP0, UR36, 0x370, URZ ;  /* 0x0000037024047890 */ /* 0x000fe2000ff1e03f */
[----:B------:R-:W-:Y:S01]  /*14940*/  R2UR UR12, R16 ;  /* 0x00000000100c72ca */ /* 0x000fe200000e0000 */
[----:B------:R-:W-:Y:S01]  /*14950*/  UMOV UR10, URZ ;  /* 0x0000003f000a7c82 */ /* 0x000fe20008000000 */
[----:B-----5:R-:W-:Y:S01]  /*14960*/  R2UR UR13, R17 ;  /* 0x00000000110d72ca */ /* 0x020fe200000e0000 */
[----:B------:R-:W-:Y:S01]  /*14970*/  UMOV UR6, 0x0 ;  /* 0x0000000000067882 */ /* 0x000fe20000000000 */
[----:B------:R-:W-:Y:S01]  /*14980*/  UMOV UR7, 0x14f00000 ;  /* 0x14f0000000077882 */ /* 0x000fe20000000000 */
[----:B------:R-:W-:Y:S01]  /*14990*/  UMOV UR16, 0x40 ;  /* 0x0000004000107882 */ /* 0x000fe20000000000 */
[----:B------:R-:W-:-:S02]  /*149a0*/  PLOP3.LUT P0, PT, PT, PT, PT, 0x80, 0x0 ;  /* 0x000000000000781c */ /* 0x000fc40003f0f070 */
[----:B------:R-:W-:-:S03]  /*149b0*/  LOP3.LUT R18, R18, 0xfffffffe, RZ, 0xc0, !PT ;  /* 0xfffffffe12127812 */ /* 0x000fc600078ec0ff */
[----:B------:R-:W-:-:S08]  /*149c0*/  UIADD3 UR9, UR9, 0x30830, URZ ;  /* 0x0003083009097890 */ /* 0x000fd0000fffe03f */
[----:B------:R-:W-:Y:S01]  /*149d0*/  @P0 LOP3.LUT R18, R18, 0x1, RZ, 0xfc, !PT ;  /* 0x0000000112120812 */ /* 0x000fe200078efcff */
[----:B----4-:R-:W-:Y:S01]  /*149e0*/  IMAD R0, R4, 0x9000, R19 ;  /* 0x0000900004007824 */ /* 0x010fe200078e0213 */
[----:B--2---:R-:W-:-:S04]  /*149f0*/  R2UR UR11, R3 ;  /* 0x00000000030b72ca */ /* 0x004fc800000e0000 */
[----:B------:R-:W-:Y:S02]  /*14a00*/  R2UR UR8, R0 ;  /* 0x00000000000872ca */ /* 0x000fe400000e0000 */
[----:B---3--:R-:W-:-:S11]  /*14a10*/  R2UR UR5, R2 ;  /* 0x00000000020572ca */ /* 0x008fd600000e0000 */
[----:B------:R-:W-:Y:S02]  /*14a20*/  UIADD3 UR14, UR8, 0x1e400, URZ ;  /* 0x0001e400080e7890 */ /* 0x000fe4000fffe03f */
[----:B------:R-:W-:Y:S02]  /*14a30*/  UIMAD UR11, UR11, 0x60, UR5 ;  /* 0x000000600b0b78a4 */ /* 0x000fe4000f8e0205 */
[----:B------:R-:W-:Y:S02]  /*14a40*/  UIADD3.X UR5, URZ, UR37, URZ, UP0, !UPT ;  /* 0x000000253f057290 */ /* 0x000fe400087fe43f */
[----:B------:R-:W-:Y:S02]  /*14a50*/  UIADD3 UR15, UR8, 0x21400, URZ ;  /* 0x00021400080f7890 */ /* 0x000fe4000fffe03f */
[----:B------:R-:W-:-:S03]  /*14a60*/  UIADD3 UR17, UR8, 0x24400, URZ ;  /* 0x0002440008117890 */ /* 0x000fc6000fffe03f */
[----:B------:R-:W-:Y:S01]  /*14a70*/  UMOV UR8, UR14 ;  /* 0x0000000e00087c82 */ /* 0x000fe20008000000 */
[----:B------:R-:W-:Y:S01]  /*14a80*/  UMOV UR14, 0x80 ;  /* 0x00000080000e7882 */ /* 0x000fe20000000000 */
[----:B------:R1:W-:Y:S02]  /*14a90*/  UTMALDG.4D [UR8], [UR4], desc[UR6] ;  /* 0x00000608040075b4 */ /* 0x0003e40008019000 */
[----:B-1----:R-:W-:Y:S01]  /*14aa0*/  UMOV UR8, UR15 ;  /* 0x0000000f00087c82 */ /* 0x002fe20008000000 */
[----:B------:R-:W-:Y:S02]  /*14ab0*/  UMOV UR10, UR16 ;  /* 0x00000010000a7c82 */ /* 0x000fe40008000000 */
[----:B------:R1:W-:Y:S02]  /*14ac0*/  UTMALDG.4D [UR8], [UR4], desc[UR6] ;  /* 0x00000608040075b4 */ /* 0x0003e40008019000 */
[----:B-1----:R-:W-:Y:S01]  /*14ad0*/  UMOV UR8, UR17 ;  /* 0x0000001100087c82 */ /* 0x002fe20008000000 */
[----:B------:R-:W-:-:S02]  /*14ae0*/  UMOV UR10, UR14 ;  /* 0x0000000e000a7c82 */ /* 0x000fc40008000000 */
[----:B------:R3:W-:Y:S02]  /*14af0*/  UTMALDG.4D [UR8], [UR4], desc[UR6] ;  /* 0x00000608040075b4 */ /* 0x0007e40008019000 */
[----:B---3--:R-:W-:Y:S01]  /*14b00*/  NOP ;  /* 0x0000000000007918 */ /* 0x008fe20000000000 */
.L_x_1281:
[----:B------:R-:W3:Y:S01]  /*14b10*/  LDL.LU R3, [R1+0x30] ;  /* 0x0000300001037983 */ /* 0x000ee20000300800 */
[----:B------:R-:W-:Y:S05]  /*14b20*/  WARPSYNC.ALL ;  /* 0x0000000000007948 */ /* 0x000fea0003800000 */
[----:B------:R-:W-:Y:S01]  /*14b30*/  ULDC.64 UR4, c[0x0][0x298] ;  /* 0x0000a60000047ab9 */ /* 0x000fe20000000a00 */
[----:B------:R-:W-:Y:S01]  /*14b40*/  BSSY B6, `(.L_x_1286) ;  /* 0x000001c000067945 */ /* 0x000fe20003800000 */
[----:B------:R-:W-:Y:S01]  /*14b50*/  BAR.SYNC.DEFER_BLOCKING 0x8, 0x180 ;  /* 0x0206000000007b1d */ /* 0x000fe20000010000 */
[----:B---3--:R-:W-:Y:S01]  /*14b60*/  SHF.R.S32.HI R0, RZ, 0x1f, R3 ;  /* 0x0000001fff007819 */ /* 0x008fe20000011403 */
[----:B-1----:R-:W-:-:S04]  /*14b70*/  IMAD.WIDE.U32 R4, R3, UR4, RZ ;  /* 0x0000000403047c25 */ /* 0x002fc8000f8e00ff */
[----:B------:R-:W-:Y:S01]  /*14b80*/  IMAD R2, R0, UR4, RZ ;  /* 0x0000000400027c24 */ /* 0x000fe2000f8e02ff */
[----:B------:R1:W-:Y:S01]  /*14b90*/  STL.64 [R1+0x48], R4 ;  /* 0x0000480401007387 */ /* 0x0003e20000100a00 */
[----:B------:R-:W-:Y:S02]  /*14ba0*/  VIADD R0, R19, 0x12400 ;  /* 0x0001240013007836 */ /* 0x000fe40000000000 */
[----:B------:R-:W-:-:S03]  /*14bb0*/  IMAD R2, R3, UR5, R2 ;  /* 0x0000000503027c24 */ /* 0x000fc6000f8e0202 */
[----:B------:R-:W-:Y:S01]  /*14bc0*/  LOP3.LUT P0, RZ, R0, 0x3ff, RZ, 0xc0, !PT ;  /* 0x000003ff00ff7812 */ /* 0x000fe2000780c0ff */
[----:B------:R-:W-:-:S05]  /*14bd0*/  IMAD.IADD R0, R5, 0x1, R2 ;  /* 0x0000000105007824 */ /* 0x000fca00078e0202 */
[----:B------:R1:W-:Y:S07]  /*14be0*/  STL [R1+0x30], R0 ;  /* 0x0000300001007387 */ /* 0x0003ee0000100800 */
[----:B------:R-:W-:Y:S05]  /*14bf0*/  @!P0 BRA `(.L_x_1287) ;  /* 0x0000000000408947 */ /* 0x000fea0003800000 */
[----:B------:R-:W-:Y:S01]  /*14c00*/  MOV R2, 0x0 ;  /* 0x0000000000027802 */ /* 0x000fe20000000f00 */
[----:B------:R-:W-:Y:S01]  /*14c10*/  ULDC.64 UR6, c[0x4][0xa8] ;  /* 0x01002a0000067ab9 */ /* 0x000fe20000000a00 */
[----:B------:R-:W-:Y:S01]  /*14c20*/  ULDC.64 UR8, c[0x4][0xb0] ;  /* 0x01002c0000087ab9 */ /* 0x000fe20000000a00 */
[----:B------:R-:W-:Y:S01]  /*14c30*/  ULDC.64 UR4, c[0x4][0x20] ;  /* 0x0100080000047ab9 */ /* 0x000fe20000000a00 */
[----:B-1----:R-:W-:Y:S02]  /*14c40*/  IMAD.U32 R4, RZ, RZ, UR6 ;  /* 0x00000006ff047e24 */ /* 0x002fe4000f8e00ff */
[----:B------:R-:W1:Y:S01]  /*14c50*/  LDC.64 R2, c[0x4][R2] ;  /* 0x0100000002027b82 */ /* 0x000e620000000a00 */
[----:B------:R-:W-:Y:S02]  /*14c60*/  IMAD.U32 R5, RZ, RZ, UR7 ;  /* 0x00000007ff057e24 */ /* 0x000fe4000f8e00ff */
[----:B------:R-:W-:Y:S02]  /*14c70*/  IMAD.U32 R6, RZ, RZ, UR8 ;  /* 0x00000008ff067e24 */ /* 0x000fe4000f8e00ff */
[----:B0-----:R-:W-:-:S02]  /*14c80*/  IMAD.U32 R7, RZ, RZ, UR9 ;  /* 0x00000009ff077e24 */ /* 0x001fc4000f8e00ff */
[----:B--2---:R-:W-:Y:S02]  /*14c90*/  IMAD.U32 R10, RZ, RZ, UR4 ;  /* 0x00000004ff0a7e24 */ /* 0x004fe4000f8e00ff */
[----:B------:R-:W-:Y:S02]  /*14ca0*/  IMAD.U32 R11, RZ, RZ, UR5 ;  /* 0x00000005ff0b7e24 */ /* 0x000fe4000f8e00ff */
[----:B------:R-:W-:Y:S02]  /*14cb0*/  IMAD.MOV.U32 R8, RZ, RZ, 0x70 ;  /* 0x00000070ff087424 */ /* 0x000fe400078e00ff */
[----:B------:R-:W-:Y:S02]  /*14cc0*/  IMAD.MOV.U32 R12, RZ, RZ, 0x1 ;  /* 0x00000001ff0c7424 */ /* 0x000fe400078e00ff */
[----:B------:R-:W-:-:S07]  /*14cd0*/  IMAD.MOV.U32 R13, RZ, RZ, RZ ;  /* 0x000000ffff0d7224 */ /* 0x000fce00078e00ff */
[----:B------:R-:W-:-:S07]  /*14ce0*/  LEPC R20, `(.L_x_1287) ;  /* 0x000000001014794e */ /* 0x000fce0000000000 */
[----:B-1----:R-:W-:Y:S05]  /*14cf0*/  CALL.ABS.NOINC R2 ;  /* 0x0000000002007343 */ /* 0x002fea0003c00000 */
.L_x_1287:
[----:B------:R-:W-:Y:S05]  /*14d00*/  BSYNC B6 ;  /* 0x0000000000067941 */ /* 0x000fea0003800000 */
.L_x_1286:
[----:B-1----:R-:W3:Y:S01]  /*14d10*/  LDL.LU R0, [R1+0x30] ;  /* 0x0000300001007983 */ /* 0x002ee20000300800 */
[----:B------:R-:W-:Y:S01]  /*14d20*/  ULDC.64 UR6, c[0x0][0xa00] ;  /* 0x0002800000067ab9 */ /* 0x000fe20000000a00 */
[----:B0-----:R-:W0:Y:S01]  /*14d30*/  LDC R7, c[0x0][0x448] ;  /* 0x00011200ff077b82 */ /* 0x001e220000000800 */
[----:B------:R-:W-:Y:S01]  /*14d40*/  ULDC.64 UR4, c[0x0][0x2d8] ;  /* 0x0000b60000047ab9 */ /* 0x000fe20000000a00 */
[----:B------:R-:W3:Y:S04]  /*14d50*/  LDL.LU.64 R2, [R1+0x48] ;  /* 0x0000480001027983 */ /* 0x000ee80000300a00 */
[----:B------:R-:W4:Y:S04]  /*14d60*/  LDL R5, [R1+0xc] ;  /* 0x00000c0001057983 */ /* 0x000f280000100800 */
[----:B------:R-:W4:Y:S01]  /*14d70*/  LDL R9, [R1+0x28] ;  /* 0x0000280001097983 */ /* 0x000f220000100800 */
[----:B------:R-:W-:-:S04]  /*14d80*/  ISETP.NE.U32.AND P0, PT, RZ, UR6, PT ;  /* 0x00000006ff007c0c */ /* 0x000fc8000bf05070 */
[----:B------:R-:W-:Y:S01]  /*14d90*/  ISETP.NE.AND.EX P0, PT, RZ, UR7, PT, P0 ;  /* 0x00000007ff007c0c */ /* 0x000fe2000bf05300 */
[----:B------:R-:W1:Y:S01]  /*14da0*/  S2R R8, SR_TID.X ;  /* 0x0000000000087919 */ /* 0x000e620000002100 */
[----:B------:R-:W-:Y:S01]  /*14db0*/  ULDC.64 UR6, c[0x0][0x280] ;  /* 0x0000a00000067ab9 */ /* 0x000fe20000000a00 */
[----:B--2---:R-:W2:Y:S01]  /*14dc0*/  S2R R10, SR_TID.X ;  /* 0x00000000000a7919 */ /* 0x004ea20000002100 */
[----:B-1----:R-:W-:Y:S02]  /*14dd0*/  IMAD.SHL.U32 R8, R8, 0x10, RZ ;  /* 0x0000001008087824 */ /* 0x002fe400078e00ff */
[----:B--2---:R-:W-:-:S05]  /*14de0*/  IMAD.SHL.U32 R10, R10, 0x8, RZ ;  /* 0x000000080a0a7824 */ /* 0x004fca00078e00ff */
[----:B------:R-:W-:-:S04]  /*14df0*/  LOP3.LUT R10, R10, 0x38, RZ, 0xc0, !PT ;  /* 0x000000380a0a7812 */ /* 0x000fc800078ec0ff */
[C---:B------:R-:W-:Y:S02]  /*14e00*/  LOP3.LUT R11, R10.reuse, 0x40, RZ, 0xfc, !PT ;  /* 0x000000400a0b7812 */ /* 0x040fe400078efcff */
[----:B------:R-:W-:Y:S01]  /*14e10*/  LOP3.LUT R10, R10, 0x80, RZ, 0xfc, !PT ;  /* 0x000000800a0a7812 */ /* 0x000fe200078efcff */
[----:B---3--:R-:W-:Y:S01]  /*14e20*/  IMAD.MOV.U32 R3, RZ, RZ, R0 ;  /* 0x000000ffff037224 */ /* 0x008fe200078e0000 */
[----:B----4-:R-:W-:-:S04]  /*14e30*/  SHF.R.S32.HI R0, RZ, 0x1f, R5 ;  /* 0x0000001fff007819 */ /* 0x010fc80000011405 */
[----:B------:R-:W-:Y:S02]  /*14e40*/  SEL R4, R0, RZ, !P0 ;  /* 0x000000ff00047207 */ /* 0x000fe40004000000 */
[----:B------:R-:W-:Y:S02]  /*14e50*/  SEL R0, R5, RZ, !P0 ;  /* 0x000000ff05007207 */ /* 0x000fe40004000000 */
[----:B------:R-:W1:Y:S01]  /*14e60*/  S2R R5, SR_TID.X ;  /* 0x0000000000057919 */ /* 0x000e620000002100 */
[----:B0-----:R-:W-:Y:S01]  /*14e70*/  ISETP.NE.AND P0, PT, R7, 0x1, PT ;  /* 0x000000010700780c */ /* 0x001fe20003f05270 */
[----:B------:R-:W-:-:S04]  /*14e80*/  IMAD.WIDE.U32 R2, R16, UR4, R2 ;  /* 0x0000000410027c25 */ /* 0x000fc8000f8e0002 */
[----:B------:R-:W-:Y:S01]  /*14e90*/  IMAD R3, R16, UR5, R3 ;  /* 0x0000000510037c24 */ /* 0x000fe2000f8e0203 */
[----:B------:R-:W-:-:S07]  /*14ea0*/  ULDC.64 UR4, c[0x0][0x2e0] ;  /* 0x0000b80000047ab9 */ /* 0x000fce0000000a00 */
[----:B------:R-:W0:Y:S01]  /*14eb0*/  @P0 LDC R6, c[0x0][0x450] ;  /* 0x00011400ff060b82 */ /* 0x000e220000000800 */
[----:B-1----:R-:W-:-:S04]  /*14ec0*/  LOP3.LUT R5, R5, 0x7f, RZ, 0xc0, !PT ;  /* 0x0000007f05057812 */ /* 0x002fc800078ec0ff */
[----:B------:R-:W-:-:S04]  /*14ed0*/  SHF.R.U32.HI R5, RZ, 0x3, R5 ;  /* 0x00000003ff057819 */ /* 0x000fc80000011605 */
[----:B------:R-:W-:Y:S02]  /*14ee0*/  LOP3.LUT R8, R5, 0x70, R8, 0xf8, !PT ;  /* 0x0000007005087812 */ /* 0x000fe400078ef808 */
[----:B------:R-:W1:Y:S01]  /*14ef0*/  @P0 LDC R5, c[0x0][0x44c] ;  /* 0x00011300ff050b82 */ /* 0x000e620000000800 */
[----:B------:R-:W-:Y:S02]  /*14f00*/  IMAD R4, R4, UR4, RZ ;  /* 0x0000000404047c24 */ /* 0x000fe4000f8e02ff */
[----:B------:R-:W-:-:S04]  /*14f10*/  IMAD.WIDE.U32 R2, R0, UR4, R2 ;  /* 0x0000000400027c25 */ /* 0x000fc8000f8e0002 */
[----:B------:R-:W-:Y:S01]  /*14f20*/  IMAD R0, R0, UR5, R4 ;  /* 0x0000000500007c24 */ /* 0x000fe2000f8e0204 */
[----:B------:R-:W-:Y:S01]  /*14f30*/  ULDC.64 UR4, c[0x0][0x2d0] ;  /* 0x0000b40000047ab9 */ /* 0x000fe20000000a00 */
[----:B------:R-:W-:Y:S02]  /*14f40*/  IMAD.IADD R4, R8, 0x1, R9 ;  /* 0x0000000108047824 */ /* 0x000fe400078e0209 */
[----:B------:R-:W-:Y:S02]  /*14f50*/  IMAD.IADD R3, R3, 0x1, R0 ;  /* 0x0000000103037824 */ /* 0x000fe400078e0200 */
        /* <DEDUP_REMOVED lines=17> */
[----:B------:R-:W1:Y:S01]  /*15070*/  S2R R8, SR_TID.X ;  /* 0x0000000000087919 */ /* 0x000e620000002100 */
[----:B------:R-:W-:Y:S01]  /*15080*/  IMAD R0, R4, UR5, R0 ;  /* 0x0000000504007c24 */ /* 0x000fe2000f8e0200 */
[----:B------:R-:W-:-:S03]  /*15090*/  LEA R4, P3, R2, UR6, 0x1 ;  /* 0x0000000602047c11 */ /* 0x000fc6000f8608ff */
[----:B------:R-:W-:Y:S01]  /*150a0*/  IMAD.IADD R0, R3, 0x1, R0 ;  /* 0x0000000103007824 */ /* 0x000fe200078e0200 */
[----:B------:R-:W-:-:S04]  /*150b0*/  ISETP.GE.AND P1, PT, R11, UR4, PT ;  /* 0x000000040b007c0c */ /* 0x000fc8000bf26270 */
[----:B------:R-:W-:Y:S01]  /*150c0*/  LEA.HI.X R3, R2, UR7, R0, 0x1, P3 ;  /* 0x0000000702037c11 */ /* 0x000fe200098f0c00 */
[----:B-1----:R-:W-:-:S05]  /*150d0*/  IMAD.SHL.U32 R8, R8, 0x8, RZ ;  /* 0x0000000808087824 */ /* 0x002fca00078e00ff */
[----:B------:R-:W-:-:S04]  /*150e0*/  LOP3.LUT R8, R8, 0x38, RZ, 0xc0, !PT ;  /* 0x0000003808087812 */ /* 0x000fc800078ec0ff */
[----:B------:R-:W-:Y:S01]  /*150f0*/  ISETP.GE.AND P2, PT, R8, UR4, PT ;  /* 0x0000000408007c0c */ /* 0x000fe2000bf46270 */
[----:B------:R-:W-:-:S03]  /*15100*/  UMOV UR4, 0xffffffff ;  /* 0xffffffff00047882 */ /* 0x000fc60000000000 */
[----:B0-----:R-:W-:Y:S09]  /*15110*/  BRA.DIV UR4, `(.L_x_1288) ;  /* 0x0000004e04b87947 */ /* 0x001ff2000b800000 */
[----:B------:R-:W0:Y:S01]  /*15120*/  S2R R6, SR_TID.X ;  /* 0x0000000000067919 */ /* 0x000e220000002100 */
[----:B------:R-:W2:Y:S01]  /*15130*/  LDL.LU R9, [R1+0x28] ;  /* 0x0000280001097983 */ /* 0x000ea20000300800 */
[----:B0-----:R-:W-:-:S04]  /*15140*/  LOP3.LUT R6, R6, 0x7f, RZ, 0xc0, !PT ;  /* 0x0000007f06067812 */ /* 0x001fc800078ec0ff */
[----:B------:R-:W-:Y:S02]  /*15150*/  SHF.R.U32.HI R8, RZ, 0x3, R6 ;  /* 0x00000003ff087819 */ /* 0x000fe40000011606 */
[----:B------:R-:W3:Y:S01]  /*15160*/  LDL.LU R6, [R1+0x2c] ;  /* 0x00002c0001067983 */ /* 0x000ee20000300800 */
[----:B------:R-:W0:Y:S01]  /*15170*/  S2R R11, SR_TID.X ;  /* 0x00000000000b7919 */ /* 0x000e220000002100 */
[----:B------:R-:W-:Y:S01]  /*15180*/  ULDC.64 UR4, c[0x0][0x208] ;  /* 0x0000820000047ab9 */ /* 0x000fe20000000a00 */
[----:B0-----:R-:W-:-:S05]  /*15190*/  IMAD.SHL.U32 R11, R11, 0x8, RZ ;  /* 0x000000080b0b7824 */ /* 0x001fca00078e00ff */
[----:B------:R-:W-:Y:S01]  /*151a0*/  LOP3.LUT R11, R11, 0x38, RZ, 0xc0, !PT ;  /* 0x000000380b0b7812 */ /* 0x000fe200078ec0ff */
[----:B--2---:R-:W-:-:S04]  /*151b0*/  IMAD.IADD R0, R8, 0x1, R9 ;  /* 0x0000000108007824 */ /* 0x004fc800078e0209 */
[----:B------:R-:W-:Y:S01]  /*151c0*/  VIADD R5, R0, 0x10 ;  /* 0x0000001000057836 */ /* 0x000fe20000000000 */
[----:B------:R-:W-:Y:S01]  /*151d0*/  SHFL.IDX PT, R9, R3, 0x1, 0x181f ;  /* 0x00381f0003097f89 */ /* 0x000fe200000e0000 */
[----:B---3--:R-:W-:-:S03]  /*151e0*/  IMAD R2, R6, R7, RZ ;  /* 0x0000000706027224 */ /* 0x008fc600078e02ff */
[----:B------:R-:W0:Y:S04]  /*151f0*/  SHFL.IDX PT, R7, R4, RZ, 0x181f ;  /* 0x00181fff04077589 */ /* 0x000e2800000e0000 */
[----:B------:R-:W1:Y:S01]  /*15200*/  SHFL.IDX PT, R6, R3, RZ, 0x181f ;  /* 0x00181fff03067589 */ /* 0x000e6200000e0000 */
[-C--:B------:R-:W-:Y:S02]  /*15210*/  ISETP.GE.AND P4, PT, R0, R2.reuse, PT ;  /* 0x000000020000720c */ /* 0x080fe40003f86270 */
[----:B------:R-:W-:Y:S02]  /*15220*/  ISETP.GE.AND P3, PT, R5, R2, PT ;  /* 0x000000020500720c */ /* 0x000fe40003f66270 */
[----:B------:R-:W2:Y:S09]  /*15230*/  SHFL.IDX PT, R5, R4, 0x1, 0x181f ;  /* 0x00381f0004057f89 */ /* 0x000eb200000e0000 */
[----:B0-----:R-:W-:-:S05]  /*15240*/  @!P4 LEA R7, P5, R11, R7, 0x1 ;  /* 0x000000070b07c211 */ /* 0x001fca00078a08ff */
[----:B-1----:R-:W-:-:S05]  /*15250*/  @!P4 IMAD.X R6, RZ, RZ, R6, P5 ;  /* 0x000000ffff06c224 */ /* 0x002fca00028e0606 */
[----:B------:R-:W-:-:S04]  /*15260*/  @!P4 LOP3.LUT R7, R7, R6, RZ, 0x3c, !PT ;  /* 0x000000060707c212 */ /* 0x000fc800078e3cff */
[----:B------:R-:W-:Y:S02]  /*15270*/  @!P4 LOP3.LUT R6, R7, R6, RZ, 0x3c, !PT ;  /* 0x000000060706c212 */ /* 0x000fe400078e3cff */
[----:B--2---:R-:W-:Y:S02]  /*15280*/  @!P3 LEA R8, P5, R11, R5, 0x1 ;  /* 0x000000050b08b211 */ /* 0x004fe400078a08ff */
        /* <DEDUP_REMOVED lines=67> */
.L_x_1411:
        /* <DEDUP_REMOVED lines=16> */
.L_x_1290:
[----:B------:R-:W-:Y:S05]  /*157c0*/  BSYNC B0 ;  /* 0x0000000000007941 */ /* 0x000fea0003800000 */
.L_x_1289:
[----:B------:R-:W-:Y:S01]  /*157d0*/  NOP ;  /* 0x0000000000007918 */ /* 0x000fe20000000000 */
[----:B------:R-:W-:Y:S01]  /*157e0*/  PLOP3.LUT P0, PT, PT, PT, PT, 0x80, 0x0 ;  /* 0x000000000000781c */ /* 0x000fe20003f0f070 */
[----:B------:R-:W-:-:S12]  /*157f0*/  VIADD R11, R19, 0x30800 ;  /* 0x00030800130b7836 */ /* 0x000fd80000000000 */
.L_x_1291:
        /* <DEDUP_REMOVED lines=16> */
[----:B------:R-:W4:Y:S03]  /*15900*/  SYNCS.PHASECHK.TRANS64.TRYWAIT P0, [R19+URZ+0x30820], R0 ;  /* 0x03082000130075a7 */ /* 0x000f26000800017f */
[----:B---34-:R-:W-:Y:S05]  /*15910*/  @!P0 BRA `(.L_x_1293) ;  /* 0x0000005000b48947 */ /* 0x018fea0003800000 */
.L_x_1412:
[----:B------:R-:W-:Y:S05]  /*15920*/  BSYNC B0 ;  /* 0x0000000000007941 */ /* 0x000fea0003800000 */
.L_x_1292:
[----:B------:R-:W3:Y:S04]  /*15930*/  LDL R2, [R1+0x3c] ;  /* 0x00003c0001027983 */ /* 0x000ee80000100800 */
[----:B0-----:R-:W4:Y:S01]  /*15940*/  LDL R4, [R1+0x24] ;  /* 0x0000240001047983 */ /* 0x001f220000100800 */
[----:B------:R-:W-:Y:S01]  /*15950*/  BSSY B0, `(.L_x_1294) ;  /* 0x0000251000007945 */ /* 0x000fe20003800000 */
[----:B---3--:R-:W-:-:S05]  /*15960*/  VIADD R0, R2, 0xfffffffe ;  /* 0xfffffffe02007836 */ /* 0x008fca0000000000 */
[----:B----4-:R-:W-:-:S13]  /*15970*/  ISETP.GE.AND P0, PT, R0, R4, PT ;  /* 0x000000040000720c */ /* 0x010fda0003f06270 */
[----:B------:R-:W-:Y:S05]  /*15980*/  @!P0 BRA `(.L_x_1295) ;  /* 0x0000002400348947 */ /* 0x000fea0003800000 */
[----:B------:R-:W3:Y:S04]  /*15990*/  LDL.LU R2, [R1+0x40] ;  /* 0x0000400001027983 */ /* 0x000ee80000300800 */
[----:B------:R-:W4:Y:S04]  /*159a0*/  LDL.LU R7, [R1+0x38] ;  /* 0x0000380001077983 */ /* 0x000f280000300800 */
[----:B--2---:R-:W2:Y:S04]  /*159b0*/  LDL.LU R3, [R1+0x54] ;  /* 0x0000540001037983 */ /* 0x004ea80000300800 */
[----:B------:R-:W5:Y:S04]  /*159c0*/  LDL.LU R6, [R1+0x34] ;  /* 0x0000340001067983 */ /* 0x000f680000300800 */
[----:B-1----:R-:W5:Y:S01]  /*159d0*/  LDL.LU R5, [R1+0x58] ;  /* 0x0000580001057983 */ /* 0x002f620000300800 */
[----:B------:R-:W-:Y:S01]  /*159e0*/  LOP3.LUT R10, RZ, R4, RZ, 0x33, !PT ;  /* 0x00000004ff0a7212 */ /* 0x000fe200078e33ff */
[----:B------:R-:W-:Y:S01]  /*159f0*/  BSSY B2, `(.L_x_1296) ;  /* 0x00000cd000027945 */ /* 0x000fe20003800000 */
[----:B---3--:R-:W-:-:S04]  /*15a00*/  VIADD R2, R2, 0x1 ;  /* 0x0000000102027836 */ /* 0x008fc80000000000 */
[----:B----4-:R-:W-:Y:S01]  /*15a10*/  IMAD R2, R2, R7, RZ ;  /* 0x0000000702027224 */ /* 0x010fe200078e02ff */
[----:B--2---:R-:W-:-:S04]  /*15a20*/  LOP3.LUT R3, RZ, R3, RZ, 0x33, !PT ;  /* 0x00000003ff037212 */ /* 0x004fc800078e33ff */
[----:B------:R-:W-:-:S04]  /*15a30*/  LOP3.LUT R2, RZ, R2, RZ, 0x33, !PT ;  /* 0x00000002ff027212 */ /* 0x000fc800078e33ff */
[----:B-----5:R-:W-:Y:S02]  /*15a40*/  VIADDMNMX R2, R2, -R6, R3, !PT ;  /* 0x8000000602027246 */ /* 0x020fe40007800103 */
[----:B------:R-:W-:-:S04]  /*15a50*/  LOP3.LUT R7, RZ, R5, RZ, 0x33, !PT ;  /* 0x00000005ff077212 */ /* 0x000fc800078e33ff */
[----:B------:R-:W-:-:S04]  /*15a60*/  VIMNMX R7, R2, R7, !PT ;  /* 0x0000000702077248 */ /* 0x000fc80007fe0100 */
[----:B------:R-:W-:Y:S02]  /*15a70*/  VIADDMNMX R10, R7, 0x2, R10, !PT ;  /* 0x00000002070a7846 */ /* 0x000fe4000780010a */
[----:B------:R-:W-:-:S05]  /*15a80*/  LOP3.LUT R2, RZ, R7, RZ, 0x33, !PT ;  /* 0x00000007ff027212 */ /* 0x000fca00078e33ff */
[----:B------:R-:W-:-:S05]  /*15a90*/  IMAD.IADD R2, R10, 0x1, R2 ;  /* 0x000000010a027824 */ /* 0x000fca00078e0202 */
[----:B------:R-:W-:-:S04]  /*15aa0*/  LOP3.LUT R2, R2, 0x1, RZ, 0xc0, !PT ;  /* 0x0000000102027812 */ /* 0x000fc800078ec0ff */
[----:B------:R-:W-:-:S13]  /*15ab0*/  ISETP.NE.U32.AND P0, PT, R2, 0x1, PT ;  /* 0x000000010200780c */ /* 0x000fda0003f05070 */
[----:B------:R-:W-:Y:S05]  /*15ac0*/  @P0 BRA `(.L_x_1297) ;  /* 0x0000000800fc0947 */ /* 0x000fea0003800000 */
[----:B------:R-:W2:Y:S04]  /*15ad0*/  LDL R5, [R1+0x10] ;  /* 0x0000100001057983 */ /* 0x000ea80000100800 */
[----:B------:R-:W3:Y:S01]  /*15ae0*/  LDL R4, [R1+0x14] ;  /* 0x0000140001047983 */ /* 0x000ee20000100800 */
[----:B------:R-:W-:Y:S01]  /*15af0*/  LOP3.LUT P1, RZ, R18, 0x1, RZ, 0xc0, !PT ;  /* 0x0000000112ff7812 */ /* 0x000fe2000782c0ff */
[----:B------:R-:W-:Y:S01]  /*15b00*/  BSSY B1, `(.L_x_1298) ;  /* 0x00000b7000017945 */ /* 0x000fe20003800000 */
[----:B--2---:R-:W-:-:S05]  /*15b10*/  VIADD R8, R5, 0x1 ;  /* 0x0000000105087836 */ /* 0x004fca0000000000 */
[----:B------:R-:W-:-:S04]  /*15b20*/  ISETP.NE.AND P0, PT, R8, 0x2, PT ;  /* 0x000000020800780c */ /* 0x000fc80003f05270 */
[----:B------:R-:W-:Y:S02]  /*15b30*/  SEL R9, RZ, 0x1, P0 ;  /* 0x00000001ff097807 */ /* 0x000fe40000000000 */
[----:B------:R-:W-:Y:S02]  /*15b40*/  SEL R8, R8, RZ, P0 ;  /* 0x000000ff08087207 */ /* 0x000fe40000000000 */
[----:B---3--:R-:W-:Y:S01]  /*15b50*/  LOP3.LUT R9, R4, R9, RZ, 0x3c, !PT ;  /* 0x0000000904097212 */ /* 0x008fe200078e3cff */
[----:B------:R-:W-:Y:S06]  /*15b60*/  @!P1 BRA `(.L_x_1299) ;  /* 0x0000000800c09947 */ /* 0x000fec0003800000 */
        /* <DEDUP_REMOVED lines=23> */
[----:B------:R-:W-:-:S06]  /*15ce0*/  LEA.HI.X R5, R2, UR5, R3, 0x2, P0 ;  /* 0x0000000502057c11 */ /* 0x000fcc00080f1403 */
[----:B------:R0:W5:Y:S03]  /*15cf0*/  LDG.E R5, desc[UR8][R4.64] ;  /* 0x0000000804057981 */ /* 0x000166000c1e1900 */
.L_x_1300:
[----:B------:R-:W-:Y:S01]  /*15d00*/  IMAD R3, R8, 0x8, R19 ;  /* 0x0000000808037824 */ /* 0x000fe200078e0213 */
[----:B------:R-:W-:Y:S01]  /*15d10*/  SHF.L.U32 R2, R9, 0x1f, RZ ;  /* 0x0000001f09027819 */ /* 0x000fe200000006ff */
[----:B------:R-:W-:Y:S03]  /*15d20*/  BSSY B3, `(.L_x_1301) ;  /* 0x0000003000037945 */ /* 0x000fe60003800000 */
[----:B------:R-:W1:Y:S02]  /*15d30*/  SYNCS.PHASECHK.TRANS64.TRYWAIT P0, [R3+URZ+0x30840], R2 ;  /* 0x03084002030075a7 */ /* 0x000e64000800017f */
[----:B-1----:R-:W-:Y:S05]  /*15d40*/  @!P0 BRA `(.L_x_1302) ;  /* 0x0000004c00bc8947 */ /* 0x002fea0003800000 */
.L_x_1413:
[----:B------:R-:W-:Y:S05]  /*15d50*/  BSYNC B3 ;  /* 0x0000000000037941 */ /* 0x000fea0003800000 */
.L_x_1301:
        /* <DEDUP_REMOVED lines=12> */
.L_x_1304:
[----:B------:R-:W-:Y:S05]  /*15e20*/  BSYNC B3 ;  /* 0x0000000000037941 */ /* 0x000fea0003800000 */
.L_x_1303:
        /* <DEDUP_REMOVED lines=12> */
.L_x_1305:
        /* <DEDUP_REMOVED lines=16> */
.L_x_1306:
        /* <DEDUP_REMOVED lines=16> */
.L_x_1307:
        /* <DEDUP_REMOVED lines=10> */
[----:B------:R-:W2:Y:S04]  /*16190*/  LDL.LU R12, [R1+0x14] ;  /* 0x00001400010c7983 */ /* 0x000ea80000300800 */
[----:B------:R-:W3:Y:S01]  /*161a0*/  LDL R6, [R1+0x10] ;  /* 0x0000100001067983 */ /* 0x000ee20000100800 */
[----:B------:R-:W-:Y:S01]  /*161b0*/  BSSY B3, `(.L_x_1308) ;  /* 0x0000005000037945 */ /* 0x000fe20003800000 */
[----:B--2---:R-:W-:Y:S01]  /*161c0*/  SHF.L.U32 R2, R12, 0x1f, RZ ;  /* 0x0000001f0c027819 */ /* 0x004fe200000006ff */
[----:B---3--:R-:W-:-:S04]  /*161d0*/  IMAD R3, R6, 0x8, R11 ;  /* 0x0000000806037824 */ /* 0x008fc800078e020b */
[----:B------:R-:W0:Y:S02]  /*161e0*/  SYNCS.PHASECHK.TRANS64.TRYWAIT P0, [R3+URZ+0x60], R2 ;  /* 0x00006002030075a7 */ /* 0x000e24000800017f */
[----:B0-----:R-:W-:Y:S05]  /*161f0*/  @!P0 BRA `(.L_x_1309) ;  /* 0x0000004800a48947 */ /* 0x001fea0003800000 */
.L_x_1414:
[----:B------:R-:W-:Y:S05]  /*16200*/  BSYNC B3 ;  /* 0x0000000000037941 */ /* 0x000fea0003800000 */
.L_x_1308:
[----:B------:R-:W-:Y:S01]  /*16210*/  BSSY B3, `(.L_x_1310) ;  /* 0x000000d000037945 */ /* 0x000fe20003800000 */
[----:B------:R-:W-:Y:S02]  /*16220*/  IMAD.MOV.U32 R12, RZ, RZ, 0x0 ;  /* 0x00000000ff0c7424 */ /* 0x000fe400078e00ff */
[----:B------:R-:W-:Y:S01]  /*16230*/  IMAD.MOV.U32 R13, RZ, RZ, 0x14f00000 ;  /* 0x14f00000ff0d7424 */ /* 0x000fe200078e00ff */
[----:B------:R-:W-:Y:S06]  /*16240*/  @P1 BRA `(.L_x_1311) ;  /* 0x0000000000241947 */ /* 0x000fec0003800000 */
[----:B------:R-:W2:Y:S01]  /*16250*/  LDL R6, [R1+0x10] ;  /* 0x0000100001067983 */ /* 0x000ea20000100800 */
[----:B0-----:R-:W-:Y:S01]  /*16260*/  IMAD.MOV.U32 R3, RZ, RZ, 0x9000 ;  /* 0x00009000ff037424 */ /* 0x001fe200078e00ff */
[----:B------:R-:W0:Y:S02]  /*16270*/  S2R R4, SR_TID.X ;  /* 0x0000000000047919 */ /* 0x000e240000002100 */
[----:B0-----:R-:W-:-:S04]  /*16280*/  LOP3.LUT R4, R4, 0x1f, RZ, 0xc0, !PT ;  /* 0x0000001f04047812 */ /* 0x001fc800078ec0ff */
[----:B------:R-:W-:Y:S01]  /*16290*/  ISETP.NE.AND P0, PT, R4, RZ, PT ;  /* 0x000000ff0400720c */ /* 0x000fe20003f05270 */
[----:B--2---:R-:W-:-:S04]  /*162a0*/  IMAD R2, R6, 0x8, R19 ;  /* 0x0000000806027824 */ /* 0x004fc800078e0213 */
[----:B------:R1:W-:Y:S08]  /*162b0*/  SYNCS.ARRIVE.TRANS64 RZ, [R2+URZ+0x30850], R3 ;  /* 0x0308500302ff79a7 */ /* 0x0003f0000800003f */
[----:B------:R-:W-:Y:S05]  /*162c0*/  @!P0 BRA `(.L_x_1311) ;  /* 0x0000000000048947 */ /* 0x000fea0003800000 */
[----:B------:R-:W-:Y:S01]  /*162d0*/  BPT.TRAP 0x1 ;  /* 0x000000040000795c */ /* 0x000fe20000300000 */
.L_x_1311:
[----:B------:R-:W-:Y:S05]  /*162e0*/  BSYNC B3 ;  /* 0x0000000000037941 */ /* 0x000fea0003800000 */
.L_x_1310:
[----:B01----:R-:W2:Y:S04]  /*162f0*/  LDL.LU R2, [R1+0x10] ;  /* 0x0000100001027983 */ /* 0x003ea80000300800 */
[----:B------:R-:W3:Y:S04]  /*16300*/  LDL R6, [R1+0x18] ;  /* 0x0000180001067983 */ /* 0x000ee80000100800 */
[----:B------:R-:W3:Y:S01]  /*16310*/  LDL.LU R4, [R1+0x4] ;  /* 0x0000040001047983 */ /* 0x000ee20000300800 */
[----:B------:R-:W-:Y:S01]  /*16320*/  R2UR UR10, R14 ;  /* 0x000000000e0a72ca */ /* 0x000fe200000e0000 */
[----:B------:R-:W-:Y:S01]  /*16330*/  UIADD3 UR4, UP0, UR36, 0x470, URZ ;  /* 0x0000047024047890 */ /* 0x000fe2000ff1e03f */
[----:B------:R-:W-:-:S02]  /*16340*/  R2UR UR6, R12 ;  /* 0x000000000c0672ca */ /* 0x000fc400000e0000 */
[----:B------:R-:W-:Y:S01]  /*16350*/  R2UR UR7, R13 ;  /* 0x000000000d0772ca */ /* 0x000fe200000e0000 */
[----:B------:R-:W-:Y:S01]  /*16360*/  UIADD3.X UR5, URZ, UR37, URZ, UP0, !UPT ;  /* 0x000000253f057290 */ /* 0x000fe200087fe43f */
[----:B------:R-:W-:Y:S01]  /*16370*/  PLOP3.LUT P0, PT, PT, PT, PT, 0x80, 0x0 ;  /* 0x000000000000781c */ /* 0x000fe20003f0f070 */
[C-C-:B--2---:R-:W-:Y:S02]  /*16380*/  IMAD R3, R2.reuse, 0x8, R19.reuse ;  /* 0x0000000802037824 */ /* 0x144fe400078e0213 */
[----:B------:R-:W-:Y:S02]  /*16390*/  IMAD R2, R2, 0x9000, R19 ;  /* 0x0000900002027824 */ /* 0x000fe400078e0213 */
[----:B------:R-:W-:Y:S02]  /*163a0*/  VIADD R3, R3, 0x30850 ;  /* 0x0003085003037836 */ /* 0x000fe40000000000 */
[----:B---3--:R-:W-:Y:S02]  /*163b0*/  IMAD R4, R4, 0x60, R6 ;  /* 0x0000006004047824 */ /* 0x008fe400078e0206 */
[----:B------:R-:W-:-:S07]  /*163c0*/  VIADD R6, R2, 0x400 ;  /* 0x0000040002067836 */ /* 0x000fce0000000000 */
.L_x_1312:
        /* <DEDUP_REMOVED lines=15> */
.L_x_1313:
        /* <DEDUP_REMOVED lines=15> */
.L_x_1314:
        /* <DEDUP_REMOVED lines=12> */
.L_x_1299:
[----:B------:R-:W-:Y:S05]  /*16670*/  BSYNC B1 ;  /* 0x0000000000017941 */ /* 0x000fea0003800000 */
.L_x_1298:
[----:B0-----:R-:W2:Y:S04]  /*16680*/  LDL.LU R0, [R1+0x3c] ;  /* 0x00003c0001007983 */ /* 0x001ea80000300800 */
[----:B------:R0:W-:Y:S04]  /*16690*/  STL [R1+0x10], R8 ;  /* 0x0000100801007387 */ /* 0x0001e80000100800 */
[----:B------:R0:W-:Y:S02]  /*166a0*/  STL [R1+0x14], R9 ;  /* 0x0000140901007387 */ /* 0x0001e40000100800 */
[----:B0-2---:R-:W-:-:S07]  /*166b0*/  VIADD R0, R0, 0xfffffffd ;  /* 0xfffffffd00007836 */ /* 0x005fce0000000000 */
.L_x_1297:
[----:B------:R-:W-:Y:S05]  /*166c0*/  BSYNC B2 ;  /* 0x0000000000027941 */ /* 0x000fea0003800000 */
.L_x_1296:
[----:B------:R-:W-:-:S05]  /*166d0*/  VIADD R10, R10, 0xfffffffe ;  /* 0xfffffffe0a0a7836 */ /* 0x000fca0000000000 */
[----:B------:R-:W-:-:S13]  /*166e0*/  ISETP.NE.AND P0, PT, R10, R7, PT ;  /* 0x000000070a00720c */ /* 0x000fda0003f05270 */
[----:B------:R-:W-:Y:S05]  /*166f0*/  @!P0 BRA `(.L_x_1295) ;  /* 0x0000001400d88947 */ /* 0x000fea0003800000 */
[----:B------:R-:W-:-:S07]  /*16700*/  IMAD.MOV.U32 R9, RZ, RZ, R17 ;  /* 0x000000ffff097224 */ /* 0x000fce00078e0011 */
.L_x_1349:
[----:B--2---:R-:W2:Y:S04]  /*16710*/  LDL R3, [R1+0x10] ;  /* 0x0000100001037983 */ /* 0x004ea80000100800 */
[----:B------:R-:W3:Y:S01]  /*16720*/  LDL R2, [R1+0x14] ;  /* 0x0000140001027983 */ /* 0x000ee20000100800 */
[----:B------:R-:W-:Y:S01]  /*16730*/  LOP3.LUT P1, RZ, R18, 0x1, RZ, 0xc0, !PT ;  /* 0x0000000112ff7812 */ /* 0x000fe2000782c0ff */
[----:B------:R-:W-:Y:S05]  /*16740*/  YIELD ;  /* 0x0000000000007946 */ /* 0x000fea0003800000 */
[----:B------:R-:W-:Y:S01]  /*16750*/  BSSY B1, `(.L_x_1315) ;  /* 0x00000b4000017945 */ /* 0x000fe20003800000 */
[----:B--2---:R-:W-:-:S05]  /*16760*/  VIADD R4, R3, 0x1 ;  /* 0x0000000103047836 */ /* 0x004fca0000000000 */
[----:B------:R-:W-:-:S04]  /*16770*/  ISETP.NE.AND P0, PT, R4, 0x2, PT ;  /* 0x000000020400780c */ /* 0x000fc80003f05270 */
[----:B------:R-:W-:Y:S02]  /*16780*/  SEL R5, RZ, 0x1, P0 ;  /* 0x00000001ff057807 */ /* 0x000fe40000000000 */
[----:B------:R-:W-:Y:S02]  /*16790*/  SEL R4, R4, RZ, P0 ;  /* 0x000000ff04047207 */ /* 0x000fe40000000000 */
[----:B---3--:R-:W-:Y:S01]  /*167a0*/  LOP3.LUT R5, R2, R5, RZ, 0x3c, !PT ;  /* 0x0000000502057212 */ /* 0x008fe200078e3cff */
[----:B01----:R-:W-:Y:S06]  /*167b0*/  @!P1 BRA `(.L_x_1316) ;  /* 0x0000000800b49947 */ /* 0x003fec0003800000 */
        /* <DEDUP_REMOVED lines=25> */
.L_x_1317:
[----:B------:R-:W-:Y:S01]  /*16950*/  IMAD R3, R4, 0x8, R19 ;  /* 0x0000000804037824 */ /* 0x000fe200078e0213 */
[----:B------:R-:W-:Y:S01]  /*16960*/  SHF.L.U32 R2, R5, 0x1f, RZ ;  /* 0x0000001f05027819 */ /* 0x000fe200000006ff */
[----:B------:R-:W-:Y:S03]  /*16970*/  BSSY B2, `(.L_x_1318) ;  /* 0x0000003000027945 */ /* 0x000fe60003800000 */
[----:B------:R-:W1:Y:S02]  /*16980*/  SYNCS.PHASECHK.TRANS64.TRYWAIT P0, [R3+URZ+0x30840], R2 ;  /* 0x03084002030075a7 */ /* 0x000e64000800017f */
[----:B-1----:R-:W-:Y:S05]  /*16990*/  @!P0 BRA `(.L_x_1319) ;  /* 0x0000004000d08947 */ /* 0x002fea0003800000 */
.L_x_1415:
[----:B------:R-:W-:Y:S05]  /*169a0*/  BSYNC B2 ;  /* 0x0000000000027941 */ /* 0x000fea0003800000 */
.L_x_1318:
        /* <DEDUP_REMOVED lines=12> */
.L_x_1321:
[----:B------:R-:W-:Y:S05]  /*16a70*/  BSYNC B2 ;  /* 0x0000000000027941 */ /* 0x000fea0003800000 */
.L_x_1320:
        /* <DEDUP_REMOVED lines=12> */
.L_x_1322:
        /* <DEDUP_REMOVED lines=16> */
.L_x_1323:
        /* <DEDUP_REMOVED lines=16> */
.L_x_1324:
        /* <DEDUP_REMOVED lines=17> */
.L_x_1416:
[----:B------:R-:W-:Y:S05]  /*16e50*/  BSYNC B2 ;  /* 0x0000000000027941 */ /* 0x000fea0003800000 */
.L_x_1325:
        /* <DEDUP_REMOVED lines=11> */
.L_x_1328:
[----:B------:R-:W-:Y:S05]  /*16f10*/  BSYNC B2 ;  /* 0x0000000000027941 */ /* 0x000fea0003800000 */
.L_x_1327:
[----:B0-----:R-:W2:Y:S04]  /*16f20*/  LDL.LU R3, [R1+0x10] ;  /* 0x0000100001037983 */ /* 0x001ea80000300800 */
[----:B------:R-:W3:Y:S04]  /*16f30*/  LDL R7, [R1+0x18] ;  /* 0x0000180001077983 */ /* 0x000ee80000100800 */
[----:B------:R-:W3:Y:S01]  /*16f40*/  LDL.LU R6, [R1+0x4] ;  /* 0x0000040001067983 */ /* 0x000ee20000300800 */
[----:B------:R-:W-:Y:S01]  /*16f50*/  R2UR UR10, R10 ;  /* 0x000000000a0a72ca */ /* 0x000fe200000e0000 */
[----:B------:R-:W-:Y:S01]  /*16f60*/  UIADD3 UR4, UP0, UR36, 0x470, URZ ;  /* 0x0000047024047890 */ /* 0x000fe2000ff1e03f */
[----:B------:R-:W-:Y:S01]  /*16f70*/  R2UR UR6, R12 ;  /* 0x000000000c0672ca */ /* 0x000fe200000e0000 */
[----:B------:R-:W-:Y:S01]  /*16f80*/  VIADD R2, R2, 0x50 ;  /* 0x0000005002027836 */ /* 0x000fe20000000000 */
[----:B------:R-:W-:Y:S01]  /*16f90*/  R2UR UR7, R13 ;  /* 0x000000000d0772ca */ /* 0x000fe200000e0000 */
[----:B------:R-:W-:Y:S01]  /*16fa0*/  UIADD3.X UR5, URZ, UR37, URZ, UP0, !UPT ;  /* 0x000000253f057290 */ /* 0x000fe200087fe43f */
[----:B------:R-:W-:Y:S01]  /*16fb0*/  PLOP3.LUT P0, PT, PT, PT, PT, 0x80, 0x0 ;  /* 0x000000000000781c */ /* 0x000fe20003f0f070 */
[----:B--2---:R-:W-:-:S02]  /*16fc0*/  IMAD R3, R3, 0x9000, R19 ;  /* 0x0000900003037824 */ /* 0x004fc400078e0213 */
[----:B---3--:R-:W-:Y:S02]  /*16fd0*/  IMAD R6, R6, 0x60, R7 ;  /* 0x0000006006067824 */ /* 0x008fe400078e0207 */
[----:B------:R-:W-:-:S08]  /*16fe0*/  VIADD R7, R3, 0x400 ;  /* 0x0000040003077836 */ /* 0x000fd00000000000 */
.L_x_1329:
        /* <DEDUP_REMOVED lines=15> */
.L_x_1330:
        /* <DEDUP_REMOVED lines=15> */
.L_x_1331:
        /* <DEDUP_REMOVED lines=12> */
.L_x_1316:
[----:B------:R-:W-:Y:S05]  /*17290*/  BSYNC B1 ;  /* 0x0000000000017941 */ /* 0x000fea0003800000 */
.L_x_1315:
[----:B------:R-:W-:Y:S01]  /*172a0*/  VIADD R3, R4, 0x1 ;  /* 0x0000000104037836 */ /* 0x000fe20000000000 */
[----:B------:R-:W-:Y:S01]  /*172b0*/  LOP3.LUT P1, RZ, R18, 0x1, RZ, 0xc0, !PT ;  /* 0x0000000112ff7812 */ /* 0x000fe2000782c0ff */
[----:B------:R-:W-:Y:S01]  /*172c0*/  BSSY B1, `(.L_x_1332) ;  /* 0x00000b5000017945 */ /* 0x000fe20003800000 */
[----:B------:R-:W-:Y:S02]  /*172d0*/  VIADD R6, R0, 0xffffffff ;  /* 0xffffffff00067836 */ /* 0x000fe40000000000 */
[----:B------:R-:W-:-:S04]  /*172e0*/  ISETP.NE.AND P0, PT, R3, 0x2, PT ;  /* 0x000000020300780c */ /* 0x000fc80003f05270 */
[----:B------:R-:W-:Y:S02]  /*172f0*/  SEL R2, RZ, 0x1, P0 ;  /* 0x00000001ff027807 */ /* 0x000fe40000000000 */
[----:B------:R-:W-:Y:S02]  /*17300*/  SEL R12, R3, RZ, P0 ;  /* 0x000000ff030c7207 */ /* 0x000fe40000000000 */
[----:B------:R-:W-:-:S05]  /*17310*/  LOP3.LUT R10, R5, R2, RZ, 0x3c, !PT ;  /* 0x00000002050a7212 */ /* 0x000fca00078e3cff */
[----:B------:R1:W-:Y:S04]  /*17320*/  STL [R1+0x14], R10 ;  /* 0x0000140a01007387 */ /* 0x0003e80000100800 */
[----:B------:R1:W-:Y:S01]  /*17330*/  STL [R1+0x10], R12 ;  /* 0x0000100c01007387 */ /* 0x0003e20000100800 */
[----:B------:R-:W-:Y:S05]  /*17340*/  @!P1 BRA `(.L_x_1333) ;  /* 0x0000000800b09947 */ /* 0x000fea0003800000 */
[----:B------:R-:W-:Y:S01]  /*17350*/  ULDC.64 UR4, c[0x0][0x418] ;  /* 0x0001060000047ab9 */ /* 0x000fe20000000a00 */
[----:B------:R-:W-:Y:S01]  /*17360*/  IMAD.MOV.U32 R7, RZ, RZ, R6 ;  /* 0x000000ffff077224 */ /* 0x000fe200078e0006 */
[----:B------:R-:W-:-:S04]  /*17370*/  ISETP.NE.U32.AND P0, PT, RZ, UR4, PT ;  /* 0x00000004ff007c0c */ /* 0x000fc8000bf05070 */
[----:B------:R-:W-:-:S13]  /*17380*/  ISETP.NE.AND.EX P0, PT, RZ, UR5, PT, P0 ;  /* 0x00000005ff007c0c */ /* 0x000fda000bf05300 */
[----:B------:R-:W-:Y:S05]  /*17390*/  @!P0 BRA `(.L_x_1334) ;  /* 0x0000000000508947 */ /* 0x000fea0003800000 */
[----:B------:R-:W2:Y:S01]  /*173a0*/  LDL R14, [R1+0x1c] ;  /* 0x00001c00010e7983 */ /* 0x000ea20000100800 */
[----:B0-----:R-:W0:Y:S01]  /*173b0*/  LDC R8, c[0x0][0x43c] ;  /* 0x00010f00ff087b82 */ /* 0x001e220000000800 */
        /* <DEDUP_REMOVED lines=18> */
.L_x_1334:
[----:B------:R-:W-:Y:S01]  /*174e0*/  IMAD R2, R12, 0x8, R19 ;  /* 0x000000080c027824 */ /* 0x000fe200078e0213 */
[----:B------:R-:W-:Y:S01]  /*174f0*/  SHF.L.U32 R3, R10, 0x1f, RZ ;  /* 0x0000001f0a037819 */ /* 0x000fe200000006ff */
[----:B------:R-:W-:Y:S03]  /*17500*/  BSSY B2, `(.L_x_1335) ;  /* 0x0000003000027945 */ /* 0x000fe60003800000 */
[----:B------:R-:W3:Y:S02]  /*17510*/  SYNCS.PHASECHK.TRANS64.TRYWAIT P0, [R2+URZ+0x30840], R3 ;  /* 0x03084003020075a7 */ /* 0x000ee4000800017f */
[----:B---3--:R-:W-:Y:S05]  /*17520*/  @!P0 BRA `(.L_x_1336) ;  /* 0x0000003800148947 */ /* 0x008fea0003800000 */
.L_x_1417:
[----:B------:R-:W-:Y:S05]  /*17530*/  BSYNC B2 ;  /* 0x0000000000027941 */ /* 0x000fea0003800000 */
.L_x_1335:
[----:B0-2---:R-:W0:Y:S01]  /*17540*/  S2R R8, SR_TID.X ;  /* 0x0000000000087919 */ /* 0x005e220000002100 */
[----:B------:R-:W-:Y:S01]  /*17550*/  BSSY B2, `(.L_x_1337) ;  /* 0x000000b000027945 */ /* 0x000fe20003800000 */
[----:B0-----:R-:W-:-:S04]  /*17560*/  LOP3.LUT R8, R8, 0x7f, RZ, 0xc0, !PT ;  /* 0x0000007f08087812 */ /* 0x001fc800078ec0ff */
[----:B------:R-:W-:-:S13]  /*17570*/  ISETP.NE.AND P1, PT, R8, RZ, PT ;  /* 0x000000ff0800720c */ /* 0x000fda0003f25270 */
[----:B------:R-:W-:Y:S05]  /*17580*/  @P1 BRA `(.L_x_1338) ;  /* 0x00000000001c1947 */ /* 0x000fea0003800000 */
[----:B------:R-:W0:Y:S01]  /*17590*/  S2R R8, SR_TID.X ;  /* 0x0000000000087919 */ /* 0x000e220000002100 */
[----:B---3--:R-:W-:-:S04]  /*175a0*/  IMAD.MOV.U32 R3, RZ, RZ, 0x9000 ;  /* 0x00009000ff037424 */ /* 0x008fc800078e00ff */
[----:B------:R2:W-:Y:S01]  /*175b0*/  SYNCS.ARRIVE.TRANS64 RZ, [R2+URZ+0x30830], R3 ;  /* 0x0308300302ff79a7 */ /* 0x0005e2000800003f */
[----:B0-----:R-:W-:-:S04]  /*175c0*/  LOP3.LUT R8, R8, 0x1f, RZ, 0xc0, !PT ;  /* 0x0000001f08087812 */ /* 0x001fc800078ec0ff */
[----:B------:R-:W-:-:S13]  /*175d0*/  ISETP.NE.AND P0, PT, R8, RZ, PT ;  /* 0x000000ff0800720c */ /* 0x000fda0003f05270 */
[----:B--2---:R-:W-:Y:S05]  /*175e0*/  @!P0 BRA `(.L_x_1338) ;  /* 0x0000000000048947 */ /* 0x004fea0003800000 */
[----:B------:R-:W-:Y:S01]  /*175f0*/  BPT.TRAP 0x1 ;  /* 0x000000040000795c */ /* 0x000fe20000300000 */
.L_x_1338:
[----:B------:R-:W-:Y:S05]  /*17600*/  BSYNC B2 ;  /* 0x0000000000027941 */ /* 0x000fea0003800000 */
.L_x_1337:
[----:B------:R-:W2:Y:S04]  /*17610*/  LDL R8, [R1+0x10] ;  /* 0x0000100001087983 */ /* 0x000ea80000100800 */
[----:B---3--:R-:W3:Y:S01]  /*17620*/  LDL R2, [R1+0x18] ;  /* 0x0000180001027983 */ /* 0x008ee20000100800 */
[----:B------:R-:W-:Y:S01]  /*17630*/  IMAD.MOV.U32 R14, RZ, RZ, RZ ;  /* 0x000000ffff0e7224 */ /* 0x000fe200078e00ff */
[----:B------:R-:W-:Y:S01]  /*17640*/  UIADD3 UR4, UP0, UR36, 0x370, URZ ;  /* 0x0000037024047890 */ /* 0x000fe2000ff1e03f */
[----:B------:R-:W-:Y:S01]  /*17650*/  PLOP3.LUT P0, PT, PT, PT, PT, 0x80, 0x0 ;  /* 0x000000000000781c */ /* 0x000fe20003f0f070 */
[----:B------:R-:W-:Y:S01]  /*17660*/  UMOV UR6, 0x0 ;  /* 0x0000000000067882 */ /* 0x000fe20000000000 */
[----:B------:R-:W-:Y:S01]  /*17670*/  UMOV UR7, 0x14f00000 ;  /* 0x14f0000000077882 */ /* 0x000fe20000000000 */
[----:B------:R-:W-:Y:S01]  /*17680*/  R2UR UR10, R14 ;  /* 0x000000000e0a72ca */ /* 0x000fe200000e0000 */
[----:B------:R-:W-:Y:S01]  /*17690*/  UIADD3.X UR5, URZ, UR37, URZ, UP0, !UPT ;  /* 0x000000253f057290 */ /* 0x000fe200087fe43f */
[----:B--2---:R-:W-:-:S02]  /*176a0*/  IMAD R3, R8, 0x8, R11 ;  /* 0x0000000808037824 */ /* 0x004fc400078e020b */
[----:B------:R-:W-:Y:S02]  /*176b0*/  IMAD R8, R8, 0x9000, R19 ;  /* 0x0000900008087824 */ /* 0x000fe400078e0213 */
[----:B------:R-:W-:Y:S02]  /*176c0*/  VIADD R3, R3, 0x30 ;  /* 0x0000003003037836 */ /* 0x000fe40000000000 */
[----:B---3--:R-:W-:Y:S02]  /*176d0*/  IMAD R2, R7, 0x60, R2 ;  /* 0x0000006007027824 */ /* 0x008fe400078e0202 */
[----:B-1----:R-:W-:-:S07]  /*176e0*/  VIADD R10, R8, 0x1e400 ;  /* 0x0001e400080a7836 */ /* 0x002fce0000000000 */
.L_x_1339:
        /* <DEDUP_REMOVED lines=16> */
.L_x_1340:
        /* <DEDUP_REMOVED lines=16> */
.L_x_1341:
        /* <DEDUP_REMOVED lines=15> */
.L_x_1418:
[----:B------:R-:W-:Y:S05]  /*179e0*/  BSYNC B2 ;  /* 0x0000000000027941 */ /* 0x000fea0003800000 */
.L_x_1342:
        /* <DEDUP_REMOVED lines=11> */
.L_x_1345:
[----:B------:R-:W-:Y:S05]  /*17aa0*/  BSYNC B2 ;  /* 0x0000000000027941 */ /* 0x000fea0003800000 */
.L_x_1344:
        /* <DEDUP_REMOVED lines=12> */
.L_x_1346:
        /* <DEDUP_REMOVED lines=15> */
.L_x_1347:
        /* <DEDUP_REMOVED lines=15> */
.L_x_1348:
        /* <DEDUP_REMOVED lines=12> */
.L_x_1333:
[----:B------:R-:W-:Y:S05]  /*17e10*/  BSYNC B1 ;  /* 0x0000000000017941 */ /* 0x000fea0003800000 */
.L_x_1332:
[----:B------:R-:W3:Y:S01]  /*17e20*/  LDL R2, [R1+0x24] ;  /* 0x0000240001027983 */ /* 0x000ee20000100800 */
[----:B------:R-:W-:Y:S01]  /*17e30*/  VIADD R0, R0, 0xfffffffe ;  /* 0xfffffffe00007836 */ /* 0x000fe20000000000 */
[----:B---3--:R-:W-:-:S13]  /*17e40*/  ISETP.GT.AND P0, PT, R6, R2, PT ;  /* 0x000000020600720c */ /* 0x008fda0003f04270 */
[----:B------:R-:W-:Y:S05]  /*17e50*/  @P0 BRA `(.L_x_1349) ;  /* 0xffffffe8002c0947 */ /* 0x000fea000383ffff */
.L_x_1295:
[----:B------:R-:W-:Y:S05]  /*17e60*/  BSYNC B0 ;  /* 0x0000000000007941 */ /* 0x000fea0003800000 */
.L_x_1294:
[----:B--2---:R-:W2:Y:S01]  /*17e70*/  S2R R3, SR_TID.X ;  /* 0x0000000000037919 */ /* 0x004ea20000002100 */
        /* <DEDUP_REMOVED lines=18> */
.L_x_1351:
[----:B------:R-:W-:Y:S05]  /*17fa0*/  BSYNC B0 ;  /* 0x0000000000007941 */ /* 0x000fea0003800000 */
.L_x_1350:
[----:B------:R-:W-:Y:S01]  /*17fb0*/  LOP3.LUT P0, RZ, R18, 0x1, RZ, 0xc0, !PT ;  /* 0x0000000112ff7812 */ /* 0x000fe2000780c0ff */
[----:B------:R-:W-:-:S12]  /*17fc0*/  BSSY B0, `(.L_x_1352) ;  /* 0x000004a000007945 */ /* 0x000fd80003800000 */
[----:B------:R-:W-:Y:S05]  /*17fd0*/  @!P0 BRA `(.L_x_1353) ;  /* 0x0000000400208947 */ /* 0x000fea0003800000 */
[----:B--2---:R-:W2:Y:S04]  /*17fe0*/  LDL R0, [R1+0x10] ;  /* 0x0000100001007983 */ /* 0x004ea80000100800 */
[----:B------:R-:W3:Y:S01]  /*17ff0*/  LDL R2, [R1+0x14] ;  /* 0x0000140001027983 */ /* 0x000ee20000100800 */
[----:B------:R-:W-:Y:S01]  /*18000*/  BSSY B1, `(.L_x_1354) ;  /* 0x0000006000017945 */ /* 0x000fe20003800000 */
[----:B------:R-:W-:Y:S01]  /*18010*/  ISETP.NE.AND P1, PT, R3, RZ, PT ;  /* 0x000000ff0300720c */ /* 0x000fe20003f25270 */
[----:B--2---:R-:W-:Y:S01]  /*18020*/  IMAD R0, R0, 0x8, R19 ;  /* 0x0000000800007824 */ /* 0x004fe200078e0213 */
[----:B---3--:R-:W-:-:S04]  /*18030*/  SHF.L.U32 R2, R2, 0x1f, RZ ;  /* 0x0000001f02027819 */ /* 0x008fc800000006ff */
[----:B------:R-:W2:Y:S02]  /*18040*/  SYNCS.PHASECHK.TRANS64.TRYWAIT P0, [R0+URZ+0x30860], R2 ;  /* 0x03086002000075a7 */ /* 0x000ea4000800017f */
[----:B--2---:R-:W-:Y:S05]  /*18050*/  @!P0 BRA `(.L_x_1355) ;  /* 0x0000002c00708947 */ /* 0x004fea0003800000 */
.L_x_1419:
[----:B------:R-:W-:Y:S05]  /*18060*/  BSYNC B1 ;  /* 0x0000000000017941 */ /* 0x000fea0003800000 */
.L_x_1354:
        /* <DEDUP_REMOVED lines=9> */
.L_x_1357:
[----:B------:R-:W-:Y:S05]  /*18100*/  BSYNC B1 ;  /* 0x0000000000017941 */ /* 0x000fea0003800000 */
.L_x_1356:
[----:B------:R-:W3:Y:S04]  /*18110*/  LDL.LU R4, [R1+0x18] ;  /* 0x0000180001047983 */ /* 0x000ee80000300800 */
[----:B------:R-:W3:Y:S04]  /*18120*/  LDL.LU R3, [R1+0x4] ;  /* 0x0000040001037983 */ /* 0x000ee80000300800 */
[----:B--2---:R-:W2:Y:S01]  /*18130*/  LDL R2, [R1+0x10] ;  /* 0x0000100001027983 */ /* 0x004ea20000100800 */
        /* <DEDUP_REMOVED lines=8> */
[----:B--2---:R-:W-:-:S04]  /*181c0*/  IMAD R2, R2, 0x9000, R19 ;  /* 0x0000900002027824 */ /* 0x004fc800078e0213 */
[----:B------:R-:W-:-:S07]  /*181d0*/  VIADD R4, R2, 0x400 ;  /* 0x0000040002047836 */ /* 0x000fce0000000000 */
.L_x_1358:
        /* <DEDUP_REMOVED lines=15> */
.L_x_1359:
        /* <DEDUP_REMOVED lines=15> */
.L_x_1360:
        /* <DEDUP_REMOVED lines=10> */
.L_x_1353:
[----:B------:R-:W-:Y:S05]  /*18460*/  BSYNC B0 ;  /* 0x0000000000007941 */ /* 0x000fea0003800000 */
.L_x_1352:
[----:B-1----:R-:W2:Y:S04]  /*18470*/  LDL.LU R5, [R1+0x10] ;  /* 0x0000100001057983 */ /* 0x002ea80000300800 */
[----:B------:R-:W3:Y:S01]  /*18480*/  LDL.LU R4, [R1+0x14] ;  /* 0x0000140001047983 */ /* 0x000ee20000300800 */
[----:B--2---:R-:W-:-:S05]  /*18490*/  VIADD R0, R5, 0x1 ;  /* 0x0000000105007836 */ /* 0x004fca0000000000 */
[----:B------:R-:W-:-:S04]  /*184a0*/  ISETP.NE.AND P0, PT, R0, 0x2, PT ;  /* 0x000000020000780c */ /* 0x000fc80003f05270 */
[----:B------:R-:W-:Y:S02]  /*184b0*/  SEL R2, RZ, 0x1, P0 ;  /* 0x00000001ff027807 */ /* 0x000fe40000000000 */
[----:B------:R-:W-:Y:S02]  /*184c0*/  SEL R0, R0, RZ, P0 ;  /* 0x000000ff00007207 */ /* 0x000fe40000000000 */
[----:B---3--:R-:W-:-:S03]  /*184d0*/  LOP3.LUT R4, R4, R2, RZ, 0x3c, !PT ;  /* 0x0000000204047212 */ /* 0x008fc600078e3cff */
[----:B------:R1:W-:Y:S04]  /*184e0*/  STL [R1+0x10], R0 ;  /* 0x0000100001007387 */ /* 0x0003e80000100800 */
[----:B------:R1:W-:Y:S02]  /*184f0*/  STL [R1+0x14], R4 ;  /* 0x0000140401007387 */ /* 0x0003e40000100800 */
.L_x_1274:
[----:B------:R-:W-:Y:S05]  /*18500*/  BSYNC B7 ;  /* 0x0000000000077941 */ /* 0x000fea0003800000 */
.L_x_1272:
[----:B------:R-:W-:-:S13]  /*18510*/  LOP3.LUT P0, RZ, R18, 0x2, RZ, 0xc0, !PT ;  /* 0x0000000212ff7812 */ /* 0x000fda000780c0ff */
[----:B------:R-:W-:Y:S05]  /*18520*/  @!P0 BRA `(.L_x_1361) ;  /* 0x00000000002c8947 */ /* 0x000fea0003800000 */
[----:B------:R-:W-:Y:S05]  /*18530*/  WARPSYNC.ALL ;  /* 0x0000000000007948 */ /* 0x000fea0003800000 */
[----:B------:R-:W4:Y:S08]  /*18540*/  S2UR UR5, SR_CgaCtaId ;  /* 0x00000000000579c3 */ /* 0x000f300000008800 */
[----:B------:R-:W-:Y:S06]  /*18550*/  BAR.SYNC.DEFER_BLOCKING 0x5, 0x180 ;  /* 0x0146000000007b1d */ /* 0x000fec0000010000 */
[----:B------:R-:W-:-:S02]  /*18560*/  UMOV UR4, 0x400 ;  /* 0x0000040000047882 */ /* 0x000fc40000000000 */
[----:B----4-:R-:W-:-:S06]  /*18570*/  ULEA UR4, UR5, UR4, 0x18 ;  /* 0x0000000405047291 */ /* 0x010fcc000f8ec03f */
[----:B------:R-:W-:-:S05]  /*18580*/  IMAD.U32 R19, RZ, RZ, UR4 ;  /* 0x00000004ff137e24 */ /* 0x000fca000f8e00ff */
[----:B01----:R-:W0:Y:S04]  /*18590*/  LDS.128 R4, [R19+0x308d0] ;  /* 0x0308d00013047984 */ /* 0x003e280000000c00 */
[----:B0-----:R0:W-:Y:S04]  /*185a0*/  STL.64 [R1], R4 ;  /* 0x0000000401007387 */ /* 0x0011e80000100a00 */
[----:B------:R0:W-:Y:S01]  /*185b0*/  STL.64 [R1+0x8], R6 ;  /* 0x0000080601007387 */ /* 0x0001e20000100a00 */
[----:B------:R-:W-:Y:S06]  /*185c0*/  BAR.ARV 0x4, 0x180 ;  /* 0x0106000000007b1d */ /* 0x000fec0000002000 */
[----:B------:R-:W-:Y:S05]  /*185d0*/  BRA `(.L_x_1362) ;  /* 0x00000010003c7947 */ /* 0x000fea0003800000 */
.L_x_1361:
[----:B------:R-:W4:Y:S01]  /*185e0*/  S2R R16, SR_TID.X ;  /* 0x0000000000107919 */ /* 0x000f220000002100 */
[----:B------:R-:W-:Y:S01]  /*185f0*/  UMOV UR4, 0xffffffff ;  /* 0xffffffff00047882 */ /* 0x000fe20000000000 */
[----:B----4-:R-:W-:-:S04]  /*18600*/  LOP3.LUT R16, R16, 0x1f, RZ, 0xc0, !PT ;  /* 0x0000001f10107812 */ /* 0x010fc800078ec0ff */
[----:B------:R-:W-:Y:S01]  /*18610*/  ISETP.NE.AND P0, PT, R16, 0x1f, PT ;  /* 0x0000001f1000780c */ /* 0x000fe20003f05270 */
[----:B------:R-:W-:-:S12]  /*18620*/  BRA.DIV UR4, `(.L_x_1363) ;  /* 0x0000002a04107947 */ /* 0x000fd8000b800000 */
[----:B------:R-:W0:Y:S01]  /*18630*/  LDL.LU R3, [R1] ;  /* 0x0000000001037983 */ /* 0x000e220000300800 */
[----:B------:R-:W-:-:S03]  /*18640*/  ULDC UR4, c[0x0][0xc3c] ;  /* 0x00030f0000047ab9 */ /* 0x000fc60000000800 */
[----:B-1----:R-:W3:Y:S01]  /*18650*/  LDL R4, [R1+0xc] ;  /* 0x00000c0001047983 */ /* 0x002ee20000100800 */
[----:B------:R-:W-:Y:S01]  /*18660*/  ULDC.64 UR6, c[0x0][0x208] ;  /* 0x0000820000067ab9 */ /* 0x000fe20000000a00 */
[----:B0-----:R-:W-:Y:S02]  /*18670*/  IMAD.MOV.U32 R8, RZ, RZ, R3 ;  /* 0x000000ffff087224 */ /* 0x001fe400078e0003 */
[----:B---3--:R-:W-:-:S05]  /*18680*/  IMAD.IADD R0, R4, 0x1, R16 ;  /* 0x0000000104007824 */ /* 0x008fca00078e0210 */
[----:B------:R-:W-:-:S13]  /*18690*/  ISETP.GE.OR P1, PT, R0, UR4, !P0 ;  /* 0x0000000400007c0c */ /* 0x000fda000c726670 */
[----:B------:R-:W0:Y:S08]  /*186a0*/  @!P1 LDC.64 R2, c[0x0][0xc80] ;  /* 0x00032000ff029b82 */ /* 0x000e300000000a00 */
[----:B------:R-:W1:Y:S01]  /*186b0*/  @!P1 LDC.64 R4, c[0x0][0xc78] ;  /* 0x00031e00ff049b82 */ /* 0x000e620000000a00 */
[----:B0-----:R-:W-:-:S05]  /*186c0*/  @!P1 IMAD.WIDE R2, R0, 0x4, R2 ;  /* 0x0000000400029825 */ /* 0x001fca00078e0202 */
[----:B------:R1:W3:Y:S02]  /*186d0*/  @!P1 LDG.E R6, desc[UR6][R2.64] ;  /* 0x0000000602069981 */ /* 0x0002e4000c1e1900 */
[----:B-1----:R-:W-:-:S06]  /*186e0*/  @!P1 IMAD.WIDE R2, R0, 0x4, R4 ;  /* 0x0000000400029825 */ /* 0x002fcc00078e0204 */
[----:B------:R-:W4:Y:S01]  /*186f0*/  @!P1 LDG.E R2, desc[UR6][R2.64] ;  /* 0x0000000602029981 */ /* 0x000f22000c1e1900 */
[----:B------:R-:W-:Y:S01]  /*18700*/  IMAD.MOV.U32 R5, RZ, RZ, RZ ;  /* 0x000000ffff057224 */ /* 0x000fe200078e00ff */
[C---:B------:R-:W-:Y:S02]  /*18710*/  ISETP.GE.U32.AND P2, PT, R16.reuse, 0x2, PT ;  /* 0x000000021000780c */ /* 0x040fe40003f46070 */
[C---:B------:R-:W-:Y:S01]  /*18720*/  ISETP.GE.U32.AND P3, PT, R16.reuse, 0x4, PT ;  /* 0x000000041000780c */ /* 0x040fe20003f66070 */
[----:B------:R-:W-:Y:S01]  /*18730*/  SHFL.IDX PT, R0, R8, RZ, 0x1f ;  /* 0x00001fff08007589 */ /* 0x000fe200000e0000 */
[C---:B------:R-:W-:Y:S02]  /*18740*/  ISETP.GE.U32.AND P4, PT, R16.reuse, 0x8, PT ;  /* 0x000000081000780c */ /* 0x040fe40003f86070 */
[----:B------:R-:W-:Y:S01]  /*18750*/  ISETP.GE.U32.AND P5, PT, R16, 0x10, PT ;  /* 0x000000101000780c */ /* 0x000fe20003fa6070 */
[----:B---3--:R-:W-:Y:S01]  /*18760*/  @!P1 IMAD.MOV.U32 R5, RZ, RZ, R6 ;  /* 0x000000ffff059224 */ /* 0x008fe200078e0006 */
[----:B------:R-:W-:-:S02]  /*18770*/  CS2R R6, SRZ ;  /* 0x0000000000067805 */ /* 0x000fc4000001ff00 */
[----:B----4-:R-:W-:Y:S01]  /*18780*/  @!P1 IMAD.MOV.U32 R7, RZ, RZ, R2 ;  /* 0x000000ffff079224 */ /* 0x010fe200078e0002 */
[----:B------:R-:W-:-:S03]  /*18790*/  ISETP.NE.AND P1, PT, R16, RZ, PT ;  /* 0x000000ff1000720c */ /* 0x000fc60003f25270 */
[----:B------:R-:W-:-:S05]  /*187a0*/  IMAD R2, R7, R5, RZ ;  /* 0x0000000507027224 */ /* 0x000fca00078e02ff */
[----:B------:R-:W0:Y:S02]  /*187b0*/  SHFL.UP PT, R3, R2, 0x1, RZ ;  /* 0x0420000002037989 */ /* 0x000e2400000e00ff */
[----:B0-----:R-:W-:-:S05]  /*187c0*/  SEL R9, R3, RZ, P1 ;  /* 0x000000ff03097207 */ /* 0x001fca0000800000 */
[----:B------:R-:W-:Y:S02]  /*187d0*/  IMAD.IADD R2, R2, 0x1, R9 ;  /* 0x0000000102027824 */ /* 0x000fe400078e0209 */
[----:B------:R-:W-:Y:S04]  /*187e0*/  SHFL.IDX PT, R9, R8, 0x1, 0x1f ;  /* 0x00201f0008097f89 */ /* 0x000fe800000e0000 */
        /* <DEDUP_REMOVED lines=12> */
[----:B--2---:R0:W1:Y:S02]  /*188b0*/  SHFL.IDX PT, R10, R2, 0x1f, 0x1f ;  /* 0x03e01f00020a7f89 */ /* 0x00406400000e0000 */
.L_x_1429:
[----:B------:R-:W-:Y:S02]  /*188c0*/  ULDC UR4, c[0x0][0xc38] ;  /* 0x00030e0000047ab9 */ /* 0x000fe40000000800 */
[----:B------:R-:W-:-:S04]  /*188d0*/  IMAD.U32 R8, RZ, RZ, UR4 ;  /* 0x00000004ff087e24 */ /* 0x000fc8000f8e00ff */
[----:B-1----:R-:W-:-:S04]  /*188e0*/  IMAD R10, R10, R8, RZ ;  /* 0x000000080a0a7224 */ /* 0x002fc800078e02ff */
[----:B------:R-:W-:-:S05]  /*188f0*/  IMAD.IADD R4, R9, 0x1, R10 ;  /* 0x0000000109047824 */ /* 0x000fca00078e020a */
[----:B------:R-:W-:-:S13]  /*18900*/  ISETP.GT.AND P6, PT, R4, R0, PT ;  /* 0x000000000400720c */ /* 0x000fda0003fc4270 */
[----:B------:R-:W-:Y:S05]  /*18910*/  @P6 BRA `(.L_x_1364) ;  /* 0x0000000000b06947 */ /* 0x000fea0003800000 */
.L_x_1367:
        /* <DEDUP_REMOVED lines=38> */
.L_x_1437:
[----:B------:R-:W-:Y:S02]  /*18b80*/  ULDC UR4, c[0x0][0xc38] ;  /* 0x00030e0000047ab9 */ /* 0x000fe40000000800 */
[----:B------:R-:W-:-:S04]  /*18b90*/  IMAD.U32 R8, RZ, RZ, UR4 ;  /* 0x00000004ff087e24 */ /* 0x000fc8000f8e00ff */
[----:B-1----:R-:W-:-:S04]  /*18ba0*/  IMAD R10, R10, R8, RZ ;  /* 0x000000080a0a7224 */ /* 0x002fc800078e02ff */
[----:B------:R-:W-:-:S05]  /*18bb0*/  IMAD.IADD R4, R10, 0x1, R4 ;  /* 0x000000010a047824 */ /* 0x000fca00078e0204 */
[----:B------:R-:W-:-:S13]  /*18bc0*/  ISETP.GT.AND P6, PT, R4, R0, PT ;  /* 0x000000000400720c */ /* 0x000fda0003fc4270 */
[----:B------:R-:W-:Y:S05]  /*18bd0*/  @!P6 BRA `(.L_x_1367) ;  /* 0xfffffffc0050e947 */ /* 0x000fea000383ffff */
.L_x_1364:
[----:B------:R-:W-:Y:S01]  /*18be0*/  IMAD.IADD R10, R4, 0x1, -R10 ;  /* 0x00000001040a7824 */ /* 0x000fe200078e0a0a */
[----:B------:R-:W-:-:S03]  /*18bf0*/  UMOV UR4, 0xffffffff ;  /* 0xffffffff00047882 */ /* 0x000fc60000000000 */
[----:B------:R-:W-:-:S05]  /*18c00*/  IMAD R3, R2, R8, R10 ;  /* 0x0000000802037224 */ /* 0x000fca00078e020a */
[----:B------:R-:W-:Y:S01]  /*18c10*/  ISETP.GT.AND P6, PT, R3, R0, PT ;  /* 0x000000000300720c */ /* 0x000fe20003fc4270 */
[----:B------:R-:W-:-:S12]  /*18c20*/  BRA.DIV UR4, `(.L_x_1368) ;  /* 0x0000002a04c87947 */ /* 0x000fd8000b800000 */
[----:B------:R-:W2:Y:S01]  /*18c30*/  LDL.LU R11, [R1+0xc] ;  /* 0x00000c00010b7983 */ /* 0x000ea20000300800 */
[----:B------:R-:W-:-:S04]  /*18c40*/  VOTE.ANY R3, PT, !P6 ;  /* 0x0000000000037806 */ /* 0x000fc800070e0100 */
[----:B------:R-:W1:Y:S02]  /*18c50*/  POPC R9, R3 ;  /* 0x0000000300097309 */ /* 0x000e640000000000 */
[----:B-1----:R2:W1:Y:S04]  /*18c60*/  SHFL.IDX PT, R4, R5, R9, 0x1f ;  /* 0x00001f0905047589 */ /* 0x00246800000e0000 */
[----:B------:R3:W4:Y:S01]  /*18c70*/  SHFL.IDX PT, R7, R7, R9, 0x1f ;  /* 0x00001f0907077589 */ /* 0x00072200000e0000 */
[----:B--2---:R-:W-:-:S05]  /*18c80*/  IMAD.IADD R5, R9, 0x1, R11 ;  /* 0x0000000109057824 */ /* 0x004fca00078e020b */
[----:B-1--4-:R3:W-:Y:S02]  /*18c90*/  STL [R1+0xc], R5 ;  /* 0x00000c0501007387 */ /* 0x0127e40000100800 */
.L_x_1442:
[----:B------:R-:W-:-:S13]  /*18ca0*/  ISETP.NE.AND P0, PT, R3, RZ, PT ;  /* 0x000000ff0300720c */ /* 0x000fda0003f05270 */
[----:B------:R-:W-:Y:S05]  /*18cb0*/  @!P0 BRA `(.L_x_1369) ;  /* 0x0000000000148947 */ /* 0x000fea0003800000 */
[----:B------:R-:W-:Y:S01]  /*18cc0*/  UMOV UR4, 0xffffffff ;  /* 0xffffffff00047882 */ /* 0x000fe20000000000 */
[----:B---3--:R-:W-:Y:S02]  /*18cd0*/  VIADD R9, R9, 0xffffffff ;  /* 0xffffffff09097836 */ /* 0x008fe40000000000 */
[----:B------:R-:W-:Y:S05]  /*18ce0*/  BRA.DIV UR4, `(.L_x_1370) ;  /* 0x0000002e04007947 */ /* 0x000fea000b800000 */
[----:B0-----:R0:W1:Y:S02]  /*18cf0*/  SHFL.IDX PT, R2, R2, R9, 0x1f ;  /* 0x00001f0902027589 */ /* 0x00106400000e0000 */
.L_x_1445:
[----:B-1----:R-:W-:-:S07]  /*18d00*/  IMAD.MOV.U32 R6, RZ, RZ, R2 ;  /* 0x000000ffff067224 */ /* 0x002fce00078e0002 */
.L_x_1369:
[----:B0-----:R-:W-:Y:S01]  /*18d10*/  IMAD R2, R6, R8, R10 ;  /* 0x0000000806027224 */ /* 0x001fe200078e020a */
[----:B------:R-:W-:-:S03]  /*18d20*/  ISETP.NE.AND P0, PT, R7, 0x1, PT ;  /* 0x000000010700780c */ /* 0x000fc60003f05270 */
[----:B------:R-:W-:Y:S01]  /*18d30*/  IMAD.IADD R0, R0, 0x1, -R2 ;  /* 0x0000000100007824 */ /* 0x000fe200078e0a02 */
[----:B------:R0:W-:Y:S09]  /*18d40*/  STL [R1], R2 ;  /* 0x0000000201007387 */ /* 0x0001f20000100800 */
[----:B------:R-:W-:Y:S05]  /*18d50*/  @!P0 BRA `(.L_x_1371) ;  /* 0x0000000000e48947 */ /* 0x000fea0003800000 */
[----:B---3--:R-:W-:-:S04]  /*18d60*/  IABS R5, R4 ;  /* 0x0000000400057213 */ /* 0x008fc80000000000 */
[----:B0-----:R-:W0:Y:S08]  /*18d70*/  I2F.RP R2, R5 ;  /* 0x0000000500027306 */ /* 0x001e300000209400 */
[----:B0-----:R-:W0:Y:S02]  /*18d80*/  MUFU.RCP R2, R2 ;  /* 0x0000000200027308 */ /* 0x001e240000001000 */
[----:B0-----:R-:W-:-:S06]  /*18d90*/  VIADD R2, R2, 0xffffffe ;  /* 0x0ffffffe02027836 */ /* 0x001fcc0000000000 */
[----:B------:R-:W0:Y:S02]  /*18da0*/  F2I.FTZ.U32.TRUNC.NTZ R3, R2 ;  /* 0x0000000200037305 */ /* 0x000e24000021f000 */
[----:B0-----:R-:W-:-:S04]  /*18db0*/  IMAD.MOV R2, RZ, RZ, -R3 ;  /* 0x000000ffff027224 */ /* 0x001fc800078e0a03 */
[----:B------:R-:W-:Y:S02]  /*18dc0*/  IMAD R8, R2, R5, RZ ;  /* 0x0000000502087224 */ /* 0x000fe400078e02ff */
[----:B------:R-:W-:-:S04]  /*18dd0*/  IMAD.MOV.U32 R2, RZ, RZ, RZ ;  /* 0x000000ffff027224 */ /* 0x000fc800078e00ff */
[----:B------:R-:W-:Y:S01]  /*18de0*/  IMAD.HI.U32 R8, R3, R8, R2 ;  /* 0x0000000803087227 */ /* 0x000fe200078e0002 */
[----:B------:R-:W-:Y:S02]  /*18df0*/  IABS R2, R0 ;  /* 0x0000000000027213 */ /* 0x000fe40000000000 */
[----:B------:R-:W-:-:S03]  /*18e00*/  IABS R3, R4 ;  /* 0x0000000400037213 */ /* 0x000fc60000000000 */
[----:B------:R-:W-:-:S04]  /*18e10*/  IMAD.HI.U32 R8, R8, R2, RZ ;  /* 0x0000000208087227 */ /* 0x000fc800078e00ff */
[----:B------:R-:W-:-:S04]  /*18e20*/  IMAD.MOV R3, RZ, RZ, -R3 ;  /* 0x000000ffff037224 */ /* 0x000fc800078e0a03 */
[----:B------:R-:W-:-:S05]  /*18e30*/  IMAD R2, R8, R3, R2 ;  /* 0x0000000308027224 */ /* 0x000fca00078e0202 */
[----:B------:R-:W-:-:S13]  /*18e40*/  ISETP.GT.U32.AND P1, PT, R5, R2, PT ;  /* 0x000000020500720c */ /* 0x000fda0003f24070 */
[----:B------:R-:W-:Y:S02]  /*18e50*/  @!P1 IMAD.IADD R2, R2, 0x1, -R5 ;  /* 0x0000000102029824 */ /* 0x000fe400078e0a05 */
[----:B------:R-:W-:Y:S01]  /*18e60*/  @!P1 VIADD R8, R8, 0x1 ;  /* 0x0000000108089836 */ /* 0x000fe20000000000 */
[----:B------:R-:W-:Y:S02]  /*18e70*/  ISETP.NE.AND P1, PT, R4, RZ, PT ;  /* 0x000000ff0400720c */ /* 0x000fe40003f25270 */
[----:B------:R-:W-:Y:S02]  /*18e80*/  ISETP.GE.U32.AND P0, PT, R2, R5, PT ;  /* 0x000000050200720c */ /* 0x000fe40003f06070 */
[----:B------:R-:W-:-:S04]  /*18e90*/  IABS R5, R7 ;  /* 0x0000000700057213 */ /* 0x000fc80000000000 */
        /* <DEDUP_REMOVED lines=9> */
[----:B------:R-:W-:-:S03]  /*18f30*/  LOP3.LUT R2, R0, R4, RZ, 0x3c, !PT ;  /* 0x0000000400027212 */ /* 0x000fc600078e3cff */
[----:B------:R-:W-:Y:S01]  /*18f40*/  IMAD.MOV.U32 R3, RZ, RZ, R8 ;  /* 0x000000ffff037224 */ /* 0x000fe200078e0008 */
[----:B------:R-:W-:Y:S02]  /*18f50*/  ISETP.GE.AND P2, PT, R2, RZ, PT ;  /* 0x000000ff0200720c */ /* 0x000fe40003f46270 */
[----:B------:R-:W-:-:S05]  /*18f60*/  IABS R8, R7 ;  /* 0x0000000700087213 */ /* 0x000fca0000000000 */
[----:B------:R-:W-:-:S06]  /*18f70*/  IMAD.MOV R8, RZ, RZ, -R8 ;  /* 0x000000ffff087224 */ /* 0x000fcc00078e0a08 */
        /* <DEDUP_REMOVED lines=9> */
[----:B------:R-:W-:Y:S01]  /*19010*/  ISETP.GE.U32.AND P0, PT, R2, R5, PT ;  /* 0x000000050200720c */ /* 0x000fe20003f06070 */
[----:B------:R-:W-:-:S04]  /*19020*/  IMAD.MOV R2, RZ, RZ, -R3 ;  /* 0x000000ffff027224 */ /* 0x000fc800078e0a03 */
[----:B------:R-:W-:Y:S01]  /*19030*/  IMAD R0, R4, R2, R0 ;  /* 0x0000000204007224 */ /* 0x000fe200078e0200 */
[----:B------:R-:W-:-:S04]  /*19040*/  LOP3.LUT R2, R3, R7, RZ, 0x3c, !PT ;  /* 0x0000000703027212 */ /* 0x000fc800078e3cff */
[----:B------:R-:W-:-:S03]  /*19050*/  ISETP.GE.AND P2, PT, R2, RZ, PT ;  /* 0x000000ff0200720c */ /* 0x000fc60003f46270 */
[----:B------:R-:W-:-:S10]  /*19060*/  @P0 VIADD R6, R6, 0x1 ;  /* 0x0000000106060836 */ /* 0x000fd40000000000 */
[----:B------:R-:W-:Y:S01]  /*19070*/  @!P2 IMAD.MOV R6, RZ, RZ, -R6 ;  /* 0x000000ffff06a224 */ /* 0x000fe200078e0a06 */
[----:B------:R-:W-:-:S05]  /*19080*/  @!P1 LOP3.LUT R6, RZ, R7, RZ, 0x33, !PT ;  /* 0x00000007ff069212 */ /* 0x000fca00078e33ff */
[----:B------:R-:W-:-:S04]  /*19090*/  IMAD.MOV R2, RZ, RZ, -R6 ;  /* 0x000000ffff027224 */ /* 0x000fc800078e0a06 */
[C---:B------:R-:W-:Y:S02]  /*190a0*/  IMAD R2, R7.reuse, R2, R3 ;  /* 0x0000000207027224 */ /* 0x040fe400078e0203 */
[----:B------:R-:W-:-:S04]  /*190b0*/  IMAD R7, R7, 0x1000000, R6 ;  /* 0x0100000007077824 */ /* 0x000fc800078e0206 */
[----:B------:R-:W-:-:S05]  /*190c0*/  IMAD R2, R2, 0x10000, R7 ;  /* 0x0001000002027824 */ /* 0x000fca00078e0207 */
[----:B------:R0:W-:Y:S01]  /*190d0*/  STL [R1+0x8], R2 ;  /* 0x0000080201007387 */ /* 0x0001e20000100800 */
[----:B------:R-:W-:Y:S05]  /*190e0*/  BRA `(.L_x_1372) ;  /* 0x0000000400007947 */ /* 0x000fea0003800000 */
.L_x_1371:
[----:B---3--:R-:W2:Y:S01]  /*190f0*/  LDL R5, [R1+0xc] ;  /* 0x00000c0001057983 */ /* 0x008ea20000100800 */
[----:B0-----:R-:W2:Y:S01]  /*19100*/  LDC.64 R2, c[0x0][0xc90] ;  /* 0x00032400ff027b82 */ /* 0x001ea20000000a00 */
[----:B------:R-:W-:Y:S01]  /*19110*/  ULDC.64 UR4, c[0x0][0x208] ;  /* 0x0000820000047ab9 */ /* 0x000fe20000000a00 */
[----:B--2---:R-:W-:-:S05]  /*19120*/  IMAD.WIDE R2, R5, 0x4, R2 ;  /* 0x0000000405027825 */ /* 0x004fca00078e0202 */
[----:B------:R-:W2:Y:S02]  /*19130*/  LDG.E R6, desc[UR4][R2.64] ;  /* 0x0000000402067981 */ /* 0x000ea4000c1e1900 */
[----:B--2---:R-:W-:-:S05]  /*19140*/  IMAD R5, R4, R6, RZ ;  /* 0x0000000604057224 */ /* 0x004fca00078e02ff */
[----:B------:R-:W-:-:S04]  /*19150*/  IABS R7, R5 ;  /* 0x0000000500077213 */ /* 0x000fc80000000000 */
[----:B------:R-:W0:Y:S08]  /*19160*/  I2F.RP R2, R7 ;  /* 0x0000000700027306 */ /* 0x000e300000209400 */
        /* <DEDUP_REMOVED lines=22> */
[----:B------:R-:W-:Y:S02]  /*192d0*/  IMAD R7, R6, R2, RZ ;  /* 0x0000000206077224 */ /* 0x000fe400078e02ff */
[----:B------:R-:W-:Y:S02]  /*192e0*/  IMAD.MOV R2, RZ, RZ, -R2 ;  /* 0x000000ffff027224 */ /* 0x000fe400078e0a02 */
[----:B------:R-:W-:Y:S02]  /*192f0*/  IMAD.MOV R3, RZ, RZ, -R7 ;  /* 0x000000ffff037224 */ /* 0x000fe400078e0a07 */
[----:B------:R-:W-:-:S03]  /*19300*/  IMAD R0, R5, R2, R0 ;  /* 0x0000000205007224 */ /* 0x000fc600078e0200 */
[----:B------:R-:W-:Y:S02]  /*19310*/  VIADDMNMX R6, R3, R8, R6, PT ;  /* 0x0000000803067246 */ /* 0x000fe40003800106 */
[----:B------:R-:W-:Y:S02]  /*19320*/  IADD3 R7, R7, 0x1000000, R0 ;  /* 0x0100000007077810 */ /* 0x000fe40007ffe000 */
        /* <DEDUP_REMOVED lines=25> */
[----:B------:R-:W-:Y:S02]  /*194c0*/  IMAD R3, R2, R6, R7 ;  /* 0x0000000602037224 */ /* 0x000fe400078e0207 */
[----:B------:R-:W-:-:S03]  /*194d0*/  IMAD.MOV.U32 R0, RZ, RZ, R2 ;  /* 0x000000ffff007224 */ /* 0x000fc600078e0002 */
[----:B------:R1:W-:Y:S04]  /*194e0*/  STL [R1+0x8], R3 ;  /* 0x0000080301007387 */ /* 0x0003e80000100800 */
.L_x_1372:
[----:B-1----:R-:W-:-:S05]  /*194f0*/  LOP3.LUT R3, RZ, R0, RZ, 0x33, !PT ;  /* 0x00000000ff037212 */ /* 0x002fca00078e33ff */
[----:B------:R-:W-:-:S05]  /*19500*/  IMAD.IADD R0, R4, 0x1, R3 ;  /* 0x0000000104007824 */ /* 0x000fca00078e0203 */
[----:B------:R2:W-:Y:S01]  /*19510*/  STL [R1+0x4], R0 ;  /* 0x0000040001007387 */ /* 0x0005e20000100800 */
[----:B------:R-:W-:Y:S05]  /*19520*/  BRA `(.L_x_1373) ;  /* 0x0000000000287947 */ /* 0x000fea0003800000 */
.L_x_1365:
        /* <DEDUP_REMOVED lines=10> */
.L_x_1373:
[----:B-1----:R-:W3:Y:S04]  /*195d0*/  LDL R3, [R1+0x8] ;  /* 0x0000080001037983 */ /* 0x002ee80000100800 */
[----:B0-----:R-:W4:Y:S04]  /*195e0*/  LDL R2, [R1+0xc] ;  /* 0x00000c0001027983 */ /* 0x001f280000100800 */
[----:B------:R-:W5:Y:S04]  /*195f0*/  LDL R5, [R1+0x4] ;  /* 0x0000040001057983 */ /* 0x000f680000100800 */
[----:B------:R-:W5:Y:S01]  /*19600*/  LDL R4, [R1] ;  /* 0x0000000001047983 */ /* 0x000f620000100800 */
[----:B--2---:R-:W0:Y:S01]  /*19610*/  S2R R0, SR_TID.X ;  /* 0x0000000000007919 */ /* 0x004e220000002100 */
[----:B------:R-:W-:Y:S05]  /*19620*/  WARPSYNC.ALL ;  /* 0x0000000000007948 */ /* 0x000fea0003800000 */
[----:B0-----:R-:W-:Y:S01]  /*19630*/  LOP3.LUT R0, R0, 0x1f, RZ, 0xc0, !PT ;  /* 0x0000001f00007812 */ /* 0x001fe200078ec0ff */
[----:B------:R-:W-:Y:S03]  /*19640*/  BAR.SYNC.DEFER_BLOCKING 0x4, 0x180 ;  /* 0x0106000000007b1d */ /* 0x000fe60000010000 */
[----:B------:R-:W-:-:S13]  /*19650*/  ISETP.NE.AND P0, PT, R0, RZ, PT ;  /* 0x000000ff0000720c */ /* 0x000fda0003f05270 */
[----:B------:R-:W-:Y:S01]  /*19660*/  @!P0 MOV R0, 0x400 ;  /* 0x0000040000008802 */ /* 0x000fe20000000f00 */
[----:B---3--:R-:W-:Y:S02]  /*19670*/  IMAD.MOV.U32 R6, RZ, RZ, R3 ;  /* 0x000000ffff067224 */ /* 0x008fe400078e0003 */
[----:B------:R-:W0:Y:S01]  /*19680*/  @!P0 S2R R3, SR_CgaCtaId ;  /* 0x0000000000038919 */ /* 0x000e220000008800 */
[----:B----4-:R-:W-:Y:S01]  /*19690*/  IMAD.MOV.U32 R7, RZ, RZ, R2 ;  /* 0x000000ffff077224 */ /* 0x010fe200078e0002 */
[----:B0-----:R-:W-:-:S05]  /*196a0*/  @!P0 LEA R19, R3, R0, 0x18 ;  /* 0x0000000003138211 */ /* 0x001fca00078ec0ff */
[----:B-----5:R1:W-:Y:S01]  /*196b0*/  @!P0 STS.128 [R19+0x308d0], R4 ;  /* 0x0308d00413008388 */ /* 0x0203e20000000c00 */
[----:B------:R-:W-:Y:S06]  /*196c0*/  BAR.ARV 0x5, 0x180 ;  /* 0x0146000000007b1d */ /* 0x000fec0000002000 */
.L_x_1362:
[----:B---3--:R-:W3:Y:S01]  /*196d0*/  LDL R0, [R1+0xc] ;  /* 0x00000c0001007983 */ /* 0x008ee20000100800 */
[----:B------:R-:W-:Y:S02]  /*196e0*/  ULDC UR4, c[0x0][0xc3c] ;  /* 0x00030f0000047ab9 */ /* 0x000fe40000000800 */
[----:B---3--:R-:W-:-:S13]  /*196f0*/  ISETP.GE.AND P0, PT, R0, UR4, PT ;  /* 0x0000000400007c0c */ /* 0x008fda000bf06270 */
[----:B------:R-:W-:Y:S05]  /*19700*/  @!P0 BRA `(.L_x_1374) ;  /* 0xffffff9c00048947 */ /* 0x000fea000383ffff */
[----:B------:R-:W-:Y:S05]  /*19710*/  BSYNC B8 ;  /* 0x0000000000087941 */ /* 0x000fea0003800000 */
.L_x_1258:
[----:B----4-:R-:W4:Y:S01]  /*19720*/  LDL.LU R0, [R1+0x50] ;  /* 0x0000500001007983 */ /* 0x010f220000300800 */
[----:B------:R-:W-:Y:S01]  /*19730*/  BSSY B0, `(.L_x_1375) ;  /* 0x000000b000007945 */ /* 0x000fe20003800000 */
[----:B01----:R-:W0:Y:S01]  /*19740*/  S2R R5, SR_CgaCtaId ;  /* 0x0000000000057919 */ /* 0x003e220000008800 */
[----:B----4-:R-:W-:-:S05]  /*19750*/  VIADD R0, R0, 0x1 ;  /* 0x0000000100007836 */ /* 0x010fca0000000000 */
        /* <DEDUP_REMOVED lines=8> */
.L_x_1446:
[----:B------:R-:W-:Y:S05]  /*197e0*/  BSYNC B0 ;  /* 0x0000000000007941 */ /* 0x000fea0003800000 */
.L_x_1375:
[----:B------:R-:W-:-:S03]  /*197f0*/  UMOV UR4, 0xffffffff ;  /* 0xffffffff00047882 */ /* 0x000fc60000000000 */
[----:B------:R-:W-:Y:S05]  /*19800*/  BRA.DIV UR4, `(.L_x_1377) ;  /* 0x0000002204787947 */ /* 0x000fea000b800000 */
[----:B------:R-:W1:Y:S02]  /*19810*/  S2R R2, SR_TID.X ;  /* 0x0000000000027919 */ /* 0x000e640000002100 */
[----:B-1----:R-:W-:-:S04]  /*19820*/  SHF.R.U32.HI R2, RZ, 0x5, R2 ;  /* 0x00000005ff027819 */ /* 0x002fc80000011602 */
[----:B------:R-:W-:-:S05]  /*19830*/  LOP3.LUT R2, R2, 0x3, RZ, 0xc0, !PT ;  /* 0x0000000302027812 */ /* 0x000fca00078ec0ff */
[----:B------:R1:W4:Y:S02]  /*19840*/  SHFL.IDX PT, R14, R2, RZ, 0x1f ;  /* 0x00001fff020e7589 */ /* 0x00032400000e0000 */
.L_x_1449:
[----:B----4-:R-:W-:Y:S01]  /*19850*/  ISETP.NE.AND P0, PT, R14, RZ, PT ;  /* 0x000000ff0e00720c */ /* 0x010fe20003f05270 */
[----:B------:R-:W-:-:S12]  /*19860*/  BSSY B0, `(.L_x_1378) ;  /* 0x0000029000007945 */ /* 0x000fd80003800000 */
[----:B------:R-:W-:Y:S05]  /*19870*/  @P0 BRA `(.L_x_1379) ;  /* 0x00000000009c0947 */ /* 0x000fea0003800000 */
[----:B------:R-:W-:-:S03]  /*19880*/  UMOV UR4, 0xffffffff ;  /* 0xffffffff00047882 */ /* 0x000fc60000000000 */
[----:B------:R-:W-:Y:S05]  /*19890*/  BRA.DIV UR4, `(.L_x_1380) ;  /* 0x0000002204887947 */ /* 0x000fea000b800000 */
[----:B------:R-:W-:-:S13]  /*198a0*/  ELECT P6, URZ, PT ;  /* 0x00000000003f782f */ /* 0x000fda00038c0000 */
.L_x_1452:
[----:B------:R-:W-:Y:S05]  /*198b0*/  @!P6 BRA `(.L_x_1379) ;  /* 0x00000000008ce947 */ /* 0x000fea0003800000 */
[----:B-1----:R-:W4:Y:S02]  /*198c0*/  LDL R2, [R1+0x5c] ;  /* 0x00005c0001027983 */ /* 0x002f240000100800 */
[----:B----4-:R-:W-:-:S13]  /*198d0*/  R2UR UR4, R2 ;  /* 0x00000000020472ca */ /* 0x010fda00000e0000 */
[----:B------:R-:W-:-:S06]  /*198e0*/  ULOP3.LUT UR4, UR4, 0x2, URZ, 0xfc, !UPT ;  /* 0x0000000204047892 */ /* 0x000fcc000f8efc3f */
[----:B------:R-:W-:-:S05]  /*198f0*/  IMAD.U32 R2, RZ, RZ, UR4 ;  /* 0x00000004ff027e24 */ /* 0x000fca000f8e00ff */
[----:B------:R-:W-:-:S13]  /*19900*/  ISETP.NE.AND P2, PT, R2, 0x3, PT ;  /* 0x000000030200780c */ /* 0x000fda0003f45270 */
[----:B------:R-:W-:Y:S05]  /*19910*/  @!P2 BRA `(.L_x_1381) ;  /* 0x000000000004a947 */ /* 0x000fea0003800000 */
[----:B------:R-:W-:Y:S01]  /*19920*/  BPT.TRAP 0x1 ;  /* 0x000000040000795c */ /* 0x000fe20000300000 */
.L_x_1381:
[----:B0-----:R-:W4:Y:S04]  /*19930*/  LDL R3, [R1+0x10] ;  /* 0x0000100001037983 */ /* 0x001f280000100800 */
[----:B------:R-:W5:Y:S01]  /*19940*/  LDL.LU R7, [R1+0x14] ;  /* 0x0000140001077983 */ /* 0x000f620000300800 */
[----:B------:R-:W-:-:S04]  /*19950*/  VIADD R2, R0, 0x30840 ;  /* 0x0003084000027836 */ /* 0x000fc80000000000 */
[C---:B----4-:R-:W-:Y:S02]  /*19960*/  IMAD R6, R3.reuse, 0x8, R2 ;  /* 0x0000000803067824 */ /* 0x050fe400078e0202 */
[----:B------:R-:W-:Y:S01]  /*19970*/  VIADD R3, R3, 0x1 ;  /* 0x0000000103037836 */ /* 0x000fe20000000000 */
[----:B-----5:R-:W-:-:S04]  /*19980*/  SHF.L.U32 R5, R7, 0x1f, RZ ;  /* 0x0000001f07057819 */ /* 0x020fc800000006ff */
        /* <DEDUP_REMOVED lines=8> */
.L_x_1453:
[----:B------:R-:W1:Y:S02]  /*19a10*/  SYNCS.PHASECHK.TRANS64.TRYWAIT P0, [R7+URZ], R2 ;  /* 0x00000002070075a7 */ /* 0x000e64000800017f */
[----:B-1----:R-:W-:Y:S05]  /*19a20*/  @!P0 BRA `(.L_x_1383) ;  /* 0x0000002000588947 */ /* 0x002fea0003800000 */
.L_x_1454:
[----:B------:R-:W-:Y:S05]  /*19a30*/  @!P2 BRA `(.L_x_1384) ;  /* 0x000000000004a947 */ /* 0x000fea0003800000 */
[----:B------:R-:W-:Y:S01]  /*19a40*/  BPT.TRAP 0x1 ;  /* 0x000000040000795c */ /* 0x000fe20000300000 */
.L_x_1384:
[----:B------:R-:W4:Y:S01]  /*19a50*/  LDL.LU R4, [R1+0x10] ;  /* 0x0000100001047983 */ /* 0x000f220000300800 */
[----:B------:R-:W-:-:S04]  /*19a60*/  VIADD R0, R0, 0x30860 ;  /* 0x0003086000007836 */ /* 0x000fc80000000000 */
[----:B----4-:R-:W-:-:S04]  /*19a70*/  IMAD R4, R4, 0x8, R0 ;  /* 0x0000000804047824 */ /* 0x010fc800078e0200 */
[----:B------:R-:W4:Y:S02]  /*19a80*/  SYNCS.PHASECHK.TRANS64.TRYWAIT P0, [R4+URZ], R5 ;  /* 0x00000005040075a7 */ /* 0x000f24000800017f */
[----:B----4-:R-:W-:Y:S05]  /*19a90*/  @!P0 BRA `(.L_x_1385) ;  /* 0x0000002000508947 */ /* 0x010fea0003800000 */
.L_x_1455:
[----:B------:R-:W-:-:S07]  /*19aa0*/  IMAD R3, R3, 0x8, R0 ;  /* 0x0000000803037824 */ /* 0x000fce00078e0200 */
.L_x_1386:
[----:B------:R0:W0:Y:S02]  /*19ab0*/  SYNCS.PHASECHK.TRANS64.TRYWAIT P0, [R3+URZ], R2 ;  /* 0x00000002030075a7 */ /* 0x000024000800017f */
[----:B0-----:R-:W-:Y:S05]  /*19ac0*/  @!P0 NANOSLEEP.SYNCS 0x989680 ;  /* 0x009896800000895d */ /* 0x001fea0003900000 */
[----:B------:R-:W0:Y:S02]  /*19ad0*/  @!P0 SYNCS.PHASECHK.TRANS64 P0, [R3+URZ], R2 ;  /* 0x00000002030085a7 */ /* 0x000e24000800007f */
[----:B0-----:R-:W-:Y:S05]  /*19ae0*/  @!P0 BRA `(.L_x_1386) ;  /* 0xfffffffc00f08947 */ /* 0x001fea000383ffff */
.L_x_1379:
[----:B------:R-:W-:Y:S05]  /*19af0*/  BSYNC B0 ;  /* 0x0000000000007941 */ /* 0x000fea0003800000 */
.L_x_1378:
[----:B------:R-:W-:Y:S05]  /*19b00*/  EXIT ;  /* 0x000000000000794d */ /* 0x000fea0003800000 */
.L_x_1157:
[----:B0-----:R-:W-:-:S04]  /*19b10*/  IMAD.U32 R3, RZ, RZ, UR37 ;  /* 0x00000025ff037e24 */ /* 0x001fc8000f8e00ff */
[----:B------:R0:W1:Y:S03]  /*19b20*/  SYNCS.PHASECHK.TRANS64.TRYWAIT P1, [R3+URZ+0x30800], R0 ;  /* 0x03080000030075a7 */ /* 0x000066000802017f */
[----:B-1----:R-:W-:Y:S05]  /*19b30*/  @!P1 NANOSLEEP.SYNCS 0x989680 ;  /* 0x009896800000995d */ /* 0x002fea0003900000 */
[----:B------:R-:W1:Y:S02]  /*19b40*/  @!P1 SYNCS.PHASECHK.TRANS64 P1, [R3+URZ+0x30800], R0 ;  /* 0x03080000030095a7 */ /* 0x000e64000802007f */
[----:B-1----:R-:W-:Y:S05]  /*19b50*/  @!P1 BRA `(.L_x_1157) ;  /* 0xfffffffc00ec9947 */ /* 0x002fea000383ffff */
[----:B------:R-:W-:Y:S05]  /*19b60*/  BRA `(.L_x_1387) ;  /* 0xfffffe8800147947 */ /* 0x000fea000383ffff */
.L_x_1161:
[----:B-1----:R1:W2:Y:S02]  /*19b70*/  SYNCS.PHASECHK.TRANS64.TRYWAIT P2, [R3+URZ+0x30830], R0 ;  /* 0x03083000030075a7 */ /* 0x0022a4000804017f */
[----:B--2---:R-:W-:Y:S05]  /*19b80*/  @!P2 NANOSLEEP.SYNCS 0x989680 ;  /* 0x009896800000a95d */ /* 0x004fea0003900000 */
[----:B------:R-:W2:Y:S02]  /*19b90*/  @!P2 SYNCS.PHASECHK.TRANS64 P2, [R3+URZ+0x30830], R0 ;  /* 0x030830000300a5a7 */ /* 0x000ea4000804007f */
[----:B--2---:R-:W-:Y:S05]  /*19ba0*/  @!P2 BRA `(.L_x_1161) ;  /* 0xfffffffc00f0a947 */ /* 0x004fea000383ffff */
[----:B------:R-:W-:Y:S05]  /*19bb0*/  BRA `(.L_x_1160) ;  /* 0xfffffe88003c7947 */ /* 0x000fea000383ffff */
.L_x_1177:
[----:B-1----:R-:W-:-:S04]  /*19bc0*/  IMAD.U32 R12, RZ, RZ, UR6 ;  /* 0x00000006ff0c7e24 */ /* 0x002fc8000f8e00ff */
[----:B------:R1:W2:Y:S03]  /*19bd0*/  SYNCS.PHASECHK.TRANS64.TRYWAIT P2, [R12+URZ+0x30830], R9 ;  /* 0x030830090c0075a7 */ /* 0x0002a6000804017f */
[----:B--2---:R-:W-:Y:S05]  /*19be0*/  @!P2 NANOSLEEP.SYNCS 0x989680 ;  /* 0x009896800000a95d */ /* 0x004fea0003900000 */
[----:B------:R-:W2:Y:S02]  /*19bf0*/  @!P2 SYNCS.PHASECHK.TRANS64 P2, [R12+URZ+0x30830], R9 ;  /* 0x030830090c00a5a7 */ /* 0x000ea4000804007f */
[----:B--2---:R-:W-:Y:S05]  /*19c00*/  @!P2 BRA `(.L_x_1177) ;  /* 0xfffffffc00eca947 */ /* 0x004fea000383ffff */
[----:B------:R-:W-:Y:S05]  /*19c10*/  BRA `(.L_x_1176) ;  /* 0xfffffeb400507947 */ /* 0x000fea000383ffff */
.L_x_1181:
[----:B01----:R-:W-:-:S04]  /*19c20*/  IMAD.U32 R9, RZ, RZ, UR5 ;  /* 0x00000005ff097e24 */ /* 0x003fc8000f8e00ff */
[----:B------:R0:W1:Y:S03]  /*19c30*/  SYNCS.PHASECHK.TRANS64.TRYWAIT P2, [R9+URZ+0x30850], R0 ;  /* 0x03085000090075a7 */ /* 0x000066000804017f */
[----:B-1----:R-:W-:Y:S05]  /*19c40*/  @!P2 NANOSLEEP.SYNCS 0x989680 ;  /* 0x009896800000a95d */ /* 0x002fea0003900000 */
[----:B------:R-:W1:Y:S02]  /*19c50*/  @!P2 SYNCS.PHASECHK.TRANS64 P2, [R9+URZ+0x30850], R0 ;  /* 0x030850000900a5a7 */ /* 0x000e64000804007f */
[----:B-1----:R-:W-:Y:S05]  /*19c60*/  @!P2 BRA `(.L_x_1181) ;  /* 0xfffffffc00eca947 */ /* 0x002fea000383ffff */
[----:B------:R-:W-:Y:S05]  /*19c70*/  BRA `(.L_x_1180) ;  /* 0xfffffebc00e07947 */ /* 0x000fea000383ffff */
.L_x_1198:
[----:B-1----:R-:W-:-:S04]  /*19c80*/  IMAD.U32 R3, RZ, RZ, UR5 ;  /* 0x00000005ff037e24 */ /* 0x002fc8000f8e00ff */
[----:B------:R1:W2:Y:S03]  /*19c90*/  SYNCS.PHASECHK.TRANS64.TRYWAIT P2, [R3+URZ+0x30830], R2 ;  /* 0x03083002030075a7 */ /* 0x0002a6000804017f */
[----:B--2---:R-:W-:Y:S05]  /*19ca0*/  @!P2 NANOSLEEP.SYNCS 0x989680 ;  /* 0x009896800000a95d */ /* 0x004fea0003900000 */
[----:B------:R-:W2:Y:S02]  /*19cb0*/  @!P2 SYNCS.PHASECHK.TRANS64 P2, [R3+URZ+0x30830], R2 ;  /* 0x030830020300a5a7 */ /* 0x000ea4000804007f */
[----:B--2---:R-:W-:Y:S05]  /*19cc0*/  @!P2 BRA `(.L_x_1198) ;  /* 0xfffffffc00eca947 */ /* 0x004fea000383ffff */
[----:B------:R-:W-:Y:S05]  /*19cd0*/  BRA `(.L_x_1197) ;  /* 0xfffffee800047947 */ /* 0x000fea000383ffff */
.L_x_1202:
[----:B01----:R-:W-:-:S04]  /*19ce0*/  IMAD.U32 R2, RZ, RZ, UR5 ;  /* 0x00000005ff027e24 */ /* 0x003fc8000f8e00ff */
[----:B------:R0:W1:Y:S03]  /*19cf0*/  SYNCS.PHASECHK.TRANS64.TRYWAIT P2, [R2+URZ+0x30850], R0 ;  /* 0x03085000020075a7 */ /* 0x000066000804017f */
[----:B-1----:R-:W-:Y:S05]  /*19d00*/  @!P2 NANOSLEEP.SYNCS 0x989680 ;  /* 0x009896800000a95d */ /* 0x002fea0003900000 */
[----:B------:R-:W1:Y:S02]  /*19d10*/  @!P2 SYNCS.PHASECHK.TRANS64 P2, [R2+URZ+0x30850], R0 ;  /* 0x030850000200a5a7 */ /* 0x000e64000804007f */
[----:B-1----:R-:W-:Y:S05]  /*19d20*/  @!P2 BRA `(.L_x_1202) ;  /* 0xfffffffc00eca947 */ /* 0x002fea000383ffff */
[----:B------:R-:W-:Y:S05]  /*19d30*/  BRA `(.L_x_1201) ;  /* 0xfffffef000947947 */ /* 0x000fea000383ffff */
.L_x_1208:
[----:B-1----:R-:W-:-:S04]  /*19d40*/  IMAD.U32 R3, RZ, RZ, UR5 ;  /* 0x00000005ff037e24 */ /* 0x002fc8000f8e00ff */
[----:B------:R1:W2:Y:S03]  /*19d50*/  SYNCS.PHASECHK.TRANS64.TRYWAIT P2, [R3+URZ+0x30830], R2 ;  /* 0x03083002030075a7 */ /* 0x0002a6000804017f */
[----:B--2---:R-:W-:Y:S05]  /*19d60*/  @!P2 NANOSLEEP.SYNCS 0x989680 ;  /* 0x009896800000a95d */ /* 0x004fea0003900000 */
[----:B------:R-:W2:Y:S02]  /*19d70*/  @!P2 SYNCS.PHASECHK.TRANS64 P2, [R3+URZ+0x30830], R2 ;  /* 0x030830020300a5a7 */ /* 0x000ea4000804007f */
[----:B--2---:R-:W-:Y:S05]  /*19d80*/  @!P2 BRA `(.L_x_1208) ;  /* 0xfffffffc00eca947 */ /* 0x004fea000383ffff */
[----:B------:R-:W-:Y:S05]  /*19d90*/  BRA `(.L_x_1207) ;  /* 0xffffff0400587947 */ /* 0x000fea000383ffff */
.L_x_1212:
[----:B01----:R-:W-:-:S04]  /*19da0*/  IMAD.U32 R2, RZ, RZ, UR5 ;  /* 0x00000005ff027e24 */ /* 0x003fc8000f8e00ff */
[----:B------:R0:W1:Y:S03]  /*19db0*/  SYNCS.PHASECHK.TRANS64.TRYWAIT P2, [R2+URZ+0x30850], R0 ;  /* 0x03085000020075a7 */ /* 0x000066000804017f */
[----:B-1----:R-:W-:Y:S05]  /*19dc0*/  @!P2 NANOSLEEP.SYNCS 0x989680 ;  /* 0x009896800000a95d */ /* 0x002fea0003900000 */
[----:B------:R-:W1:Y:S02]  /*19dd0*/  @!P2 SYNCS.PHASECHK.TRANS64 P2, [R2+URZ+0x30850], R0 ;  /* 0x030850000200a5a7 */ /* 0x000e64000804007f */
[----:B-1----:R-:W-:Y:S05]  /*19de0*/  @!P2 BRA `(.L_x_1212) ;  /* 0xfffffffc00eca947 */ /* 0x002fea000383ffff */
[----:B------:R-:W-:Y:S05]  /*19df0*/  BRA `(.L_x_1211) ;  /* 0xffffff0c00e87947 */ /* 0x000fea000383ffff */
.L_x_1225:
[----:B-1----:R-:W-:-:S04]  /*19e00*/  IMAD.U32 R5, RZ, RZ, UR5 ;  /* 0x00000005ff057e24 */ /* 0x002fc8000f8e00ff */
[----:B------:R1:W2:Y:S03]  /*19e10*/  SYNCS.PHASECHK.TRANS64.TRYWAIT P0, [R5+URZ+0x30850], R0 ;  /* 0x03085000050075a7 */ /* 0x0002a6000800017f */
[----:B--2---:R-:W-:Y:S05]  /*19e20*/  @!P0 NANOSLEEP.SYNCS 0x989680 ;  /* 0x009896800000895d */ /* 0x004fea0003900000 */
[----:B------:R-:W2:Y:S02]  /*19e30*/  @!P0 SYNCS.PHASECHK.TRANS64 P0, [R5+URZ+0x30850], R0 ;  /* 0x03085000050085a7 */ /* 0x000ea4000800007f */
[----:B--2---:R-:W-:Y:S05]  /*19e40*/  @!P0 BRA `(.L_x_1225) ;  /* 0xfffffffc00ec8947 */ /* 0x004fea000383ffff */
[----:B------:R-:W-:Y:S05]  /*19e50*/  BRA `(.L_x_1224) ;  /* 0xffffff3800a87947 */ /* 0x000fea000383ffff */
.L_x_1280:
[----:B-1----:R-:W1:Y:S01]  /*19e60*/  S2R R4, SR_TID.X ;  /* 0x0000000000047919 */ /* 0x002e620000002100 */
[----:B------:R-:W-:Y:S01]  /*19e70*/  BSSY B0, `(.L_x_1388) ;  /* 0x000000a000007945 */ /* 0x000fe20003800000 */
[----:B------:R-:W-:Y:S02]  /*19e80*/  IMAD.MOV.U32 R12, RZ, RZ, RZ ;  /* 0x000000ffff0c7224 */ /* 0x000fe400078e00ff */
[----:B------:R-:W-:Y:S02]  /*19e90*/  IMAD.MOV.U32 R11, RZ, RZ, 0x1f ;  /* 0x0000001fff0b7424 */ /* 0x000fe400078e00ff */
[----:B------:R-:W-:Y:S01]  /*19ea0*/  IMAD.MOV.U32 R15, RZ, RZ, -0x1 ;  /* 0xffffffffff0f7424 */ /* 0x000fe200078e00ff */
[----:B-1----:R-:W-:-:S04]  /*19eb0*/  SHF.R.U32.HI R4, RZ, 0x5, R4 ;  /* 0x00000005ff047819 */ /* 0x002fc80000011604 */
[----:B------:R-:W-:-:S05]  /*19ec0*/  LOP3.LUT R4, R4, 0x3, RZ, 0xc0, !PT ;  /* 0x0000000304047812 */ /* 0x000fca00078ec0ff */
[----:B------:R-:W-:-:S07]  /*19ed0*/  IMAD.MOV.U32 R13, RZ, RZ, R4 ;  /* 0x000000ffff0d7224 */ /* 0x000fce00078e0004 */
[----:B0-2---:R-:W-:Y:S05]  /*19ee0*/  WARPSYNC.COLLECTIVE R15, `(.L_x_1389) ;  /* 0x000000000f087348 */ /* 0x005fea0003c00000 */
[----:B------:R1:W3:Y:S02]  /*19ef0*/  SHFL.IDX P6, R14, R13, R12, R11 ;  /* 0x0000000c0d0e7389 */ /* 0x0002e400000c000b */
[----:B0123--:R-:W-:Y:S01]  /*19f00*/  ENDCOLLECTIVE ;  /* 0x000000000000791b */ /* 0x00ffe20003800000 */
.L_x_1389:
[----:B------:R-:W-:Y:S05]  /*19f10*/  BSYNC B0 ;  /* 0x0000000000007941 */ /* 0x000fea0003800000 */
.L_x_1388:
[----:B------:R-:W-:Y:S05]  /*19f20*/  BRA `(.L_x_1390) ;  /* 0xffffffa400a47947 */ /* 0x000fea000383ffff */
.L_x_1282:
[----:B------:R-:W-:Y:S01]  /*19f30*/  BSSY B0, `(.L_x_1391) ;  /* 0x0000006000007945 */ /* 0x000fe20003800000 */
[----:B------:R-:W-:-:S07]  /*19f40*/  IMAD.MOV.U32 R15, RZ, RZ, -0x1 ;  /* 0xffffffffff0f7424 */ /* 0x000fce00078e00ff */
[----:B012---:R-:W-:Y:S05]  /*19f50*/  WARPSYNC.COLLECTIVE R15, `(.L_x_1392) ;  /* 0x000000000f0c7348 */ /* 0x007fea0003c00000 */
[----:B------:R-:W-:Y:S02]  /*19f60*/  ELECT P6, UR62, PT ;  /* 0x00000000003e782f */ /* 0x000fe400038c0000 */
[----:B------:R-:W-:Y:S01]  /*19f70*/  MOV R14, UR62 ;  /* 0x0000003e000e7c02 */ /* 0x000fe20008000f00 */
[----:B012---:R-:W-:Y:S10]  /*19f80*/  ENDCOLLECTIVE ;  /* 0x000000000000791b */ /* 0x007ff40003800000 */
.L_x_1392:
[----:B------:R-:W-:Y:S05]  /*19f90*/  BSYNC B0 ;  /* 0x0000000000007941 */ /* 0x000fea0003800000 */
.L_x_1391:
[----:B------:R-:W-:Y:S05]  /*19fa0*/  BRA `(.L_x_1393) ;  /* 0xffffffa400a87947 */ /* 0x000fea000383ffff */
.L_x_1284:
[----:B---3--:R3:W4:Y:S02]  /*19fb0*/  SYNCS.PHASECHK.TRANS64.TRYWAIT P0, [R0+URZ+0x30840], R2 ;  /* 0x03084002000075a7 */ /* 0x008724000800017f */
[----:B----4-:R-:W-:Y:S05]  /*19fc0*/  @!P0 NANOSLEEP.SYNCS 0x989680 ;  /* 0x009896800000895d */ /* 0x010fea0003900000 */
[----:B------:R-:W4:Y:S02]  /*19fd0*/  @!P0 SYNCS.PHASECHK.TRANS64 P0, [R0+URZ+0x30840], R2 ;  /* 0x03084002000085a7 */ /* 0x000f24000800007f */
[----:B----4-:R-:W-:Y:S05]  /*19fe0*/  @!P0 BRA `(.L_x_1284) ;  /* 0xfffffffc00f08947 */ /* 0x010fea000383ffff */
[----:B------:R-:W-:Y:S05]  /*19ff0*/  BRA `(.L_x_1394) ;  /* 0xffffffa800107947 */ /* 0x000fea000383ffff */
.L_x_1288:
[----:B------:R-:W2:Y:S01]  /*1a000*/  LDL.LU R11, [R1+0x2c] ;  /* 0x00002c00010b7983 */ /* 0x000ea20000300800 */
[----:B------:R-:W-:Y:S02]  /*1a010*/  IMAD.MOV.U32 R13, RZ, RZ, R3 ;  /* 0x000000ffff0d7224 */ /* 0x000fe400078e0003 */
[----:B------:R-:W-:Y:S01]  /*1a020*/  IMAD.MOV.U32 R12, RZ, RZ, RZ ;  /* 0x000000ffff0c7224 */ /* 0x000fe200078e00ff */
[----:B------:R-:W0:Y:S01]  /*1a030*/  S2R R5, SR_TID.X ;  /* 0x0000000000057919 */ /* 0x000e220000002100 */
[----:B------:R-:W-:Y:S01]  /*1a040*/  IMAD.MOV.U32 R15, RZ, RZ, -0x1 ;  /* 0xffffffffff0f7424 */ /* 0x000fe200078e00ff */
[----:B0-----:R-:W-:-:S04]  /*1a050*/  LOP3.LUT R5, R5, 0x7f, RZ, 0xc0, !PT ;  /* 0x0000007f05057812 */ /* 0x001fc800078ec0ff */
[----:B------:R-:W-:-:S05]  /*1a060*/  SHF.R.U32.HI R5, RZ, 0x3, R5 ;  /* 0x00000003ff057819 */ /* 0x000fca0000011605 */
[----:B------:R-:W-:-:S04]  /*1a070*/  IMAD.IADD R0, R5, 0x1, R9 ;  /* 0x0000000105007824 */ /* 0x000fc800078e0209 */
[----:B------:R-:W-:Y:S02]  /*1a080*/  VIADD R5, R0, 0x10 ;  /* 0x0000001000057836 */ /* 0x000fe40000000000 */
[----:B--2---:R-:W-:Y:S02]  /*1a090*/  IMAD R2, R11, R7, RZ ;  /* 0x000000070b027224 */ /* 0x004fe400078e02ff */
[----:B------:R-:W-:-:S03]  /*1a0a0*/  IMAD.MOV.U32 R11, RZ, RZ, 0x181f ;  /* 0x0000181fff0b7424 */ /* 0x000fc600078e00ff */
[----:B------:R-:W-:-:S13]  /*1a0b0*/  ISETP.GE.AND P3, PT, R0, R2, PT ;  /* 0x000000020000720c */ /* 0x000fda0003f66270 */
[----:B-----5:R-:W-:Y:S05]  /*1a0c0*/  WARPSYNC.COLLECTIVE R15, `(.L_x_1395) ;  /* 0x000000000f087348 */ /* 0x020fea0003c00000 */
[----:B------:R0:W1:Y:S02]  /*1a0d0*/  SHFL.IDX P6, R14, R13, R12, R11 ;  /* 0x0000000c0d0e7389 */ /* 0x00006400000c000b */
[----:B01---5:R-:W-:Y:S01]  /*1a0e0*/  ENDCOLLECTIVE ;  /* 0x000000000000791b */ /* 0x023fe20003800000 */
.L_x_1395:
[----:B------:R-:W-:Y:S02]  /*1a0f0*/  IMAD.MOV.U32 R13, RZ, RZ, R4 ;  /* 0x000000ffff0d7224 */ /* 0x000fe400078e0004 */
[----:B------:R-:W-:-:S07]  /*1a100*/  IMAD.MOV.U32 R6, RZ, RZ, R14 ;  /* 0x000000ffff067224 */ /* 0x000fce00078e000e */
[----:B------:R-:W-:Y:S05]  /*1a110*/  WARPSYNC.COLLECTIVE R15, `(.L_x_1396) ;  /* 0x000000000f087348 */ /* 0x000fea0003c00000 */
[----:B------:R0:W1:Y:S02]  /*1a120*/  SHFL.IDX P6, R14, R13, R12, R11 ;  /* 0x0000000c0d0e7389 */ /* 0x00006400000c000b */
[----:B01----:R-:W-:Y:S01]  /*1a130*/  ENDCOLLECTIVE ;  /* 0x000000000000791b */ /* 0x003fe20003800000 */
.L_x_1396:
[----:B------:R-:W-:Y:S01]  /*1a140*/  ULDC.64 UR4, c[0x0][0x208] ;  /* 0x0000820000047ab9 */ /* 0x000fe20000000a00 */
[----:B------:R-:W-:Y:S02]  /*1a150*/  IMAD.MOV.U32 R13, RZ, RZ, R3 ;  /* 0x000000ffff0d7224 */ /* 0x000fe400078e0003 */
[----:B------:R-:W-:Y:S02]  /*1a160*/  IMAD.MOV.U32 R12, RZ, RZ, 0x1 ;  /* 0x00000001ff0c7424 */ /* 0x000fe400078e00ff */
[----:B------:R-:W-:-:S05]  /*1a170*/  IMAD.MOV.U32 R7, RZ, RZ, R14 ;  /* 0x000000ffff077224 */ /* 0x000fca00078e000e */
        /* <DEDUP_REMOVED lines=15> */
.L_x_1397:
[----:B------:R-:W-:Y:S02]  /*1a270*/  IMAD.MOV.U32 R13, RZ, RZ, R4 ;  /* 0x000000ffff0d7224 */ /* 0x000fe400078e0004 */
[----:B------:R-:W-:-:S07]  /*1a280*/  IMAD.MOV.U32 R9, RZ, RZ, R14 ;  /* 0x000000ffff097224 */ /* 0x000fce00078e000e */
[----:B------:R-:W-:Y:S05]  /*1a290*/  WARPSYNC.COLLECTIVE R15, `(.L_x_1398) ;  /* 0x000000000f087348 */ /* 0x000fea0003c00000 */
[----:B------:R0:W1:Y:S02]  /*1a2a0*/  SHFL.IDX P6, R14, R13, R12, R11 ;  /* 0x0000000c0d0e7389 */ /* 0x00006400000c000b */
[----:B01----:R-:W-:Y:S01]  /*1a2b0*/  ENDCOLLECTIVE ;  /* 0x000000000000791b */ /* 0x003fe20003800000 */
.L_x_1398:
        /* <DEDUP_REMOVED lines=20> */
.L_x_1399:
[----:B------:R-:W-:Y:S02]  /*1a400*/  IMAD.MOV.U32 R13, RZ, RZ, R4 ;  /* 0x000000ffff0d7224 */ /* 0x000fe400078e0004 */
[----:B------:R-:W-:-:S05]  /*1a410*/  IMAD.SHL.U32 R9, R9, 0x8, RZ ;  /* 0x0000000809097824 */ /* 0x000fca00078e00ff */
[----:B------:R-:W-:Y:S01]  /*1a420*/  LOP3.LUT R9, R9, 0x38, RZ, 0xc0, !PT ;  /* 0x0000003809097812 */ /* 0x000fe200078ec0ff */
[----:B------:R-:W-:-:S07]  /*1a430*/  IMAD.MOV.U32 R8, RZ, RZ, R14 ;  /* 0x000000ffff087224 */ /* 0x000fce00078e000e */
[----:B------:R-:W-:Y:S05]  /*1a440*/  WARPSYNC.COLLECTIVE R15, `(.L_x_1400) ;  /* 0x000000000f087348 */ /* 0x000fea0003c00000 */
[----:B------:R0:W1:Y:S02]  /*1a450*/  SHFL.IDX P6, R14, R13, R12, R11 ;  /* 0x0000000c0d0e7389 */ /* 0x00006400000c000b */
[----:B01----:R-:W-:Y:S01]  /*1a460*/  ENDCOLLECTIVE ;  /* 0x000000000000791b */ /* 0x003fe20003800000 */
.L_x_1400:
        /* <DEDUP_REMOVED lines=19> */
.L_x_1401:
[----:B------:R-:W-:Y:S02]  /*1a5a0*/  IMAD.MOV.U32 R13, RZ, RZ, R4 ;  /* 0x000000ffff0d7224 */ /* 0x000fe400078e0004 */
[----:B------:R-:W-:-:S07]  /*1a5b0*/  IMAD.MOV.U32 R6, RZ, RZ, R14 ;  /* 0x000000ffff067224 */ /* 0x000fce00078e000e */
[----:B------:R-:W-:Y:S05]  /*1a5c0*/  WARPSYNC.COLLECTIVE R15, `(.L_x_1402) ;  /* 0x000000000f087348 */ /* 0x000fea0003c00000 */
[----:B------:R0:W1:Y:S02]  /*1a5d0*/  SHFL.IDX P6, R14, R13, R12, R11 ;  /* 0x0000000c0d0e7389 */ /* 0x00006400000c000b */
[----:B01----:R-:W-:Y:S01]  /*1a5e0*/  ENDCOLLECTIVE ;  /* 0x000000000000791b */ /* 0x003fe20003800000 */
.L_x_1402:
        /* <DEDUP_REMOVED lines=19> */
.L_x_1403:
[----:B------:R-:W-:Y:S02]  /*1a720*/  IMAD.MOV.U32 R13, RZ, RZ, R4 ;  /* 0x000000ffff0d7224 */ /* 0x000fe400078e0004 */
[----:B------:R-:W-:-:S07]  /*1a730*/  IMAD.MOV.U32 R6, RZ, RZ, R14 ;  /* 0x000000ffff067224 */ /* 0x000fce00078e000e */
[----:B------:R-:W-:Y:S05]  /*1a740*/  WARPSYNC.COLLECTIVE R15, `(.L_x_1404) ;  /* 0x000000000f087348 */ /* 0x000fea0003c00000 */
[----:B------:R0:W1:Y:S02]  /*1a750*/  SHFL.IDX P6, R14, R13, R12, R11 ;  /* 0x0000000c0d0e7389 */ /* 0x00006400000c000b */
[----:B01----:R-:W-:Y:S01]  /*1a760*/  ENDCOLLECTIVE ;  /* 0x000000000000791b */ /* 0x003fe20003800000 */
.L_x_1404:
        /* <DEDUP_REMOVED lines=19> */
.L_x_1405:
[----:B------:R-:W-:Y:S02]  /*1a8a0*/  IMAD.MOV.U32 R13, RZ, RZ, R4 ;  /* 0x000000ffff0d7224 */ /* 0x000fe400078e0004 */
[----:B------:R-:W-:-:S07]  /*1a8b0*/  IMAD.MOV.U32 R6, RZ, RZ, R14 ;  /* 0x000000ffff067224 */ /* 0x000fce00078e000e */
[----:B------:R-:W-:Y:S05]  /*1a8c0*/  WARPSYNC.COLLECTIVE R15, `(.L_x_1406) ;  /* 0x000000000f087348 */ /* 0x000fea0003c00000 */
[----:B------:R0:W1:Y:S02]  /*1a8d0*/  SHFL.IDX P6, R14, R13, R12, R11 ;  /* 0x0000000c0d0e7389 */ /* 0x00006400000c000b */
[----:B01----:R-:W-:Y:S01]  /*1a8e0*/  ENDCOLLECTIVE ;  /* 0x000000000000791b */ /* 0x003fe20003800000 */
.L_x_1406:
        /* <DEDUP_REMOVED lines=17> */
.L_x_1407:
[----:B------:R-:W-:-:S05]  /*1aa00*/  VIADD R7, R0, 0x60 ;  /* 0x0000006000077836 */ /* 0x000fca0000000000 */
[----:B------:R-:W-:Y:S01]  /*1aa10*/  ISETP.GE.AND P4, PT, R7, R2, PT ;  /* 0x000000020700720c */ /* 0x000fe20003f86270 */
[----:B------:R-:W-:Y:S02]  /*1aa20*/  IMAD.MOV.U32 R13, RZ, RZ, R4 ;  /* 0x000000ffff0d7224 */ /* 0x000fe400078e0004 */
[----:B------:R-:W-:-:S10]  /*1aa30*/  IMAD.MOV.U32 R6, RZ, RZ, R14 ;  /* 0x000000ffff067224 */ /* 0x000fd400078e000e */
[----:B------:R-:W-:Y:S05]  /*1aa40*/  WARPSYNC.COLLECTIVE R15, `(.L_x_1408) ;  /* 0x000000000f087348 */ /* 0x000fea0003c00000 */
[----:B------:R0:W1:Y:S02]  /*1aa50*/  SHFL.IDX P6, R14, R13, R12, R11 ;  /* 0x0000000c0d0e7389 */ /* 0x00006400000c000b */
[----:B01----:R-:W-:Y:S01]  /*1aa60*/  ENDCOLLECTIVE ;  /* 0x000000000000791b */ /* 0x003fe20003800000 */
.L_x_1408:
        /* <DEDUP_REMOVED lines=17> */
.L_x_1409:
[----:B------:R-:W-:Y:S02]  /*1ab80*/  IMAD.MOV.U32 R13, RZ, RZ, R4 ;  /* 0x000000ffff0d7224 */ /* 0x000fe400078e0004 */
[----:B------:R-:W-:-:S07]  /*1ab90*/  IMAD.MOV.U32 R5, RZ, RZ, R14 ;  /* 0x000000ffff057224 */ /* 0x000fce00078e000e */
[----:B------:R-:W-:Y:S05]  /*1aba0*/  WARPSYNC.COLLECTIVE R15, `(.L_x_1410) ;  /* 0x000000000f087348 */ /* 0x000fea0003c00000 */
[----:B------:R0:W1:Y:S02]  /*1abb0*/  SHFL.IDX P6, R14, R13, R12, R11 ;  /* 0x0000000c0d0e7389 */ /* 0x00006400000c000b */
[----:B01----:R-:W-:Y:S01]  /*1abc0*/  ENDCOLLECTIVE ;  /* 0x000000000000791b */ /* 0x003fe20003800000 */
.L_x_1410:
[----:B------:R-:W-:Y:S01]  /*1abd0*/  IMAD.MOV.U32 R3, RZ, RZ, R14 ;  /* 0x000000ffff037224 */ /* 0x000fe200078e000e */
[----:B------:R-:W-:Y:S06]  /*1abe0*/  BRA `(.L_x_1411) ;  /* 0xffffffa800b47947 */ /* 0x000fec000383ffff */
.L_x_1293:
[----:B---3--:R3:W4:Y:S02]  /*1abf0*/  SYNCS.PHASECHK.TRANS64.TRYWAIT P0, [R19+URZ+0x30820], R0 ;  /* 0x03082000130075a7 */ /* 0x008724000800017f */
[----:B----4-:R-:W-:Y:S05]  /*1ac00*/  @!P0 NANOSLEEP.SYNCS 0x989680 ;  /* 0x009896800000895d */ /* 0x010fea0003900000 */
[----:B------:R-:W4:Y:S02]  /*1ac10*/  @!P0 SYNCS.PHASECHK.TRANS64 P0, [R19+URZ+0x30820], R0 ;  /* 0x03082000130085a7 */ /* 0x000f24000800007f */
[----:B----4-:R-:W-:Y:S05]  /*1ac20*/  @!P0 BRA `(.L_x_1293) ;  /* 0xfffffffc00f08947 */ /* 0x010fea000383ffff */
[----:B------:R-:W-:Y:S05]  /*1ac30*/  BRA `(.L_x_1412) ;  /* 0xffffffac00387947 */ /* 0x000fea000383ffff */
.L_x_1302:
[----:B-1----:R1:W2:Y:S02]  /*1ac40*/  SYNCS.PHASECHK.TRANS64.TRYWAIT P0, [R3+URZ+0x30840], R2 ;  /* 0x03084002030075a7 */ /* 0x0022a4000800017f */
[----:B--2---:R-:W-:Y:S05]  /*1ac50*/  @!P0 NANOSLEEP.SYNCS 0x989680 ;  /* 0x009896800000895d */ /* 0x004fea0003900000 */
[----:B------:R-:W2:Y:S02]  /*1ac60*/  @!P0 SYNCS.PHASECHK.TRANS64 P0, [R3+URZ+0x30840], R2 ;  /* 0x03084002030085a7 */ /* 0x000ea4000800007f */
[----:B--2---:R-:W-:Y:S05]  /*1ac70*/  @!P0 BRA `(.L_x_1302) ;  /* 0xfffffffc00f08947 */ /* 0x004fea000383ffff */
[----:B------:R-:W-:Y:S05]  /*1ac80*/  BRA `(.L_x_1413) ;  /* 0xffffffb000307947 */ /* 0x000fea000383ffff */
.L_x_1309:
[----:B0-----:R0:W1:Y:S02]  /*1ac90*/  SYNCS.PHASECHK.TRANS64.TRYWAIT P0, [R3+URZ+0x60], R2 ;  /* 0x00006002030075a7 */ /* 0x001064000800017f */
[----:B-1----:R-:W-:Y:S05]  /*1aca0*/  @!P0 NANOSLEEP.SYNCS 0x989680 ;  /* 0x009896800000895d */ /* 0x002fea0003900000 */
[----:B------:R-:W1:Y:S02]  /*1acb0*/  @!P0 SYNCS.PHASECHK.TRANS64 P0, [R3+URZ+0x60], R2 ;  /* 0x00006002030085a7 */ /* 0x000e64000800007f */
[----:B-1----:R-:W-:Y:S05]  /*1acc0*/  @!P0 BRA `(.L_x_1309) ;  /* 0xfffffffc00f08947 */ /* 0x002fea000383ffff */
[----:B------:R-:W-:Y:S05]  /*1acd0*/  BRA `(.L_x_1414) ;  /* 0xffffffb400487947 */ /* 0x000fea000383ffff */
.L_x_1319:
[----:B-1----:R1:W2:Y:S02]  /*1ace0*/  SYNCS.PHASECHK.TRANS64.TRYWAIT P0, [R3+URZ+0x30840], R2 ;  /* 0x03084002030075a7 */ /* 0x0022a4000800017f */
[----:B--2---:R-:W-:Y:S05]  /*1acf0*/  @!P0 NANOSLEEP.SYNCS 0x989680 ;  /* 0x009896800000895d */ /* 0x004fea0003900000 */
[----:B------:R-:W2:Y:S02]  /*1ad00*/  @!P0 SYNCS.PHASECHK.TRANS64 P0, [R3+URZ+0x30840], R2 ;  /* 0x03084002030085a7 */ /* 0x000ea4000800007f */
[----:B--2---:R-:W-:Y:S05]  /*1ad10*/  @!P0 BRA `(.L_x_1319) ;  /* 0xfffffffc00f08947 */ /* 0x004fea000383ffff */
[----:B------:R-:W-:Y:S05]  /*1ad20*/  BRA `(.L_x_1415) ;  /* 0xffffffbc001c7947 */ /* 0x000fea000383ffff */
.L_x_1326:
[----:B0-----:R0:W1:Y:S02]  /*1ad30*/  SYNCS.PHASECHK.TRANS64.TRYWAIT P0, [R2+URZ+0x60], R3 ;  /* 0x00006003020075a7 */ /* 0x001064000800017f */
[----:B-1----:R-:W-:Y:S05]  /*1ad40*/  @!P0 NANOSLEEP.SYNCS 0x989680 ;  /* 0x009896800000895d */ /* 0x002fea0003900000 */
[----:B------:R-:W1:Y:S02]  /*1ad50*/  @!P0 SYNCS.PHASECHK.TRANS64 P0, [R2+URZ+0x60], R3 ;  /* 0x00006003020085a7 */ /* 0x000e64000800007f */
[----:B-1----:R-:W-:Y:S05]  /*1ad60*/  @!P0 BRA `(.L_x_1326) ;  /* 0xfffffffc00f08947 */ /* 0x002fea000383ffff */
[----:B------:R-:W-:Y:S05]  /*1ad70*/  BRA `(.L_x_1416) ;  /* 0xffffffc000347947 */ /* 0x000fea000383ffff */
.L_x_1336:
[----:B---3--:R3:W4:Y:S02]  /*1ad80*/  SYNCS.PHASECHK.TRANS64.TRYWAIT P0, [R2+URZ+0x30840], R3 ;  /* 0x03084003020075a7 */ /* 0x008724000800017f */
[----:B----4-:R-:W-:Y:S05]  /*1ad90*/  @!P0 NANOSLEEP.SYNCS 0x989680 ;  /* 0x009896800000895d */ /* 0x010fea0003900000 */
[----:B------:R-:W4:Y:S02]  /*1ada0*/  @!P0 SYNCS.PHASECHK.TRANS64 P0, [R2+URZ+0x30840], R3 ;  /* 0x03084003020085a7 */ /* 0x000f24000800007f */
[----:B----4-:R-:W-:Y:S05]  /*1adb0*/  @!P0 BRA `(.L_x_1336) ;  /* 0xfffffffc00f08947 */ /* 0x010fea000383ffff */
[----:B------:R-:W-:Y:S05]  /*1adc0*/  BRA `(.L_x_1417) ;  /* 0xffffffc400d87947 */ /* 0x000fea000383ffff */
.L_x_1343:
[----:B0-----:R0:W1:Y:S02]  /*1add0*/  SYNCS.PHASECHK.TRANS64.TRYWAIT P0, [R2+URZ+0x60], R5 ;  /* 0x00006005020075a7 */ /* 0x001064000800017f */
[----:B-1----:R-:W-:Y:S05]  /*1ade0*/  @!P0 NANOSLEEP.SYNCS 0x989680 ;  /* 0x009896800000895d */ /* 0x002fea0003900000 */
[----:B------:R-:W1:Y:S02]  /*1adf0*/  @!P0 SYNCS.PHASECHK.TRANS64 P0, [R2+URZ+0x60], R5 ;  /* 0x00006005020085a7 */ /* 0x000e64000800007f */
[----:B-1----:R-:W-:Y:S05]  /*1ae00*/  @!P0 BRA `(.L_x_1343) ;  /* 0xfffffffc00f08947 */ /* 0x002fea000383ffff */
[----:B------:R-:W-:Y:S05]  /*1ae10*/  BRA `(.L_x_1418) ;  /* 0xffffffc800f07947 */ /* 0x000fea000383ffff */
.L_x_1355:
[----:B--2---:R2:W3:Y:S02]  /*1ae20*/  SYNCS.PHASECHK.TRANS64.TRYWAIT P0, [R0+URZ+0x30860], R2 ;  /* 0x03086002000075a7 */ /* 0x0044e4000800017f */
[----:B---3--:R-:W-:Y:S05]  /*1ae30*/  @!P0 NANOSLEEP.SYNCS 0x989680 ;  /* 0x009896800000895d */ /* 0x008fea0003900000 */
[----:B------:R-:W3:Y:S02]  /*1ae40*/  @!P0 SYNCS.PHASECHK.TRANS64 P0, [R0+URZ+0x30860], R2 ;  /* 0x03086002000085a7 */ /* 0x000ee4000800007f */
[----:B---3--:R-:W-:Y:S05]  /*1ae50*/  @!P0 BRA `(.L_x_1355) ;  /* 0xfffffffc00f08947 */ /* 0x008fea000383ffff */
[----:B------:R-:W-:Y:S05]  /*1ae60*/  BRA `(.L_x_1419) ;  /* 0xffffffd0007c7947 */ /* 0x000fea000383ffff */
.L_x_1363:
[----:B------:R-:W4:Y:S01]  /*1ae70*/  LDL R3, [R1] ;  /* 0x0000000001037983 */ /* 0x000f220000100800 */
[----:B------:R-:W-:Y:S01]  /*1ae80*/  BSSY B0, `(.L_x_1420) ;  /* 0x0000008000007945 */ /* 0x000fe20003800000 */
[----:B------:R-:W-:Y:S02]  /*1ae90*/  IMAD.MOV.U32 R12, RZ, RZ, RZ ;  /* 0x000000ffff0c7224 */ /* 0x000fe400078e00ff */
[----:B------:R-:W-:Y:S02]  /*1aea0*/  IMAD.MOV.U32 R11, RZ, RZ, 0x1f ;  /* 0x0000001fff0b7424 */ /* 0x000fe400078e00ff */
[----:B------:R-:W-:Y:S02]  /*1aeb0*/  IMAD.MOV.U32 R15, RZ, RZ, -0x1 ;  /* 0xffffffffff0f7424 */ /* 0x000fe400078e00ff */
[----:B----4-:R-:W-:-:S07]  /*1aec0*/  IMAD.MOV.U32 R13, RZ, RZ, R3 ;  /* 0x000000ffff0d7224 */ /* 0x010fce00078e0003 */
[----:B0123--:R-:W-:Y:S05]  /*1aed0*/  WARPSYNC.COLLECTIVE R15, `(.L_x_1421) ;  /* 0x000000000f087348 */ /* 0x00ffea0003c00000 */
[----:B------:R4:W0:Y:S02]  /*1aee0*/  SHFL.IDX P6, R14, R13, R12, R11 ;  /* 0x0000000c0d0e7389 */ /* 0x00082400000c000b */
[----:B01234-:R-:W-:Y:S01]  /*1aef0*/  ENDCOLLECTIVE ;  /* 0x000000000000791b */ /* 0x01ffe20003800000 */
.L_x_1421:
[----:B------:R-:W-:Y:S05]  /*1af00*/  BSYNC B0 ;  /* 0x0000000000007941 */ /* 0x000fea0003800000 */
.L_x_1420:
        /* <DEDUP_REMOVED lines=9> */
.L_x_1422:
        /* <DEDUP_REMOVED lines=26> */
.L_x_1423:
        /* <DEDUP_REMOVED lines=8> */
.L_x_1424:
        /* <DEDUP_REMOVED lines=8> */
.L_x_1425:
        /* <DEDUP_REMOVED lines=8> */
.L_x_1426:
        /* <DEDUP_REMOVED lines=8> */
.L_x_1427:
        /* <DEDUP_REMOVED lines=9> */
.L_x_1428:
[----:B------:R-:W-:Y:S01]  /*1b3d0*/  IMAD.MOV.U32 R10, RZ, RZ, R14 ;  /* 0x000000ffff0a7224 */ /* 0x000fe200078e000e */
[----:B------:R-:W-:Y:S06]  /*1b3e0*/  BRA `(.L_x_1429) ;  /* 0xffffffd400347947 */ /* 0x000fec000383ffff */
.L_x_1366:
        /* <DEDUP_REMOVED lines=8> */
.L_x_1431:
[----:B------:R-:W-:Y:S05]  /*1b470*/  BSYNC B0 ;  /* 0x0000000000007941 */ /* 0x000fea0003800000 */
.L_x_1430:
        /* <DEDUP_REMOVED lines=10> */
.L_x_1432:
        /* <DEDUP_REMOVED lines=8> */
.L_x_1433:
        /* <DEDUP_REMOVED lines=8> */
.L_x_1434:
        /* <DEDUP_REMOVED lines=8> */
.L_x_1435:
        /* <DEDUP_REMOVED lines=9> */
.L_x_1436:
[----:B------:R-:W-:Y:S01]  /*1b730*/  IMAD.MOV.U32 R10, RZ, RZ, R14 ;  /* 0x000000ffff0a7224 */ /* 0x000fe200078e000e */
[----:B------:R-:W-:Y:S06]  /*1b740*/  BRA `(.L_x_1437) ;  /* 0xffffffd4000c7947 */ /* 0x000fec000383ffff */
.L_x_1368:
[----:B------:R-:W-:Y:S01]  /*1b750*/  BSSY B0, `(.L_x_1438) ;  /* 0x0000006000007945 */ /* 0x000fe20003800000 */
[----:B------:R-:W-:Y:S01]  /*1b760*/  PLOP3.LUT P6, PT, P6, PT, PT, 0x8, 0x0 ;  /* 0x000000000000781c */ /* 0x000fe200037ce170 */
[----:B------:R-:W-:-:S12]  /*1b770*/  IMAD.MOV.U32 R15, RZ, RZ, -0x1 ;  /* 0xffffffffff0f7424 */ /* 0x000fd800078e00ff */
[----:B0-----:R-:W-:Y:S05]  /*1b780*/  WARPSYNC.COLLECTIVE R15, `(.L_x_1439) ;  /* 0x000000000f087348 */ /* 0x001fea0003c00000 */
[----:B------:R-:W-:Y:S01]  /*1b790*/  VOTE.ANY R14, PT, P6 ;  /* 0x00000000000e7806 */ /* 0x000fe200030e0100 */
[----:B0-----:R-:W-:Y:S06]  /*1b7a0*/  ENDCOLLECTIVE ;  /* 0x000000000000791b */ /* 0x001fec0003800000 */
.L_x_1439:
[----:B------:R-:W-:Y:S05]  /*1b7b0*/  BSYNC B0 ;  /* 0x0000000000007941 */ /* 0x000fea0003800000 */
.L_x_1438:
[----:B------:R0:W5:Y:S01]  /*1b7c0*/  LDL.LU R16, [R1+0xc] ;  /* 0x00000c0001107983 */ /* 0x0001620000300800 */
[----:B------:R-:W-:Y:S02]  /*1b7d0*/  IMAD.MOV.U32 R3, RZ, RZ, R14 ;  /* 0x000000ffff037224 */ /* 0x000fe400078e000e */
[----:B------:R-:W-:Y:S02]  /*1b7e0*/  IMAD.MOV.U32 R13, RZ, RZ, R5 ;  /* 0x000000ffff0d7224 */ /* 0x000fe400078e0005 */
[----:B------:R-:W1:Y:S01]  /*1b7f0*/  POPC R9, R3 ;  /* 0x0000000300097309 */ /* 0x000e620000000000 */
[----:B------:R-:W-:Y:S02]  /*1b800*/  IMAD.MOV.U32 R11, RZ, RZ, 0x1f ;  /* 0x0000001fff0b7424 */ /* 0x000fe400078e00ff */
[----:B------:R-:W-:Y:S02]  /*1b810*/  IMAD.MOV.U32 R15, RZ, RZ, -0x1 ;  /* 0xffffffffff0f7424 */ /* 0x000fe400078e00ff */
[----:B01----:R-:W-:-:S07]  /*1b820*/  IMAD.MOV.U32 R12, RZ, RZ, R9 ;  /* 0x000000ffff0c7224 */ /* 0x003fce00078e0009 */
[----:B-----5:R-:W-:Y:S05]  /*1b830*/  WARPSYNC.COLLECTIVE R15, `(.L_x_1440) ;  /* 0x000000000f087348 */ /* 0x020fea0003c00000 */
[----:B------:R0:W1:Y:S02]  /*1b840*/  SHFL.IDX P6, R14, R13, R12, R11 ;  /* 0x0000000c0d0e7389 */ /* 0x00006400000c000b */
[----:B01---5:R-:W-:Y:S01]  /*1b850*/  ENDCOLLECTIVE ;  /* 0x000000000000791b */ /* 0x023fe20003800000 */
.L_x_1440:
[----:B------:R-:W-:Y:S02]  /*1b860*/  IMAD.MOV.U32 R13, RZ, RZ, R7 ;  /* 0x000000ffff0d7224 */ /* 0x000fe400078e0007 */
[----:B------:R-:W-:-:S07]  /*1b870*/  IMAD.MOV.U32 R4, RZ, RZ, R14 ;  /* 0x000000ffff047224 */ /* 0x000fce00078e000e */
[----:B------:R-:W-:Y:S05]  /*1b880*/  WARPSYNC.COLLECTIVE R15, `(.L_x_1441) ;  /* 0x000000000f087348 */ /* 0x000fea0003c00000 */
[----:B------:R0:W1:Y:S02]  /*1b890*/  SHFL.IDX P6, R14, R13, R12, R11 ;  /* 0x0000000c0d0e7389 */ /* 0x00006400000c000b */
[----:B01----:R-:W-:Y:S01]  /*1b8a0*/  ENDCOLLECTIVE ;  /* 0x000000000000791b */ /* 0x003fe20003800000 */
.L_x_1441:
[----:B------:R-:W-:Y:S02]  /*1b8b0*/  IMAD.MOV.U32 R7, RZ, RZ, R14 ;  /* 0x000000ffff077224 */ /* 0x000fe400078e000e */
[----:B------:R-:W-:-:S05]  /*1b8c0*/  IMAD.IADD R5, R9, 0x1, R16 ;  /* 0x0000000109057824 */ /* 0x000fca00078e0210 */
[----:B------:R0:W-:Y:S01]  /*1b8d0*/  STL [R1+0xc], R5 ;  /* 0x00000c0501007387 */ /* 0x0001e20000100800 */
[----:B------:R-:W-:Y:S05]  /*1b8e0*/  BRA `(.L_x_1442) ;  /* 0xffffffd000ec7947 */ /* 0x000fea000383ffff */
.L_x_1370:
[----:B------:R-:W-:Y:S01]  /*1b8f0*/  BSSY B0, `(.L_x_1443) ;  /* 0x0000008000007945 */ /* 0x000fe20003800000 */
[----:B------:R-:W-:Y:S02]  /*1b900*/  IMAD.MOV.U32 R13, RZ, RZ, R2 ;  /* 0x000000ffff0d7224 */ /* 0x000fe400078e0002 */
[----:B------:R-:W-:Y:S02]  /*1b910*/  IMAD.MOV.U32 R12, RZ, RZ, R9 ;  /* 0x000000ffff0c7224 */ /* 0x000fe400078e0009 */
[----:B------:R-:W-:Y:S02]  /*1b920*/  IMAD.MOV.U32 R11, RZ, RZ, 0x1f ;  /* 0x0000001fff0b7424 */ /* 0x000fe400078e00ff */
[----:B------:R-:W-:-:S07]  /*1b930*/  IMAD.MOV.U32 R15, RZ, RZ, -0x1 ;  /* 0xffffffffff0f7424 */ /* 0x000fce00078e00ff */
[----:B0-----:R-:W-:Y:S05]  /*1b940*/  WARPSYNC.COLLECTIVE R15, `(.L_x_1444) ;  /* 0x000000000f087348 */ /* 0x001fea0003c00000 */
[----:B------:R1:W2:Y:S02]  /*1b950*/  SHFL.IDX P6, R14, R13, R12, R11 ;  /* 0x0000000c0d0e7389 */ /* 0x0002a400000c000b */
[----:B012---:R-:W-:Y:S01]  /*1b960*/  ENDCOLLECTIVE ;  /* 0x000000000000791b */ /* 0x007fe20003800000 */
.L_x_1444:
[----:B------:R-:W-:Y:S05]  /*1b970*/  BSYNC B0 ;  /* 0x0000000000007941 */ /* 0x000fea0003800000 */
.L_x_1443:
[----:B------:R-:W-:Y:S01]  /*1b980*/  IMAD.MOV.U32 R2, RZ, RZ, R14 ;  /* 0x000000ffff027224 */ /* 0x000fe200078e000e */
[----:B------:R-:W-:Y:S06]  /*1b990*/  BRA `(.L_x_1445) ;  /* 0xffffffd000d87947 */ /* 0x000fec000383ffff */
.L_x_1376:
[----:B0-----:R0:W1:Y:S02]  /*1b9a0*/  SYNCS.PHASECHK.TRANS64.TRYWAIT P0, [R0+URZ+0x30820], R3 ;  /* 0x03082003000075a7 */ /* 0x001064000800017f */
[----:B-1----:R-:W-:Y:S05]  /*1b9b0*/  @!P0 NANOSLEEP.SYNCS 0x989680 ;  /* 0x009896800000895d */ /* 0x002fea0003900000 */
[----:B------:R-:W1:Y:S02]  /*1b9c0*/  @!P0 SYNCS.PHASECHK.TRANS64 P0, [R0+URZ+0x30820], R3 ;  /* 0x03082003000085a7 */ /* 0x000e64000800007f */
[----:B-1----:R-:W-:Y:S05]  /*1b9d0*/  @!P0 BRA `(.L_x_1376) ;  /* 0xfffffffc00f08947 */ /* 0x002fea000383ffff */
[----:B------:R-:W-:Y:S05]  /*1b9e0*/  BRA `(.L_x_1446) ;  /* 0xffffffdc007c7947 */ /* 0x000fea000383ffff */
.L_x_1377:
[----:B------:R-:W1:Y:S01]  /*1b9f0*/  S2R R2, SR_TID.X ;  /* 0x0000000000027919 */ /* 0x000e620000002100 */
[----:B------:R-:W-:Y:S01]  /*1ba00*/  BSSY B0, `(.L_x_1447) ;  /* 0x000000a000007945 */ /* 0x000fe20003800000 */
[----:B------:R-:W-:Y:S02]  /*1ba10*/  IMAD.MOV.U32 R12, RZ, RZ, RZ ;  /* 0x000000ffff0c7224 */ /* 0x000fe400078e00ff */
[----:B---3--:R-:W-:Y:S02]  /*1ba20*/  IMAD.MOV.U32 R11, RZ, RZ, 0x1f ;  /* 0x0000001fff0b7424 */ /* 0x008fe400078e00ff */
[----:B------:R-:W-:Y:S01]  /*1ba30*/  IMAD.MOV.U32 R15, RZ, RZ, -0x1 ;  /* 0xffffffffff0f7424 */ /* 0x000fe200078e00ff */
[----:B-1----:R-:W-:-:S04]  /*1ba40*/  SHF.R.U32.HI R2, RZ, 0x5, R2 ;  /* 0x00000005ff027819 */ /* 0x002fc80000011602 */
[----:B------:R-:W-:-:S05]  /*1ba50*/  LOP3.LUT R2, R2, 0x3, RZ, 0xc0, !PT ;  /* 0x0000000302027812 */ /* 0x000fca00078ec0ff */
[----:B------:R-:W-:-:S07]  /*1ba60*/  IMAD.MOV.U32 R13, RZ, RZ, R2 ;  /* 0x000000ffff0d7224 */ /* 0x000fce00078e0002 */
[----:B0-2---:R-:W-:Y:S05]  /*1ba70*/  WARPSYNC.COLLECTIVE R15, `(.L_x_1448) ;  /* 0x000000000f087348 */ /* 0x005fea0003c00000 */
[----:B------:R1:W3:Y:S02]  /*1ba80*/  SHFL.IDX P6, R14, R13, R12, R11 ;  /* 0x0000000c0d0e7389 */ /* 0x0002e400000c000b */
[----:B0123--:R-:W-:Y:S01]  /*1ba90*/  ENDCOLLECTIVE ;  /* 0x000000000000791b */ /* 0x00ffe20003800000 */
.L_x_1448:
[----:B------:R-:W-:Y:S05]  /*1baa0*/  BSYNC B0 ;  /* 0x0000000000007941 */ /* 0x000fea0003800000 */
.L_x_1447:
[----:B------:R-:W-:Y:S05]  /*1bab0*/  BRA `(.L_x_1449) ;  /* 0xffffffdc00647947 */ /* 0x000fea000383ffff */
.L_x_1380:
[----:B------:R-:W-:Y:S01]  /*1bac0*/  BSSY B1, `(.L_x_1450) ;  /* 0x0000006000017945 */ /* 0x000fe20003800000 */
[----:B------:R-:W-:-:S07]  /*1bad0*/  IMAD.MOV.U32 R15, RZ, RZ, -0x1 ;  /* 0xffffffffff0f7424 */ /* 0x000fce00078e00ff */
[----:B0123--:R-:W-:Y:S05]  /*1bae0*/  WARPSYNC.COLLECTIVE R15, `(.L_x_1451) ;  /* 0x000000000f0c7348 */ /* 0x00ffea0003c00000 */
[----:B------:R-:W-:Y:S02]  /*1baf0*/  ELECT P6, UR62, PT ;  /* 0x00000000003e782f */ /* 0x000fe400038c0000 */
[----:B------:R-:W-:Y:S01]  /*1bb00*/  MOV R14, UR62 ;  /* 0x0000003e000e7c02 */ /* 0x000fe20008000f00 */
[----:B0123--:R-:W-:Y:S10]  /*1bb10*/  ENDCOLLECTIVE ;  /* 0x000000000000791b */ /* 0x00fff40003800000 */
.L_x_1451:
[----:B------:R-:W-:Y:S05]  /*1bb20*/  BSYNC B1 ;  /* 0x0000000000017941 */ /* 0x000fea0003800000 */
.L_x_1450:
[----:B------:R-:W-:Y:S05]  /*1bb30*/  BRA `(.L_x_1452) ;  /* 0xffffffdc005c7947 */ /* 0x000fea000383ffff */
.L_x_1382:
[----:B0-----:R0:W1:Y:S02]  /*1bb40*/  SYNCS.PHASECHK.TRANS64.TRYWAIT P0, [R6+URZ], R5 ;  /* 0x00000005060075a7 */ /* 0x001064000800017f */
[----:B-1----:R-:W-:Y:S05]  /*1bb50*/  @!P0 NANOSLEEP.SYNCS 0x989680 ;  /* 0x009896800000895d */ /* 0x002fea0003900000 */
[----:B------:R-:W1:Y:S02]  /*1bb60*/  @!P0 SYNCS.PHASECHK.TRANS64 P0, [R6+URZ], R5 ;  /* 0x00000005060085a7 */ /* 0x000e64000800007f */
[----:B-1----:R-:W-:Y:S05]  /*1bb70*/  @!P0 BRA `(.L_x_1382) ;  /* 0xfffffffc00f08947 */ /* 0x002fea000383ffff */
[----:B------:R-:W-:Y:S05]  /*1bb80*/  BRA `(.L_x_1453) ;  /* 0xffffffdc00a07947 */ /* 0x000fea000383ffff */
.L_x_1383:
[----:B-1----:R1:W4:Y:S02]  /*1bb90*/  SYNCS.PHASECHK.TRANS64.TRYWAIT P0, [R7+URZ], R2 ;  /* 0x00000002070075a7 */ /* 0x002324000800017f */
[----:B----4-:R-:W-:Y:S05]  /*1bba0*/  @!P0 NANOSLEEP.SYNCS 0x989680 ;  /* 0x009896800000895d */ /* 0x010fea0003900000 */
[----:B------:R-:W4:Y:S02]  /*1bbb0*/  @!P0 SYNCS.PHASECHK.TRANS64 P0, [R7+URZ], R2 ;  /* 0x00000002070085a7 */ /* 0x000f24000800007f */
[----:B----4-:R-:W-:Y:S05]  /*1bbc0*/  @!P0 BRA `(.L_x_1383) ;  /* 0xfffffffc00f08947 */ /* 0x010fea000383ffff */
[----:B------:R-:W-:Y:S05]  /*1bbd0*/  BRA `(.L_x_1454) ;  /* 0xffffffdc00947947 */ /* 0x000fea000383ffff */
.L_x_1385:
[----:B----4-:R4:W0:Y:S02]  /*1bbe0*/  SYNCS.PHASECHK.TRANS64.TRYWAIT P0, [R4+URZ], R5 ;  /* 0x00000005040075a7 */ /* 0x010824000800017f */
[----:B0-----:R-:W-:Y:S05]  /*1bbf0*/  @!P0 NANOSLEEP.SYNCS 0x989680 ;  /* 0x009896800000895d */ /* 0x001fea0003900000 */
[----:B------:R-:W0:Y:S02]  /*1bc00*/  @!P0 SYNCS.PHASECHK.TRANS64 P0, [R4+URZ], R5 ;  /* 0x00000005040085a7 */ /* 0x000e24000800007f */
[----:B0-----:R-:W-:Y:S05]  /*1bc10*/  @!P0 BRA `(.L_x_1385) ;  /* 0xfffffffc00f08947 */ /* 0x001fea000383ffff */
[----:B------:R-:W-:Y:S05]  /*1bc20*/  BRA `(.L_x_1455) ;  /* 0xffffffdc009c7947 */ /* 0x000fea000383ffff */
.L_x_1456:
        /* <DEDUP_REMOVED lines=13> */
.L_x_3026:


//--------------------- .text._ZN7cutlass13device_kernelIN5flash11enable_sm90INS1_16FlashAttnFwdSm90INS1_25CollectiveMainloopFwdSm90ILi2EN4cute5tupleIJNS5_1CILi1EEES8_S8_EEENS6_IJNS7_ILi128EEENS7_ILi96EEENS7_ILi192EEEEEELi192ENS_10bfloat16_tEfNS_4arch4Sm90ELb0ELb1ELb0ELb1ELb0ELb1ELb0ELb1ELb1ELb1ELb1ELb0EEENS1_21CollectiveEpilogueFwdINS6_IJSA_SC_SB_EEES9_SE_SG_Li256ELb1ELb1ELb1ELb0EEENS1_36VarlenDynamicPersistentTileSchedulerILi128ELi96ELi256ELi128ELb1ELb1ELb1ELb1ELb0ELb1EEEEEEEEEvNT_6ParamsE --------------------------
	.section	.text._ZN7cutlass13device_kernelIN5flash11enable_sm90INS1_16FlashAttnFwdSm90INS1_25CollectiveMainloopFwdSm90ILi2EN4cute5tupleIJNS5_1CILi1EEES8_S8_EEENS6_IJNS7_ILi128EEENS7_ILi96EEENS7_ILi192EEEEEELi192ENS_10bfloat16_tEfNS_4arch4Sm90ELb0ELb1ELb0ELb1ELb0ELb1ELb0ELb1ELb1ELb1ELb1ELb0EEENS1_21CollectiveEpilogueFwdINS6_IJSA_SC_SB_EEES9_SE_SG_Li256ELb1ELb1ELb1ELb0EEENS1_36VarlenDynamicPersistentTileSchedulerILi128ELi96ELi256ELi128ELb1ELb1ELb1ELb1ELb0ELb1EEEEEEEEEvNT_6ParamsE,"ax",@progbits
	.align	128
.text._ZN7cutlass13device_kernelIN5flash11enable_sm90INS1_16FlashAttnFwdSm90INS1_25CollectiveMainloopFwdSm90ILi2EN4cute5tupleIJNS5_1CILi1EEES8_S8_EEENS6_IJNS7_ILi128EEENS7_ILi96EEENS7_ILi192EEEEEELi192ENS_10bfloat16_tEfNS_4arch4Sm90ELb0ELb1ELb0ELb1ELb0ELb1ELb0ELb1ELb1ELb1ELb1ELb0EEENS1_21CollectiveEpilogueFwdINS6_IJSA_SC_SB_EEES9_SE_SG_Li256ELb1ELb1ELb1ELb0EEENS1_36VarlenDynamicPersistentTileSchedulerILi128ELi96ELi256ELi128ELb1ELb1ELb1ELb1ELb0ELb1EEEEEEEEEvNT_6ParamsE:
        .type           _ZN7cutlass13device_kernelIN5flash11enable_sm90INS1_16FlashAttnFwdSm90INS1_25CollectiveMainloopFwdSm90ILi2EN4cute5tupleIJNS5_1CILi1EEES8_S8_EEENS6_IJNS7_ILi128EEENS7_ILi96EEENS7_ILi192EEEEEELi192ENS_10bfloat16_tEfNS_4arch4Sm90ELb0ELb1ELb0ELb1ELb0ELb1ELb0ELb1ELb1ELb1ELb1ELb0EEENS1_21CollectiveEpilogueFwdINS6_IJSA_SC_SB_EEES9_SE_SG_Li256ELb1ELb1ELb1ELb0EEENS1_36VarlenDynamicPersistentTileSchedulerILi128ELi96ELi256ELi128ELb1ELb1ELb1ELb1ELb0ELb1EEEEEEEEEvNT_6ParamsE,@function
        .size           _ZN7cutlass13device_kernelIN5flash11enable_sm90INS1_16FlashAttnFwdSm90INS1_25CollectiveMainloopFwdSm90ILi2EN4cute5tupleIJNS5_1CILi1EEES8_S8_EEENS6_IJNS7_ILi128EEENS7_ILi96EEENS7_ILi192EEEEEELi192ENS_10bfloat16_tEfNS_4arch4Sm90ELb0ELb1ELb0ELb1ELb0ELb1ELb0ELb1ELb1ELb1ELb1ELb0EEENS1_21CollectiveEpilogueFwdINS6_IJSA_SC_SB_EEES9_SE_SG_Li256ELb1ELb1ELb1ELb0EEENS1_36VarlenDynamicPersistentTileSchedulerILi128ELi96ELi256ELi128ELb1ELb1ELb1ELb1ELb0ELb1EEEEEEEEEvNT_6ParamsE,(.L_x_3027 - _ZN7cutlass13device_kernelIN5flash11enable_sm90INS1_16FlashAttnFwdSm90INS1_25CollectiveMainloopFwdSm90ILi2EN4cute5tupleIJNS5_1CILi1EEES8_S8_EEENS6_IJNS7_ILi128EEENS7_ILi96EEENS7_ILi192EEEEEELi192ENS_10bfloat16_tEfNS_4arch4Sm90ELb0ELb1ELb0ELb1ELb0ELb1ELb0ELb1ELb1ELb1ELb1ELb0EEENS1_21CollectiveEpilogueFwdINS6_IJSA_SC_SB_EEES9_SE_SG_Li256ELb1ELb1ELb1ELb0EEENS1_36VarlenDynamicPersistentTileSchedulerILi128ELi96ELi256ELi128ELb1ELb1ELb1ELb1ELb0ELb1EEEEEEEEEvNT_6ParamsE)
        .other          _ZN7cutlass13device_kernelIN5flash11enable_sm90INS1_16FlashAttnFwdSm90INS1_25CollectiveMainloopFwdSm90ILi2EN4cute5tupleIJNS5_1CILi1EEES8_S8_EEENS6_IJNS7_ILi128EEENS7_ILi96EEENS7_ILi192EEEEEELi192ENS_10bfloat16_tEfNS_4arch4Sm90ELb0ELb1ELb0ELb1ELb0ELb1ELb0ELb1ELb1ELb1ELb1ELb0EEENS1_21CollectiveEpilogueFwdINS6_IJSA_SC_SB_EEES9_SE_SG_Li256ELb1ELb1ELb1ELb0EEENS1_36VarlenDynamicPersistentTileSchedulerILi128ELi96ELi256ELi128ELb1ELb1ELb1ELb1ELb0ELb1EEEEEEEEEvNT_6ParamsE,@"STO_CUDA_ENTRY STV_DEFAULT"
_ZN7cutlass13device_kernelIN5flash11enable_sm90INS1_16FlashAttnFwdSm90INS1_25CollectiveMainloopFwdSm90ILi2EN4cute5tupleIJNS5_1CILi1EEES8_S8_EEENS6_IJNS7_ILi128EEENS7_ILi96EEENS7_ILi192EEEEEELi192ENS_10bfloat16_tEfNS_4arch4Sm90ELb0ELb1ELb0ELb1ELb0ELb1ELb0ELb1ELb1ELb1ELb1ELb0EEENS1_21CollectiveEpilogueFwdINS6_IJSA_SC_SB_EEES9_SE_SG_Li256ELb1ELb1ELb1ELb0EEENS1_36VarlenDynamicPersistentTileSchedulerILi128ELi96ELi256ELi128ELb1ELb1ELb1ELb1ELb0ELb1EEEEEEEEEvNT_6ParamsE:
        /* <DEDUP_REMOVED lines=23> */
.L_x_1458:
[----:B------:R-:W-:Y:S05]  /*0170*/  BSYNC B0 ;  /* 0x0000000000007941 */ /* 0x000fea0003800000 */
.L_x_1457:
        /* <DEDUP_REMOVED lines=40> */
.L_x_1459:
        /* <DEDUP_REMOVED lines=22> */
.L_x_1460:
        /* <DEDUP_REMOVED lines=18> */
.L_x_1461:
        /* <DEDUP_REMOVED lines=22> */
.L_x_1462:
        /* <DEDUP_REMOVED lines=22> */
.L_x_1463:
        /* <DEDUP_REMOVED lines=9> */
.L_x_1466:
        /* <DEDUP_REMOVED lines=50> */
[----:B------:R-:W-:Y:S02]  /*0cf0*/  SHF.R.S32.HI R195, RZ, 0x2, R0 ;  /* 0x00000002ffc37819 */ /* 0x000fe40000011400 */
[----:B------:R-:W-:Y:S01]  /*0d00*/  LOP3.LUT R3, R2, 0x3fffff0, RZ, 0xc0, !PT ;  /* 0x03fffff002037812 */ /* 0x000fe200078ec0ff */
[----:B------:R-:W-:Y:S01]  /*0d10*/  IMAD.IADD R8, R5, 0x1, -R8 ;  /* 0x0000000105087824 */ /* 0x000fe200078e0a08 */
[----:B------:R-:W-:Y:S01]  /*0d20*/  LOP3.LUT R5, R0, 0xfffffffc, RZ, 0xc0, !PT ;  /* 0xfffffffc00057812 */ /* 0x000fe200078ec0ff */
[----:B------:R-:W-:Y:S01]  /*0d30*/  VIADD R220, R195, 0x40 ;  /* 0x00000040c3dc7836 */ /* 0x000fe20000000000 */
[----:B------:R-:W-:Y:S01]  /*0d40*/  SHF.R.S32.HI R0, RZ, 0x1f, R0 ;  /* 0x0000001fff007819 */ /* 0x000fe20000011400 */
[----:B------:R-:W-:Y:S01]  /*0d50*/  IMAD.IADD R3, R6, 0x1, -R3 ;  /* 0x0000000106037824 */ /* 0x000fe200078e0a03 */
[----:B------:R-:W-:Y:S01]  /*0d60*/  LOP3.LUT R10, R10, 0x7ffffffc, RZ, 0xc0, !PT ;  /* 0x7ffffffc0a0a7812 */ /* 0x000fe200078ec0ff */
[----:B------:R-:W-:Y:S01]  /*0d70*/  IMAD.IADD R5, R6, 0x1, -R5 ;  /* 0x0000000106057824 */ /* 0x000fe200078e0a05 */
[----:B------:R-:W-:Y:S01]  /*0d80*/  LEA.HI R0, R0, R195, RZ, 0x3 ;  /* 0x000000c300007211 */ /* 0x000fe200078f18ff */
[----:B------:R-:W-:Y:S01]  /*0d90*/  IMAD R2, R4, 0x10, R3 ;  /* 0x0000001004027824 */ /* 0x000fe200078e0203 */
[----:B------:R-:W-:Y:S01]  /*0da0*/  SHF.R.S32.HI R3, RZ, 0x1f, R220 ;  /* 0x0000001fff037819 */ /* 0x000fe200000114dc */
[----:B------:R-:W-:Y:S01]  /*0db0*/  IMAD.SHL.U32 R207, R220, 0x40, RZ ;  /* 0x00000040dccf7824 */ /* 0x000fe200078e00ff */
[----:B------:R-:W-:Y:S01]  /*0dc0*/  LOP3.LUT R0, R0, 0xfffffff8, RZ, 0xc0, !PT ;  /* 0xfffffff800007812 */ /* 0x000fe200078ec0ff */
[----:B------:R-:W-:Y:S01]  /*0dd0*/  IMAD R7, R2, 0x8, R7 ;  /* 0x0000000802077824 */ /* 0x000fe200078e0207 */
[----:B------:R-:W-:Y:S01]  /*0de0*/  LEA.HI R2, R5, R5, RZ, 0x1 ;  /* 0x0000000505027211 */ /* 0x000fe200078f08ff */
[----:B------:R-:W-:Y:S01]  /*0df0*/  IMAD.IADD R10, R14, 0x1, -R10 ;  /* 0x000000010e0a7824 */ /* 0x000fe200078e0a0a */
[----:B------:R-:W-:Y:S01]  /*0e00*/  LEA.HI R3, R3, R220, RZ, 0x3 ;  /* 0x000000dc03037211 */ /* 0x000fe200078f18ff */
[----:B------:R-:W-:Y:S01]  /*0e10*/  IMAD.IADD R0, R195, 0x1, -R0 ;  /* 0x00000001c3007824 */ /* 0x000fe200078e0a00 */
[----:B------:R-:W-:Y:S01]  /*0e20*/  LOP3.LUT R2, R2, 0x1ffffffe, RZ, 0xc0, !PT ;  /* 0x1ffffffe02027812 */ /* 0x000fe200078ec0ff */
[----:B------:R-:W-:Y:S01]  /*0e30*/  IMAD R13, R8, 0x40, R9 ;  /* 0x00000040080d7824 */ /* 0x000fe200078e0209 */
[----:B------:R-:W-:Y:S01]  /*0e40*/  LOP3.LUT R207, R207, 0x1c0, RZ, 0xc0, !PT ;  /* 0x000001c0cfcf7812 */ /* 0x000fe200078ec0ff */
[----:B------:R-:W-:-:S02]  /*0e50*/  IMAD.SHL.U32 R0, R0, 0x40, RZ ;  /* 0x0000004000007824 */ /* 0x000fc400078e00ff */
[----:B------:R-:W-:Y:S01]  /*0e60*/  IMAD.SHL.U32 R201, R10, 0x2, RZ ;  /* 0x000000020ac97824 */ /* 0x000fe200078e00ff */
[----:B------:R-:W-:Y:S01]  /*0e70*/  STL [R1+0x68], R13 ;  /* 0x0000680d01007387 */ /* 0x000fe20000100800 */
[----:B------:R-:W-:Y:S01]  /*0e80*/  IMAD.SHL.U32 R22, R5, 0x8, RZ ;  /* 0x0000000805167824 */ /* 0x000fe200078e00ff */
[----:B------:R-:W-:Y:S01]  /*0e90*/  LOP3.LUT R209, R0, 0x1c0, RZ, 0xc0, !PT ;  /* 0x000001c000d17812 */ /* 0x000fe200078ec0ff */
[----:B------:R-:W-:Y:S01]  /*0ea0*/  IMAD.SHL.U32 R0, R7, 0x8, RZ ;  /* 0x0000000807007824 */ /* 0x000fe200078e00ff */
[----:B------:R-:W-:Y:S01]  /*0eb0*/  SHF.R.U32.HI R4, RZ, 0x3, R207 ;  /* 0x00000003ff047819 */ /* 0x000fe200000116cf */
[C---:B------:R-:W-:Y:S01]  /*0ec0*/  IMAD.IADD R2, R5.reuse, 0x1, -R2 ;  /* 0x0000000105027824 */ /* 0x040fe200078e0a02 */
[----:B------:R-:W-:Y:S01]  /*0ed0*/  SHF.R.U32.HI R210, RZ, 0x3, R209 ;  /* 0x00000003ffd27819 */ /* 0x000fe200000116d1 */
[----:B------:R-:W-:Y:S01]  /*0ee0*/  IMAD.SHL.U32 R192, R5, 0x4, RZ ;  /* 0x0000000405c07824 */ /* 0x000fe200078e00ff */
[----:B------:R0:W-:Y:S01]  /*0ef0*/  STL [R1+0x6c], R0 ;  /* 0x00006c0001007387 */ /* 0x0001e20000100800 */
[----:B------:R-:W-:-:S02]  /*0f00*/  IMAD.SHL.U32 R3, R3, 0x40, RZ ;  /* 0x0000004003037824 */ /* 0x000fc400078e00ff */
[C---:B------:R-:W-:Y:S02]  /*0f10*/  VIADD R5, R201.reuse, 0x10 ;  /* 0x00000010c9057836 */ /* 0x040fe40000000000 */
[----:B------:R-:W-:Y:S01]  /*0f20*/  VIADD R4, R201, 0x18 ;  /* 0x00000018c9047836 */ /* 0x000fe20000000000 */
[----:B------:R-:W-:Y:S01]  /*0f30*/  LOP3.LUT R212, R3, 0xfffffe00, RZ, 0xc0, !PT ;  /* 0xfffffe0003d47812 */ /* 0x000fe200078ec0ff */
[C---:B------:R-:W-:Y:S01]  /*0f40*/  VIADD R237, R201.reuse, 0x28 ;  /* 0x00000028c9ed7836 */ /* 0x040fe20000000000 */
[----:B------:R-:W-:Y:S01]  /*0f50*/  SHF.R.S32.HI R3, RZ, 0x1f, R5 ;  /* 0x0000001fff037819 */ /* 0x000fe20000011405 */
[C---:B------:R-:W-:Y:S01]  /*0f60*/  VIADD R236, R201.reuse, 0x30 ;  /* 0x00000030c9ec7836 */ /* 0x040fe20000000000 */
[----:B------:R-:W-:Y:S01]  /*0f70*/  SHF.R.S32.HI R5, RZ, 0x1f, R4 ;  /* 0x0000001fff057819 */ /* 0x000fe20000011404 */
[C---:B0-----:R-:W-:Y:S01]  /*0f80*/  VIADD R0, R201.reuse, 0x20 ;  /* 0x00000020c9007836 */ /* 0x041fe20000000000 */
[----:B------:R-:W-:Y:S01]  /*0f90*/  SHF.R.S32.HI R3, RZ, 0x1f, R237 ;  /* 0x0000001fff037819 */ /* 0x000fe200000114ed */
[----:B------:R-:W-:-:S02]  /*0fa0*/  VIADD R235, R201, 0x38 ;  /* 0x00000038c9eb7836 */ /* 0x000fc40000000000 */
        /* <DEDUP_REMOVED lines=32> */
[C---:B------:R-:W-:Y:S02]  /*11b0*/  IMAD.IADD R198, R192.reuse, 0x1, R204 ;  /* 0x00000001c0c67824 */ /* 0x040fe400078e02cc */
[----:B------:R-:W-:Y:S02]  /*11c0*/  IMAD.IADD R199, R192, 0x1, R203 ;  /* 0x00000001c0c77824 */ /* 0x000fe400078e02cb */
[----:B------:R-:W-:Y:S02]  /*11d0*/  VIADD R222, R201, 0x98 ;  /* 0x00000098c9de7836 */ /* 0x000fe40000000000 */
[----:B------:R-:W-:Y:S01]  /*11e0*/  IMAD R215, R2, 0x8, R13 ;  /* 0x0000000802d77824 */ /* 0x000fe200078e020d */
[----:B--2---:R-:W-:-:S07]  /*11f0*/  LOP3.LUT R200, R15, 0x1, RZ, 0xfc, !PT ;  /* 0x000000010fc87812 */ /* 0x004fce00078efcff */
.L_x_1760:
[----:B------:R-:W-:Y:S01]  /*1200*/  ULDC.64 UR4, c[0x0][0xa28] ;  /* 0x00028a0000047ab9 */ /* 0x000fe20000000a00 */
[----:B0-234-:R-:W0:Y:S01]  /*1210*/  LDC.64 R4, c[0x0][0xa08] ;  /* 0x00028200ff047b82 */ /* 0x01de220000000a00 */
[----:B------:R-:W-:Y:S01]  /*1220*/  ISETP.NE.U32.AND P0, PT, RZ, UR4, PT ;  /* 0x00000004ff007c0c */ /* 0x000fe2000bf05070 */
[----:B------:R-:W-:Y:S01]  /*1230*/  IMAD.MOV.U32 R122, RZ, RZ, RZ ;  /* 0x000000ffff7a7224 */ /* 0x000fe200078e00ff */
[----:B------:R-:W-:Y:S01]  /*1240*/  ULDC.64 UR6, c[0x0][0xa20] ;  /* 0x0002880000067ab9 */ /* 0x000fe20000000a00 */
[----:B------:R-:W-:Y:S01]  /*1250*/  IMAD.MOV.U32 R10, RZ, RZ, RZ ;  /* 0x000000ffff0a7224 */ /* 0x000fe200078e00ff */
[----:B------:R-:W-:Y:S01]  /*1260*/  ISETP.NE.AND.EX P0, PT, RZ, UR5, PT, P0 ;  /* 0x00000005ff007c0c */ /* 0x000fe2000bf05300 */
[----:B------:R-:W-:Y:S02]  /*1270*/  ULDC.64 UR4, c[0x0][0xa18] ;  /* 0x0002860000047ab9 */ /* 0x000fe40000000a00 */
[----:B------:R-:W-:-:S04]  /*1280*/  ISETP.NE.U32.AND P1, PT, RZ, UR4, PT ;  /* 0x00000004ff007c0c */ /* 0x000fc8000bf25070 */
[----:B------:R-:W-:Y:S01]  /*1290*/  ISETP.NE.AND.EX P1, PT, RZ, UR5, PT, P1 ;  /* 0x00000005ff007c0c */ /* 0x000fe2000bf25310 */
[----:B------:R-:W-:Y:S02]  /*12a0*/  ULDC.64 UR4, c[0x0][0xa08] ;  /* 0x0002820000047ab9 */ /* 0x000fe40000000a00 */
[----:B------:R-:W-:-:S03]  /*12b0*/  ISETP.NE.U32.AND P3, PT, RZ, UR4, PT ;  /* 0x00000004ff007c0c */ /* 0x000fc6000bf65070 */
[----:B------:R-:W1:Y:S01]  /*12c0*/  @P0 LDC.64 R2, c[0x0][0xa28] ;  /* 0x00028a00ff020b82 */ /* 0x000e620000000a00 */
[----:B------:R-:W-:Y:S01]  /*12d0*/  ISETP.NE.AND.EX P3, PT, RZ, UR5, PT, P3 ;  /* 0x00000005ff007c0c */ /* 0x000fe2000bf65330 */
[----:B0-----:R-:W-:-:S06]  /*12e0*/  IMAD.WIDE R8, R59, 0x4, R4 ;  /* 0x000000043b087825 */ /* 0x001fcc00078e0204 */
[----:B------:R-:W0:Y:S01]  /*12f0*/  @P1 LDC.64 R6, c[0x0][0xa18] ;  /* 0x00028600ff061b82 */ /* 0x000e220000000a00 */
[----:B------:R-:W-:Y:S02]  /*1300*/  ULDC UR4, c[0x0][0x288] ;  /* 0x0000a20000047ab9 */ /* 0x000fe40000000800 */
[----:B------:R-:W-:Y:S01]  /*1310*/  IMAD.U32 R196, RZ, RZ, UR4 ;  /* 0x00000004ffc47e24 */ /* 0x000fe2000f8e00ff */
[----:B------:R-:W-:Y:S02]  /*1320*/  ULDC.64 UR4, c[0x0][0x418] ;  /* 0x0001060000047ab9 */ /* 0x000fe40000000a00 */
[----:B------:R-:W5:Y:S01]  /*1330*/  @P3 LDG.E R122, desc[UR46][R8.64] ;  /* 0x0000002e087a3981 */ /* 0x000f62000c1e1900 */
[----:B------:R-:W-:Y:S01]  /*1340*/  ISETP.NE.U32.AND P2, PT, RZ, UR6, PT ;  /* 0x00000006ff007c0c */ /* 0x000fe2000bf45070 */
[----:B-1----:R-:W-:-:S04]  /*1350*/  @P0 IMAD.WIDE R2, R59, 0x4, R2 ;  /* 0x000000043b020825 */ /* 0x002fc800078e0202 */
[----:B0-----:R-:W-:Y:S01]  /*1360*/  @P1 IMAD.WIDE R4, R59, 0x4, R6 ;  /* 0x000000043b041825 */ /* 0x001fe200078e0206 */
[----:B------:R-:W-:Y:S01]  /*1370*/  UISETP.NE.U32.AND UP0, UPT, UR4, URZ, UPT ;  /* 0x0000003f0400728c */ /* 0x000fe2000bf05070 */
[----:B------:R0:W5:Y:S02]  /*1380*/  @P0 LDG.E R10, desc[UR46][R2.64] ;  /* 0x0000002e020a0981 */ /* 0x000164000c1e1900 */
[----:B------:R-:W-:Y:S02]  /*1390*/  ULDC UR4, c[0x0][0x424] ;  /* 0x0001090000047ab9 */ /* 0x000fe40000000800 */
[----:B------:R1:W5:Y:S01]  /*13a0*/  @P1 LDG.E R196, desc[UR46][R4.64] ;  /* 0x0000002e04c41981 */ /* 0x000362000c1e1900 */
[----:B------:R-:W-:Y:S01]  /*13b0*/  UISETP.NE.AND.EX UP0, UPT, UR5, URZ, UPT, UP0 ;  /* 0x0000003f0500728c */ /* 0x000fe2000bf05300 */
[C---:B------:R-:W-:Y:S02]  /*13c0*/  LOP3.LUT R0, R58.reuse, 0xff0000, RZ, 0xc0, !PT ;  /* 0x00ff00003a007812 */ /* 0x040fe400078ec0ff */
[----:B------:R-:W-:Y:S01]  /*13d0*/  ULDC UR5, c[0x0][0x2f0] ;  /* 0x0000bc0000057ab9 */ /* 0x000fe20000000800 */
[----:B------:R-:W-:Y:S01]  /*13e0*/  USEL UR4, UR4, 0x1, UP0 ;  /* 0x0000000104047887 */ /* 0x000fe20008000000 */
[----:B0-----:R-:W-:-:S02]  /*13f0*/  LOP3.LUT R2, R58, 0xff000000, RZ, 0xc0, !PT ;  /* 0xff0000003a027812 */ /* 0x001fc400078ec0ff */
[----:B------:R-:W-:Y:S01]  /*1400*/  ISETP.NE.AND.EX P2, PT, RZ, UR7, PT, P2 ;  /* 0x00000007ff007c0c */ /* 0x000fe2000bf45320 */
[----:B------:R-:W-:Y:S01]  /*1410*/  UIMAD UR4, UR4, UR5, URZ ;  /* 0x00000005040472a4 */ /* 0x000fe2000f8e023f */
[----:B------:R-:W-:Y:S02]  /*1420*/  SHF.R.U32.HI R3, RZ, 0x8, R2 ;  /* 0x00000008ff037819 */ /* 0x000fe40000011602 */
[----:B------:R-:W-:Y:S01]  /*1430*/  ULDC UR5, c[0x0][0x348] ;  /* 0x0000d20000057ab9 */ /* 0x000fe20000000800 */
[----:B------:R-:W-:Y:S01]  /*1440*/  LOP3.LUT R216, R58, 0xffff, RZ, 0xc0, !PT ;  /* 0x0000ffff3ad87812 */ /* 0x000fe200078ec0ff */
[----:B------:R-:W-:Y:S01]  /*1450*/  IMAD.MOV.U32 R218, RZ, RZ, R59 ;  /* 0x000000ffffda7224 */ /* 0x000fe200078e003b */
[----:B------:R-:W-:Y:S01]  /*1460*/  LEA.HI R217, R0, R3, RZ, 0x10 ;  /* 0x0000000300d97211 */ /* 0x000fe200078f80ff */
[----:B-1----:R-:W-:Y:S06]  /*1470*/  @P1 BRA `(.L_x_1468) ;  /* 0x0000000000241947 */ /* 0x002fec0003800000 */
        /* <DEDUP_REMOVED lines=9> */
.L_x_1468:
[----:B------:R-:W-:Y:S02]  /*1510*/  IMAD.U32 R2, RZ, RZ, UR5 ;  /* 0x00000005ff027e24 */ /* 0x000fe4000f8e00ff */
[----:B------:R-:W-:Y:S01]  /*1520*/  IMAD.U32 R25, RZ, RZ, UR4 ;  /* 0x00000004ff197e24 */ /* 0x000fe2000f8e00ff */
[----:B------:R-:W-:Y:S06]  /*1530*/  @!P2 BRA `(.L_x_1469) ;  /* 0x000000000010a947 */ /* 0x000fec0003800000 */
[----:B------:R-:W0:Y:S02]  /*1540*/  LDC.64 R4, c[0x0][0xa20] ;  /* 0x00028800ff047b82 */ /* 0x000e240000000a00 */
[----:B0-----:R-:W-:-:S05]  /*1550*/  IMAD.WIDE R4, R59, 0x4, R4 ;  /* 0x000000043b047825 */ /* 0x001fca00078e0204 */
[----:B------:R0:W5:Y:S01]  /*1560*/  LDG.E R25, desc[UR46][R4.64] ;  /* 0x0000002e04197981 */ /* 0x000162000c1e1900 */
[----:B------:R-:W-:Y:S05]  /*1570*/  BRA `(.L_x_1470) ;  /* 0x0000000000107947 */ /* 0x000fea0003800000 */
.L_x_1469:
[----:B------:R-:W-:Y:S05]  /*1580*/  @!P3 BRA `(.L_x_1470) ;  /* 0x00000000000cb947 */ /* 0x000fea0003800000 */
[----:B------:R-:W2:Y:S04]  /*1590*/  LDG.E R0, desc[UR46][R8.64] ;  /* 0x0000002e08007981 */ /* 0x000ea8000c1e1900 */
[----:B------:R-:W2:Y:S02]  /*15a0*/  LDG.E R25, desc[UR46][R8.64+0x4] ;  /* 0x0000042e08197981 */ /* 0x000ea4000c1e1900 */
[----:B--2---:R-:W-:-:S07]  /*15b0*/  IMAD.IADD R25, R25, 0x1, -R0 ;  /* 0x0000000119197824 */ /* 0x004fce00078e0a00 */
.L_x_1470:
[----:B------:R-:W-:Y:S01]  /*15c0*/  ULDC.64 UR4, c[0x0][0xa10] ;  /* 0x0002840000047ab9 */ /* 0x000fe20000000a00 */
[----:B0-----:R-:W0:Y:S01]  /*15d0*/  LDC R4, c[0x0][0x448] ;  /* 0x00011200ff047b82 */ /* 0x001e220000000800 */
[----:B------:R-:W-:-:S04]  /*15e0*/  ISETP.NE.U32.AND P0, PT, RZ, UR4, PT ;  /* 0x00000004ff007c0c */ /* 0x000fc8000bf05070 */
[----:B------:R-:W-:Y:S01]  /*15f0*/  ISETP.NE.AND.EX P0, PT, RZ, UR5, PT, P0 ;  /* 0x00000005ff007c0c */ /* 0x000fe2000bf05300 */
[----:B------:R-:W-:Y:S02]  /*1600*/  ULDC.64 UR4, c[0x0][0xa30] ;  /* 0x00028c0000047ab9 */ /* 0x000fe40000000a00 */
[----:B------:R-:W-:-:S04]  /*1610*/  ISETP.NE.U32.AND P1, PT, RZ, UR4, PT ;  /* 0x00000004ff007c0c */ /* 0x000fc8000bf25070 */
[----:B------:R-:W-:-:S06]  /*1620*/  ISETP.NE.AND.EX P1, PT, RZ, UR5, PT, P1 ;  /* 0x00000005ff007c0c */ /* 0x000fcc000bf25310 */
[----:B------:R-:W1:Y:S08]  /*1630*/  @P0 LDC.64 R6, c[0x0][0xa10] ;  /* 0x00028400ff060b82 */ /* 0x000e700000000a00 */
[----:B------:R-:W2:Y:S01]  /*1640*/  @P1 LDC.64 R8, c[0x0][0xa30] ;  /* 0x00028c00ff081b82 */ /* 0x000ea20000000a00 */
[----:B-1----:R-:W-:-:S05]  /*1650*/  @P0 IMAD.WIDE R6, R59, 0x4, R6 ;  /* 0x000000043b060825 */ /* 0x002fca00078e0206 */
[----:B------:R-:W3:Y:S04]  /*1660*/  @P0 LDG.E R0, desc[UR46][R6.64] ;  /* 0x0000002e06000981 */ /* 0x000ee8000c1e1900 */
[----:B------:R-:W3:Y:S01]  /*1670*/  @P0 LDG.E R3, desc[UR46][R6.64+0x4] ;  /* 0x0000042e06030981 */ /* 0x000ee2000c1e1900 */
[----:B-----5:R-:W-:Y:S02]  /*1680*/  IMAD.MOV.U32 R146, RZ, RZ, R25 ;  /* 0x000000ffff927224 */ /* 0x020fe400078e0019 */
[----:B--2---:R-:W-:-:S05]  /*1690*/  @P1 IMAD.WIDE R8, R59, 0x4, R8 ;  /* 0x000000043b081825 */ /* 0x004fca00078e0208 */
[----:B------:R1:W5:Y:S01]  /*16a0*/  @P1 LDG.E R146, desc[UR46][R8.64] ;  /* 0x0000002e08921981 */ /* 0x000362000c1e1900 */
[----:B0-----:R-:W-:Y:S01]  /*16b0*/  ISETP.NE.AND P1, PT, R4, 0x1, PT ;  /* 0x000000010400780c */ /* 0x001fe20003f25270 */
[----:B------:R-:W-:Y:S01]  /*16c0*/  IMAD.SHL.U32 R213, R57, 0x80, RZ ;  /* 0x0000008039d57824 */ /* 0x000fe200078e00ff */
[----:B------:R-:W0:Y:S01]  /*16d0*/  LDC.64 R4, c[0x0][0x9e0] ;  /* 0x00027800ff047b82 */ /* 0x000e220000000a00 */
[----:B------:R-:W-:-:S10]  /*16e0*/  IMAD.IADD R11, R25, 0x1, -R10 ;  /* 0x00000001190b7824 */ /* 0x000fd400078e0a0a */
[----:B------:R-:W2:Y:S08]  /*16f0*/  @P1 LDC R12, c[0x0][0x44c] ;  /* 0x00011300ff0c1b82 */ /* 0x000eb00000000800 */
[----:B------:R-:W4:Y:S01]  /*1700*/  @P1 LDC R14, c[0x0][0x450] ;  /* 0x00011400ff0e1b82 */ /* 0x000f220000000800 */
[----:B0-----:R-:W-:Y:S01]  /*1710*/  ISETP.GE.AND P2, PT, R5, 0x1, PT ;  /* 0x000000010500780c */ /* 0x001fe20003f46270 */
[----:B---3--:R-:W-:-:S02]  /*1720*/  @P0 IMAD.IADD R2, R3, 0x1, -R0 ;  /* 0x0000000103020824 */ /* 0x008fc400078e0a00 */
[----:B------:R-:W-:Y:S02]  /*1730*/  VIADD R3, R213, 0x7f ;  /* 0x0000007fd5037836 */ /* 0x000fe40000000000 */
[----:B------:R-:W-:Y:S02]  /*1740*/  IMAD.IADD R197, R11, 0x1, R2 ;  /* 0x000000010bc57824 */ /* 0x000fe400078e0202 */
[----:B--2---:R-:W-:-:S04]  /*1750*/  @P1 IMAD.HI.U32 R7, R3, R12, RZ ;  /* 0x0000000c03071227 */ /* 0x004fc800078e00ff */
[C---:B------:R-:W-:Y:S02]  /*1760*/  VIADD R0, R197.reuse, 0x5f ;  /* 0x0000005fc5007836 */ /* 0x040fe40000000000 */
[----:B------:R-:W-:Y:S01]  /*1770*/  IMAD.MOV.U32 R6, RZ, RZ, R3 ;  /* 0x000000ffff067224 */ /* 0x000fe200078e0003 */
[----:B----4-:R-:W-:Y:S01]  /*1780*/  @P1 SHF.R.U32.HI R6, RZ, R14, R7 ;  /* 0x0000000eff061219 */ /* 0x010fe20000011607 */
[----:B------:R-:W-:Y:S01]  /*1790*/  IMAD.HI R0, R0, 0x2aaaaaab, RZ ;  /* 0x2aaaaaab00007827 */ /* 0x000fe200078e02ff */
[----:B------:R-:W-:-:S04]  /*17a0*/  IADD3 R7, R197, 0x1, -R196 ;  /* 0x00000001c5077810 */ /* 0x000fc80007ffe8c4 */
[----:B------:R-:W-:Y:S01]  /*17b0*/  SHF.R.U32.HI R3, RZ, 0x1f, R0 ;  /* 0x0000001fff037819 */ /* 0x000fe20000011600 */
[----:B-1----:R-:W-:-:S03]  /*17c0*/  IMAD.IADD R9, R7, 0x1, R6 ;  /* 0x0000000107097824 */ /* 0x002fc600078e0206 */
[----:B------:R-:W-:Y:S01]  /*17d0*/  LEA.HI.SX32 R150, R0, R3, 0x1c ;  /* 0x0000000300967211 */ /* 0x000fe200078fe2ff */
[----:B------:R-:W-:Y:S01]  /*17e0*/  IMAD.IADD R4, R9, 0x1, R4 ;  /* 0x0000000109047824 */ /* 0x000fe200078e0204 */
[----:B------:R-:W-:Y:S06]  /*17f0*/  @!P2 BRA `(.L_x_1471) ;  /* 0x000000000048a947 */ /* 0x000fec0003800000 */
[C---:B------:R-:W-:Y:S01]  /*1800*/  ISETP.GT.AND P0, PT, R9.reuse, RZ, PT ;  /* 0x000000ff0900720c */ /* 0x040fe20003f04270 */
[----:B------:R-:W-:Y:S01]  /*1810*/  BSSY B0, `(.L_x_1472) ;  /* 0x000000e000007945 */ /* 0x000fe20003800000 */
[----:B------:R-:W-:-:S11]  /*1820*/  VIADD R0, R9, 0xffffffff ;  /* 0xffffffff09007836 */ /* 0x000fd60000000000 */
[----:B------:R-:W-:Y:S05]  /*1830*/  @P0 BRA `(.L_x_1473) ;  /* 0x00000000001c0947 */ /* 0x000fea0003800000 */
[----:B------:R-:W-:Y:S01]  /*1840*/  ISETP.NE.AND P0, PT, R5, 0x1, PT ;  /* 0x000000010500780c */ /* 0x000fe20003f05270 */
[----:B------:R-:W-:-:S12]  /*1850*/  IMAD.MOV R3, RZ, RZ, -R9 ;  /* 0x000000ffff037224 */ /* 0x000fd800078e0a09 */
[----:B------:R-:W0:Y:S02]  /*1860*/  @P0 LDC.64 R6, c[0x0][0x9e8] ;  /* 0x00027a00ff060b82 */ /* 0x000e240000000a00 */
[----:B0-----:R-:W-:-:S05]  /*1870*/  @P0 IMAD.HI.U32 R0, R3, R6, RZ ;  /* 0x0000000603000227 */ /* 0x001fca00078e00ff */
[----:B------:R-:W-:-:S04]  /*1880*/  @P0 SHF.R.U32.HI R3, RZ, R7, R0 ;  /* 0x00000007ff030219 */ /* 0x000fc80000011600 */
[----:B------:R-:W-:Y:S01]  /*1890*/  LOP3.LUT R0, RZ, R3, RZ, 0x33, !PT ;  /* 0x00000003ff007212 */ /* 0x000fe200078e33ff */
[----:B------:R-:W-:Y:S06]  /*18a0*/  BRA `(.L_x_1474) ;  /* 0x0000000000107947 */ /* 0x000fec0003800000 */
.L_x_1473:
[----:B------:R-:W-:-:S13]  /*18b0*/  ISETP.NE.AND P0, PT, R5, 0x1, PT ;  /* 0x000000010500780c */ /* 0x000fda0003f05270 */
[----:B------:R-:W0:Y:S02]  /*18c0*/  @P0 LDC.64 R6, c[0x0][0x9e8] ;  /* 0x00027a00ff060b82 */ /* 0x000e240000000a00 */
[----:B0-----:R-:W-:-:S05]  /*18d0*/  @P0 IMAD.HI.U32 R6, R0, R6, RZ ;  /* 0x0000000600060227 */ /* 0x001fca00078e00ff */
[----:B------:R-:W-:-:S07]  /*18e0*/  @P0 SHF.R.U32.HI R0, RZ, R7, R6 ;  /* 0x00000007ff000219 */ /* 0x000fce0000011606 */
.L_x_1474:
[----:B------:R-:W-:Y:S05]  /*18f0*/  BSYNC B0 ;  /* 0x0000000000007941 */ /* 0x000fea0003800000 */
.L_x_1472:
[----:B------:R-:W-:-:S05]  /*1900*/  IMAD R3, R0, R5, R5 ;  /* 0x0000000500037224 */ /* 0x000fca00078e0205 */
[----:B------:R-:W-:-:S07]  /*1910*/  VIMNMX R4, R4, R3, PT ;  /* 0x0000000304047248 */ /* 0x000fce0003fe0100 */
.L_x_1471:
[----:B------:R-:W0:Y:S01]  /*1920*/  @P1 LDC R6, c[0x0][0x44c] ;  /* 0x00011300ff061b82 */ /* 0x000e220000000800 */
[----:B------:R-:W-:Y:S01]  /*1930*/  VIADD R4, R4, 0x5f ;  /* 0x0000005f04047836 */ /* 0x000fe20000000000 */
[----:B------:R-:W-:Y:S01]  /*1940*/  ULDC UR4, c[0x0][0x9dc] ;  /* 0x0002770000047ab9 */ /* 0x000fe20000000800 */
[----:B------:R-:W-:Y:S02]  /*1950*/  IMAD.MOV.U32 R0, RZ, RZ, R213 ;  /* 0x000000ffff007224 */ /* 0x000fe400078e00d5 */
[----:B------:R-:W-:-:S03]  /*1960*/  IMAD.HI R4, R4, 0x2aaaaaab, RZ ;  /* 0x2aaaaaab04047827 */ /* 0x000fc600078e02ff */
[----:B------:R-:W1:Y:S01]  /*1970*/  @P1 LDC R7, c[0x0][0x450] ;  /* 0x00011400ff071b82 */ /* 0x000e620000000800 */
[----:B------:R-:W-:Y:S01]  /*1980*/  IMAD.IADD R151, R197, 0x1, -R196 ;  /* 0x00000001c5977824 */ /* 0x000fe200078e0ac4 */
[----:B------:R-:W-:-:S04]  /*1990*/  SHF.R.U32.HI R3, RZ, 0x1f, R4 ;  /* 0x0000001fff037819 */ /* 0x000fc80000011604 */
[----:B------:R-:W-:-:S04]  /*19a0*/  LEA.HI.SX32 R3, R4, R3, 0x1c ;  /* 0x0000000304037211 */ /* 0x000fc800078fe2ff */
[----:B------:R-:W-:Y:S01]  /*19b0*/  VIMNMX R8, R150, R3, PT ;  /* 0x0000000396087248 */ /* 0x000fe20003fe0100 */
[----:B0-----:R-:W-:-:S05]  /*19c0*/  @P1 IMAD.HI.U32 R6, R213, R6, RZ ;  /* 0x00000006d5061227 */ /* 0x001fca00078e00ff */
[----:B-1----:R-:W-:-:S05]  /*19d0*/  @P1 SHF.R.U32.HI R0, RZ, R7, R6 ;  /* 0x00000007ff001219 */ /* 0x002fca0000011606 */
[----:B------:R-:W-:-:S04]  /*19e0*/  IMAD.IADD R0, R151, 0x1, R0 ;  /* 0x0000000197007824 */ /* 0x000fc800078e0200 */
[----:B------:R-:W-:Y:S01]  /*19f0*/  VIADD R3, R0, -UR4 ;  /* 0x8000000400037c36 */ /* 0x000fe20008000000 */
[----:B------:R-:W-:Y:S06]  /*1a00*/  @!P2 BRA `(.L_x_1475) ;  /* 0x000000000044a947 */ /* 0x000fec0003800000 */
[----:B------:R-:W-:Y:S01]  /*1a10*/  ISETP.GT.AND P0, PT, R0, -0x1, PT ;  /* 0xffffffff0000780c */ /* 0x000fe20003f04270 */
[----:B------:R-:W-:-:S12]  /*1a20*/  BSSY B0, `(.L_x_1476) ;  /* 0x000000d000007945 */ /* 0x000fd80003800000 */
[----:B------:R-:W-:Y:S05]  /*1a30*/  @P0 BRA `(.L_x_1477) ;  /* 0x00000000001c0947 */ /* 0x000fea0003800000 */
[----:B------:R-:W-:Y:S02]  /*1a40*/  ISETP.NE.AND P0, PT, R5, 0x1, PT ;  /* 0x000000010500780c */ /* 0x000fe40003f05270 */
[----:B------:R-:W-:-:S11]  /*1a50*/  LOP3.LUT R7, RZ, R0, RZ, 0x33, !PT ;  /* 0x00000000ff077212 */ /* 0x000fd600078e33ff */
[----:B------:R-:W0:Y:S02]  /*1a60*/  @P0 LDC.64 R12, c[0x0][0x9e8] ;  /* 0x00027a00ff0c0b82 */ /* 0x000e240000000a00 */
[----:B0-----:R-:W-:-:S05]  /*1a70*/  @P0 IMAD.HI.U32 R0, R7, R12, RZ ;  /* 0x0000000c07000227 */ /* 0x001fca00078e00ff */
[----:B------:R-:W-:-:S04]  /*1a80*/  @P0 SHF.R.U32.HI R7, RZ, R13, R0 ;  /* 0x0000000dff070219 */ /* 0x000fc80000011600 */
[----:B------:R-:W-:Y:S01]  /*1a90*/  LOP3.LUT R0, RZ, R7, RZ, 0x33, !PT ;  /* 0x00000007ff007212 */ /* 0x000fe200078e33ff */
[----:B------:R-:W-:Y:S06]  /*1aa0*/  BRA `(.L_x_1478) ;  /* 0x0000000000107947 */ /* 0x000fec0003800000 */
.L_x_1477:
[----:B------:R-:W-:-:S13]  /*1ab0*/  ISETP.NE.AND P0, PT, R5, 0x1, PT ;  /* 0x000000010500780c */ /* 0x000fda0003f05270 */
[----:B------:R-:W0:Y:S02]  /*1ac0*/  @P0 LDC.64 R6, c[0x0][0x9e8] ;  /* 0x00027a00ff060b82 */ /* 0x000e240000000a00 */
[----:B0-----:R-:W-:-:S05]  /*1ad0*/  @P0 IMAD.HI.U32 R4, R0, R6, RZ ;  /* 0x0000000600040227 */ /* 0x001fca00078e00ff */
[----:B------:R-:W-:-:S07]  /*1ae0*/  @P0 SHF.R.U32.HI R0, RZ, R7, R4 ;  /* 0x00000007ff000219 */ /* 0x000fce0000011604 */
.L_x_1478:
[----:B------:R-:W-:Y:S05]  /*1af0*/  BSYNC B0 ;  /* 0x0000000000007941 */ /* 0x000fea0003800000 */
.L_x_1476:
[----:B------:R-:W-:-:S05]  /*1b00*/  IMAD R0, R0, R5, RZ ;  /* 0x0000000500007224 */ /* 0x000fca00078e02ff */
[----:B------:R-:W-:-:S07]  /*1b10*/  VIMNMX R3, R3, R0, !PT ;  /* 0x0000000003037248 */ /* 0x000fce0007fe0100 */
.L_x_1475:
[----:B------:R-:W-:Y:S01]  /*1b20*/  IMAD.HI R3, R3, 0x2aaaaaab, RZ ;  /* 0x2aaaaaab03037827 */ /* 0x000fe200078e02ff */
[----:B------:R-:W-:Y:S01]  /*1b30*/  BSSY B0, `(.L_x_1479) ;  /* 0x0000028000007945 */ /* 0x000fe20003800000 */
[----:B------:R-:W-:Y:S02]  /*1b40*/  LOP3.LUT R223, R217, 0xff, RZ, 0xc0, !PT ;  /* 0x000000ffd9df7812 */ /* 0x000fe400078ec0ff */
[----:B------:R-:W-:Y:S02]  /*1b50*/  SHF.R.U32.HI R217, RZ, 0x10, R217 ;  /* 0x00000010ffd97819 */ /* 0x000fe400000116d9 */
[----:B------:R-:W-:-:S04]  /*1b60*/  SHF.R.U32.HI R0, RZ, 0x1f, R3 ;  /* 0x0000001fff007819 */ /* 0x000fc80000011603 */
[----:B------:R-:W-:-:S04]  /*1b70*/  LEA.HI.SX32 R0, R3, R0, 0x1c ;  /* 0x0000000003007211 */ /* 0x000fc800078fe2ff */
[----:B------:R-:W-:Y:S01]  /*1b80*/  VIMNMX R9, RZ, R0, !PT ;  /* 0x00000000ff097248 */ /* 0x000fe20007fe0100 */
[----:B------:R-:W-:-:S03]  /*1b90*/  IMAD.MOV.U32 R0, RZ, RZ, RZ ;  /* 0x000000ffff007224 */ /* 0x000fc600078e00ff */
[----:B------:R-:W-:-:S13]  /*1ba0*/  ISETP.GT.AND P0, PT, R8, R9, PT ;  /* 0x000000090800720c */ /* 0x000fda0003f04270 */
[----:B------:R-:W-:Y:S05]  /*1bb0*/  @!P0 BRA `(.L_x_1480) ;  /* 0x00000000007c8947 */ /* 0x000fea0003800000 */
[----:B------:R-:W-:Y:S01]  /*1bc0*/  ISETP.NE.AND P0, PT, R217, RZ, PT ;  /* 0x000000ffd900720c */ /* 0x000fe20003f05270 */
[----:B------:R-:W-:-:S03]  /*1bd0*/  ULDC UR4, c[0x0][0x9f0] ;  /* 0x00027c0000047ab9 */ /* 0x000fc60000000800 */
[----:B------:R-:W-:-:S04]  /*1be0*/  SEL R13, R217, UR4, P0 ;  /* 0x00000004d90d7c07 */ /* 0x000fc80008000000 */
[-C--:B------:R-:W-:Y:S02]  /*1bf0*/  IABS R6, R13.reuse ;  /* 0x0000000d00067213 */ /* 0x080fe40000000000 */
[----:B------:R-:W-:Y:S02]  /*1c00*/  IADD3 R0, R13, -0x1, R8 ;  /* 0xffffffff0d007810 */ /* 0x000fe40007ffe008 */
[----:B------:R-:W0:Y:S01]  /*1c10*/  I2F.RP R3, R6 ;  /* 0x0000000600037306 */ /* 0x000e220000209400 */
[----:B------:R-:W-:Y:S02]  /*1c20*/  IABS R12, R13 ;  /* 0x0000000d000c7213 */ /* 0x000fe40000000000 */
[----:B------:R-:W-:-:S05]  /*1c30*/  IMAD.IADD R0, R0, 0x1, -R9 ;  /* 0x0000000100007824 */ /* 0x000fca00078e0a09 */
        /* <DEDUP_REMOVED lines=10> */
[----:B------:R-:W-:-:S04]  /*1ce0*/  IMAD.HI.U32 R5, R5, R7, R4 ;  /* 0x0000000705057227 */ /* 0x000fc800078e0004 */
[----:B------:R-:W-:-:S04]  /*1cf0*/  IMAD.MOV.U32 R4, RZ, RZ, R10 ;  /* 0x000000ffff047224 */ /* 0x000fc800078e000a */
        /* <DEDUP_REMOVED lines=11> */
.L_x_1480:
[----:B------:R-:W-:Y:S05]  /*1db0*/  BSYNC B0 ;  /* 0x0000000000007941 */ /* 0x000fea0003800000 */
.L_x_1479:
[----:B------:R-:W-:Y:S01]  /*1dc0*/  IMAD R3, R223, R0, R9 ;  /* 0x00000000df037224 */ /* 0x000fe200078e0209 */
[----:B------:R-:W-:-:S04]  /*1dd0*/  PLOP3.LUT P2, PT, PT, PT, PT, 0x80, 0x0 ;  /* 0x000000000000781c */ /* 0x000fc80003f4f070 */
[C---:B------:R-:W-:Y:S01]  /*1de0*/  VIADDMNMX R0, R3.reuse, R0, R8, PT ;  /* 0x0000000003007246 */ /* 0x040fe20003800108 */
[----:B------:R-:W-:-:S04]  /*1df0*/  IMAD R3, R3, 0x60, -R11 ;  /* 0x0000006003037824 */ /* 0x000fc800078e0a0b */
[----:B------:R-:W-:Y:S01]  /*1e00*/  IMAD R5, R0, 0x60, -R11 ;  /* 0x0000006000057824 */ /* 0x000fe200078e0a0b */
[----:B------:R-:W-:-:S04]  /*1e10*/  VIMNMX R3, RZ, R3, !PT ;  /* 0x00000003ff037248 */ /* 0x000fc80007fe0100 */
[----:B------:R-:W-:Y:S01]  /*1e20*/  VIMNMX R0, R5, R2, PT ;  /* 0x0000000205007248 */ /* 0x000fe20003fe0100 */
[----:B------:R-:W-:-:S03]  /*1e30*/  IMAD.WIDE.U32 R4, R3, -0x55555555, RZ ;  /* 0xaaaaaaab03047825 */ /* 0x000fc600078e00ff */
[----:B------:R-:W-:Y:S02]  /*1e40*/  ISETP.GT.AND P0, PT, R0, R3, PT ;  /* 0x000000030000720c */ /* 0x000fe40003f04270 */
[----:B------:R-:W-:-:S05]  /*1e50*/  SHF.R.U32.HI R131, RZ, 0x6, R5 ;  /* 0x00000006ff837819 */ /* 0x000fca0000011605 */
[----:B------:R-:W-:-:S06]  /*1e60*/  IMAD.MOV.U32 R24, RZ, RZ, R131 ;  /* 0x000000ffff187224 */ /* 0x000fcc00078e0083 */
[----:B------:R-:W-:-:S04]  /*1e70*/  @P0 VIADD R0, R0, 0x5f ;  /* 0x0000005f00000836 */ /* 0x000fc80000000000 */
[----:B------:R-:W-:-:S05]  /*1e80*/  @P0 IMAD.HI R0, R0, 0x2aaaaaab, RZ ;  /* 0x2aaaaaab00000827 */ /* 0x000fca00078e02ff */
        /* <DEDUP_REMOVED lines=23> */
[----:B-1---5:R-:W-:Y:S05]  /*2000*/  CALL.ABS.NOINC R14 ;  /* 0x000000000e007343 */ /* 0x022fea0003c00000 */
.L_x_1483:
[----:B------:R-:W-:Y:S05]  /*2010*/  BSYNC B6 ;  /* 0x0000000000067941 */ /* 0x000fea0003800000 */
.L_x_1482:
        /* <DEDUP_REMOVED lines=20> */
.L_x_1485:
[----:B------:R-:W-:Y:S05]  /*2160*/  BSYNC B6 ;  /* 0x0000000000067941 */ /* 0x000fea0003800000 */
.L_x_1484:
[----:B------:R-:W-:Y:S01]  /*2170*/  ULDC.64 UR4, c[0x0][0x9f8] ;  /* 0x00027e0000047ab9 */ /* 0x000fe20000000a00 */
[----:B------:R-:W0:Y:S01]  /*2180*/  S2R R3, SR_TID.X ;  /* 0x0000000000037919 */ /* 0x000e220000002100 */
[----:B------:R-:W-:Y:S01]  /*2190*/  ISETP.NE.U32.AND P0, PT, RZ, UR4, PT ;  /* 0x00000004ff007c0c */ /* 0x000fe2000bf05070 */
[----:B------:R-:W-:Y:S01]  /*21a0*/  ULDC UR6, c[0x0][0x2f4] ;  /* 0x0000bd0000067ab9 */ /* 0x000fe20000000800 */
[----:B------:R-:W1:Y:S01]  /*21b0*/  LDC.64 R100, c[0x0][0x300] ;  /* 0x0000c000ff647b82 */ /* 0x000e620000000a00 */
[----:B------:R-:W-:Y:S01]  /*21c0*/  VIADD R0, R22, 0x60 ;  /* 0x0000006016007836 */ /* 0x000fe20000000000 */
[----:B------:R-:W-:Y:S01]  /*21d0*/  ISETP.NE.AND.EX P0, PT, RZ, UR5, PT, P0 ;  /* 0x00000005ff007c0c */ /* 0x000fe2000bf05300 */
[----:B------:R-:W-:Y:S01]  /*21e0*/  IMAD.IADD R122, R122, 0x1, R25 ;  /* 0x000000017a7a7824 */ /* 0x000fe200078e0219 */
[----:B------:R-:W-:Y:S01]  /*21f0*/  ISETP.GE.AND P1, PT, R198, UR6, PT ;  /* 0x00000006c6007c0c */ /* 0x000fe2000bf26270 */
[----:B------:R-:W-:Y:S01]  /*2200*/  ULDC.64 UR4, c[0x0][0x330] ;  /* 0x0000cc0000047ab9 */ /* 0x000fe20000000a00 */
[----:B------:R-:W-:Y:S01]  /*2210*/  SHF.R.S32.HI R23, RZ, 0x1f, R22 ;  /* 0x0000001fff177819 */ /* 0x000fe20000011416 */
[----:B------:R-:W-:Y:S01]  /*2220*/  ULDC.64 UR8, c[0x0][0xa08] ;  /* 0x0002820000087ab9 */ /* 0x000fe20000000a00 */
[----:B------:R-:W2:Y:S08]  /*2230*/  LDC.64 R94, c[0x0][0x3f8] ;  /* 0x0000fe00ff5e7b82 */ /* 0x000eb00000000a00 */
[----:B------:R-:W3:Y:S01]  /*2240*/  @P0 LDC.64 R4, c[0x0][0x9f8] ;  /* 0x00027e00ff040b82 */ /* 0x000ee20000000a00 */
[----:B------:R-:W-:-:S07]  /*2250*/  SHF.R.S32.HI R147, RZ, 0x1f, R195 ;  /* 0x0000001fff937819 */ /* 0x000fce00000114c3 */
[----:B------:R-:W4:Y:S08]  /*2260*/  LDC R25, c[0x0][0x3f4] ;  /* 0x0000fd00ff197b82 */ /* 0x000f300000000800 */
[----:B------:R-:W1:Y:S01]  /*2270*/  LDC.64 R88, c[0x0][0x408] ;  /* 0x00010200ff587b82 */ /* 0x000e620000000a00 */
[----:B---3--:R-:W-:-:S05]  /*2280*/  @P0 IMAD.WIDE R4, R59, 0x4, R4 ;  /* 0x000000043b040825 */ /* 0x008fca00078e0204 */
[----:B------:R3:W4:Y:S01]  /*2290*/  @P0 LDG.E R59, desc[UR46][R4.64] ;  /* 0x0000002e043b0981 */ /* 0x000722000c1e1900 */
[----:B------:R-:W-:Y:S01]  /*22a0*/  SEL R6, RZ, 0xffffffff, P1 ;  /* 0xffffffffff067807 */ /* 0x000fe20000800000 */
[----:B0-----:R-:W-:Y:S01]  /*22b0*/  VIADD R7, R3, 0xffffff80 ;  /* 0xffffff8003077836 */ /* 0x001fe20000000000 */
[----:B------:R-:W-:Y:S01]  /*22c0*/  ISETP.GE.AND P0, PT, R22, UR6, PT ;  /* 0x0000000616007c0c */ /* 0x000fe2000bf06270 */
[----:B------:R-:W-:Y:S01]  /*22d0*/  IMAD.WIDE.U32 R102, R216, UR4, R22 ;  /* 0x00000004d8667c25 */ /* 0x000fe2000f8e0016 */
[----:B------:R-:W-:Y:S01]  /*22e0*/  ISETP.GE.AND P1, PT, R0, UR6, PT ;  /* 0x0000000600007c0c */ /* 0x000fe2000bf26270 */
[----:B------:R-:W0:Y:S01]  /*22f0*/  S2R R175, SR_TID.X ;  /* 0x0000000000af7919 */ /* 0x000e220000002100 */
[----:B------:R-:W-:Y:S01]  /*2300*/  SEL R3, RZ, 0x1, P0 ;  /* 0x00000001ff037807 */ /* 0x000fe20000000000 */
[----:B------:R-:W-:Y:S01]  /*2310*/  IMAD R103, R216, UR5, R103 ;  /* 0x00000005d8677c24 */ /* 0x000fe2000f8e0267 */
[----:B------:R-:W-:Y:S01]  /*2320*/  ISETP.GE.AND P0, PT, R199, UR6, PT ;  /* 0x00000006c7007c0c */ /* 0x000fe2000bf06270 */
[----:B---3--:R-:W-:Y:S01]  /*2330*/  IMAD.SHL.U32 R4, R6, 0x2, RZ ;  /* 0x0000000206047824 */ /* 0x008fe200078e00ff */
[----:B------:R-:W-:Y:S01]  /*2340*/  SEL R5, RZ, 0x8, P1 ;  /* 0x00000008ff057807 */ /* 0x000fe20000800000 */
[----:B------:R-:W-:Y:S01]  /*2350*/  ULDC.64 UR4, c[0x0][0x308] ;  /* 0x0000c20000047ab9 */ /* 0x000fe20000000a00 */
[----:B------:R-:W-:Y:S01]  /*2360*/  SHF.R.S32.HI R6, RZ, 0x1f, R7 ;  /* 0x0000001fff067819 */ /* 0x000fe20000011407 */
[----:B--2---:R-:W-:Y:S01]  /*2370*/  IMAD.WIDE.U32 R96, R195, R94, R22 ;  /* 0x0000005ec3607225 */ /* 0x004fe200078e0016 */
[----:B------:R-:W-:-:S02]  /*2380*/  LOP3.LUT R3, R4, 0x2, R3, 0xe2, !PT ;  /* 0x0000000204037812 */ /* 0x000fc400078ee203 */
[----:B------:R-:W-:Y:S01]  /*2390*/  SEL R4, RZ, 0x4, P0 ;  /* 0x00000004ff047807 */ /* 0x000fe20000000000 */
[----:B-1----:R-:W-:Y:S01]  /*23a0*/  IMAD.WIDE.U32 R90, R195, R88, R22 ;  /* 0x00000058c35a7225 */ /* 0x002fe200078e0016 */
[----:B------:R-:W-:Y:S02]  /*23b0*/  SHF.R.S32.HI R8, RZ, 0x1f, R122 ;  /* 0x0000001fff087819 */ /* 0x000fe4000001147a */
        /* <DEDUP_REMOVED lines=8> */
[----:B------:R-:W-:Y:S01]  /*2440*/  IMAD R7, R122, R101, R6 ;  /* 0x000000657a077224 */ /* 0x000fe200078e0206 */
[----:B------:R-:W-:Y:S01]  /*2450*/  SEL R6, RZ, 0x10, P0 ;  /* 0x00000010ff067807 */ /* 0x000fe20000000000 */
[----:B------:R-:W-:Y:S01]  /*2460*/  IMAD.WIDE.U32 R98, R195, R94, R192 ;  /* 0x0000005ec3627225 */ /* 0x000fe200078e00c0 */
[----:B------:R-:W-:Y:S02]  /*2470*/  ISETP.NE.U32.AND P0, PT, RZ, UR8, PT ;  /* 0x00000008ff007c0c */ /* 0x000fe4000bf05070 */
[----:B------:R-:W-:Y:S01]  /*2480*/  LEA.HI R10, R10, R195, RZ, 0x3 ;  /* 0x000000c30a0a7211 */ /* 0x000fe200078f18ff */
[----:B------:R-:W-:Y:S01]  /*2490*/  IMAD.IADD R5, R5, 0x1, R7 ;  /* 0x0000000105057824 */ /* 0x000fe200078e0207 */
[----:B------:R-:W-:Y:S01]  /*24a0*/  LOP3.LUT R13, R13, R6, RZ, 0xfc, !PT ;  /* 0x000000060d0d7212 */ /* 0x000fe200078efcff */
[----:B------:R-:W-:Y:S01]  /*24b0*/  IMAD.WIDE.U32 R92, R195, R88, R192 ;  /* 0x00000058c35c7225 */ /* 0x000fe200078e00c0 */
[----:B------:R-:W-:-:S02]  /*24c0*/  ISETP.NE.AND.EX P0, PT, RZ, UR9, PT, P0 ;  /* 0x00000009ff007c0c */ /* 0x000fc4000bf05300 */
[----:B------:R-:W-:Y:S01]  /*24d0*/  LOP3.LUT R10, R10, 0xfffffff8, RZ, 0xc0, !PT ;  /* 0xfffffff80a0a7812 */ /* 0x000fe200078ec0ff */
[----:B------:R-:W-:Y:S01]  /*24e0*/  IMAD.WIDE.U32 R4, R216, UR4, R4 ;  /* 0x00000004d8047c25 */ /* 0x000fe2000f8e0004 */
[----:B------:R-:W-:Y:S02]  /*24f0*/  LOP3.LUT R18, R18, 0xfffffffb, RZ, 0xc0, !PT ;  /* 0xfffffffb12127812 */ /* 0x000fe400078ec0ff */
[----:B----4-:R-:W-:Y:S01]  /*2500*/  ISETP.GE.AND P2, PT, R199, R25, PT ;  /* 0x00000019c700720c */ /* 0x010fe20003f46270 */
[----:B------:R-:W-:Y:S01]  /*2510*/  IMAD R5, R216, UR5, R5 ;  /* 0x00000005d8057c24 */ /* 0x000fe2000f8e0205 */
[----:B------:R-:W-:Y:S01]  /*2520*/  ULDC.64 UR4, c[0x0][0x310] ;  /* 0x0000c40000047ab9 */ /* 0x000fe20000000a00 */
[----:B------:R-:W-:Y:S01]  /*2530*/  IMAD.IADD R132, R195, 0x1, -R10 ;  /* 0x00000001c3847824 */ /* 0x000fe200078e0a0a */
[----:B------:R-:W-:Y:S01]  /*2540*/  SHF.R.U32.HI R29, RZ, 0x3, R207 ;  /* 0x00000003ff1d7819 */ /* 0x000fe200000116cf */
[C---:B------:R-:W-:Y:S01]  /*2550*/  IMAD.SHL.U32 R111, R94.reuse, 0x40, RZ ;  /* 0x000000405e6f7824 */ /* 0x040fe200078e00ff */
[----:B------:R-:W-:Y:S01]  /*2560*/  SHF.L.U64.HI R110, R94, 0x6, R95 ;  /* 0x000000065e6e7819 */ /* 0x000fe2000001025f */
[----:B------:R-:W-:Y:S01]  /*2570*/  IMAD.SHL.U32 R130, R25, 0x2, RZ ;  /* 0x0000000219827824 */ /* 0x000fe200078e00ff */
[----:B------:R-:W-:Y:S01]  /*2580*/  LOP3.LUT P1, RZ, R132, 0x4, RZ, 0xc0, !PT ;  /* 0x0000000484ff7812 */ /* 0x000fe2000782c0ff */
[----:B------:R-:W-:Y:S01]  /*2590*/  IMAD R133, R101, 0x60, RZ ;  /* 0x0000006065857824 */ /* 0x000fe200078e02ff */
[----:B------:R-:W-:Y:S01]  /*25a0*/  IADD3 R122, P3, R195, R122, RZ ;  /* 0x0000007ac37a7210 */ /* 0x000fe20007f7e0ff */
[C---:B------:R-:W-:Y:S01]  /*25b0*/  IMAD.SHL.U32 R137, R100.reuse, 0x40, RZ ;  /* 0x0000004064897824 */ /* 0x040fe200078e00ff */
[----:B------:R-:W-:Y:S01]  /*25c0*/  SHF.L.U64.HI R136, R100, 0x6, R101 ;  /* 0x0000000664887819 */ /* 0x000fe20000010265 */
[----:B------:R-:W-:Y:S01]  /*25d0*/  IMAD R135, R89, 0x60, RZ ;  /* 0x0000006059877824 */ /* 0x000fe200078e02ff */
[C---:B------:R-:W-:Y:S01]  /*25e0*/  SHF.L.U64.HI R108, R88.reuse, 0x6, R89 ;  /* 0x00000006586c7819 */ /* 0x040fe20000010259 */
[----:B------:R-:W-:Y:S01]  /*25f0*/  IMAD.SHL.U32 R109, R88, 0x40, RZ ;  /* 0x00000040586d7824 */ /* 0x000fe200078e00ff */
[----:B------:R-:W-:Y:S01]  /*2600*/  SHF.R.S32.HI R149, RZ, 0x1f, R220 ;  /* 0x0000001fff957819 */ /* 0x000fe200000114dc */
[----:B------:R-:W-:Y:S01]  /*2610*/  IMAD.X R123, R8, 0x1, R147, P3 ;  /* 0x00000001087b7824 */ /* 0x000fe200018e0693 */
[----:B0-----:R-:W-:-:S03]  /*2620*/  LEA.HI R175, R175, 0x8, RZ, 0x19 ;  /* 0x00000008afaf7811 */ /* 0x001fc600078fc8ff */
[----:B------:R-:W-:Y:S02]  /*2630*/  @P1 LOP3.LUT R18, R18, 0x4, RZ, 0xfc, !PT ;  /* 0x0000000412121812 */ /* 0x000fe400078efcff */
[----:B------:R-:W-:Y:S02]  /*2640*/  ISETP.GE.AND P1, PT, R198, R25, PT ;  /* 0x00000019c600720c */ /* 0x000fe40003f26270 */
[----:B------:R-:W-:-:S04]  /*2650*/  LOP3.LUT R18, R18, 0xfffffffe, RZ, 0xc0, !PT ;  /* 0xfffffffe12127812 */ /* 0x000fc800078ec0ff */
[----:B------:R-:W-:Y:S02]  /*2660*/  @P2 LOP3.LUT R18, R18, 0x1, RZ, 0xfc, !PT ;  /* 0x0000000112122812 */ /* 0x000fe400078efcff */
[----:B------:R-:W-:Y:S02]  /*2670*/  SHF.R.S32.HI R6, RZ, 0x1f, R59 ;  /* 0x0000001fff067819 */ /* 0x000fe4000001143b */
[----:B------:R-:W-:Y:S02]  /*2680*/  SEL R27, R59, RZ, !P0 ;  /* 0x000000ff3b1b7207 */ /* 0x000fe40004000000 */
[----:B------:R-:W-:Y:S01]  /*2690*/  SEL R9, R6, RZ, !P0 ;  /* 0x000000ff06097207 */ /* 0x000fe20004000000 */
[----:B------:R-:W-:Y:S02]  /*26a0*/  IMAD R6, R147, R94, RZ ;  /* 0x0000005e93067224 */ /* 0x000fe400078e02ff */
[----:B------:R-:W-:-:S04]  /*26b0*/  IMAD.WIDE.U32 R104, R27, UR4, R4 ;  /* 0x000000041b687c25 */ /* 0x000fc8000f8e0004 */
[----:B------:R-:W-:Y:S02]  /*26c0*/  IMAD R10, R9, UR4, RZ ;  /* 0x00000004090a7c24 */ /* 0x000fe4000f8e02ff */
[-C--:B------:R-:W-:Y:S02]  /*26d0*/  IMAD R4, R147, R100.reuse, RZ ;  /* 0x0000006493047224 */ /* 0x080fe400078e02ff */
[----:B------:R-:W-:Y:S02]  /*26e0*/  IMAD R11, R195, R95, R6 ;  /* 0x0000005fc30b7224 */ /* 0x000fe400078e0206 */
[----:B------:R-:W-:Y:S01]  /*26f0*/  IMAD R15, R27, UR5, R10 ;  /* 0x000000051b0f7c24 */ /* 0x000fe2000f8e020a */
[----:B------:R-:W-:Y:S01]  /*2700*/  ULDC.64 UR4, c[0x0][0x338] ;  /* 0x0000ce0000047ab9 */ /* 0x000fe20000000a00 */
[----:B------:R-:W-:-:S04]  /*2710*/  IMAD.WIDE.U32 R6, R195, R100, R22 ;  /* 0x00000064c3067225 */ /* 0x000fc800078e0016 */
[----:B------:R-:W-:Y:S01]  /*2720*/  IMAD R21, R195, R101, R4 ;  /* 0x00000065c3157224 */ /* 0x000fe200078e0204 */
[----:B------:R-:W-:Y:S01]  /*2730*/  IADD3 R5, P0, R104, R6, RZ ;  /* 0x0000000668057210 */ /* 0x000fe20007f1e0ff */
[----:B------:R-:W-:Y:S02]  /*2740*/  IMAD.IADD R4, R105, 0x1, R15 ;  /* 0x0000000169047824 */ /* 0x000fe400078e020f */
[----:B------:R-:W-:Y:S01]  /*2750*/  IMAD R10, R9, UR4, RZ ;  /* 0x00000004090a7c24 */ /* 0x000fe2000f8e02ff */
[----:B------:R-:W-:Y:S01]  /*2760*/  SEL R9, R25, RZ, P1 ;  /* 0x000000ff19097207 */ /* 0x000fe20000800000 */
[C---:B------:R-:W-:Y:S01]  /*2770*/  IMAD.WIDE.U32 R102, R27.reuse, UR4, R102 ;  /* 0x000000041b667c25 */ /* 0x040fe2000f8e0066 */
[----:B------:R-:W-:Y:S02]  /*2780*/  IADD3.X R6, R4, R7, R21, P0, !PT ;  /* 0x0000000704067210 */ /* 0x000fe400007fe415 */
[----:B------:R-:W-:Y:S01]  /*2790*/  ISETP.GE.AND P0, PT, R22, R25, PT ;  /* 0x000000191600720c */ /* 0x000fe20003f06270 */
[----:B------:R-:W-:-:S02]  /*27a0*/  IMAD R27, R27, UR5, R10 ;  /* 0x000000051b1b7c24 */ /* 0x000fc4000f8e020a */
[----:B------:R-:W-:Y:S01]  /*27b0*/  IMAD R10, R147, R88, RZ ;  /* 0x00000058930a7224 */ /* 0x000fe200078e02ff */
[----:B------:R-:W-:Y:S01]  /*27c0*/  SEL R7, R25, RZ, P0 ;  /* 0x000000ff19077207 */ /* 0x000fe20000000000 */
[----:B------:R-:W-:Y:S02]  /*27d0*/  IMAD.IADD R99, R99, 0x1, R11 ;  /* 0x0000000163637824 */ /* 0x000fe400078e020b */
[----:B------:R-:W-:Y:S02]  /*27e0*/  IMAD.IADD R97, R11, 0x1, R97 ;  /* 0x000000010b617824 */ /* 0x000fe400078e0261 */
[----:B------:R-:W-:Y:S01]  /*27f0*/  IMAD R11, R195, R89, R10 ;  /* 0x00000059c30b7224 */ /* 0x000fe200078e020a */
[----:B------:R-:W-:Y:S01]  /*2800*/  SEL R10, R25, RZ, P2 ;  /* 0x000000ff190a7207 */ /* 0x000fe20001000000 */
[----:B------:R-:W-:Y:S02]  /*2810*/  IMAD.IADD R7, R22, 0x1, R7 ;  /* 0x0000000116077824 */ /* 0x000fe400078e0207 */
[----:B------:R-:W-:-:S02]  /*2820*/  IMAD.IADD R9, R198, 0x1, R9 ;  /* 0x00000001c6097824 */ /* 0x000fc400078e0209 */
[----:B------:R-:W-:Y:S01]  /*2830*/  IMAD.IADD R15, R199, 0x1, R10 ;  /* 0x00000001c70f7824 */ /* 0x000fe200078e020a */
[----:B------:R-:W-:Y:S01]  /*2840*/  SHF.R.S32.HI R10, RZ, 0x1f, R7 ;  /* 0x0000001fff0a7819 */ /* 0x000fe20000011407 */
[----:B------:R-:W-:Y:S01]  /*2850*/  IMAD.IADD R93, R93, 0x1, R11 ;  /* 0x000000015d5d7824 */ /* 0x000fe200078e020b */
[----:B------:R-:W-:Y:S01]  /*2860*/  SHF.R.S32.HI R14, RZ, 0x1f, R9 ;  /* 0x0000001fff0e7819 */ /* 0x000fe20000011409 */
[----:B------:R-:W-:Y:S01]  /*2870*/  IMAD.IADD R91, R11, 0x1, R91 ;  /* 0x000000010b5b7824 */ /* 0x000fe200078e025b */
[-C--:B------:R-:W-:Y:S01]  /*2880*/  LEA.HI R12, R10, R7.reuse, RZ, 0x3 ;  /* 0x000000070a0c7211 */ /* 0x080fe200078f18ff */
[-C--:B-----5:R-:W-:Y:S01]  /*2890*/  IMAD.WIDE.U32 R98, R146, R94.reuse, R98 ;  /* 0x0000005e92627225 */ /* 0x0a0fe200078e0062 */
[----:B------:R-:W-:Y:S02]  /*28a0*/  LEA.HI R7, R10, R7, RZ, 0x6 ;  /* 0x000000070a077211 */ /* 0x000fe400078f30ff */
[-C--:B------:R-:W-:Y:S01]  /*28b0*/  LEA.HI R10, R14, R9.reuse, RZ, 0x6 ;  /* 0x000000090e0a7211 */ /* 0x080fe200078f30ff */
[----:B------:R-:W-:Y:S01]  /*28c0*/  IMAD.WIDE.U32 R96, R146, R94, R96 ;  /* 0x0000005e92607225 */ /* 0x000fe200078e0060 */
[----:B------:R-:W-:-:S02]  /*28d0*/  LEA.HI R20, R14, R9, RZ, 0x3 ;  /* 0x000000090e147211 */ /* 0x000fc400078f18ff */
[----:B------:R-:W-:Y:S01]  /*28e0*/  SHF.R.S32.HI R9, RZ, 0x6, R7 ;  /* 0x00000006ff097819 */ /* 0x000fe20000011407 */
[C---:B------:R-:W-:Y:S01]  /*28f0*/  IMAD.WIDE.U32 R92, R146.reuse, R88, R92 ;  /* 0x00000058925c7225 */ /* 0x040fe200078e005c */
[--C-:B------:R-:W-:Y:S02]  /*2900*/  LOP3.LUT R7, R209, 0x38, R12.reuse, 0xf8, !PT ;  /* 0x00000038d1077812 */ /* 0x100fe400078ef80c */
[----:B------:R-:W-:Y:S01]  /*2910*/  LOP3.LUT R14, R207, 0x38, R12, 0xf8, !PT ;  /* 0x00000038cf0e7812 */ /* 0x000fe200078ef80c */
[C---:B------:R-:W-:Y:S01]  /*2920*/  IMAD R144, R9.reuse, 0x1800, R211 ;  /* 0x0000180009907824 */ /* 0x040fe200078e02d3 */
[----:B------:R-:W-:Y:S01]  /*2930*/  SHF.R.S32.HI R26, RZ, 0x1f, R15 ;  /* 0x0000001fff1a7819 */ /* 0x000fe2000001140f */
[----:B------:R-:W-:Y:S01]  /*2940*/  IMAD R142, R9, 0x1800, R212 ;  /* 0x00001800098e7824 */ /* 0x000fe200078e02d4 */
[----:B------:R-:W-:Y:S01]  /*2950*/  LOP3.LUT R7, R7, R210, RZ, 0x3c, !PT ;  /* 0x000000d207077212 */ /* 0x000fe200078e3cff */
[----:B------:R-:W-:Y:S01]  /*2960*/  IMAD.WIDE.U32 R90, R146, R88, R90 ;  /* 0x00000058925a7225 */ /* 0x000fe200078e005a */
[----:B------:R-:W-:-:S02]  /*2970*/  LOP3.LUT R9, R14, R29, RZ, 0x3c, !PT ;  /* 0x0000001d0e097212 */ /* 0x000fc400078e3cff */
[-C--:B------:R-:W-:Y:S01]  /*2980*/  LEA.HI R28, R26, R15.reuse, RZ, 0x3 ;  /* 0x0000000f1a1c7211 */ /* 0x080fe200078f18ff */
[----:B------:R-:W-:Y:S01]  /*2990*/  IMAD.IADD R144, R144, 0x1, R7 ;  /* 0x0000000190907824 */ /* 0x000fe200078e0207 */
[----:B------:R-:W-:Y:S01]  /*29a0*/  SHF.R.S32.HI R10, RZ, 0x6, R10 ;  /* 0x00000006ff0a7819 */ /* 0x000fe2000001140a */
[----:B------:R-:W-:Y:S01]  /*29b0*/  IMAD.IADD R142, R142, 0x1, R9 ;  /* 0x000000018e8e7824 */ /* 0x000fe200078e0209 */
[----:B------:R-:W-:Y:S01]  /*29c0*/  LOP3.LUT R9, R207, 0x38, R20, 0xf8, !PT ;  /* 0x00000038cf097812 */ /* 0x000fe200078ef814 */
[----:B------:R-:W-:Y:S01]  /*29d0*/  IMAD.WIDE.U32 R100, R100, 0x60, RZ ;  /* 0x0000006064647825 */ /* 0x000fe200078e00ff */
[----:B------:R-:W-:Y:S02]  /*29e0*/  LOP3.LUT R7, R209, 0x38, R28, 0xf8, !PT ;  /* 0x00000038d1077812 */ /* 0x000fe400078ef81c */
[----:B------:R-:W-:Y:S01]  /*29f0*/  LEA.HI R15, R26, R15, RZ, 0x6 ;  /* 0x0000000f1a0f7211 */ /* 0x000fe200078f30ff */
[C---:B------:R-:W-:Y:S01]  /*2a00*/  IMAD R143, R10.reuse, 0x1800, R211 ;  /* 0x000018000a8f7824 */ /* 0x040fe200078e02d3 */
[----:B------:R-:W-:Y:S01]  /*2a10*/  LOP3.LUT R9, R9, R29, RZ, 0x3c, !PT ;  /* 0x0000001d09097212 */ /* 0x000fe200078e3cff */
[----:B------:R-:W-:Y:S01]  /*2a20*/  IMAD R140, R10, 0x1800, R212 ;  /* 0x000018000a8c7824 */ /* 0x000fe200078e02d4 */
[----:B------:R-:W-:Y:S01]  /*2a30*/  LOP3.LUT R10, R7, R210, RZ, 0x3c, !PT ;  /* 0x000000d2070a7212 */ /* 0x000fe200078e3cff */
[----:B------:R-:W-:Y:S01]  /*2a40*/  IMAD.IADD R133, R101, 0x1, R133 ;  /* 0x0000000165857824 */ /* 0x000fe200078e0285 */
[----:B------:R-:W-:Y:S01]  /*2a50*/  SHF.R.S32.HI R7, RZ, 0x1f, R146 ;  /* 0x0000001fff077819 */ /* 0x000fe20000011492 */
[----:B------:R-:W-:Y:S01]  /*2a60*/  IMAD.IADD R140, R140, 0x1, R9 ;  /* 0x000000018c8c7824 */ /* 0x000fe200078e0209 */
[----:B------:R-:W-:Y:S01]  /*2a70*/  SHF.R.S32.HI R15, RZ, 0x6, R15 ;  /* 0x00000006ff0f7819 */ /* 0x000fe2000001140f */
[----:B------:R-:W-:Y:S01]  /*2a80*/  IMAD.IADD R26, R103, 0x1, R27 ;  /* 0x00000001671a7824 */ /* 0x000fe200078e021b */
[----:B------:R-:W-:Y:S01]  /*2a90*/  LOP3.LUT R11, R209, 0x38, R20, 0xf8, !PT ;  /* 0x00000038d10b7812 */ /* 0x000fe200078ef814 */
[----:B------:R-:W-:Y:S01]  /*2aa0*/  IMAD R9, R7, R94, RZ ;  /* 0x0000005e07097224 */ /* 0x000fe200078e02ff */
[----:B------:R-:W-:Y:S01]  /*2ab0*/  SHF.R.S32.HI R119, RZ, 0x3, R12 ;  /* 0x00000003ff777819 */ /* 0x000fe2000001140c */
[----:B------:R-:W-:Y:S01]  /*2ac0*/  IMAD R141, R15, 0x1800, R211 ;  /* 0x000018000f8d7824 */ /* 0x000fe200078e02d3 */
[----:B------:R-:W-:Y:S01]  /*2ad0*/  LOP3.LUT R14, R11, R210, RZ, 0x3c, !PT ;  /* 0x000000d20b0e7212 */ /* 0x000fe200078e3cff */
[----:B------:R-:W-:Y:S01]  /*2ae0*/  IMAD R139, R15, 0x1800, R212 ;  /* 0x000018000f8b7824 */ /* 0x000fe200078e02d4 */
[----:B------:R-:W-:Y:S01]  /*2af0*/  LOP3.LUT R11, R207, 0x38, R28, 0xf8, !PT ;  /* 0x00000038cf0b7812 */ /* 0x000fe200078ef81c */
[----:B------:R-:W-:Y:S01]  /*2b00*/  IMAD R15, R146, R95, R9 ;  /* 0x0000005f920f7224 */ /* 0x000fe200078e0209 */
[----:B------:R-:W-:Y:S01]  /*2b10*/  SHF.R.S32.HI R118, RZ, 0x3, R20 ;  /* 0x00000003ff767819 */ /* 0x000fe20000011414 */
[----:B------:R-:W-:Y:S01]  /*2b20*/  IMAD R9, R7, R88, RZ ;  /* 0x0000005807097224 */ /* 0x000fe200078e02ff */
[----:B------:R-:W-:Y:S01]  /*2b30*/  SHF.R.S32.HI R117, RZ, 0x3, R28 ;  /* 0x00000003ff757819 */ /* 0x000fe2000001141c */
[----:B------:R-:W-:-:S02]  /*2b40*/  VIADD R7, R22, 0xa0 ;  /* 0x000000a016077836 */ /* 0x000fc40000000000 */
[----:B------:R-:W-:Y:S01]  /*2b50*/  IMAD.IADD R143, R143, 0x1, R14 ;  /* 0x000000018f8f7824 */ /* 0x000fe200078e020e */
[----:B------:R-:W-:Y:S01]  /*2b60*/  LOP3.LUT R14, R11, R29, RZ, 0x3c, !PT ;  /* 0x0000001d0b0e7212 */ /* 0x000fe200078e3cff */
[----:B------:R-:W-:Y:S01]  /*2b70*/  IMAD R11, R95, 0x60, RZ ;  /* 0x000000605f0b7824 */ /* 0x000fe200078e02ff */
[----:B------:R-:W-:Y:S01]  /*2b80*/  ISETP.GE.AND P2, PT, R7, UR6, PT ;  /* 0x0000000607007c0c */ /* 0x000fe2000bf46270 */
[----:B------:R-:W-:Y:S01]  /*2b90*/  IMAD R21, R146, R89, R9 ;  /* 0x0000005992157224 */ /* 0x000fe200078e0209 */
[----:B------:R-:W-:Y:S01]  /*2ba0*/  LOP3.LUT R9, R209, 0x18, R22, 0xf8, !PT ;  /* 0x00000018d1097812 */ /* 0x000fe200078ef816 */
[----:B------:R-:W-:Y:S01]  /*2bb0*/  IMAD.IADD R139, R139, 0x1, R14 ;  /* 0x000000018b8b7824 */ /* 0x000fe200078e020e */
[----:B------:R-:W-:Y:S01]  /*2bc0*/  SEL R14, RZ, 0x20, P2 ;  /* 0x00000020ff0e7807 */ /* 0x000fe20001000000 */
[----:B------:R-:W-:Y:S01]  /*2bd0*/  IMAD.WIDE.U32 R94, R94, 0x60, RZ ;  /* 0x000000605e5e7825 */ /* 0x000fe200078e00ff */
[----:B------:R-:W-:Y:S02]  /*2be0*/  LOP3.LUT R138, R9, R210, RZ, 0x3c, !PT ;  /* 0x000000d2098a7212 */ /* 0x000fe400078e3cff */
[----:B------:R-:W-:Y:S01]  /*2bf0*/  LOP3.LUT R25, R13, R14, RZ, 0xfc, !PT ;  /* 0x0000000e0d197212 */ /* 0x000fe200078efcff */
[----:B------:R-:W-:Y:S01]  /*2c00*/  IMAD.IADD R141, R141, 0x1, R10 ;  /* 0x000000018d8d7824 */ /* 0x000fe200078e020a */
[----:B------:R-:W-:Y:S01]  /*2c10*/  LOP3.LUT R10, R12, 0xfffffff8, RZ, 0xc0, !PT ;  /* 0xfffffff80c0a7812 */ /* 0x000fe200078ec0ff */
[----:B------:R-:W-:Y:S01]  /*2c20*/  IMAD.IADD R134, R95, 0x1, R11 ;  /* 0x000000015f867824 */ /* 0x000fe200078e020b */
[----:B------:R-:W-:Y:S01]  /*2c30*/  LOP3.LUT R11, R20, 0xfffffff8, RZ, 0xc0, !PT ;  /* 0xfffffff8140b7812 */ /* 0x000fe200078ec0ff */
[----:B------:R-:W-:Y:S01]  /*2c40*/  IMAD.WIDE.U32 R88, R88, 0x60, RZ ;  /* 0x0000006058587825 */ /* 0x000fe200078e00ff */
[----:B------:R-:W-:-:S02]  /*2c50*/  LOP3.LUT R12, R28, 0xfffffff8, RZ, 0xc0, !PT ;  /* 0xfffffff81c0c7812 */ /* 0x000fc400078ec0ff */
[----:B------:R-:W-:Y:S01]  /*2c60*/  LOP3.LUT R14, R25, 0x2, RZ, 0xc0, !PT ;  /* 0x00000002190e7812 */ /* 0x000fe200078ec0ff */
[----:B------:R-:W-:Y:S01]  /*2c70*/  IMAD.IADD R107, R99, 0x1, R15 ;  /* 0x00000001636b7824 */ /* 0x000fe200078e020f */
        /* <DEDUP_REMOVED lines=8> */
[----:B------:R-:W-:Y:S01]  /*2d00*/  SHF.R.S32.HI R116, RZ, 0x1f, R10 ;  /* 0x0000001fff747819 */ /* 0x000fe2000001140a */
[----:B------:R-:W-:Y:S01]  /*2d10*/  IMAD.IADD R135, R89, 0x1, R135 ;  /* 0x0000000159877824 */ /* 0x000fe200078e0287 */
[----:B------:R-:W-:-:S02]  /*2d20*/  SHF.R.S32.HI R115, RZ, 0x1f, R11 ;  /* 0x0000001fff737819 */ /* 0x000fc4000001140b */
[----:B------:R-:W-:Y:S02]  /*2d30*/  SHF.R.S32.HI R114, RZ, 0x1f, R12 ;  /* 0x0000001fff727819 */ /* 0x000fe4000001140c */
[----:B------:R-:W-:-:S07]  /*2d40*/  LOP3.LUT R25, R25, 0x20, RZ, 0xc0, !PT ;  /* 0x0000002019197812 */ /* 0x000fce00078ec0ff */
.L_x_1585:
[----:B0-----:R-:W0:Y:S01]  /*2d50*/  LDC.64 R112, c[0x0][0x2e8] ;  /* 0x0000ba00ff707b82 */ /* 0x001e220000000a00 */
[----:B------:R-:W-:Y:S01]  /*2d60*/  VIADD R37, R24, 0xffffffff ;  /* 0xffffffff18257836 */ /* 0x000fe20000000000 */
[----:B------:R-:W-:Y:S01]  /*2d70*/  LOP3.LUT P5, RZ, R132, 0x4, RZ, 0xc0, !PT ;  /* 0x0000000484ff7812 */ /* 0x000fe200078ac0ff */
[----:B------:R-:W-:Y:S05]  /*2d80*/  YIELD ;  /* 0x0000000000007946 */ /* 0x000fea0003800000 */
[----:B------:R-:W1:Y:S01]  /*2d90*/  LDC R121, c[0x0][0x3f4] ;  /* 0x0000fd00ff797b82 */ /* 0x000e620000000800 */
[----:B------:R-:W-:Y:S01]  /*2da0*/  SHF.R.S32.HI R36, RZ, 0x1f, R37 ;  /* 0x0000001fff247819 */ /* 0x000fe20000011425 */
[-C--:B------:R-:W-:Y:S01]  /*2db0*/  IMAD R27, R133, R37.reuse, RZ ;  /* 0x00000025851b7224 */ /* 0x080fe200078e02ff */
[----:B------:R-:W-:Y:S01]  /*2dc0*/  LOP3.LUT R18, R18, 0xfffffffd, RZ, 0xc0, !PT ;  /* 0xfffffffd12127812 */ /* 0x000fe200078ec0ff */
[----:B------:R-:W-:Y:S01]  /*2dd0*/  IMAD.WIDE.U32 R124, R100, R37, RZ ;  /* 0x00000025647c7225 */ /* 0x000fe200078e00ff */
[----:B------:R-:W-:Y:S03]  /*2de0*/  BSSY B0, `(.L_x_1486) ;  /* 0x000079a000007945 */ /* 0x000fe60003800000 */
[----:B------:R-:W-:Y:S01]  /*2df0*/  IMAD R27, R36, R100, R27 ;  /* 0x00000064241b7224 */ /* 0x000fe200078e021b */
[----:B------:R-:W-:-:S02]  /*2e00*/  IADD3 R24, P2, P3, R5, R124, R137 ;  /* 0x0000007c05187210 */ /* 0x000fc40007b5e089 */
[----:B--23--:R-:W-:Y:S01]  /*2e10*/  IADD3 R29, P4, R5, R124, RZ ;  /* 0x0000007c051d7210 */ /* 0x00cfe20007f9e0ff */
[----:B------:R-:W-:Y:S02]  /*2e20*/  IMAD.IADD R80, R125, 0x1, R27 ;  /* 0x000000017d507824 */ /* 0x000fe400078e021b */
[----:B------:R-:W-:Y:S02]  /*2e30*/  IMAD R27, R17, 0x4800, R138 ;  /* 0x00004800111b7824 */ /* 0x000fe400078e028a */
[----:B------:R-:W-:Y:S01]  /*2e40*/  IMAD.X R30, R80, 0x1, R6, P4 ;  /* 0x00000001501e7824 */ /* 0x000fe200020e0606 */
[----:B------:R-:W-:Y:S02]  /*2e50*/  IADD3.X R28, R6, R80, R136, P2, P3 ;  /* 0x00000050061c7210 */ /* 0x000fe400017e6488 */
[----:B0-----:R-:W-:Y:S02]  /*2e60*/  LEA R32, P2, R24, R112, 0x1 ;  /* 0x0000007018207211 */ /* 0x001fe400078408ff */
[----:B------:R-:W-:-:S02]  /*2e70*/  ISETP.GT.AND P3, PT, R37, R131, PT ;  /* 0x000000832500720c */ /* 0x000fc40003f64270 */
[----:B------:R-:W-:Y:S01]  /*2e80*/  LEA.HI.X R33, R24, R113, R28, 0x1, P2 ;  /* 0x0000007118217211 */ /* 0x000fe200010f0c1c */
[----:B------:R-:W-:Y:S01]  /*2e90*/  IMAD.MOV.U32 R24, RZ, RZ, R37 ;  /* 0x000000ffff187224 */ /* 0x000fe200078e0025 */
[----:B-1----:R-:W-:Y:S02]  /*2ea0*/  ISETP.GE.AND P2, PT, R121, 0x1, PT ;  /* 0x000000017900780c */ /* 0x002fe40003f46270 */
[----:B------:R-:W-:-:S04]  /*2eb0*/  LEA R34, P4, R29, R112, 0x1 ;  /* 0x000000701d227211 */ /* 0x000fc800078808ff */
[----:B------:R-:W-:Y:S01]  /*2ec0*/  LEA.HI.X R35, R29, R113, R30, 0x1, P4 ;  /* 0x000000711d237211 */ /* 0x000fe200020f0c1e */
[C---:B------:R-:W-:Y:S02]  /*2ed0*/  VIADD R29, R27.reuse, 0x20 ;  /* 0x000000201b1d7836 */ /* 0x040fe40000000000 */
[C---:B------:R-:W-:Y:S01]  /*2ee0*/  @P5 VIADD R29, R27.reuse, 0xffffffe0 ;  /* 0xffffffe01b1d5836 */ /* 0x040fe20000000000 */
[----:B------:R-:W-:Y:S01]  /*2ef0*/  @P3 LOP3.LUT R18, R18, 0x2, RZ, 0xfc, !PT ;  /* 0x0000000212123812 */ /* 0x000fe200078efcff */
[--C-:B------:R-:W-:Y:S02]  /*2f00*/  IMAD R27, R27, 0x2, R120.reuse ;  /* 0x000000021b1b7824 */ /* 0x100fe400078e0278 */
[----:B------:R-:W-:Y:S01]  /*2f10*/  IMAD R84, R29, 0x2, R120 ;  /* 0x000000021d547824 */ /* 0x000fe200078e0278 */
[----:B------:R-:W-:Y:S06]  /*2f20*/  @!P2 BRA `(.L_x_1487) ;  /* 0x000000740040a947 */ /* 0x000fec0003800000 */
[----:B------:R-:W-:Y:S01]  /*2f30*/  ULDC.U8 UR4, c[0x0][0x410] ;  /* 0x0001040000047ab9 */ /* 0x000fe20000000000 */
[-C--:B------:R-:W-:Y:S01]  /*2f40*/  IMAD R29, R134, R37.reuse, RZ ;  /* 0x00000025861d7224 */ /* 0x080fe200078e02ff */
[----:B------:R-:W-:Y:S01]  /*2f50*/  ISETP.NE.AND P2, PT, RZ, UR4, PT ;  /* 0x00000004ff007c0c */ /* 0x000fe2000bf45270 */
[-C--:B------:R-:W-:Y:S02]  /*2f60*/  IMAD R31, R135, R37.reuse, RZ ;  /* 0x00000025871f7224 */ /* 0x080fe400078e02ff */
        /* <DEDUP_REMOVED lines=25> */
[----:B------:R-:W-:Y:S01]  /*3100*/  IADD3 R29, P2, R98, R78, RZ ;  /* 0x0000004e621d7210 */ /* 0x000fe20007f5e0ff */
[----:B------:R-:W-:Y:S01]  /*3110*/  ULDC.64 UR4, c[0x0][0x3e8] ;  /* 0x0000fa0000047ab9 */ /* 0x000fe20000000a00 */
[----:B------:R-:W-:Y:S02]  /*3120*/  CS2R R112, SRZ ;  /* 0x0000000000707805 */ /* 0x000fe4000001ff00 */
[----:B------:R-:W-:Y:S01]  /*3130*/  CS2R R124, SRZ ;  /* 0x00000000007c7805 */ /* 0x000fe2000001ff00 */
[----:B------:R-:W-:Y:S01]  /*3140*/  IMAD.X R30, R86, 0x1, R107, P2 ;  /* 0x00000001561e7824 */ /* 0x000fe200010e066b */
[----:B------:R-:W-:-:S04]  /*3150*/  LEA R28, P2, R29, UR4, 0x1 ;  /* 0x000000041d1c7c11 */ /* 0x000fc8000f8408ff */
[----:B------:R-:W-:Y:S01]  /*3160*/  LEA.HI.X R29, R29, UR5, R30, 0x1, P2 ;  /* 0x000000051d1d7c11 */ /* 0x000fe200090f0c1e */
[----:B------:R-:W-:Y:S01]  /*3170*/  ULDC.64 UR4, c[0x0][0x400] ;  /* 0x0001000000047ab9 */ /* 0x000fe20000000a00 */
[----:B------:R-:W-:-:S05]  /*3180*/  IADD3 R31, P2, R92, R76, RZ ;  /* 0x0000004c5c1f7210 */ /* 0x000fca0007f5e0ff */
[----:B------:R-:W-:Y:S01]  /*3190*/  IMAD.X R38, R87, 0x1, R106, P2 ;  /* 0x0000000157267824 */ /* 0x000fe200010e066a */
        /* <DEDUP_REMOVED lines=30> */
.L_x_1490:
[----:B------:R-:W-:Y:S05]  /*3380*/  BSYNC B1 ;  /* 0x0000000000017941 */ /* 0x000fea0003800000 */
.L_x_1489:
        /* <DEDUP_REMOVED lines=12> */
[----:B-----5:R-:W-:Y:S01]  /*3450*/  IMAD.MOV.U32 R127, RZ, RZ, R60 ;  /* 0x000000ffff7f7224 */ /* 0x020fe200078e003c */
[----:B------:R-:W-:Y:S01]  /*3460*/  CS2R R58, SRZ ;  /* 0x00000000003a7805 */ /* 0x000fe2000001ff00 */
[----:B------:R-:W-:Y:S01]  /*3470*/  IMAD.MOV.U32 R126, RZ, RZ, R61 ;  /* 0x000000ffff7e7224 */ /* 0x000fe200078e003d */
[----:B------:R-:W-:Y:S06]  /*3480*/  @P4 BRA `(.L_x_1492) ;  /* 0x0000000000a04947 */ /* 0x000fec0003800000 */
[----:B------:R-:W-:Y:S01]  /*3490*/  IADD3 R78, P2, P5, R98, R78, R111 ;  /* 0x0000004e624e7210 */ /* 0x000fe20007d5e06f */
[----:B------:R-:W-:Y:S01]  /*34a0*/  ULDC.64 UR4, c[0x0][0x3e8] ;  /* 0x0000fa0000047ab9 */ /* 0x000fe20000000a00 */
[----:B------:R-:W-:Y:S02]  /*34b0*/  CS2R R56, SRZ ;  /* 0x0000000000387805 */ /* 0x000fe4000001ff00 */
[----:B------:R-:W-:Y:S02]  /*34c0*/  CS2R R58, SRZ ;  /* 0x00000000003a7805 */ /* 0x000fe4000001ff00 */
[----:B0-----:R-:W-:Y:S02]  /*34d0*/  IADD3.X R29, R107, R86, R110, P2, P5 ;  /* 0x000000566b1d7210 */ /* 0x001fe400017ea46e */
[----:B------:R-:W-:-:S04]  /*34e0*/  IADD3 R76, P2, P5, R92, R76, R109 ;  /* 0x0000004c5c4c7210 */ /* 0x000fc80007d5e06d */
        /* <DEDUP_REMOVED lines=34> */
.L_x_1492:
[----:B------:R-:W-:Y:S05]  /*3710*/  BSYNC B1 ;  /* 0x0000000000017941 */ /* 0x000fea0003800000 */
.L_x_1491:
[----:B01----:R-:W-:Y:S01]  /*3720*/  IMAD.MOV.U32 R28, RZ, RZ, R64 ;  /* 0x000000ffff1c7224 */ /* 0x003fe200078e0040 */
[----:B------:R-:W-:Y:S01]  /*3730*/  PRMT R158, R127, 0x5410, R126 ;  /* 0x000054107f9e7816 */ /* 0x000fe2000000007e */
[----:B------:R-:W-:Y:S01]  /*3740*/  IMAD.MOV.U32 R29, RZ, RZ, R65 ;  /* 0x000000ffff1d7224 */ /* 0x000fe200078e0041 */
[----:B------:R-:W-:Y:S01]  /*3750*/  ISETP.NE.AND P2, PT, R200, 0x3, PT ;  /* 0x00000003c800780c */ /* 0x000fe20003f45270 */
        /* <DEDUP_REMOVED lines=33> */
[----:B-----5:R-:W-:Y:S01]  /*3970*/  IMAD.MOV.U32 R28, RZ, RZ, R41 ;  /* 0x000000ffff1c7224 */ /* 0x020fe200078e0029 */
        /* <DEDUP_REMOVED lines=10> */
[----:B------:R-:W-:Y:S02]  /*3a20*/  IMAD.MOV.U32 R31, RZ, RZ, R36 ;  /* 0x000000ffff1f7224 */ /* 0x000fe400078e0024 */
[----:B------:R-:W-:Y:S01]  /*3a30*/  IMAD.MOV.U32 R30, RZ, RZ, R37 ;  /* 0x000000ffff1e7224 */ /* 0x000fe200078e0025 */
[----:B------:R-:W-:Y:S01]  /*3a40*/  PRMT R126, R29, 0x5410, R28 ;  /* 0x000054101d7e7816 */ /* 0x000fe2000000001c */
[----:B------:R-:W-:-:S02]  /*3a50*/  IMAD.MOV.U32 R29, RZ, RZ, R48 ;  /* 0x000000ffff1d7224 */ /* 0x000fc400078e0030 */
[----:B------:R-:W-:Y:S01]  /*3a60*/  IMAD.MOV.U32 R28, RZ, RZ, R49 ;  /* 0x000000ffff1c7224 */ /* 0x000fe200078e0031 */
[----:B------:R-:W-:-:S04]  /*3a70*/  PRMT R76, R31, 0x5410, R30 ;  /* 0x000054101f4c7816 */ /* 0x000fc8000000001e */
        /* <DEDUP_REMOVED lines=27> */
.L_x_1493:
[----:B------:R-:W-:Y:S01]  /*3c30*/  IMAD R86, R17, 0x8, R16 ;  /* 0x0000000811567824 */ /* 0x000fe200078e0210 */
[----:B------:R-:W-:Y:S01]  /*3c40*/  SHF.L.U32 R87, R202, 0x1f, RZ ;  /* 0x0000001fca577819 */ /* 0x000fe200000006ff */
[----:B------:R-:W-:Y:S03]  /*3c50*/  BSSY B1, `(.L_x_1494) ;  /* 0x0000003000017945 */ /* 0x000fe60003800000 */
[----:B------:R-:W0:Y:S02]  /*3c60*/  SYNCS.PHASECHK.TRANS64.TRYWAIT P5, [R86+URZ+0x30890], R87 ;  /* 0x03089057560075a7 */ /* 0x000e2400080a017f */
[----:B0-----:R-:W-:Y:S05]  /*3c70*/  @!P5 BRA `(.L_x_1495) ;  /* 0x00000294004cd947 */ /* 0x001fea0003800000 */
.L_x_1947:
[----:B------:R-:W-:Y:S05]  /*3c80*/  BSYNC B1 ;  /* 0x0000000000017941 */ /* 0x000fea0003800000 */
.L_x_1494:
        /* <DEDUP_REMOVED lines=9> */
[--C-:B------:R-:W-:Y:S02]  /*3d20*/  SHF.R.U64 R112, R112, 0x10, R113.reuse ;  /* 0x0000001070707819 */ /* 0x100fe40000001271 */
[----:B------:R-:W-:Y:S02]  /*3d30*/  SHF.R.U32.HI R128, RZ, 0x10, R113 ;  /* 0x00000010ff807819 */ /* 0x000fe40000011671 */
[--C-:B------:R-:W-:Y:S02]  /*3d40*/  SHF.R.U64 R113, R124, 0x10, R125.reuse ;  /* 0x000000107c717819 */ /* 0x100fe4000000127d */
[----:B------:R-:W-:Y:S02]  /*3d50*/  SHF.R.U32.HI R124, RZ, 0x10, R125 ;  /* 0x00000010ff7c7819 */ /* 0x000fe4000001167d */
[----:B------:R-:W-:Y:S02]  /*3d60*/  PRMT R125, R129, 0x5410, R113 ;  /* 0x00005410817d7816 */ /* 0x000fe40000000071 */
[----:B------:R-:W-:-:S02]  /*3d70*/  PRMT R128, R145, 0x5432, R128 ;  /* 0x0000543291807816 */ /* 0x000fc40000000080 */
[----:B------:R-:W-:Y:S02]  /*3d80*/  PRMT R113, R148, 0x5432, R124 ;  /* 0x0000543294717816 */ /* 0x000fe4000000007c */
[----:B------:R-:W-:Y:S01]  /*3d90*/  PRMT R112, R129, 0x5432, R112 ;  /* 0x0000543281707816 */ /* 0x000fe20000000070 */
[C---:B--2---:R-:W-:Y:S01]  /*3da0*/  IMAD.U32 R129, R29.reuse, 0x10000, RZ ;  /* 0x000100001d817824 */ /* 0x044fe200078e00ff */
[----:B------:R-:W-:Y:S02]  /*3db0*/  LOP3.LUT R148, R29, 0xffff0000, RZ, 0xc0, !PT ;  /* 0xffff00001d947812 */ /* 0x000fe400078ec0ff */
[C---:B------:R-:W-:Y:S01]  /*3dc0*/  LOP3.LUT R145, R125.reuse, 0xffff0000, RZ, 0xc0, !PT ;  /* 0xffff00007d917812 */ /* 0x040fe200078ec0ff */
[----:B------:R-:W-:Y:S01]  /*3dd0*/  IMAD.U32 R125, R125, 0x10000, RZ ;  /* 0x000100007d7d7824 */ /* 0x000fe200078e00ff */
[C---:B------:R-:W-:Y:S01]  /*3de0*/  LOP3.LUT R29, R112.reuse, 0xffff0000, RZ, 0xc0, !PT ;  /* 0xffff0000701d7812 */ /* 0x040fe200078ec0ff */
[----:B------:R-:W-:Y:S02]  /*3df0*/  IMAD.U32 R112, R112, 0x10000, RZ ;  /* 0x0001000070707824 */ /* 0x000fe400078e00ff */
[----:B------:R-:W-:-:S04]  /*3e00*/  FMUL.FTZ R124, R148, R145 ;  /* 0x00000091947c7220 */ /* 0x000fc80000410000 */
[CC--:B------:R-:W-:Y:S01]  /*3e10*/  FFMA.FTZ R124, R129.reuse, R29.reuse, -R124 ;  /* 0x0000001d817c7223 */ /* 0x0c0fe2000001087c */
[----:B------:R-:W-:Y:S01]  /*3e20*/  FMUL.FTZ R29, R148, R29 ;  /* 0x0000001d941d7220 */ /* 0x000fe20000410000 */
[C---:B------:R-:W-:Y:S01]  /*3e30*/  IMAD.U32 R148, R128.reuse, 0x10000, RZ ;  /* 0x0001000080947824 */ /* 0x040fe200078e00ff */
[----:B------:R-:W-:Y:S02]  /*3e40*/  LOP3.LUT R128, R128, 0xffff0000, RZ, 0xc0, !PT ;  /* 0xffff000080807812 */ /* 0x000fe400078ec0ff */
[----:B------:R-:W-:Y:S01]  /*3e50*/  FFMA.FTZ R29, R129, R145, R29 ;  /* 0x00000091811d7223 */ /* 0x000fe2000001001d */
[C---:B------:R-:W-:Y:S01]  /*3e60*/  LOP3.LUT R145, R30.reuse, 0xffff0000, RZ, 0xc0, !PT ;  /* 0xffff00001e917812 */ /* 0x040fe200078ec0ff */
[C---:B------:R-:W-:Y:S01]  /*3e70*/  IMAD.U32 R129, R113.reuse, 0x10000, RZ ;  /* 0x0001000071817824 */ /* 0x040fe200078e00ff */
[----:B------:R-:W-:Y:S01]  /*3e80*/  LOP3.LUT R113, R113, 0xffff0000, RZ, 0xc0, !PT ;  /* 0xffff000071717812 */ /* 0x000fe200078ec0ff */
[----:B------:R-:W-:Y:S01]  /*3e90*/  IMAD.U32 R30, R30, 0x10000, RZ ;  /* 0x000100001e1e7824 */ /* 0x000fe200078e00ff */
        /* <DEDUP_REMOVED lines=23> */
.L_x_1501:
[----:B------:R-:W-:Y:S05]  /*4010*/  BSYNC B3 ;  /* 0x0000000000037941 */ /* 0x000fea0003800000 */
.L_x_1500:
[----:B--2---:R1:W-:Y:S02]  /*4020*/  STG.E.128 desc[UR46][R34.64], R28 ;  /* 0x0000001c22007986 */ /* 0x0043e4000c101d2e */
.L_x_1499:
[----:B------:R-:W-:Y:S05]  /*4030*/  BSYNC B2 ;  /* 0x0000000000027941 */ /* 0x000fea0003800000 */
.L_x_1498:
[----:B------:R-:W-:Y:S01]  /*4040*/  ISETP.NE.AND P3, PT, R14, RZ, PT ;  /* 0x000000ff0e00720c */ /* 0x000fe20003f65270 */
[----:B------:R-:W-:-:S12]  /*4050*/  BSSY B2, `(.L_x_1502) ;  /* 0x0000038000027945 */ /* 0x000fd80003800000 */
[----:B------:R-:W-:Y:S05]  /*4060*/  @!P3 BRA `(.L_x_1503) ;  /* 0x0000000000d8b947 */ /* 0x000fea0003800000 */
[----:B-1----:R1:W2:Y:S01]  /*4070*/  LDS.128 R28, [R84+0x1e000] ;  /* 0x01e00000541c7984 */ /* 0x0022a20000000c00 */
        /* <DEDUP_REMOVED lines=51> */
.L_x_1505:
[----:B------:R-:W-:Y:S05]  /*43b0*/  BSYNC B3 ;  /* 0x0000000000037941 */ /* 0x000fea0003800000 */
.L_x_1504:
[----:B--2---:R2:W-:Y:S02]  /*43c0*/  STG.E.128 desc[UR46][R34.64+0x40], R28 ;  /* 0x0000401c22007986 */ /* 0x0045e4000c101d2e */
.L_x_1503:
[----:B------:R-:W-:Y:S05]  /*43d0*/  BSYNC B2 ;  /* 0x0000000000027941 */ /* 0x000fea0003800000 */
.L_x_1502:
        /* <DEDUP_REMOVED lines=55> */
.L_x_1509:
[----:B------:R-:W-:Y:S05]  /*4750*/  BSYNC B3 ;  /* 0x0000000000037941 */ /* 0x000fea0003800000 */
.L_x_1508:
[----:B--2---:R3:W-:Y:S02]  /*4760*/  STG.E.128 desc[UR46][R34.64+0x80], R28 ;  /* 0x0000801c22007986 */ /* 0x0047e4000c101d2e */
.L_x_1507:
[----:B------:R-:W-:Y:S05]  /*4770*/  BSYNC B2 ;  /* 0x0000000000027941 */ /* 0x000fea0003800000 */
.L_x_1506:
[----:B------:R-:W-:Y:S01]  /*4780*/  ISETP.NE.AND P3, PT, R20, RZ, PT ;  /* 0x000000ff1400720c */ /* 0x000fe20003f65270 */
[----:B------:R-:W-:-:S12]  /*4790*/  BSSY B2, `(.L_x_1510) ;  /* 0x0000037000027945 */ /* 0x000fd80003800000 */
[----:B------:R-:W-:Y:S05]  /*47a0*/  @!P3 BRA `(.L_x_1511) ;  /* 0x0000000000d4b947 */ /* 0x000fea0003800000 */
[----:B-123--:R1:W2:Y:S01]  /*47b0*/  LDS.128 R28, [R84+0x21000] ;  /* 0x02100000541c7984 */ /* 0x00e2a20000000c00 */
[----:B------:R-:W-:Y:S01]  /*47c0*/  ISETP.GE.AND P3, PT, R205, R121, PT ;  /* 0x00000079cd00720c */ /* 0x000fe20003f66270 */
[----:B------:R-:W-:-:S12]  /*47d0*/  BSSY B3, `(.L_x_1512) ;  /* 0x0000031000037945 */ /* 0x000fd80003800000 */
[----:B-1----:R-:W-:Y:S05]  /*47e0*/  @P3 BRA `(.L_x_1513) ;  /* 0x0000000000bc3947 */ /* 0x002fea0003800000 */
[----:B------:R-:W-:Y:S01]  /*47f0*/  SHF.R.U64 R70, R70, 0x10, R71 ;  /* 0x0000001046467819 */ /* 0x000fe20000001247 */
[----:B--2---:R-:W-:Y:S01]  /*4800*/  IMAD.U32 R73, R29, 0x10000, RZ ;  /* 0x000100001d497824 */ /* 0x004fe200078e00ff */
[--C-:B------:R-:W-:Y:S02]  /*4810*/  SHF.R.U64 R68, R68, 0x10, R69.reuse ;  /* 0x0000001044447819 */ /* 0x100fe40000001245 */
[----:B------:R-:W-:Y:S02]  /*4820*/  SHF.R.U32.HI R74, RZ, 0x10, R69 ;  /* 0x00000010ff4a7819 */ /* 0x000fe40000011645 */
[----:B------:R-:W-:Y:S02]  /*4830*/  PRMT R69, R169, 0x5432, R70 ;  /* 0x00005432a9457816 */ /* 0x000fe40000000046 */
[----:B------:R-:W-:Y:S02]  /*4840*/  PRMT R68, R163, 0x5432, R68 ;  /* 0x00005432a3447816 */ /* 0x000fe40000000044 */
[----:B------:R-:W-:-:S02]  /*4850*/  LOP3.LUT R80, R29, 0xffff0000, RZ, 0xc0, !PT ;  /* 0xffff00001d507812 */ /* 0x000fc400078ec0ff */
[----:B------:R-:W-:Y:S02]  /*4860*/  LOP3.LUT R70, R69, 0xffff0000, RZ, 0xc0, !PT ;  /* 0xffff000045467812 */ /* 0x000fe400078ec0ff */
[C---:B------:R-:W-:Y:S01]  /*4870*/  LOP3.LUT R72, R68.reuse, 0xffff0000, RZ, 0xc0, !PT ;  /* 0xffff000044487812 */ /* 0x040fe200078ec0ff */
[----:B------:R-:W-:Y:S01]  /*4880*/  IMAD.U32 R68, R68, 0x10000, RZ ;  /* 0x0001000044447824 */ /* 0x000fe200078e00ff */
[----:B------:R-:W-:Y:S01]  /*4890*/  SHF.R.U32.HI R71, RZ, 0x10, R71 ;  /* 0x00000010ff477819 */ /* 0x000fe20000011647 */
[----:B------:R-:W-:Y:S01]  /*48a0*/  FMUL.FTZ R75, R80, R70 ;  /* 0x00000046504b7220 */ /* 0x000fe20000410000 */
[----:B------:R-:W-:Y:S01]  /*48b0*/  PRMT R29, R164, 0x5432, R74 ;  /* 0x00005432a41d7816 */ /* 0x000fe2000000004a */
[-C--:B------:R-:W-:Y:S01]  /*48c0*/  FMUL.FTZ R80, R80, R72.reuse ;  /* 0x0000004850507220 */ /* 0x080fe20000410000 */
[----:B------:R-:W-:Y:S01]  /*48d0*/  PRMT R71, R163, 0x5410, R71 ;  /* 0x00005410a3477816 */ /* 0x000fe20000000047 */
[C---:B------:R-:W-:Y:S01]  /*48e0*/  FFMA.FTZ R72, R73.reuse, R72, -R75 ;  /* 0x0000004849487223 */ /* 0x040fe2000001084b */
[C---:B------:R-:W-:Y:S01]  /*48f0*/  LOP3.LUT R75, R30.reuse, 0xffff0000, RZ, 0xc0, !PT ;  /* 0xffff00001e4b7812 */ /* 0x040fe200078ec0ff */
[----:B------:R-:W-:Y:S01]  /*4900*/  FFMA.FTZ R80, R73, R70, R80 ;  /* 0x0000004649507223 */ /* 0x000fe20000010050 */
[C---:B------:R-:W-:Y:S01]  /*4910*/  IMAD.U32 R73, R29.reuse, 0x10000, RZ ;  /* 0x000100001d497824 */ /* 0x040fe200078e00ff */
[----:B------:R-:W-:Y:S01]  /*4920*/  LOP3.LUT R29, R29, 0xffff0000, RZ, 0xc0, !PT ;  /* 0xffff00001d1d7812 */ /* 0x000fe200078ec0ff */
        /* <DEDUP_REMOVED lines=8> */
[----:B------:R-:W-:Y:S01]  /*49b0*/  LOP3.LUT R30, R31, 0xffff0000, RZ, 0xc0, !PT ;  /* 0xffff00001f1e7812 */ /* 0x000fe200078ec0ff */
[C---:B------:R-:W-:Y:S01]  /*49c0*/  IMAD.U32 R70, R28.reuse, 0x10000, RZ ;  /* 0x000100001c467824 */ /* 0x040fe200078e00ff */
[----:B------:R-:W-:Y:S01]  /*49d0*/  LOP3.LUT R28, R28, 0xffff0000, RZ, 0xc0, !PT ;  /* 0xffff00001c1c7812 */ /* 0x000fe200078ec0ff */
[----:B------:R-:W-:Y:S01]  /*49e0*/  IMAD.U32 R73, R69, 0x10000, RZ ;  /* 0x0001000045497824 */ /* 0x000fe200078e00ff */
[----:B------:R-:W-:Y:S01]  /*49f0*/  F2FP.BF16.F32.PACK_AB R74, R75, R74 ;  /* 0x0000004a4b4a723e */ /* 0x000fe200000010ff */
[----:B------:R-:W-:Y:S02]  /*4a00*/  IMAD.U32 R31, R31, 0x10000, RZ ;  /* 0x000100001f1f7824 */ /* 0x000fe400078e00ff */
[C---:B------:R-:W-:Y:S01]  /*4a10*/  FMUL.FTZ R69, R30.reuse, R71 ;  /* 0x000000471e457220 */ /* 0x040fe20000410000 */
[----:B------:R-:W-:-:S03]  /*4a20*/  FMUL.FTZ R30, R30, R29 ;  /* 0x0000001d1e1e7220 */ /* 0x000fc60000410000 */
[C---:B------:R-:W-:Y:S01]  /*4a30*/  FFMA.FTZ R69, R31.reuse, R29, -R69 ;  /* 0x0000001d1f457223 */ /* 0x040fe20000010845 */
[C---:B------:R-:W-:Y:S01]  /*4a40*/  FMUL.FTZ R29, R28.reuse, R73 ;  /* 0x000000491c1d7220 */ /* 0x040fe20000410000 */
[----:B------:R-:W-:Y:S01]  /*4a50*/  FFMA.FTZ R30, R31, R71, R30 ;  /* 0x000000471f1e7223 */ /* 0x000fe2000001001e */
[-C--:B------:R-:W-:Y:S02]  /*4a60*/  FMUL.FTZ R28, R28, R68.reuse ;  /* 0x000000441c1c7220 */ /* 0x080fe40000410000 */
[C---:B------:R-:W-:Y:S02]  /*4a70*/  FFMA.FTZ R29, R70.reuse, R68, -R29 ;  /* 0x00000044461d7223 */ /* 0x040fe4000001081d */
[----:B------:R-:W-:Y:S01]  /*4a80*/  FFMA.FTZ R28, R70, R73, R28 ;  /* 0x00000049461c7223 */ /* 0x000fe2000001001c */
[----:B------:R-:W-:-:S04]  /*4a90*/  F2FP.BF16.F32.PACK_AB R30, R30, R69 ;  /* 0x000000451e1e723e */ /* 0x000fc800000010ff */
[----:B------:R-:W-:Y:S01]  /*4aa0*/  F2FP.BF16.F32.PACK_AB R28, R28, R29 ;  /* 0x0000001d1c1c723e */ /* 0x000fe200000010ff */
[----:B------:R-:W-:Y:S02]  /*4ab0*/  IMAD.MOV.U32 R31, RZ, RZ, R30 ;  /* 0x000000ffff1f7224 */ /* 0x000fe400078e001e */
[----:B------:R-:W-:Y:S02]  /*4ac0*/  IMAD.MOV.U32 R30, RZ, RZ, R74 ;  /* 0x000000ffff1e7224 */ /* 0x000fe400078e004a */
[----:B------:R-:W-:-:S07]  /*4ad0*/  IMAD.MOV.U32 R29, RZ, RZ, R72 ;  /* 0x000000ffff1d7224 */ /* 0x000fce00078e0048 */
.L_x_1513:
[----:B------:R-:W-:Y:S05]  /*4ae0*/  BSYNC B3 ;  /* 0x0000000000037941 */ /* 0x000fea0003800000 */
.L_x_1512:
[----:B--2---:R4:W-:Y:S02]  /*4af0*/  STG.E.128 desc[UR46][R34.64+0xc0], R28 ;  /* 0x0000c01c22007986 */ /* 0x0049e4000c101d2e */
.L_x_1511:
[----:B------:R-:W-:Y:S05]  /*4b00*/  BSYNC B2 ;  /* 0x0000000000027941 */ /* 0x000fea0003800000 */
.L_x_1510:
        /* <DEDUP_REMOVED lines=9> */
[--C-:B------:R-:W-:Y:S01]  /*4ba0*/  SHF.R.U64 R69, R64, 0x10, R65.reuse ;  /* 0x0000001040457819 */ /* 0x100fe20000001241 */
[----:B------:R-:W-:Y:S01]  /*4bb0*/  IMAD.U32 R72, R28, 0x10000, RZ ;  /* 0x000100001c487824 */ /* 0x000fe200078e00ff */
[----:B------:R-:W-:Y:S01]  /*4bc0*/  SHF.R.U32.HI R71, RZ, 0x10, R65 ;  /* 0x00000010ff477819 */ /* 0x000fe20000011641 */
[----:B------:R-:W-:Y:S01]  /*4bd0*/  IMAD.U32 R65, R30, 0x10000, RZ ;  /* 0x000100001e417824 */ /* 0x000fe200078e00ff */
[----:B------:R-:W-:Y:S02]  /*4be0*/  SHF.R.U32.HI R67, RZ, 0x10, R67 ;  /* 0x00000010ff437819 */ /* 0x000fe40000011643 */
[----:B------:R-:W-:Y:S02]  /*4bf0*/  PRMT R68, R161, 0x5432, R68 ;  /* 0x00005432a1447816 */ /* 0x000fe40000000044 */
[----:B------:R-:W-:-:S02]  /*4c00*/  PRMT R69, R162, 0x5432, R69 ;  /* 0x00005432a2457816 */ /* 0x000fc40000000045 */
[----:B------:R-:W-:Y:S01]  /*4c10*/  LOP3.LUT R64, R31, 0xffff0000, RZ, 0xc0, !PT ;  /* 0xffff00001f407812 */ /* 0x000fe200078ec0ff */
[C---:B------:R-:W-:Y:S01]  /*4c20*/  IMAD.U32 R31, R29.reuse, 0x10000, RZ ;  /* 0x000100001d1f7824 */ /* 0x040fe200078e00ff */
[----:B------:R-:W-:Y:S02]  /*4c30*/  LOP3.LUT R80, R29, 0xffff0000, RZ, 0xc0, !PT ;  /* 0xffff00001d507812 */ /* 0x000fe400078ec0ff */
[----:B------:R-:W-:Y:S02]  /*4c40*/  PRMT R66, R162, 0x5410, R71 ;  /* 0x00005410a2427816 */ /* 0x000fe40000000047 */
[----:B------:R-:W-:Y:S02]  /*4c50*/  PRMT R67, R161, 0x5410, R67 ;  /* 0x00005410a1437816 */ /* 0x000fe40000000043 */
[----:B------:R-:W-:Y:S01]  /*4c60*/  LOP3.LUT R29, R68, 0xffff0000, RZ, 0xc0, !PT ;  /* 0xffff0000441d7812 */ /* 0x000fe200078ec0ff */
[----:B------:R-:W-:Y:S01]  /*4c70*/  IMAD.U32 R74, R66, 0x10000, RZ ;  /* 0x00010000424a7824 */ /* 0x000fe200078e00ff */
[----:B------:R-:W-:Y:S01]  /*4c80*/  LOP3.LUT R71, R69, 0xffff0000, RZ, 0xc0, !PT ;  /* 0xffff000045477812 */ /* 0x000fe200078ec0ff */
[C---:B------:R-:W-:Y:S01]  /*4c90*/  IMAD.U32 R73, R67.reuse, 0x10000, RZ ;  /* 0x0001000043497824 */ /* 0x040fe200078e00ff */
[----:B------:R-:W-:Y:S01]  /*4ca0*/  LOP3.LUT R67, R67, 0xffff0000, RZ, 0xc0, !PT ;  /* 0xffff000043437812 */ /* 0x000fe200078ec0ff */
[----:B------:R-:W-:Y:S01]  /*4cb0*/  FMUL.FTZ R75, R80, R29 ;  /* 0x0000001d504b7220 */ /* 0x000fe20000410000 */
[----:B------:R-:W-:Y:S01]  /*4cc0*/  LOP3.LUT R66, R66, 0xffff0000, RZ, 0xc0, !PT ;  /* 0xffff000042427812 */ /* 0x000fe200078ec0ff */
[----:B------:R-:W-:Y:S01]  /*4cd0*/  FMUL.FTZ R80, R80, R71 ;  /* 0x0000004750507220 */ /* 0x000fe20000410000 */
[----:B------:R-:W-:Y:S01]  /*4ce0*/  LOP3.LUT R28, R28, 0xffff0000, RZ, 0xc0, !PT ;  /* 0xffff00001c1c7812 */ /* 0x000fe200078ec0ff */
[----:B------:R-:W-:Y:S01]  /*4cf0*/  IMAD.U32 R68, R68, 0x10000, RZ ;  /* 0x0001000044447824 */ /* 0x000fe200078e00ff */
[----:B------:R-:W-:Y:S01]  /*4d00*/  LOP3.LUT R30, R30, 0xffff0000, RZ, 0xc0, !PT ;  /* 0xffff00001e1e7812 */ /* 0x000fe200078ec0ff */
[----:B------:R-:W-:Y:S01]  /*4d10*/  FFMA.FTZ R80, R31, R29, R80 ;  /* 0x0000001d1f507223 */ /* 0x000fe20000010050 */
[----:B------:R-:W-:Y:S01]  /*4d20*/  FMUL.FTZ R29, R64, R67 ;  /* 0x00000043401d7220 */ /* 0x000fe20000410000 */
[----:B------:R-:W-:-:S02]  /*4d30*/  IMAD.U32 R69, R69, 0x10000, RZ ;  /* 0x0001000045457824 */ /* 0x000fc400078e00ff */
[----:B------:R-:W-:Y:S01]  /*4d40*/  FMUL.FTZ R64, R64, R66 ;  /* 0x0000004240407220 */ /* 0x000fe20000410000 */
[----:B------:R-:W-:Y:S01]  /*4d50*/  FFMA.FTZ R75, R31, R71, -R75 ;  /* 0x000000471f4b7223 */ /* 0x000fe2000001084b */
[C---:B------:R-:W-:Y:S01]  /*4d60*/  FMUL.FTZ R31, R28.reuse, R68 ;  /* 0x000000441c1f7220 */ /* 0x040fe20000410000 */
[----:B------:R-:W-:Y:S01]  /*4d70*/  FMUL.FTZ R28, R28, R69 ;  /* 0x000000451c1c7220 */ /* 0x000fe20000410000 */
[C---:B------:R-:W-:Y:S01]  /*4d80*/  FFMA.FTZ R29, R70.reuse, R66, -R29 ;  /* 0x00000042461d7223 */ /* 0x040fe2000001081d */
[----:B------:R-:W-:Y:S01]  /*4d90*/  FFMA.FTZ R64, R70, R67, R64 ;  /* 0x0000004346407223 */ /* 0x000fe20000010040 */
[C---:B------:R-:W-:Y:S01]  /*4da0*/  FMUL.FTZ R81, R30.reuse, R73 ;  /* 0x000000491e517220 */ /* 0x040fe20000410000 */
[----:B------:R-:W-:Y:S01]  /*4db0*/  FMUL.FTZ R30, R30, R74 ;  /* 0x0000004a1e1e7220 */ /* 0x000fe20000410000 */
[C---:B------:R-:W-:Y:S01]  /*4dc0*/  FFMA.FTZ R31, R72.reuse, R69, -R31 ;  /* 0x00000045481f7223 */ /* 0x040fe2000001081f */
[----:B------:R-:W-:Y:S01]  /*4dd0*/  FFMA.FTZ R28, R72, R68, R28 ;  /* 0x00000044481c7223 */ /* 0x000fe2000001001c */
[----:B------:R-:W-:Y:S01]  /*4de0*/  F2FP.BF16.F32.PACK_AB R29, R64, R29 ;  /* 0x0000001d401d723e */ /* 0x000fe200000010ff */
[C---:B------:R-:W-:Y:S01]  /*4df0*/  FFMA.FTZ R81, R65.reuse, R74, -R81 ;  /* 0x0000004a41517223 */ /* 0x040fe20000010851 */
[----:B------:R-:W-:Y:S01]  /*4e00*/  FFMA.FTZ R30, R65, R73, R30 ;  /* 0x00000049411e7223 */ /* 0x000fe2000001001e */
[----:B------:R-:W-:-:S02]  /*4e10*/  F2FP.BF16.F32.PACK_AB R75, R80, R75 ;  /* 0x0000004b504b723e */ /* 0x000fc400000010ff */
[----:B------:R-:W-:Y:S01]  /*4e20*/  F2FP.BF16.F32.PACK_AB R28, R28, R31 ;  /* 0x0000001f1c1c723e */ /* 0x000fe200000010ff */
[----:B------:R-:W-:Y:S01]  /*4e30*/  IMAD.MOV.U32 R31, RZ, RZ, R29 ;  /* 0x000000ffff1f7224 */ /* 0x000fe200078e001d */
[----:B------:R-:W-:Y:S01]  /*4e40*/  F2FP.BF16.F32.PACK_AB R30, R30, R81 ;  /* 0x000000511e1e723e */ /* 0x000fe200000010ff */
[----:B------:R-:W-:-:S07]  /*4e50*/  IMAD.MOV.U32 R29, RZ, RZ, R75 ;  /* 0x000000ffff1d7224 */ /* 0x000fce00078e004b */
.L_x_1517:
[----:B------:R-:W-:Y:S05]  /*4e60*/  BSYNC B3 ;  /* 0x0000000000037941 */ /* 0x000fea0003800000 */
.L_x_1516:
[----:B--2---:R1:W-:Y:S02]  /*4e70*/  STG.E.128 desc[UR46][R34.64+0x100], R28 ;  /* 0x0001001c22007986 */ /* 0x0043e4000c101d2e */
.L_x_1515:
[----:B------:R-:W-:Y:S05]  /*4e80*/  BSYNC B2 ;  /* 0x0000000000027941 */ /* 0x000fea0003800000 */
.L_x_1514:
        /* <DEDUP_REMOVED lines=36> */
[----:B------:R-:W-:-:S02]  /*50d0*/  IMAD.U32 R31, R31, 0x10000, RZ ;  /* 0x000100001f1f7824 */ /* 0x000fc400078e00ff */
[C---:B------:R-:W-:Y:S01]  /*50e0*/  FMUL.FTZ R29, R62.reuse, R159 ;  /* 0x0000009f3e1d7220 */ /* 0x040fe20000410000 */
[----:B------:R-:W-:Y:S01]  /*50f0*/  FMUL.FTZ R63, R62, R64 ;  /* 0x000000403e3f7220 */ /* 0x000fe20000410000 */
[----:B------:R-:W-:Y:S01]  /*5100*/  FFMA.FTZ R70, R65, R66, -R70 ;  /* 0x0000004241467223 */ /* 0x000fe20000010846 */
[C---:B------:R-:W-:Y:S01]  /*5110*/  FMUL.FTZ R62, R28.reuse, R61 ;  /* 0x0000003d1c3e7220 */ /* 0x040fe20000410000 */
[----:B------:R-:W-:Y:S01]  /*5120*/  FMUL.FTZ R28, R28, R60 ;  /* 0x0000003c1c1c7220 */ /* 0x000fe20000410000 */
[C---:B------:R-:W-:Y:S01]  /*5130*/  FFMA.FTZ R29, R31.reuse, R64, -R29 ;  /* 0x000000401f1d7223 */ /* 0x040fe2000001081d */
[----:B------:R-:W-:Y:S01]  /*5140*/  FFMA.FTZ R64, R31, R159, R63 ;  /* 0x0000009f1f407223 */ /* 0x000fe2000001003f */
[C---:B------:R-:W-:Y:S01]  /*5150*/  FFMA.FTZ R62, R67.reuse, R60, -R62 ;  /* 0x0000003c433e7223 */ /* 0x040fe2000001083e */
[----:B------:R-:W-:Y:S01]  /*5160*/  FFMA.FTZ R61, R67, R61, R28 ;  /* 0x0000003d433d7223 */ /* 0x000fe2000001001c */
[----:B------:R-:W-:Y:S02]  /*5170*/  F2FP.BF16.F32.PACK_AB R70, R71, R70 ;  /* 0x000000464746723e */ /* 0x000fe400000010ff */
[----:B------:R-:W-:-:S02]  /*5180*/  F2FP.BF16.F32.PACK_AB R31, R64, R29 ;  /* 0x0000001d401f723e */ /* 0x000fc400000010ff */
[----:B------:R-:W-:Y:S01]  /*5190*/  F2FP.BF16.F32.PACK_AB R30, R30, R72 ;  /* 0x000000481e1e723e */ /* 0x000fe200000010ff */
[----:B------:R-:W-:Y:S01]  /*51a0*/  IMAD.MOV.U32 R29, RZ, RZ, R70 ;  /* 0x000000ffff1d7224 */ /* 0x000fe200078e0046 */
[----:B------:R-:W-:-:S07]  /*51b0*/  F2FP.BF16.F32.PACK_AB R28, R61, R62 ;  /* 0x0000003e3d1c723e */ /* 0x000fce00000010ff */
.L_x_1519:
[----:B------:R-:W-:Y:S05]  /*51c0*/  BSYNC B2 ;  /* 0x0000000000027941 */ /* 0x000fea0003800000 */
.L_x_1518:
[----:B--2---:R1:W-:Y:S02]  /*51d0*/  STG.E.128 desc[UR46][R34.64+0x140], R28 ;  /* 0x0001401c22007986 */ /* 0x0043e4000c101d2e */
.L_x_1497:
[----:B------:R-:W-:Y:S05]  /*51e0*/  BSYNC B1 ;  /* 0x0000000000017941 */ /* 0x000fea0003800000 */
.L_x_1496:
        /* <DEDUP_REMOVED lines=26> */
[----:B------:R-:W-:Y:S01]  /*5390*/  LOP3.LUT R30, R31, 0xffff0000, RZ, 0xc0, !PT ;  /* 0xffff00001f1e7812 */ /* 0x000fe200078ec0ff */
[C---:B------:R-:W-:Y:S01]  /*53a0*/  FMUL.FTZ R66, R59.reuse, R64 ;  /* 0x000000403b427220 */ /* 0x040fe20000410000 */
[----:B------:R-:W-:Y:S01]  /*53b0*/  LOP3.LUT R160, R160, 0xffff0000, RZ, 0xc0, !PT ;  /* 0xffff0000a0a07812 */ /* 0x000fe200078ec0ff */
[----:B------:R-:W-:Y:S01]  /*53c0*/  FMUL.FTZ R63, R59, R62 ;  /* 0x0000003e3b3f7220 */ /* 0x000fe20000410000 */
[----:B------:R-:W-:Y:S01]  /*53d0*/  LOP3.LUT R157, R157, 0xffff0000, RZ, 0xc0, !PT ;  /* 0xffff00009d9d7812 */ /* 0x000fe200078ec0ff */
[----:B------:R-:W-:Y:S01]  /*53e0*/  IMAD.U32 R58, R58, 0x10000, RZ ;  /* 0x000100003a3a7824 */ /* 0x000fe200078e00ff */
[----:B------:R-:W-:Y:S01]  /*53f0*/  LOP3.LUT R59, R28, 0xffff0000, RZ, 0xc0, !PT ;  /* 0xffff00001c3b7812 */ /* 0x000fe200078ec0ff */
[----:B------:R-:W-:-:S02]  /*5400*/  IMAD.U32 R56, R56, 0x10000, RZ ;  /* 0x0001000038387824 */ /* 0x000fc400078e00ff */
[C---:B------:R-:W-:Y:S01]  /*5410*/  FFMA.FTZ R60, R34.reuse, R60, -R65 ;  /* 0x0000003c223c7223 */ /* 0x040fe20000010841 */
[----:B------:R-:W-:Y:S01]  /*5420*/  FFMA.FTZ R35, R34, R57, R35 ;  /* 0x0000003922237223 */ /* 0x000fe20000010023 */
[C---:B------:R-:W-:Y:S01]  /*5430*/  FMUL.FTZ R34, R30.reuse, R160 ;  /* 0x000000a01e227220 */ /* 0x040fe20000410000 */
[-C--:B------:R-:W-:Y:S01]  /*5440*/  FMUL.FTZ R57, R30, R157.reuse ;  /* 0x0000009d1e397220 */ /* 0x080fe20000410000 */
[C---:B------:R-:W-:Y:S01]  /*5450*/  FMUL.FTZ R30, R59.reuse, R58 ;  /* 0x0000003a3b1e7220 */ /* 0x040fe20000410000 */
[----:B------:R-:W-:Y:S02]  /*5460*/  IMAD.U32 R29, R28, 0x10000, RZ ;  /* 0x000100001c1d7824 */ /* 0x000fe400078e00ff */
[----:B------:R-:W-:Y:S01]  /*5470*/  FMUL.FTZ R59, R59, R56 ;  /* 0x000000383b3b7220 */ /* 0x000fe20000410000 */
[----:B------:R-:W-:Y:S02]  /*5480*/  IMAD.U32 R31, R31, 0x10000, RZ ;  /* 0x000100001f1f7824 */ /* 0x000fe400078e00ff */
[C---:B------:R-:W-:Y:S01]  /*5490*/  FFMA.FTZ R28, R61.reuse, R62, -R66 ;  /* 0x0000003e3d1c7223 */ /* 0x040fe20000010842 */
[----:B------:R-:W-:Y:S01]  /*54a0*/  FFMA.FTZ R61, R61, R64, R63 ;  /* 0x000000403d3d7223 */ /* 0x000fe2000001003f */
        /* <DEDUP_REMOVED lines=9> */
.L_x_1524:
[----:B------:R-:W-:Y:S05]  /*5540*/  BSYNC B2 ;  /* 0x0000000000027941 */ /* 0x000fea0003800000 */
.L_x_1523:
[----:B--2---:R1:W-:Y:S02]  /*5550*/  STG.E.128 desc[UR46][R32.64], R28 ;  /* 0x0000001c20007986 */ /* 0x0043e4000c101d2e */
.L_x_1522:
[----:B------:R-:W-:Y:S05]  /*5560*/  BSYNC B1 ;  /* 0x0000000000017941 */ /* 0x000fea0003800000 */
.L_x_1521:
        /* <DEDUP_REMOVED lines=10> */
[----:B------:R-:W-:Y:S01]  /*5610*/  SHF.R.U64 R53, R54, 0x10, R55 ;  /* 0x0000001036357819 */ /* 0x000fe20000001237 */
[----:B------:R-:W-:Y:S01]  /*5620*/  IMAD.U32 R54, R29, 0x10000, RZ ;  /* 0x000100001d367824 */ /* 0x000fe200078e00ff */
[C---:B------:R-:W-:Y:S02]  /*5630*/  PRMT R35, R155.reuse, 0x5410, R58 ;  /* 0x000054109b237816 */ /* 0x040fe4000000003a */
[----:B------:R-:W-:Y:S02]  /*5640*/  PRMT R155, R155, 0x5432, R56 ;  /* 0x000054329b9b7816 */ /* 0x000fe40000000038 */
[----:B------:R-:W-:-:S02]  /*5650*/  PRMT R56, R156, 0x5410, R53 ;  /* 0x000054109c387816 */ /* 0x000fc40000000035 */
[----:B------:R-:W-:Y:S01]  /*5660*/  SHF.R.U32.HI R55, RZ, 0x10, R55 ;  /* 0x00000010ff377819 */ /* 0x000fe20000011637 */
[----:B------:R-:W-:Y:S01]  /*5670*/  IMAD.U32 R57, R155, 0x10000, RZ ;  /* 0x000100009b397824 */ /* 0x000fe200078e00ff */
[----:B------:R-:W-:Y:S01]  /*5680*/  LOP3.LUT R53, R29, 0xffff0000, RZ, 0xc0, !PT ;  /* 0xffff00001d357812 */ /* 0x000fe200078ec0ff */
[----:B------:R-:W-:Y:S01]  /*5690*/  IMAD.U32 R29, R28, 0x10000, RZ ;  /* 0x000100001c1d7824 */ /* 0x000fe200078e00ff */
[C---:B------:R-:W-:Y:S01]  /*56a0*/  LOP3.LUT R58, R56.reuse, 0xffff0000, RZ, 0xc0, !PT ;  /* 0xffff0000383a7812 */ /* 0x040fe200078ec0ff */
[----:B------:R-:W-:Y:S01]  /*56b0*/  IMAD.U32 R56, R56, 0x10000, RZ ;  /* 0x0001000038387824 */ /* 0x000fe200078e00ff */
[----:B------:R-:W-:Y:S02]  /*56c0*/  PRMT R156, R156, 0x5432, R55 ;  /* 0x000054329c9c7816 */ /* 0x000fe40000000037 */
[----:B------:R-:W-:Y:S01]  /*56d0*/  LOP3.LUT R55, R35, 0xffff0000, RZ, 0xc0, !PT ;  /* 0xffff000023377812 */ /* 0x000fe200078ec0ff */
[----:B------:R-:W-:Y:S01]  /*56e0*/  FMUL.FTZ R61, R53, R58 ;  /* 0x0000003a353d7220 */ /* 0x000fe20000410000 */
[----:B------:R-:W-:Y:S01]  /*56f0*/  LOP3.LUT R52, R30, 0xffff0000, RZ, 0xc0, !PT ;  /* 0xffff00001e347812 */ /* 0x000fe200078ec0ff */
[----:B------:R-:W-:Y:S01]  /*5700*/  IMAD.U32 R59, R156, 0x10000, RZ ;  /* 0x000100009c3b7824 */ /* 0x000fe200078e00ff */
[----:B------:R-:W-:Y:S01]  /*5710*/  LOP3.LUT R30, R31, 0xffff0000, RZ, 0xc0, !PT ;  /* 0xffff00001f1e7812 */ /* 0x000fe200078ec0ff */
[-C--:B------:R-:W-:Y:S01]  /*5720*/  FMUL.FTZ R63, R53, R55.reuse ;  /* 0x00000037353f7220 */ /* 0x080fe20000410000 */
[----:B------:R-:W-:Y:S01]  /*5730*/  LOP3.LUT R53, R28, 0xffff0000, RZ, 0xc0, !PT ;  /* 0xffff00001c357812 */ /* 0x000fe200078ec0ff */
[----:B------:R-:W-:Y:S01]  /*5740*/  FFMA.FTZ R28, R54, R55, -R61 ;  /* 0x00000037361c7223 */ /* 0x000fe2000001083d */
[----:B------:R-:W-:Y:S01]  /*5750*/  LOP3.LUT R156, R156, 0xffff0000, RZ, 0xc0, !PT ;  /* 0xffff00009c9c7812 */ /* 0x000fe200078ec0ff */
[C---:B------:R-:W-:Y:S01]  /*5760*/  FMUL.FTZ R65, R52.reuse, R59 ;  /* 0x0000003b34417220 */ /* 0x040fe20000410000 */
        /* <DEDUP_REMOVED lines=20> */
.L_x_1528:
[----:B------:R-:W-:Y:S05]  /*58b0*/  BSYNC B2 ;  /* 0x0000000000027941 */ /* 0x000fea0003800000 */
.L_x_1527:
[----:B--2---:R1:W-:Y:S02]  /*58c0*/  STG.E.128 desc[UR46][R32.64+0x40], R28 ;  /* 0x0000401c20007986 */ /* 0x0043e4000c101d2e */
.L_x_1526:
[----:B------:R-:W-:Y:S05]  /*58d0*/  BSYNC B1 ;  /* 0x0000000000017941 */ /* 0x000fea0003800000 */
.L_x_1525:
        /* <DEDUP_REMOVED lines=9> */
[----:B------:R-:W-:Y:S02]  /*5970*/  SHF.R.U64 R54, R50, 0x10, R51 ;  /* 0x0000001032367819 */ /* 0x000fe40000001233 */
[----:B------:R-:W-:Y:S02]  /*5980*/  SHF.R.U32.HI R35, RZ, 0x10, R49 ;  /* 0x00000010ff237819 */ /* 0x000fe40000011631 */
[----:B------:R-:W-:Y:S02]  /*5990*/  PRMT R50, R154, 0x5432, R53 ;  /* 0x000054329a327816 */ /* 0x000fe40000000035 */
[----:B------:R-:W-:Y:S02]  /*59a0*/  SHF.R.U32.HI R52, RZ, 0x10, R51 ;  /* 0x00000010ff347819 */ /* 0x000fe40000011633 */
        /* <DEDUP_REMOVED lines=12> */
[----:B------:R-:W-:Y:S01]  /*5a70*/  FMUL.FTZ R56, R35, R54 ;  /* 0x0000003623387220 */ /* 0x000fe20000410000 */
[----:B------:R-:W-:-:S02]  /*5a80*/  IMAD.U32 R31, R29, 0x10000, RZ ;  /* 0x000100001d1f7824 */ /* 0x000fc400078e00ff */
[-C--:B------:R-:W-:Y:S01]  /*5a90*/  FMUL.FTZ R35, R35, R52.reuse ;  /* 0x0000003423237220 */ /* 0x080fe20000410000 */
[----:B------:R-:W-:Y:S01]  /*5aa0*/  FMUL.FTZ R57, R49, R55 ;  /* 0x0000003731397220 */ /* 0x000fe20000410000 */
[----:B------:R-:W-:Y:S02]  /*5ab0*/  IMAD.U32 R29, R28, 0x10000, RZ ;  /* 0x000100001c1d7824 */ /* 0x000fe400078e00ff */
[C---:B------:R-:W-:Y:S01]  /*5ac0*/  FFMA.FTZ R56, R31.reuse, R52, -R56 ;  /* 0x000000341f387223 */ /* 0x040fe20000010838 */
[----:B------:R-:W-:Y:S01]  /*5ad0*/  FFMA.FTZ R35, R31, R54, R35 ;  /* 0x000000361f237223 */ /* 0x000fe20000010023 */
[-C--:B------:R-:W-:Y:S01]  /*5ae0*/  FMUL.FTZ R49, R49, R51.reuse ;  /* 0x0000003331317220 */ /* 0x080fe20000410000 */
[----:B------:R-:W-:Y:S01]  /*5af0*/  LOP3.LUT R153, R153, 0xffff0000, RZ, 0xc0, !PT ;  /* 0xffff000099997812 */ /* 0x000fe200078ec0ff */
[----:B------:R-:W-:Y:S01]  /*5b00*/  FFMA.FTZ R57, R48, R51, -R57 ;  /* 0x0000003330397223 */ /* 0x000fe20000010839 */
[----:B------:R-:W-:Y:S01]  /*5b10*/  LOP3.LUT R31, R154, 0xffff0000, RZ, 0xc0, !PT ;  /* 0xffff00009a1f7812 */ /* 0x000fe200078ec0ff */
[----:B------:R-:W-:Y:S01]  /*5b20*/  IMAD.U32 R50, R50, 0x10000, RZ ;  /* 0x0001000032327824 */ /* 0x000fe200078e00ff */
        /* <DEDUP_REMOVED lines=14> */
[----:B------:R-:W-:-:S07]  /*5c10*/  IMAD.MOV.U32 R29, RZ, RZ, R35 ;  /* 0x000000ffff1d7224 */ /* 0x000fce00078e0023 */
.L_x_1532:
[----:B------:R-:W-:Y:S05]  /*5c20*/  BSYNC B2 ;  /* 0x0000000000027941 */ /* 0x000fea0003800000 */
.L_x_1531:
[----:B--2---:R1:W-:Y:S02]  /*5c30*/  STG.E.128 desc[UR46][R32.64+0x80], R28 ;  /* 0x0000801c20007986 */ /* 0x0043e4000c101d2e */
.L_x_1530:
[----:B------:R-:W-:Y:S05]  /*5c40*/  BSYNC B1 ;  /* 0x0000000000017941 */ /* 0x000fea0003800000 */
.L_x_1529:
        /* <DEDUP_REMOVED lines=53> */
.L_x_1536:
[----:B------:R-:W-:Y:S05]  /*5fa0*/  BSYNC B2 ;  /* 0x0000000000027941 */ /* 0x000fea0003800000 */
.L_x_1535:
[----:B--2---:R1:W-:Y:S02]  /*5fb0*/  STG.E.128 desc[UR46][R32.64+0xc0], R28 ;  /* 0x0000c01c20007986 */ /* 0x0043e4000c101d2e */
.L_x_1534:
[----:B------:R-:W-:Y:S05]  /*5fc0*/  BSYNC B1 ;  /* 0x0000000000017941 */ /* 0x000fea0003800000 */
.L_x_1533:
        /* <DEDUP_REMOVED lines=53> */
.L_x_1540:
[----:B------:R-:W-:Y:S05]  /*6320*/  BSYNC B2 ;  /* 0x0000000000027941 */ /* 0x000fea0003800000 */
.L_x_1539:
[----:B--2---:R1:W-:Y:S02]  /*6330*/  STG.E.128 desc[UR46][R32.64+0x100], R28 ;  /* 0x0001001c20007986 */ /* 0x0043e4000c101d2e */
.L_x_1538:
[----:B------:R-:W-:Y:S05]  /*6340*/  BSYNC B1 ;  /* 0x0000000000017941 */ /* 0x000fea0003800000 */
.L_x_1537:
        /* <DEDUP_REMOVED lines=52> */
.L_x_1542:
[----:B------:R-:W-:Y:S05]  /*6690*/  BSYNC B1 ;  /* 0x0000000000017941 */ /* 0x000fea0003800000 */
.L_x_1541:
[----:B--2---:R1:W-:Y:S01]  /*66a0*/  STG.E.128 desc[UR46][R32.64+0x140], R28 ;  /* 0x0001401c20007986 */ /* 0x0043e2000c101d2e */
[----:B------:R-:W-:Y:S05]  /*66b0*/  BRA `(.L_x_1520) ;  /* 0x0000004000307947 */ /* 0x000fea0003800000 */
.L_x_1488:
        /* <DEDUP_REMOVED lines=22> */
[----:B------:R-:W-:Y:S02]  /*6820*/  LEA R52, P2, R28, UR4, 0x1 ;  /* 0x000000041c347c11 */ /* 0x000fe4000f8408ff */
[----:B------:R-:W-:-:S02]  /*6830*/  CS2R R48, SRZ ;  /* 0x0000000000307805 */ /* 0x000fc4000001ff00 */
        /* <DEDUP_REMOVED lines=23> */
.L_x_1544:
[----:B------:R-:W-:Y:S05]  /*69b0*/  BSYNC B1 ;  /* 0x0000000000017941 */ /* 0x000fea0003800000 */
.L_x_1543:
[----:B------:R-:W-:Y:S01]  /*69c0*/  ISETP.GE.AND P3, PT, R220, R85, PT ;  /* 0x00000055dc00720c */ /* 0x000fe20003f66270 */
[----:B------:R-:W-:Y:S01]  /*69d0*/  BSSY B1, `(.L_x_1545) ;  /* 0x000002e000017945 */ /* 0x000fe20003800000 */
[----:B0-----:R-:W-:Y:S02]  /*69e0*/  CS2R R52, SRZ ;  /* 0x0000000000347805 */ /* 0x001fe4000001ff00 */
        /* <DEDUP_REMOVED lines=44> */
.L_x_1546:
[----:B------:R-:W-:Y:S05]  /*6cb0*/  BSYNC B1 ;  /* 0x0000000000017941 */ /* 0x000fea0003800000 */
.L_x_1545:
[----:B0-----:R-:W-:Y:S01]  /*6cc0*/  IMAD.MOV.U32 R76, RZ, RZ, R28 ;  /* 0x000000ffff4c7224 */ /* 0x001fe200078e001c */
        /* <DEDUP_REMOVED lines=8> */
[----:B------:R-:W-:Y:S01]  /*6d50*/  ISETP.NE.AND P2, PT, R200, 0x3, PT ;  /* 0x00000003c800780c */ /* 0x000fe20003f45270 */
        /* <DEDUP_REMOVED lines=71> */
.L_x_1547:
[----:B------:R-:W-:Y:S01]  /*71d0*/  IMAD R86, R17, 0x8, R16 ;  /* 0x0000000811567824 */ /* 0x000fe200078e0210 */
[----:B------:R-:W-:Y:S01]  /*71e0*/  SHF.L.U32 R87, R202, 0x1f, RZ ;  /* 0x0000001fca577819 */ /* 0x000fe200000006ff */
[----:B------:R-:W0:Y:S01]  /*71f0*/  LDC R145, c[0x0][0x2f4] ;  /* 0x0000bd00ff917b82 */ /* 0x000e220000000800 */
[----:B------:R-:W-:Y:S01]  /*7200*/  BSSY B1, `(.L_x_1548) ;  /* 0x0000005000017945 */ /* 0x000fe20003800000 */
[----:B------:R-:W-:Y:S01]  /*7210*/  IMAD.MOV.U32 R125, RZ, RZ, R80 ;  /* 0x000000ffff7d7224 */ /* 0x000fe200078e0050 */
[----:B------:R-:W1:Y:S05]  /*7220*/  SYNCS.PHASECHK.TRANS64.TRYWAIT P5, [R86+URZ+0x30890], R87 ;  /* 0x03089057560075a7 */ /* 0x000e6a00080a017f */
[----:B------:R-:W2:Y:S01]  /*7230*/  LDC.64 R126, c[0x0][0x300] ;  /* 0x0000c000ff7e7b82 */ /* 0x000ea20000000a00 */
[----:B-1----:R-:W-:Y:S05]  /*7240*/  @!P5 BRA `(.L_x_1549) ;  /* 0x0000025c00ecd947 */ /* 0x002fea0003800000 */
.L_x_1948:
[----:B------:R-:W-:Y:S05]  /*7250*/  BSYNC B1 ;  /* 0x0000000000017941 */ /* 0x000fea0003800000 */
.L_x_1548:
        /* <DEDUP_REMOVED lines=124> */
.L_x_1555:
[----:B------:R-:W-:Y:S05]  /*7a20*/  BSYNC B3 ;  /* 0x0000000000037941 */ /* 0x000fea0003800000 */
.L_x_1554:
        /* <DEDUP_REMOVED lines=12> */
.L_x_1553:
[----:B------:R-:W-:Y:S05]  /*7af0*/  BSYNC B2 ;  /* 0x0000000000027941 */ /* 0x000fea0003800000 */
.L_x_1552:
        /* <DEDUP_REMOVED lines=116> */
.L_x_1559:
[----:B------:R-:W-:Y:S05]  /*8240*/  BSYNC B3 ;  /* 0x0000000000037941 */ /* 0x000fea0003800000 */
.L_x_1558:
        /* <DEDUP_REMOVED lines=12> */
.L_x_1557:
[----:B------:R-:W-:Y:S05]  /*8310*/  BSYNC B2 ;  /* 0x0000000000027941 */ /* 0x000fea0003800000 */
.L_x_1556:
[----:B------:R-:W-:-:S13]  /*8320*/  ISETP.NE.AND P4, PT, R15, RZ, PT ;  /* 0x000000ff0f00720c */ /* 0x000fda0003f85270 */
[----:B------:R-:W-:Y:S05]  /*8330*/  @!P4 BRA `(.L_x_1551) ;  /* 0x0000000400fcc947 */ /* 0x000fea0003800000 */
[----:B------:R-:W-:Y:S01]  /*8340*/  LOP3.LUT P6, RZ, R18, 0x1, RZ, 0xc0, !PT ;  /* 0x0000000112ff7812 */ /* 0x000fe200078cc0ff */
[----:B------:R-:W-:Y:S01]  /*8350*/  BSSY B2, `(.L_x_1560) ;  /* 0x0000073000027945 */ /* 0x000fe20003800000 */
[----:B------:R-:W-:Y:S02]  /*8360*/  IADD3 R44, P4, P5, R104, R128, R12 ;  /* 0x00000080682c7210 */ /* 0x000fe40007d9e00c */
[----:B---3--:R-:W-:Y:S02]  /*8370*/  SEL R32, R130, R148, !P6 ;  /* 0x0000009482207207 */ /* 0x008fe40007000000 */
[----:B------:R-:W-:Y:S02]  /*8380*/  IADD3.X R45, R4, R152, R114, P4, P5 ;  /* 0x00000098042d7210 */ /* 0x000fe400027ea472 */
[----:B------:R-:W-:Y:S02]  /*8390*/  SHF.R.S32.HI R33, RZ, 0x1f, R32 ;  /* 0x0000001fff217819 */ /* 0x000fe40000011420 */
[----:B------:R-:W-:-:S02]  /*83a0*/  ISETP.GE.AND P4, PT, R199, R121, PT ;  /* 0x00000079c700720c */ /* 0x000fc40003f86270 */
        /* <DEDUP_REMOVED lines=11> */
[----:B--2---:R-:W-:Y:S02]  /*8460*/  IMAD R36, R17, 0x4800, R33 ;  /* 0x0000480011247824 */ /* 0x004fe400078e0221 */
[--C-:B------:R-:W-:Y:S02]  /*8470*/  IMAD R32, R32, 0x2, R16.reuse ;  /* 0x0000000220207824 */ /* 0x100fe400078e0210 */
[----:B------:R-:W-:-:S04]  /*8480*/  IMAD R36, R36, 0x2, R16 ;  /* 0x0000000224247824 */ /* 0x000fc800078e0210 */
[----:B------:R-:W0:Y:S04]  /*8490*/  LDS.128 R32, [R32+0x1e400] ;  /* 0x01e4000020207984 */ /* 0x000e280000000c00 */
[----:B------:R-:W2:Y:S01]  /*84a0*/  LDS.128 R36, [R36+0x1e400] ;  /* 0x01e4000024247984 */ /* 0x000ea20000000c00 */
[----:B------:R-:W-:Y:S05]  /*84b0*/  @P4 BRA `(.L_x_1561) ;  /* 0x0000000400704947 */ /* 0x000fea0003800000 */
[----:B------:R-:W-:Y:S01]  /*84c0*/  SHF.R.U32.HI R48, RZ, 0x10, R41 ;  /* 0x00000010ff307819 */ /* 0x000fe20000011629 */
[----:B--2---:R-:W-:Y:S01]  /*84d0*/  IMAD.U32 R76, R37, 0x10000, RZ ;  /* 0x00010000254c7824 */ /* 0x004fe200078e00ff */
[----:B------:R-:W-:Y:S01]  /*84e0*/  SHF.R.U32.HI R47, RZ, 0x10, R29 ;  /* 0x00000010ff2f7819 */ /* 0x000fe2000001161d */
[----:B0-----:R-:W-:Y:S01]  /*84f0*/  IMAD.U32 R49, R33, 0x10000, RZ ;  /* 0x0001000021317824 */ /* 0x001fe200078e00ff */
[C---:B------:R-:W-:Y:S01]  /*8500*/  PRMT R48, R174.reuse, 0x5410, R48 ;  /* 0x00005410ae307816 */ /* 0x040fe20000000030 */
[----:B------:R-:W-:Y:S01]  /*8510*/  IMAD.U32 R79, R39, 0x10000, RZ ;  /* 0x00010000274f7824 */ /* 0x000fe200078e00ff */
[----:B------:R-:W-:Y:S02]  /*8520*/  PRMT R47, R174, 0x5432, R47 ;  /* 0x00005432ae2f7816 */ /* 0x000fe4000000002f */
[----:B------:R-:W-:Y:S01]  /*8530*/  LOP3.LUT R37, R37, 0xffff0000, RZ, 0xc0, !PT ;  /* 0xffff000025257812 */ /* 0x000fe200078ec0ff */
[C---:B------:R-:W-:Y:S01]  /*8540*/  IMAD.U32 R51, R48.reuse, 0x10000, RZ ;  /* 0x0001000030337824 */ /* 0x040fe200078e00ff */
[----:B------:R-:W-:Y:S01]  /*8550*/  LOP3.LUT R48, R48, 0xffff0000, RZ, 0xc0, !PT ;  /* 0xffff000030307812 */ /* 0x000fe200078ec0ff */
[C---:B------:R-:W-:Y:S01]  /*8560*/  IMAD.U32 R50, R47.reuse, 0x10000, RZ ;  /* 0x000100002f327824 */ /* 0x040fe200078e00ff */
[----:B------:R-:W-:Y:S01]  /*8570*/  LOP3.LUT R47, R47, 0xffff0000, RZ, 0xc0, !PT ;  /* 0xffff00002f2f7812 */ /* 0x000fe200078ec0ff */
[CC--:B------:R-:W-:Y:S01]  /*8580*/  FMUL.FTZ R77, R76.reuse, R51.reuse ;  /* 0x000000334c4d7220 */ /* 0x0c0fe20000410000 */
[----:B------:R-:W-:Y:S01]  /*8590*/  LOP3.LUT R33, R33, 0xffff0000, RZ, 0xc0, !PT ;  /* 0xffff000021217812 */ /* 0x000fe200078ec0ff */
[-C--:B------:R-:W-:Y:S01]  /*85a0*/  FMUL.FTZ R76, R76, R50.reuse ;  /* 0x000000324c4c7220 */ /* 0x080fe20000410000 */
[----:B------:R-:W-:Y:S01]  /*85b0*/  LOP3.LUT R39, R39, 0xffff0000, RZ, 0xc0, !PT ;  /* 0xffff000027277812 */ /* 0x000fe200078ec0ff */
[C---:B------:R-:W-:Y:S01]  /*85c0*/  FFMA.FTZ R50, R49.reuse, R50, -R77 ;  /* 0x0000003231327223 */ /* 0x040fe2000001084d */
[----:B------:R-:W-:Y:S01]  /*85d0*/  SHF.R.U64 R40, R40, 0x10, R41 ;  /* 0x0000001028287819 */ /* 0x000fe20000001229 */
[----:B------:R-:W-:Y:S01]  /*85e0*/  FFMA.FTZ R49, R49, R51, R76 ;  /* 0x0000003331317223 */ /* 0x000fe2000001004c */
[C---:B------:R-:W-:Y:S01]  /*85f0*/  FMUL.FTZ R51, R37.reuse, R48 ;  /* 0x0000003025337220 */ /* 0x040fe20000410000 */
[----:B------:R-:W-:Y:S01]  /*8600*/  FMUL.FTZ R37, R37, R47 ;  /* 0x0000002f25257220 */ /* 0x000fe20000410000 */
[----:B------:R-:W-:-:S02]  /*8610*/  SHF.R.U64 R28, R28, 0x10, R29 ;  /* 0x000000101c1c7819 */ /* 0x000fc4000000121d */
[C---:B------:R-:W-:Y:S01]  /*8620*/  FFMA.FTZ R47, R33.reuse, R47, -R51 ;  /* 0x0000002f212f7223 */ /* 0x040fe20000010833 */
[----:B------:R-:W-:Y:S01]  /*8630*/  FFMA.FTZ R33, R33, R48, R37 ;  /* 0x0000003021217223 */ /* 0x000fe20000010025 */
[----:B------:R-:W-:Y:S01]  /*8640*/  SHF.R.U32.HI R37, RZ, 0x10, R43 ;  /* 0x00000010ff257819 */ /* 0x000fe2000001162b */
[----:B------:R-:W-:Y:S01]  /*8650*/  IMAD.U32 R51, R35, 0x10000, RZ ;  /* 0x0001000023337824 */ /* 0x000fe200078e00ff */
[----:B------:R-:W-:Y:S02]  /*8660*/  SHF.R.U32.HI R48, RZ, 0x10, R31 ;  /* 0x00000010ff307819 */ /* 0x000fe4000001161f */
[C---:B------:R-:W-:Y:S02]  /*8670*/  PRMT R37, R173.reuse, 0x5410, R37 ;  /* 0x00005410ad257816 */ /* 0x040fe40000000025 */
[----:B------:R-:W-:Y:S02]  /*8680*/  PRMT R48, R173, 0x5432, R48 ;  /* 0x00005432ad307816 */ /* 0x000fe40000000030 */
[----:B------:R-:W-:Y:S01]  /*8690*/  LOP3.LUT R29, R35, 0xffff0000, RZ, 0xc0, !PT ;  /* 0xffff0000231d7812 */ /* 0x000fe200078ec0ff */
[C---:B------:R-:W-:Y:S01]  /*86a0*/  IMAD.U32 R76, R37.reuse, 0x10000, RZ ;  /* 0x00010000254c7824 */ /* 0x040fe200078e00ff */
[----:B------:R-:W-:Y:S01]  /*86b0*/  LOP3.LUT R37, R37, 0xffff0000, RZ, 0xc0, !PT ;  /* 0xffff000025257812 */ /* 0x000fe200078ec0ff */
[C---:B------:R-:W-:Y:S01]  /*86c0*/  IMAD.U32 R77, R48.reuse, 0x10000, RZ ;  /* 0x00010000304d7824 */ /* 0x040fe200078e00ff */
[----:B------:R-:W-:Y:S01]  /*86d0*/  LOP3.LUT R48, R48, 0xffff0000, RZ, 0xc0, !PT ;  /* 0xffff000030307812 */ /* 0x000fe200078ec0ff */
[----:B------:R-:W-:Y:S01]  /*86e0*/  FMUL.FTZ R78, R79, R76 ;  /* 0x0000004c4f4e7220 */ /* 0x000fe20000410000 */
[----:B------:R-:W-:Y:S01]  /*86f0*/  PRMT R40, R171, 0x5410, R40 ;  /* 0x00005410ab287816 */ /* 0x000fe20000000028 */
[----:B------:R-:W-:Y:S01]  /*8700*/  FMUL.FTZ R35, R39, R37 ;  /* 0x0000002527237220 */ /* 0x000fe20000410000 */
[-C--:B------:R-:W-:Y:S01]  /*8710*/  FMUL.FTZ R79, R79, R77.reuse ;  /* 0x0000004d4f4f7220 */ /* 0x080fe20000410000 */
[----:B------:R-:W-:Y:S01]  /*8720*/  FMUL.FTZ R39, R39, R48 ;  /* 0x0000003027277220 */ /* 0x000fe20000410000 */
[----:B------:R-:W-:Y:S01]  /*8730*/  PRMT R28, R171, 0x5432, R28 ;  /* 0x00005432ab1c7816 */ /* 0x000fe2000000001c */
[C---:B------:R-:W-:Y:S01]  /*8740*/  FFMA.FTZ R78, R51.reuse, R77, -R78 ;  /* 0x0000004d334e7223 */ /* 0x040fe2000001084e */
[----:B------:R-:W-:Y:S01]  /*8750*/  FFMA.FTZ R79, R51, R76, R79 ;  /* 0x0000004c334f7223 */ /* 0x000fe2000001004f */
[----:B------:R-:W-:Y:S01]  /*8760*/  FFMA.FTZ R39, R29, R37, R39 ;  /* 0x000000251d277223 */ /* 0x000fe20000010027 */
[----:B------:R-:W-:-:S02]  /*8770*/  IMAD.U32 R51, R36, 0x10000, RZ ;  /* 0x0001000024337824 */ /* 0x000fc400078e00ff */
[----:B------:R-:W-:Y:S01]  /*8780*/  FFMA.FTZ R35, R29, R48, -R35 ;  /* 0x000000301d237223 */ /* 0x000fe20000010823 */
[----:B------:R-:W-:Y:S01]  /*8790*/  IMAD.U32 R37, R40, 0x10000, RZ ;  /* 0x0001000028257824 */ /* 0x000fe200078e00ff */
[----:B------:R-:W-:Y:S01]  /*87a0*/  LOP3.LUT R36, R36, 0xffff0000, RZ, 0xc0, !PT ;  /* 0xffff000024247812 */ /* 0x000fe200078ec0ff */
[----:B------:R-:W-:Y:S01]  /*87b0*/  IMAD.U32 R41, R28, 0x10000, RZ ;  /* 0x000100001c297824 */ /* 0x000fe200078e00ff */
[----:B------:R-:W-:Y:S01]  /*87c0*/  LOP3.LUT R40, R40, 0xffff0000, RZ, 0xc0, !PT ;  /* 0xffff000028287812 */ /* 0x000fe200078ec0ff */
[C---:B------:R-:W-:Y:S01]  /*87d0*/  FMUL.FTZ R48, R51.reuse, R37 ;  /* 0x0000002533307220 */ /* 0x040fe20000410000 */
[----:B------:R-:W-:Y:S02]  /*87e0*/  IMAD.U32 R29, R32, 0x10000, RZ ;  /* 0x00010000201d7824 */ /* 0x000fe400078e00ff */
[-C--:B------:R-:W-:Y:S01]  /*87f0*/  FMUL.FTZ R51, R51, R41.reuse ;  /* 0x0000002933337220 */ /* 0x080fe20000410000 */
[----:B------:R-:W-:Y:S02]  /*8800*/  LOP3.LUT R28, R28, 0xffff0000, RZ, 0xc0, !PT ;  /* 0xffff00001c1c7812 */ /* 0x000fe400078ec0ff */
[----:B------:R-:W-:Y:S01]  /*8810*/  SHF.R.U64 R42, R42, 0x10, R43 ;  /* 0x000000102a2a7819 */ /* 0x000fe2000000122b */
[C---:B------:R-:W-:Y:S01]  /*8820*/  FFMA.FTZ R48, R29.reuse, R41, -R48 ;  /* 0x000000291d307223 */ /* 0x040fe20000010830 */
[----:B------:R-:W-:Y:S01]  /*8830*/  SHF.R.U64 R30, R30, 0x10, R31 ;  /* 0x000000101e1e7819 */ /* 0x000fe2000000121f */
[----:B------:R-:W-:Y:S01]  /*8840*/  FFMA.FTZ R51, R29, R37, R51 ;  /* 0x000000251d337223 */ /* 0x000fe20000010033 */
[----:B------:R-:W-:Y:S01]  /*8850*/  LOP3.LUT R32, R32, 0xffff0000, RZ, 0xc0, !PT ;  /* 0xffff000020207812 */ /* 0x000fe200078ec0ff */
[C---:B------:R-:W-:Y:S01]  /*8860*/  FMUL.FTZ R29, R36.reuse, R40 ;  /* 0x00000028241d7220 */ /* 0x040fe20000410000 */
[----:B------:R-:W-:Y:S01]  /*8870*/  FMUL.FTZ R36, R36, R28 ;  /* 0x0000001c24247220 */ /* 0x000fe20000410000 */
[----:B------:R-:W-:-:S02]  /*8880*/  PRMT R42, R172, 0x5410, R42 ;  /* 0x00005410ac2a7816 */ /* 0x000fc4000000002a */
[----:B------:R-:W-:Y:S01]  /*8890*/  PRMT R30, R172, 0x5432, R30 ;  /* 0x00005432ac1e7816 */ /* 0x000fe2000000001e */
[C---:B------:R-:W-:Y:S01]  /*88a0*/  FFMA.FTZ R36, R32.reuse, R40, R36 ;  /* 0x0000002820247223 */ /* 0x040fe20000010024 */
[----:B------:R-:W-:Y:S01]  /*88b0*/  FFMA.FTZ R29, R32, R28, -R29 ;  /* 0x0000001c201d7223 */ /* 0x000fe2000001081d */
[C---:B------:R-:W-:Y:S01]  /*88c0*/  IMAD.U32 R40, R38.reuse, 0x10000, RZ ;  /* 0x0001000026287824 */ /* 0x040fe200078e00ff */
[----:B------:R-:W-:Y:S01]  /*88d0*/  LOP3.LUT R38, R38, 0xffff0000, RZ, 0xc0, !PT ;  /* 0xffff000026267812 */ /* 0x000fe200078ec0ff */
        /* <DEDUP_REMOVED lines=14> */
[----:B------:R-:W-:Y:S01]  /*89c0*/  FFMA.FTZ R38, R34, R42, R38 ;  /* 0x0000002a22267223 */ /* 0x000fe20000010026 */
[----:B------:R-:W-:Y:S01]  /*89d0*/  F2FP.BF16.F32.PACK_AB R49, R33, R49 ;  /* 0x000000312131723e */ /* 0x000fe200000010ff */
[----:B------:R-:W-:Y:S01]  /*89e0*/  IMAD.MOV.U32 R33, RZ, RZ, R47 ;  /* 0x000000ffff217224 */ /* 0x000fe200078e002f */
[----:B------:R-:W-:-:S02]  /*89f0*/  F2FP.BF16.F32.PACK_AB R29, R29, R48 ;  /* 0x000000301d1d723e */ /* 0x000fc400000010ff */
[----:B------:R-:W-:Y:S01]  /*8a00*/  F2FP.BF16.F32.PACK_AB R28, R28, R37 ;  /* 0x000000251c1c723e */ /* 0x000fe200000010ff */
[----:B------:R-:W-:Y:S01]  /*8a10*/  IMAD.MOV.U32 R37, RZ, RZ, R49 ;  /* 0x000000ffff257224 */ /* 0x000fe200078e0031 */
[----:B------:R-:W-:Y:S01]  /*8a20*/  F2FP.BF16.F32.PACK_AB R35, R35, R78 ;  /* 0x0000004e2323723e */ /* 0x000fe200000010ff */
[----:B------:R-:W-:Y:S01]  /*8a30*/  IMAD.MOV.U32 R32, RZ, RZ, R29 ;  /* 0x000000ffff207224 */ /* 0x000fe200078e001d */
[----:B------:R-:W-:Y:S01]  /*8a40*/  F2FP.BF16.F32.PACK_AB R39, R39, R79 ;  /* 0x0000004f2727723e */ /* 0x000fe200000010ff */
[----:B------:R-:W-:Y:S01]  /*8a50*/  IMAD.MOV.U32 R34, RZ, RZ, R28 ;  /* 0x000000ffff227224 */ /* 0x000fe200078e001c */
[----:B------:R-:W-:Y:S02]  /*8a60*/  F2FP.BF16.F32.PACK_AB R36, R36, R51 ;  /* 0x000000332424723e */ /* 0x000fe400000010ff */
[----:B------:R-:W-:-:S07]  /*8a70*/  F2FP.BF16.F32.PACK_AB R38, R38, R40 ;  /* 0x000000282626723e */ /* 0x000fce00000010ff */
.L_x_1561:
[----:B------:R-:W-:Y:S05]  /*8a80*/  BSYNC B2 ;  /* 0x0000000000027941 */ /* 0x000fea0003800000 */
.L_x_1560:
        /* <DEDUP_REMOVED lines=10> */
.L_x_1551:
[----:B------:R-:W-:Y:S05]  /*8b30*/  BSYNC B1 ;  /* 0x0000000000017941 */ /* 0x000fea0003800000 */
.L_x_1550:
[-C--:B0-2---:R-:W-:Y:S02]  /*8b40*/  IMAD R28, R149, R126.reuse, RZ ;  /* 0x0000007e951c7224 */ /* 0x085fe400078e02ff */
        /* <DEDUP_REMOVED lines=9> */
[----:B------:R-:W-:Y:S02]  /*8be0*/  IADD3 R29, P3, P4, R104, R124, R10 ;  /* 0x0000007c681d7210 */ /* 0x000fe40007c7e00a */
[----:B------:R-:W-:Y:S02]  /*8bf0*/  SHF.R.S32.HI R31, RZ, 0x1f, R30 ;  /* 0x0000001fff1f7819 */ /* 0x000fe4000001141e */
[----:B------:R-:W-:Y:S02]  /*8c00*/  IADD3.X R28, R4, R40, R116, P3, P4 ;  /* 0x00000028041c7210 */ /* 0x000fe40001fe8474 */
[----:B------:R-:W-:Y:S02]  /*8c10*/  LEA.HI R30, R31, R30, RZ, 0x4 ;  /* 0x0000001e1f1e7211 */ /* 0x000fe400078f20ff */
[----:B---3--:R-:W-:-:S02]  /*8c20*/  SHF.R.U32.HI R34, RZ, 0x3, R207 ;  /* 0x00000003ff227819 */ /* 0x008fc400000116cf */
[----:B------:R-:W-:-:S05]  /*8c30*/  LEA.HI.SX32 R31, R30, R119, 0x1c ;  /* 0x000000771e1f7211 */ /* 0x000fca00078fe2ff */
[----:B------:R-:W-:-:S05]  /*8c40*/  IMAD.SHL.U32 R30, R31, 0x8, RZ ;  /* 0x000000081f1e7824 */ /* 0x000fca00078e00ff */
[----:B------:R-:W-:-:S13]  /*8c50*/  ISETP.GE.AND P3, PT, R30, R145, PT ;  /* 0x000000911e00720c */ /* 0x000fda0003f66270 */
[--C-:B------:R-:W-:Y:S02]  /*8c60*/  @!P3 SHF.R.S32.HI R33, RZ, 0x1f, R30.reuse ;  /* 0x0000001fff21b819 */ /* 0x100fe4000001141e */
[--C-:B------:R-:W-:Y:S02]  /*8c70*/  @!P3 IADD3 R32, P4, P5, R104, R124, R30.reuse ;  /* 0x0000007c6820b210 */ /* 0x100fe40007d9e01e */
[----:B------:R-:W-:Y:S02]  /*8c80*/  LOP3.LUT R30, R207, 0x38, R30, 0xf8, !PT ;  /* 0x00000038cf1e7812 */ /* 0x000fe400078ef81e */
[----:B------:R-:W-:Y:S02]  /*8c90*/  @!P3 IADD3.X R33, R4, R40, R33, P4, P5 ;  /* 0x000000280421b210 */ /* 0x000fe400027ea421 */
[----:B------:R-:W-:-:S04]  /*8ca0*/  LEA R36, P4, R29, R112, 0x1 ;  /* 0x000000701d247211 */ /* 0x000fc800078808ff */
[----:B------:R-:W-:Y:S02]  /*8cb0*/  LEA.HI.X R37, R29, R113, R28, 0x1, P4 ;  /* 0x000000711d257211 */ /* 0x000fe400020f0c1c */
[----:B------:R-:W-:Y:S02]  /*8cc0*/  SHF.R.S32.HI R28, RZ, 0x1f, R31 ;  /* 0x0000001fff1c7819 */ /* 0x000fe4000001141f */
[----:B------:R-:W-:Y:S02]  /*8cd0*/  @!P3 LEA R38, P4, R32, R112, 0x1 ;  /* 0x000000702026b211 */ /* 0x000fe400078808ff */
[----:B------:R-:W-:Y:S02]  /*8ce0*/  LEA.HI R28, R28, R31, RZ, 0x3 ;  /* 0x0000001f1c1c7211 */ /* 0x000fe400078f18ff */
[----:B------:R-:W-:Y:S02]  /*8cf0*/  @!P3 LEA.HI.X R39, R32, R113, R33, 0x1, P4 ;  /* 0x000000712027b211 */ /* 0x000fe400020f0c21 */
[----:B------:R-:W-:-:S02]  /*8d00*/  SHF.R.S32.HI R29, RZ, 0x3, R28 ;  /* 0x00000003ff1d7819 */ /* 0x000fc4000001141c */
[----:B------:R-:W-:-:S03]  /*8d10*/  ISETP.GE.AND P4, PT, R22, R121, PT ;  /* 0x000000791600720c */ /* 0x000fc60003f86270 */
        /* <DEDUP_REMOVED lines=20> */
[----:B------:R-:W-:Y:S01]  /*8e60*/  PRMT R60, R168, 0x5432, R60 ;  /* 0x00005432a83c7816 */ /* 0x000fe2000000003c */
[----:B------:R-:W-:Y:S01]  /*8e70*/  IMAD.U32 R49, R30, 0x10000, RZ ;  /* 0x000100001e317824 */ /* 0x000fe200078e00ff */
[----:B------:R-:W-:-:S02]  /*8e80*/  SHF.R.U64 R42, R62, 0x10, R63 ;  /* 0x000000103e2a7819 */ /* 0x000fc4000000123f */
[----:B------:R-:W-:Y:S01]  /*8e90*/  SHF.R.U32.HI R62, RZ, 0x10, R63 ;  /* 0x00000010ff3e7819 */ /* 0x000fe2000001163f */
[----:B------:R-:W-:Y:S01]  /*8ea0*/  IMAD.U32 R63, R72, 0x10000, RZ ;  /* 0x00010000483f7824 */ /* 0x000fe200078e00ff */
[--C-:B------:R-:W-:Y:S01]  /*8eb0*/  SHF.R.U64 R44, R74, 0x10, R75.reuse ;  /* 0x000000104a2c7819 */ /* 0x100fe2000000124b */
[----:B------:R-:W-:Y:S01]  /*8ec0*/  IMAD.U32 R73, R60, 0x10000, RZ ;  /* 0x000100003c497824 */ /* 0x000fe200078e00ff */
[----:B------:R-:W-:Y:S02]  /*8ed0*/  SHF.R.U32.HI R74, RZ, 0x10, R75 ;  /* 0x00000010ff4a7819 */ /* 0x000fe4000001164b */
[----:B------:R-:W-:Y:S01]  /*8ee0*/  LOP3.LUT R48, R33, 0xffff0000, RZ, 0xc0, !PT ;  /* 0xffff000021307812 */ /* 0x000fe200078ec0ff */
[----:B------:R-:W-:Y:S01]  /*8ef0*/  IMAD.U32 R33, R32, 0x10000, RZ ;  /* 0x0001000020217824 */ /* 0x000fe200078e00ff */
[----:B------:R-:W-:Y:S01]  /*8f00*/  PRMT R75, R169, 0x5410, R44 ;  /* 0x00005410a94b7816 */ /* 0x000fe2000000002c */
[C---:B------:R-:W-:Y:S01]  /*8f10*/  FMUL.FTZ R44, R47.reuse, R63 ;  /* 0x0000003f2f2c7220 */ /* 0x040fe20000410000 */
        /* <DEDUP_REMOVED lines=15> */
[C---:B------:R-:W-:Y:S01]  /*9010*/  FMUL.FTZ R60, R51.reuse, R73 ;  /* 0x00000049333c7220 */ /* 0x040fe20000410000 */
        /* <DEDUP_REMOVED lines=17> */
[C---:B------:R-:W-:Y:S01]  /*9130*/  FMUL.FTZ R41, R33.reuse, R46 ;  /* 0x0000002e21297220 */ /* 0x040fe20000410000 */
[----:B------:R-:W-:Y:S01]  /*9140*/  FMUL.FTZ R33, R33, R45 ;  /* 0x0000002d21217220 */ /* 0x000fe20000410000 */
[----:B------:R-:W-:Y:S01]  /*9150*/  LOP3.LUT R28, R28, 0xffff0000, RZ, 0xc0, !PT ;  /* 0xffff00001c1c7812 */ /* 0x000fe200078ec0ff */
[----:B------:R-:W-:Y:S01]  /*9160*/  FFMA.FTZ R35, R31, R74, R35 ;  /* 0x0000004a1f237223 */ /* 0x000fe20000010023 */
[C---:B------:R-:W-:Y:S01]  /*9170*/  FMUL.FTZ R31, R32.reuse, R43 ;  /* 0x0000002b201f7220 */ /* 0x040fe20000410000 */
[----:B------:R-:W-:Y:S01]  /*9180*/  PRMT R42, R167, 0x5410, R42 ;  /* 0x00005410a72a7816 */ /* 0x000fe2000000002a */
[C---:B------:R-:W-:Y:S01]  /*9190*/  FFMA.FTZ R41, R29.reuse, R45, -R41 ;  /* 0x0000002d1d297223 */ /* 0x040fe20000010829 */
[----:B------:R-:W-:Y:S01]  /*91a0*/  FFMA.FTZ R33, R29, R46, R33 ;  /* 0x0000002e1d217223 */ /* 0x000fe20000010021 */
[-C--:B------:R-:W-:Y:S01]  /*91b0*/  FMUL.FTZ R29, R32, R62.reuse ;  /* 0x0000003e201d7220 */ /* 0x080fe20000410000 */
[C---:B------:R-:W-:Y:S01]  /*91c0*/  IMAD.U32 R32, R75.reuse, 0x10000, RZ ;  /* 0x000100004b207824 */ /* 0x040fe200078e00ff */
[----:B------:R-:W-:Y:S01]  /*91d0*/  LOP3.LUT R34, R34, 0xffff0000, RZ, 0xc0, !PT ;  /* 0xffff000022227812 */ /* 0x000fe200078ec0ff */
[----:B------:R-:W-:Y:S01]  /*91e0*/  FFMA.FTZ R62, R28, R62, -R31 ;  /* 0x0000003e1c3e7223 */ /* 0x000fe2000001081f */
[----:B------:R-:W-:Y:S01]  /*91f0*/  LOP3.LUT R75, R75, 0xffff0000, RZ, 0xc0, !PT ;  /* 0xffff00004b4b7812 */ /* 0x000fe200078ec0ff */
[C---:B------:R-:W-:Y:S01]  /*9200*/  IMAD.U32 R46, R42.reuse, 0x10000, RZ ;  /* 0x000100002a2e7824 */ /* 0x040fe200078e00ff */
[----:B------:R-:W-:Y:S01]  /*9210*/  LOP3.LUT R31, R42, 0xffff0000, RZ, 0xc0, !PT ;  /* 0xffff00002a1f7812 */ /* 0x000fe200078ec0ff */
[----:B------:R-:W-:Y:S01]  /*9220*/  FFMA.FTZ R42, R28, R43, R29 ;  /* 0x0000002b1c2a7223 */ /* 0x000fe2000001001d */
[----:B------:R-:W-:Y:S01]  /*9230*/  LOP3.LUT R30, R30, 0xffff0000, RZ, 0xc0, !PT ;  /* 0xffff00001e1e7812 */ /* 0x000fe200078ec0ff */
        /* <DEDUP_REMOVED lines=15> */
[----:B------:R-:W-:Y:S01]  /*9330*/  F2FP.BF16.F32.PACK_AB R31, R50, R60 ;  /* 0x0000003c321f723e */ /* 0x000fe200000010ff */
[----:B------:R-:W-:Y:S01]  /*9340*/  IMAD.MOV.U32 R29, RZ, RZ, R44 ;  /* 0x000000ffff1d7224 */ /* 0x000fe200078e002c */
[----:B------:R-:W-:-:S02]  /*9350*/  F2FP.BF16.F32.PACK_AB R35, R35, R51 ;  /* 0x000000332323723e */ /* 0x000fc400000010ff */
[----:B------:R-:W-:-:S07]  /*9360*/  F2FP.BF16.F32.PACK_AB R34, R34, R61 ;  /* 0x0000003d2222723e */ /* 0x000fce00000010ff */
.L_x_1565:
[----:B------:R-:W-:Y:S05]  /*9370*/  BSYNC B2 ;  /* 0x0000000000027941 */ /* 0x000fea0003800000 */
.L_x_1564:
[----:B0-----:R0:W-:Y:S04]  /*9380*/  STG.E.128 desc[UR46][R36.64], R28 ;  /* 0x0000001c24007986 */ /* 0x0011e8000c101d2e */
[----:B--2---:R0:W-:Y:S02]  /*9390*/  @!P3 STG.E.128 desc[UR46][R38.64], R32 ;  /* 0x000000202600b986 */ /* 0x0041e4000c101d2e */
.L_x_1563:
[----:B------:R-:W-:Y:S05]  /*93a0*/  BSYNC B1 ;  /* 0x0000000000017941 */ /* 0x000fea0003800000 */
.L_x_1562:
[----:B------:R-:W-:Y:S01]  /*93b0*/  ISETP.NE.AND P3, PT, R14, RZ, PT ;  /* 0x000000ff0e00720c */ /* 0x000fe20003f65270 */
[----:B------:R-:W-:-:S12]  /*93c0*/  BSSY B1, `(.L_x_1566) ;  /* 0x0000083000017945 */ /* 0x000fd80003800000 */
[----:B------:R-:W-:Y:S05]  /*93d0*/  @!P3 BRA `(.L_x_1567) ;  /* 0x000000080004b947 */ /* 0x000fea0003800000 */
[----:B0-----:R-:W-:Y:S01]  /*93e0*/  SEL R28, R130, R148, !P1 ;  /* 0x00000094821c7207 */ /* 0x001fe20004800000 */
        /* <DEDUP_REMOVED lines=10> */
[----:B------:R-:W-:-:S04]  /*9490*/  @!P3 IADD3 R28, P4, P5, R104, R124, R33 ;  /* 0x0000007c681cb210 */ /* 0x000fc80007d9e021 */
[----:B------:R-:W-:Y:S02]  /*94a0*/  @!P3 IADD3.X R29, R4, R40, R29, P4, P5 ;  /* 0x00000028041db210 */ /* 0x000fe400027ea41d */
[----:B------:R-:W-:-:S04]  /*94b0*/  LEA R36, P4, R30, R112, 0x1 ;  /* 0x000000701e247211 */ /* 0x000fc800078808ff */
[----:B------:R-:W-:Y:S02]  /*94c0*/  LEA.HI.X R37, R30, R113, R31, 0x1, P4 ;  /* 0x000000711e257211 */ /* 0x000fe400020f0c1f */
[----:B------:R-:W-:-:S04]  /*94d0*/  @!P3 LEA R38, P4, R28, R112, 0x1 ;  /* 0x000000701c26b211 */ /* 0x000fc800078808ff */
[----:B------:R-:W-:Y:S02]  /*94e0*/  @!P3 LEA.HI.X R39, R28, R113, R29, 0x1, P4 ;  /* 0x000000711c27b211 */ /* 0x000fe400020f0c1d */
[----:B------:R-:W-:Y:S02]  /*94f0*/  SHF.R.S32.HI R29, RZ, 0x1f, R32 ;  /* 0x0000001fff1d7819 */ /* 0x000fe40000011420 */
[----:B------:R-:W-:Y:S02]  /*9500*/  LOP3.LUT R28, R207, 0x38, R33, 0xf8, !PT ;  /* 0x00000038cf1c7812 */ /* 0x000fe400078ef821 */
[----:B------:R-:W-:Y:S02]  /*9510*/  LEA.HI R29, R29, R32, RZ, 0x3 ;  /* 0x000000201d1d7211 */ /* 0x000fe400078f18ff */
[----:B------:R-:W-:Y:S02]  /*9520*/  LOP3.LUT R28, R28, R34, RZ, 0x3c, !PT ;  /* 0x000000221c1c7212 */ /* 0x000fe400078e3cff */
[----:B------:R-:W-:-:S02]  /*9530*/  SHF.R.S32.HI R29, RZ, 0x3, R29 ;  /* 0x00000003ff1d7819 */ /* 0x000fc4000001141d */
[----:B------:R-:W-:-:S03]  /*9540*/  ISETP.GE.AND P4, PT, R198, R121, PT ;  /* 0x00000079c600720c */ /* 0x000fc60003f86270 */
        /* <DEDUP_REMOVED lines=19> */
[----:B------:R-:W-:-:S02]  /*9680*/  SHF.R.U64 R42, R58, 0x10, R59 ;  /* 0x000000103a2a7819 */ /* 0x000fc4000000123b */
[----:B------:R-:W-:Y:S01]  /*9690*/  SHF.R.U64 R44, R70, 0x10, R71 ;  /* 0x00000010462c7819 */ /* 0x000fe20000001247 */
[----:B------:R-:W-:Y:S01]  /*96a0*/  IMAD.U32 R60, R69, 0x10000, RZ ;  /* 0x00010000453c7824 */ /* 0x000fe200078e00ff */
[----:B------:R-:W-:Y:S02]  /*96b0*/  PRMT R57, R158, 0x5432, R57 ;  /* 0x000054329e397816 */ /* 0x000fe40000000039 */
[----:B------:R-:W-:Y:S01]  /*96c0*/  SHF.R.U32.HI R58, RZ, 0x10, R59 ;  /* 0x00000010ff3a7819 */ /* 0x000fe2000001163b */
[----:B------:R-:W-:Y:S01]  /*96d0*/  FMUL.FTZ R68, R47, R60 ;  /* 0x0000003c2f447220 */ /* 0x000fe20000410000 */
[----:B------:R-:W-:Y:S01]  /*96e0*/  SHF.R.U32.HI R70, RZ, 0x10, R71 ;  /* 0x00000010ff467819 */ /* 0x000fe20000011647 */
[----:B------:R-:W-:Y:S01]  /*96f0*/  IMAD.U32 R62, R57, 0x10000, RZ ;  /* 0x00010000393e7824 */ /* 0x000fe200078e00ff */
[----:B------:R-:W-:Y:S01]  /*9700*/  LOP3.LUT R48, R33, 0xffff0000, RZ, 0xc0, !PT ;  /* 0xffff000021307812 */ /* 0x000fe200078ec0ff */
[----:B------:R-:W-:Y:S01]  /*9710*/  IMAD.U32 R33, R32, 0x10000, RZ ;  /* 0x0001000020217824 */ /* 0x000fe200078e00ff */
[----:B------:R-:W-:Y:S01]  /*9720*/  LOP3.LUT R59, R69, 0xffff0000, RZ, 0xc0, !PT ;  /* 0xffff0000453b7812 */ /* 0x000fe200078ec0ff */
[----:B------:R-:W-:Y:S01]  /*9730*/  FMUL.FTZ R72, R47, R62 ;  /* 0x0000003e2f487220 */ /* 0x000fe20000410000 */
[----:B------:R-:W-:-:S02]  /*9740*/  PRMT R58, R157, 0x5432, R58 ;  /* 0x000054329d3a7816 */ /* 0x000fc4000000003a */
[----:B------:R-:W-:Y:S01]  /*9750*/  PRMT R70, R159, 0x5432, R70 ;  /* 0x000054329f467816 */ /* 0x000fe20000000046 */
[----:B------:R-:W-:Y:S01]  /*9760*/  FMUL.FTZ R63, R48, R59 ;  /* 0x0000003b303f7220 */ /* 0x000fe20000410000 */
[----:B------:R-:W-:Y:S01]  /*9770*/  LOP3.LUT R57, R57, 0xffff0000, RZ, 0xc0, !PT ;  /* 0xffff000039397812 */ /* 0x000fe200078ec0ff */
[----:B------:R-:W-:Y:S01]  /*9780*/  IMAD.U32 R47, R58, 0x10000, RZ ;  /* 0x000100003a2f7824 */ /* 0x000fe200078e00ff */
[----:B------:R-:W-:Y:S01]  /*9790*/  LOP3.LUT R46, R29, 0xffff0000, RZ, 0xc0, !PT ;  /* 0xffff00001d2e7812 */ /* 0x000fe200078ec0ff */
[----:B------:R-:W-:Y:S01]  /*97a0*/  IMAD.U32 R61, R70, 0x10000, RZ ;  /* 0x00010000463d7824 */ /* 0x000fe200078e00ff */
[----:B------:R-:W-:Y:S01]  /*97b0*/  PRMT R160, R160, 0x5410, R43 ;  /* 0x00005410a0a07816 */ /* 0x000fe2000000002b */
[C---:B------:R-:W-:Y:S01]  /*97c0*/  FFMA.FTZ R43, R45.reuse, R62, -R68 ;  /* 0x0000003e2d2b7223 */ /* 0x040fe20000010844 */
[-C--:B------:R-:W-:Y:S01]  /*97d0*/  FMUL.FTZ R69, R48, R57.reuse ;  /* 0x0000003930457220 */ /* 0x080fe20000410000 */
[----:B------:R-:W-:Y:S01]  /*97e0*/  FFMA.FTZ R45, R45, R60, R72 ;  /* 0x0000003c2d2d7223 */ /* 0x000fe20000010048 */
[----:B------:R-:W-:Y:S01]  /*97f0*/  FFMA.FTZ R48, R46, R57, -R63 ;  /* 0x000000392e307223 */ /* 0x000fe2000001083f */
[----:B------:R-:W-:Y:S01]  /*9800*/  LOP3.LUT R35, R35, 0xffff0000, RZ, 0xc0, !PT ;  /* 0xffff000023237812 */ /* 0x000fe200078ec0ff */
[----:B------:R-:W-:Y:S01]  /*9810*/  FMUL.FTZ R57, R56, R61 ;  /* 0x0000003d38397220 */ /* 0x000fe20000410000 */
[----:B------:R-:W-:Y:S01]  /*9820*/  LOP3.LUT R60, R70, 0xffff0000, RZ, 0xc0, !PT ;  /* 0xffff0000463c7812 */ /* 0x000fe200078ec0ff */
[-C--:B------:R-:W-:Y:S01]  /*9830*/  FMUL.FTZ R62, R56, R47.reuse ;  /* 0x0000002f383e7220 */ /* 0x080fe20000410000 */
[----:B------:R-:W-:Y:S01]  /*9840*/  LOP3.LUT R56, R58, 0xffff0000, RZ, 0xc0, !PT ;  /* 0xffff00003a387812 */ /* 0x000fe200078ec0ff */
[----:B------:R-:W-:Y:S01]  /*9850*/  FFMA.FTZ R47, R50, R47, -R57 ;  /* 0x0000002f322f7223 */ /* 0x000fe20000010839 */
[----:B------:R-:W-:Y:S01]  /*9860*/  PRMT R41, R158, 0x5410, R41 ;  /* 0x000054109e297816 */ /* 0x000fe20000000029 */
[----:B------:R-:W-:Y:S01]  /*9870*/  FFMA.FTZ R50, R50, R61, R62 ;  /* 0x0000003d32327223 */ /* 0x000fe2000001003e */
[----:B------:R-:W-:Y:S01]  /*9880*/  LOP3.LUT R31, R31, 0xffff0000, RZ, 0xc0, !PT ;  /* 0xffff00001f1f7812 */ /* 0x000fe200078ec0ff */
[----:B------:R-:W-:Y:S01]  /*9890*/  FMUL.FTZ R68, R35, R60 ;  /* 0x0000003c23447220 */ /* 0x000fe20000410000 */
[----:B------:R-:W-:-:S02]  /*98a0*/  IMAD.U32 R62, R160, 0x10000, RZ ;  /* 0x00010000a03e7824 */ /* 0x000fc400078e00ff */
[-C--:B------:R-:W-:Y:S01]  /*98b0*/  FMUL.FTZ R70, R35, R56.reuse ;  /* 0x0000003823467220 */ /* 0x080fe20000410000 */
[----:B------:R-:W-:Y:S01]  /*98c0*/  LOP3.LUT R32, R32, 0xffff0000, RZ, 0xc0, !PT ;  /* 0xffff000020207812 */ /* 0x000fe200078ec0ff */
[----:B------:R-:W-:Y:S01]  /*98d0*/  IMAD.U32 R58, R41, 0x10000, RZ ;  /* 0x00010000293a7824 */ /* 0x000fe200078e00ff */
[----:B------:R-:W-:Y:S01]  /*98e0*/  LOP3.LUT R35, R160, 0xffff0000, RZ, 0xc0, !PT ;  /* 0xffff0000a0237812 */ /* 0x000fe200078ec0ff */
[----:B------:R-:W-:Y:S01]  /*98f0*/  FFMA.FTZ R56, R31, R56, -R68 ;  /* 0x000000381f387223 */ /* 0x000fe20000010844 */
[C---:B------:R-:W-:Y:S02]  /*9900*/  IMAD.U32 R29, R28.reuse, 0x10000, RZ ;  /* 0x000100001c1d7824 */ /* 0x040fe400078e00ff */
[----:B------:R-:W-:Y:S01]  /*9910*/  FMUL.FTZ R68, R33, R62 ;  /* 0x0000003e21447220 */ /* 0x000fe20000410000 */
[----:B------:R-:W-:Y:S01]  /*9920*/  LOP3.LUT R28, R28, 0xffff0000, RZ, 0xc0, !PT ;  /* 0xffff00001c1c7812 */ /* 0x000fe200078ec0ff */
[----:B------:R-:W-:Y:S01]  /*9930*/  FFMA.FTZ R46, R46, R59, R69 ;  /* 0x0000003b2e2e7223 */ /* 0x000fe20000010045 */
[----:B------:R-:W-:Y:S01]  /*9940*/  LOP3.LUT R41, R41, 0xffff0000, RZ, 0xc0, !PT ;  /* 0xffff000029297812 */ /* 0x000fe200078ec0ff */
[-C--:B------:R-:W-:Y:S01]  /*9950*/  FMUL.FTZ R57, R33, R58.reuse ;  /* 0x0000003a21397220 */ /* 0x080fe20000410000 */
[----:B------:R-:W-:Y:S01]  /*9960*/  PRMT R44, R159, 0x5410, R44 ;  /* 0x000054109f2c7816 */ /* 0x000fe2000000002c */
[----:B------:R-:W-:Y:S01]  /*9970*/  FMUL.FTZ R59, R32, R35 ;  /* 0x00000023203b7220 */ /* 0x000fe20000410000 */
[C---:B------:R-:W-:Y:S01]  /*9980*/  FFMA.FTZ R33, R29.reuse, R58, -R68 ;  /* 0x0000003a1d217223 */ /* 0x040fe20000010844 */
[----:B------:R-:W-:Y:S01]  /*9990*/  FFMA.FTZ R29, R29, R62, R57 ;  /* 0x0000003e1d1d7223 */ /* 0x000fe20000010039 */
[----:B------:R-:W-:Y:S01]  /*99a0*/  LOP3.LUT R51, R30, 0xffff0000, RZ, 0xc0, !PT ;  /* 0xffff00001e337812 */ /* 0x000fe200078ec0ff */
[-C--:B------:R-:W-:Y:S01]  /*99b0*/  FMUL.FTZ R57, R32, R41.reuse ;  /* 0x0000002920397220 */ /* 0x080fe20000410000 */
[----:B------:R-:W-:Y:S01]  /*99c0*/  PRMT R42, R157, 0x5410, R42 ;  /* 0x000054109d2a7816 */ /* 0x000fe2000000002a */
[----:B------:R-:W-:Y:S01]  /*99d0*/  FFMA.FTZ R58, R28, R41, -R59 ;  /* 0x000000291c3a7223 */ /* 0x000fe2000001083b */
[C---:B------:R-:W-:Y:S01]  /*99e0*/  IMAD.U32 R30, R34.reuse, 0x10000, RZ ;  /* 0x00010000221e7824 */ /* 0x040fe200078e00ff */
[----:B------:R-:W-:Y:S01]  /*99f0*/  LOP3.LUT R34, R34, 0xffff0000, RZ, 0xc0, !PT ;  /* 0xffff000022227812 */ /* 0x000fe200078ec0ff */
[C---:B------:R-:W-:Y:S01]  /*9a00*/  IMAD.U32 R41, R44.reuse, 0x10000, RZ ;  /* 0x000100002c297824 */ /* 0x040fe200078e00ff */
[----:B------:R-:W-:Y:S01]  /*9a10*/  LOP3.LUT R44, R44, 0xffff0000, RZ, 0xc0, !PT ;  /* 0xffff00002c2c7812 */ /* 0x000fe200078ec0ff */
[----:B------:R-:W-:-:S02]  /*9a20*/  IMAD.U32 R32, R42, 0x10000, RZ ;  /* 0x000100002a207824 */ /* 0x000fc400078e00ff */
[----:B------:R-:W-:Y:S01]  /*9a30*/  FFMA.FTZ R31, R31, R60, R70 ;  /* 0x0000003c1f1f7223 */ /* 0x000fe20000010046 */
[----:B------:R-:W-:Y:S01]  /*9a40*/  LOP3.LUT R42, R42, 0xffff0000, RZ, 0xc0, !PT ;  /* 0xffff00002a2a7812 */ /* 0x000fe200078ec0ff */
[----:B------:R-:W-:Y:S01]  /*9a50*/  FMUL.FTZ R60, R30, R41 ;  /* 0x000000291e3c7220 */ /* 0x000fe20000410000 */
[----:B------:R-:W-:Y:S01]  /*9a60*/  FMUL.FTZ R62, R34, R44 ;  /* 0x0000002c223e7220 */ /* 0x000fe20000410000 */
[----:B------:R-:W-:Y:S01]  /*9a70*/  FFMA.FTZ R28, R28, R35, R57 ;  /* 0x000000231c1c7223 */ /* 0x000fe20000010039 */
        /* <DEDUP_REMOVED lines=17> */
[----:B------:R-:W-:-:S02]  /*9b90*/  IMAD.MOV.U32 R29, RZ, RZ, R43 ;  /* 0x000000ffff1d7224 */ /* 0x000fc400078e002b */
[----:B------:R-:W-:Y:S02]  /*9ba0*/  IMAD.MOV.U32 R30, RZ, RZ, R46 ;  /* 0x000000ffff1e7224 */ /* 0x000fe400078e002e */
[----:B------:R-:W-:-:S07]  /*9bb0*/  IMAD.MOV.U32 R35, RZ, RZ, R50 ;  /* 0x000000ffff237224 */ /* 0x000fce00078e0032 */
.L_x_1569:
[----:B------:R-:W-:Y:S05]  /*9bc0*/  BSYNC B2 ;  /* 0x0000000000027941 */ /* 0x000fea0003800000 */
.L_x_1568:
[----:B0-----:R4:W-:Y:S04]  /*9bd0*/  STG.E.128 desc[UR46][R36.64], R28 ;  /* 0x0000001c24007986 */ /* 0x0019e8000c101d2e */
[----:B--2---:R4:W-:Y:S02]  /*9be0*/  @!P3 STG.E.128 desc[UR46][R38.64], R32 ;  /* 0x000000202600b986 */ /* 0x0049e4000c101d2e */
.L_x_1567:
[----:B------:R-:W-:Y:S05]  /*9bf0*/  BSYNC B1 ;  /* 0x0000000000017941 */ /* 0x000fea0003800000 */
.L_x_1566:
[----:B------:R-:W-:-:S13]  /*9c00*/  ISETP.NE.AND P3, PT, R15, RZ, PT ;  /* 0x000000ff0f00720c */ /* 0x000fda0003f65270 */
[----:B------:R-:W-:Y:S05]  /*9c10*/  @!P3 BRA `(.L_x_1520) ;  /* 0x0000000800d8b947 */ /* 0x000fea0003800000 */
[----:B------:R-:W-:Y:S01]  /*9c20*/  LOP3.LUT P5, RZ, R18, 0x1, RZ, 0xc0, !PT ;  /* 0x0000000112ff7812 */ /* 0x000fe200078ac0ff */
[----:B------:R-:W-:Y:S01]  /*9c30*/  BSSY B1, `(.L_x_1570) ;  /* 0x0000075000017945 */ /* 0x000fe20003800000 */
[----:B0---4-:R-:W-:Y:S02]  /*9c40*/  SHF.R.U32.HI R31, RZ, 0x3, R207 ;  /* 0x00000003ff1f7819 */ /* 0x011fe400000116cf */
[----:B------:R-:W-:Y:S02]  /*9c50*/  SEL R148, R130, R148, !P5 ;  /* 0x0000009482947207 */ /* 0x000fe40006800000 */
[----:B------:R-:W-:Y:S02]  /*9c60*/  IADD3 R30, P3, P4, R104, R124, R12 ;  /* 0x0000007c681e7210 */ /* 0x000fe40007c7e00c */
[----:B------:R-:W-:Y:S02]  /*9c70*/  SHF.R.S32.HI R29, RZ, 0x1f, R148 ;  /* 0x0000001fff1d7819 */ /* 0x000fe40000011494 */
[----:B---3--:R-:W-:-:S02]  /*9c80*/  IADD3.X R33, R4, R40, R114, P3, P4 ;  /* 0x0000002804217210 */ /* 0x008fc40001fe8472 */
[----:B------:R-:W-:Y:S02]  /*9c90*/  LEA.HI R148, R29, R148, RZ, 0x4 ;  /* 0x000000941d947211 */ /* 0x000fe400078f20ff */
[----:B------:R-:W-:Y:S02]  /*9ca0*/  LEA R36, P3, R30, R112, 0x1 ;  /* 0x000000701e247211 */ /* 0x000fe400078608ff */
[----:B------:R-:W-:Y:S02]  /*9cb0*/  LEA.HI.SX32 R148, R148, R117, 0x1c ;  /* 0x0000007594947211 */ /* 0x000fe400078fe2ff */
[----:B------:R-:W-:Y:S02]  /*9cc0*/  LEA.HI.X R37, R30, R113, R33, 0x1, P3 ;  /* 0x000000711e257211 */ /* 0x000fe400018f0c21 */
[----:B------:R-:W-:Y:S01]  /*9cd0*/  SHF.R.S32.HI R29, RZ, 0x1f, R148 ;  /* 0x0000001fff1d7819 */ /* 0x000fe20000011494 */
[----:B------:R-:W-:Y:S01]  /*9ce0*/  IMAD.SHL.U32 R38, R148, 0x8, RZ ;  /* 0x0000000894267824 */ /* 0x000fe200078e00ff */
[----:B------:R-:W-:-:S02]  /*9cf0*/  ISETP.GE.AND P3, PT, R199, R121, PT ;  /* 0x00000079c700720c */ /* 0x000fc40003f66270 */
        /* <DEDUP_REMOVED lines=17> */
[----:B------:R-:W-:Y:S01]  /*9e10*/  SHF.R.U64 R52, R54, 0x10, R55 ;  /* 0x0000001036347819 */ /* 0x000fe20000001237 */
[----:B0-----:R-:W-:Y:S01]  /*9e20*/  IMAD.U32 R43, R29, 0x10000, RZ ;  /* 0x000100001d2b7824 */ /* 0x001fe200078e00ff */
[--C-:B------:R-:W-:Y:S01]  /*9e30*/  SHF.R.U64 R53, R64, 0x10, R65.reuse ;  /* 0x0000001040357819 */ /* 0x100fe20000001241 */
[----:B------:R-:W-:Y:S01]  /*9e40*/  IMAD.U32 R49, R31, 0x10000, RZ ;  /* 0x000100001f317824 */ /* 0x000fe200078e00ff */
[----:B------:R-:W-:Y:S01]  /*9e50*/  SHF.R.U32.HI R65, RZ, 0x10, R65 ;  /* 0x00000010ff417819 */ /* 0x000fe20000011641 */
[----:B------:R-:W-:Y:S01]  /*9e60*/  IMAD.U32 R41, R32, 0x10000, RZ ;  /* 0x0001000020297824 */ /* 0x000fe200078e00ff */
[----:B------:R-:W-:Y:S01]  /*9e70*/  LOP3.LUT R50, R33, 0xffff0000, RZ, 0xc0, !PT ;  /* 0xffff000021327812 */ /* 0x000fe200078ec0ff */
[----:B------:R-:W-:Y:S01]  /*9e80*/  IMAD.U32 R39, R28, 0x10000, RZ ;  /* 0x000100001c277824 */ /* 0x000fe200078e00ff */
[----:B------:R-:W-:-:S02]  /*9e90*/  PRMT R33, R153, 0x5410, R52 ;  /* 0x0000541099217816 */ /* 0x000fc40000000034 */
[----:B------:R-:W-:Y:S02]  /*9ea0*/  PRMT R52, R156, 0x5432, R65 ;  /* 0x000054329c347816 */ /* 0x000fe40000000041 */
[C---:B------:R-:W-:Y:S02]  /*9eb0*/  PRMT R47, R154.reuse, 0x5410, R47 ;  /* 0x000054109a2f7816 */ /* 0x040fe4000000002f */
[----:B------:R-:W-:Y:S01]  /*9ec0*/  PRMT R154, R154, 0x5432, R57 ;  /* 0x000054329a9a7816 */ /* 0x000fe20000000039 */
[----:B------:R-:W-:Y:S01]  /*9ed0*/  IMAD.U32 R54, R52, 0x10000, RZ ;  /* 0x0001000034367824 */ /* 0x000fe200078e00ff */
[----:B------:R-:W-:Y:S02]  /*9ee0*/  SHF.R.U32.HI R56, RZ, 0x10, R55 ;  /* 0x00000010ff387819 */ /* 0x000fe40000011637 */
[--C-:B------:R-:W-:Y:S02]  /*9ef0*/  SHF.R.U64 R44, R66, 0x10, R67.reuse ;  /* 0x00000010422c7819 */ /* 0x100fe40000001243 */
[----:B------:R-:W-:-:S02]  /*9f00*/  SHF.R.U32.HI R66, RZ, 0x10, R67 ;  /* 0x00000010ff427819 */ /* 0x000fc40000011643 */
[----:B------:R-:W-:Y:S01]  /*9f10*/  LOP3.LUT R45, R35, 0xffff0000, RZ, 0xc0, !PT ;  /* 0xffff0000232d7812 */ /* 0x000fe200078ec0ff */
[----:B------:R-:W-:Y:S01]  /*9f20*/  IMAD.U32 R35, R154, 0x10000, RZ ;  /* 0x000100009a237824 */ /* 0x000fe200078e00ff */
[----:B------:R-:W-:Y:S01]  /*9f30*/  PRMT R153, R153, 0x5432, R56 ;  /* 0x0000543299997816 */ /* 0x000fe20000000038 */
[CC--:B------:R-:W-:Y:S01]  /*9f40*/  FMUL.FTZ R56, R46.reuse, R54.reuse ;  /* 0x000000362e387220 */ /* 0x0c0fe20000410000 */
[C---:B------:R-:W-:Y:S01]  /*9f50*/  PRMT R44, R155.reuse, 0x5410, R44 ;  /* 0x000054109b2c7816 */ /* 0x040fe2000000002c */
[-C--:B------:R-:W-:Y:S01]  /*9f60*/  FMUL.FTZ R46, R46, R35.reuse ;  /* 0x000000232e2e7220 */ /* 0x080fe20000410000 */
[----:B------:R-:W-:Y:S01]  /*9f70*/  PRMT R155, R155, 0x5432, R66 ;  /* 0x000054329b9b7816 */ /* 0x000fe20000000042 */
[C---:B------:R-:W-:Y:S01]  /*9f80*/  FFMA.FTZ R35, R43.reuse, R35, -R56 ;  /* 0x000000232b237223 */ /* 0x040fe20000010838 */
[----:B------:R-:W-:Y:S01]  /*9f90*/  PRMT R156, R156, 0x5410, R53 ;  /* 0x000054109c9c7816 */ /* 0x000fe20000000035 */
[----:B------:R-:W-:Y:S01]  /*9fa0*/  FFMA.FTZ R43, R43, R54, R46 ;  /* 0x000000362b2b7223 */ /* 0x000fe2000001002e */
[----:B------:R-:W-:Y:S01]  /*9fb0*/  LOP3.LUT R55, R52, 0xffff0000, RZ, 0xc0, !PT ;  /* 0xffff000034377812 */ /* 0x000fe200078ec0ff */
[----:B------:R-:W-:Y:S01]  /*9fc0*/  IMAD.U32 R56, R155, 0x10000, RZ ;  /* 0x000100009b387824 */ /* 0x000fe200078e00ff */
[----:B------:R-:W-:Y:S01]  /*9fd0*/  LOP3.LUT R53, R154, 0xffff0000, RZ, 0xc0, !PT ;  /* 0xffff00009a357812 */ /* 0x000fe200078ec0ff */
[----:B------:R-:W-:Y:S01]  /*9fe0*/  IMAD.U32 R52, R153, 0x10000, RZ ;  /* 0x0001000099347824 */ /* 0x000fe200078e00ff */
[----:B------:R-:W-:Y:S01]  /*9ff0*/  LOP3.LUT R48, R29, 0xffff0000, RZ, 0xc0, !PT ;  /* 0xffff00001d307812 */ /* 0x000fe200078ec0ff */
[C---:B------:R-:W-:Y:S01]  /*a000*/  FMUL.FTZ R57, R50.reuse, R55 ;  /* 0x0000003732397220 */ /* 0x040fe20000410000 */
[----:B------:R-:W-:Y:S01]  /*a010*/  LOP3.LUT R155, R155, 0xffff0000, RZ, 0xc0, !PT ;  /* 0xffff00009b9b7812 */ /* 0x000fe200078ec0ff */
[-C--:B------:R-:W-:Y:S01]  /*a020*/  FMUL.FTZ R59, R50, R53.reuse ;  /* 0x00000035323b7220 */ /* 0x080fe20000410000 */
[C---:B------:R-:W-:Y:S01]  /*a030*/  FMUL.FTZ R50, R51.reuse, R56 ;  /* 0x0000003833327220 */ /* 0x040fe20000410000 */
[----:B------:R-:W-:Y:S01]  /*a040*/  FFMA.FTZ R46, R48, R53, -R57 ;  /* 0x00000035302e7223 */ /* 0x000fe20000010839 */
[-C--:B------:R-:W-:Y:S01]  /*a050*/  FMUL.FTZ R51, R51, R52.reuse ;  /* 0x0000003433337220 */ /* 0x080fe20000410000 */
[----:B------:R-:W-:Y:S01]  /*a060*/  LOP3.LUT R153, R153, 0xffff0000, RZ, 0xc0, !PT ;  /* 0xffff000099997812 */ /* 0x000fe200078ec0ff */
[----:B------:R-:W-:Y:S01]  /*a070*/  FFMA.FTZ R53, R49, R52, -R50 ;  /* 0x0000003431357223 */ /* 0x000fe20000010832 */
[----:B------:R-:W-:-:S02]  /*a080*/  IMAD.U32 R52, R156, 0x10000, RZ ;  /* 0x000100009c347824 */ /* 0x000fc400078e00ff */
[----:B------:R-:W-:Y:S01]  /*a090*/  FFMA.FTZ R56, R49, R56, R51 ;  /* 0x0000003831387223 */ /* 0x000fe20000010033 */
[----:B------:R-:W-:Y:S01]  /*a0a0*/  IMAD.U32 R50, R47, 0x10000, RZ ;  /* 0x000100002f327824 */ /* 0x000fe200078e00ff */
[----:B------:R-:W-:Y:S01]  /*a0b0*/  LOP3.LUT R42, R31, 0xffff0000, RZ, 0xc0, !PT ;  /* 0xffff00001f2a7812 */ /* 0x000fe200078ec0ff */
[----:B------:R-:W-:Y:S01]  /*a0c0*/  FMUL.FTZ R54, R41, R52 ;  /* 0x0000003429367220 */ /* 0x000fe20000410000 */
[----:B------:R-:W-:Y:S01]  /*a0d0*/  FMUL.FTZ R49, R45, R155 ;  /* 0x0000009b2d317220 */ /* 0x000fe20000410000 */
[-C--:B------:R-:W-:Y:S01]  /*a0e0*/  FMUL.FTZ R41, R41, R50.reuse ;  /* 0x0000003229297220 */ /* 0x080fe20000410000 */
[----:B------:R-:W-:Y:S01]  /*a0f0*/  FMUL.FTZ R51, R45, R153 ;  /* 0x000000992d337220 */ /* 0x000fe20000410000 */
[----:B------:R-:W-:Y:S01]  /*a100*/  LOP3.LUT R32, R32, 0xffff0000, RZ, 0xc0, !PT ;  /* 0xffff000020207812 */ /* 0x000fe200078ec0ff */
[----:B------:R-:W-:Y:S01]  /*a110*/  IMAD.U32 R29, R30, 0x10000, RZ ;  /* 0x000100001e1d7824 */ /* 0x000fe200078e00ff */
[----:B------:R-:W-:Y:S01]  /*a120*/  LOP3.LUT R45, R156, 0xffff0000, RZ, 0xc0, !PT ;  /* 0xffff00009c2d7812 */ /* 0x000fe200078ec0ff */
[----:B------:R-:W-:Y:S01]  /*a130*/  FFMA.FTZ R54, R39, R50, -R54 ;  /* 0x0000003227367223 */ /* 0x000fe20000010836 */
[----:B------:R-:W-:Y:S01]  /*a140*/  LOP3.LUT R47, R47, 0xffff0000, RZ, 0xc0, !PT ;  /* 0xffff00002f2f7812 */ /* 0x000fe200078ec0ff */
[----:B------:R-:W-:Y:S01]  /*a150*/  FFMA.FTZ R41, R39, R52, R41 ;  /* 0x0000003427297223 */ /* 0x000fe20000010029 */
[----:B------:R-:W-:Y:S01]  /*a160*/  LOP3.LUT R31, R30, 0xffff0000, RZ, 0xc0, !PT ;  /* 0xffff00001e1f7812 */ /* 0x000fe200078ec0ff */
[C---:B------:R-:W-:Y:S01]  /*a170*/  IMAD.U32 R30, R34.reuse, 0x10000, RZ ;  /* 0x00010000221e7824 */ /* 0x040fe200078e00ff */
[----:B------:R-:W-:Y:S01]  /*a180*/  LOP3.LUT R34, R34, 0xffff0000, RZ, 0xc0, !PT ;  /* 0xffff000022227812 */ /* 0x000fe200078ec0ff */
[----:B------:R-:W-:-:S02]  /*a190*/  IMAD.U32 R39, R44, 0x10000, RZ ;  /* 0x000100002c277824 */ /* 0x000fc400078e00ff */
[C---:B------:R-:W-:Y:S01]  /*a1a0*/  FFMA.FTZ R58, R42.reuse, R153, -R49 ;  /* 0x000000992a3a7223 */ /* 0x040fe20000010831 */
[----:B------:R-:W-:Y:S01]  /*a1b0*/  FFMA.FTZ R155, R42, R155, R51 ;  /* 0x0000009b2a9b7223 */ /* 0x000fe20000010033 */
[----:B------:R-:W-:Y:S01]  /*a1c0*/  LOP3.LUT R44, R44, 0xffff0000, RZ, 0xc0, !PT ;  /* 0xffff00002c2c7812 */ /* 0x000fe200078ec0ff */
[----:B------:R-:W-:Y:S01]  /*a1d0*/  FMUL.FTZ R49, R32, R45 ;  /* 0x0000002d20317220 */ /* 0x000fe20000410000 */
[----:B------:R-:W-:Y:S01]  /*a1e0*/  LOP3.LUT R28, R28, 0xffff0000, RZ, 0xc0, !PT ;  /* 0xffff00001c1c7812 */ /* 0x000fe200078ec0ff */
[----:B------:R-:W-:Y:S01]  /*a1f0*/  FMUL.FTZ R51, R32, R47 ;  /* 0x0000002f20337220 */ /* 0x000fe20000410000 */
[C---:B------:R-:W-:Y:S01]  /*a200*/  IMAD.U32 R32, R33.reuse, 0x10000, RZ ;  /* 0x0001000021207824 */ /* 0x040fe200078e00ff */
[----:B------:R-:W-:Y:S01]  /*a210*/  LOP3.LUT R33, R33, 0xffff0000, RZ, 0xc0, !PT ;  /* 0xffff000021217812 */ /* 0x000fe200078ec0ff */
[----:B------:R-:W-:Y:S01]  /*a220*/  FMUL.FTZ R42, R30, R39 ;  /* 0x000000271e2a7220 */ /* 0x000fe20000410000 */
[----:B------:R-:W-:Y:S01]  /*a230*/  FMUL.FTZ R50, R34, R44 ;  /* 0x0000002c22327220 */ /* 0x000fe20000410000 */
[C---:B------:R-:W-:Y:S01]  /*a240*/  FFMA.FTZ R49, R28.reuse, R47, -R49 ;  /* 0x0000002f1c317223 */ /* 0x040fe20000010831 */
[----:B------:R-:W-:Y:S01]  /*a250*/  FFMA.FTZ R28, R28, R45, R51 ;  /* 0x0000002d1c1c7223 */ /* 0x000fe20000010033 */
[----:B------:R-:W-:Y:S01]  /*a260*/  FMUL.FTZ R45, R34, R33 ;  /* 0x00000021222d7220 */ /* 0x000fe20000410000 */
[----:B------:R-:W-:Y:S01]  /*a270*/  FFMA.FTZ R48, R48, R55, R59 ;  /* 0x0000003730307223 */ /* 0x000fe2000001003b */
[-C--:B------:R-:W-:Y:S01]  /*a280*/  FMUL.FTZ R30, R30, R32.reuse ;  /* 0x000000201e1e7220 */ /* 0x080fe20000410000 */
[----:B------:R-:W-:Y:S01]  /*a290*/  FFMA.FTZ R42, R29, R32, -R42 ;  /* 0x000000201d2a7223 */ /* 0x000fe2000001082a */
[C---:B------:R-:W-:Y:S01]  /*a2a0*/  FFMA.FTZ R33, R31.reuse, R33, -R50 ;  /* 0x000000211f217223 */ /* 0x040fe20000010832 */
[----:B------:R-:W-:Y:S01]  /*a2b0*/  FFMA.FTZ R45, R31, R44, R45 ;  /* 0x0000002c1f2d7223 */ /* 0x000fe2000001002d */
[----:B------:R-:W-:Y:S01]  /*a2c0*/  FFMA.FTZ R30, R29, R39, R30 ;  /* 0x000000271d1e7223 */ /* 0x000fe2000001001e */
[----:B------:R-:W-:-:S02]  /*a2d0*/  F2FP.BF16.F32.PACK_AB R43, R48, R43 ;  /* 0x0000002b302b723e */ /* 0x000fc400000010ff */
[----:B------:R-:W-:Y:S02]  /*a2e0*/  F2FP.BF16.F32.PACK_AB R54, R49, R54 ;  /* 0x000000363136723e */ /* 0x000fe400000010ff */
[----:B------:R-:W-:Y:S01]  /*a2f0*/  F2FP.BF16.F32.PACK_AB R42, R33, R42 ;  /* 0x0000002a212a723e */ /* 0x000fe200000010ff */
[----:B------:R-:W-:Y:S01]  /*a300*/  IMAD.MOV.U32 R33, RZ, RZ, R43 ;  /* 0x000000ffff217224 */ /* 0x000fe200078e002b */
[----:B------:R-:W-:Y:S02]  /*a310*/  F2FP.BF16.F32.PACK_AB R29, R46, R35 ;  /* 0x000000232e1d723e */ /* 0x000fe400000010ff */
[----:B------:R-:W-:Y:S01]  /*a320*/  F2FP.BF16.F32.PACK_AB R32, R28, R41 ;  /* 0x000000291c20723e */ /* 0x000fe200000010ff */
[----:B------:R-:W-:Y:S01]  /*a330*/  IMAD.MOV.U32 R28, RZ, RZ, R54 ;  /* 0x000000ffff1c7224 */ /* 0x000fe200078e0036 */
[----:B------:R-:W-:Y:S01]  /*a340*/  F2FP.BF16.F32.PACK_AB R34, R45, R30 ;  /* 0x0000001e2d22723e */ /* 0x000fe200000010ff */
[----:B------:R-:W-:Y:S01]  /*a350*/  IMAD.MOV.U32 R30, RZ, RZ, R42 ;  /* 0x000000ffff1e7224 */ /* 0x000fe200078e002a */
[----:B------:R-:W-:-:S02]  /*a360*/  F2FP.BF16.F32.PACK_AB R31, R58, R53 ;  /* 0x000000353a1f723e */ /* 0x000fc400000010ff */
[----:B------:R-:W-:-:S07]  /*a370*/  F2FP.BF16.F32.PACK_AB R35, R155, R56 ;  /* 0x000000389b23723e */ /* 0x000fce00000010ff */
.L_x_1571:
[----:B------:R-:W-:Y:S05]  /*a380*/  BSYNC B1 ;  /* 0x0000000000017941 */ /* 0x000fea0003800000 */
.L_x_1570:
        /* <DEDUP_REMOVED lines=10> */
.L_x_1487:
[----:B------:R-:W-:-:S13]  /*a430*/  ISETP.NE.AND P2, PT, R200, 0x3, PT ;  /* 0x00000003c800780c */ /* 0x000fda0003f45270 */
[----:B------:R-:W-:Y:S05]  /*a440*/  @!P2 BRA `(.L_x_1572) ;  /* 0x000000000004a947 */ /* 0x000fea0003800000 */
[----:B------:R-:W-:Y:S01]  /*a450*/  BPT.TRAP 0x1 ;  /* 0x000000040000795c */ /* 0x000fe20000300000 */
.L_x_1572:
[----:B------:R-:W-:Y:S01]  /*a460*/  IMAD R86, R17, 0x8, R16 ;  /* 0x0000000811567824 */ /* 0x000fe200078e0210 */
[----:B------:R-:W-:Y:S01]  /*a470*/  SHF.L.U32 R87, R202, 0x1f, RZ ;  /* 0x0000001fca577819 */ /* 0x000fe200000006ff */
[----:B------:R-:W-:Y:S01]  /*a480*/  IMAD R85, R24, -0x60, R2 ;  /* 0xffffffa018557824 */ /* 0x000fe200078e0202 */
[----:B------:R-:W-:Y:S02]  /*a490*/  BSSY B1, `(.L_x_1573) ;  /* 0x0000004000017945 */ /* 0x000fe40003800000 */
[----:B------:R-:W0:Y:S02]  /*a4a0*/  SYNCS.PHASECHK.TRANS64.TRYWAIT P3, [R86+URZ+0x30890], R87 ;  /* 0x03089057560075a7 */ /* 0x000e24000806017f */
[----:B------:R-:W-:Y:S01]  /*a4b0*/  VIMNMX R85, R85, 0x60, PT ;  /* 0x0000006055557848 */ /* 0x000fe20003fe0100 */
[----:B0-----:R-:W-:Y:S06]  /*a4c0*/  @!P3 BRA `(.L_x_1574) ;  /* 0x0000022c0060b947 */ /* 0x001fec0003800000 */
.L_x_1949:
[----:B------:R-:W-:Y:S05]  /*a4d0*/  BSYNC B1 ;  /* 0x0000000000017941 */ /* 0x000fea0003800000 */
.L_x_1573:
[----:B------:R-:W-:Y:S01]  /*a4e0*/  ISETP.GE.AND P3, PT, R195, R85, PT ;  /* 0x00000055c300720c */ /* 0x000fe20003f66270 */
[----:B------:R-:W-:-:S12]  /*a4f0*/  BSSY B1, `(.L_x_1575) ;  /* 0x0000014000017945 */ /* 0x000fd80003800000 */
[----:B------:R-:W-:Y:S05]  /*a500*/  @P3 BRA `(.L_x_1576) ;  /* 0x0000000000483947 */ /* 0x000fea0003800000 */
[----:B------:R-:W-:-:S13]  /*a510*/  ISETP.NE.AND P3, PT, R13, RZ, PT ;  /* 0x000000ff0d00720c */ /* 0x000fda0003f65270 */
[----:B------:R-:W1:Y:S04]  /*a520*/  @P3 LDS.128 R28, [R27+0x1e000] ;  /* 0x01e000001b1c3984 */ /* 0x000e680000000c00 */
[----:B-1----:R-:W-:Y:S01]  /*a530*/  @P3 STG.E.128 desc[UR46][R34.64], R28 ;  /* 0x0000001c22003986 */ /* 0x002fe2000c101d2e */
        /* <DEDUP_REMOVED lines=14> */
[----:B-1----:R1:W-:Y:S02]  /*a620*/  @P3 STG.E.128 desc[UR46][R34.64+0x140], R28 ;  /* 0x0001401c22003986 */ /* 0x0023e4000c101d2e */
.L_x_1576:
[----:B------:R-:W-:Y:S05]  /*a630*/  BSYNC B1 ;  /* 0x0000000000017941 */ /* 0x000fea0003800000 */
.L_x_1575:
[----:B------:R-:W-:-:S13]  /*a640*/  ISETP.GE.AND P3, PT, R220, R85, PT ;  /* 0x00000055dc00720c */ /* 0x000fda0003f66270 */
[----:B------:R-:W-:Y:S05]  /*a650*/  @P3 BRA `(.L_x_1520) ;  /* 0x0000000000483947 */ /* 0x000fea0003800000 */
[----:B------:R-:W-:-:S13]  /*a660*/  ISETP.NE.AND P3, PT, R13, RZ, PT ;  /* 0x000000ff0d00720c */ /* 0x000fda0003f65270 */
[----:B-1----:R-:W1:Y:S04]  /*a670*/  @P3 LDS.128 R28, [R27+0x20000] ;  /* 0x020000001b1c3984 */ /* 0x002e680000000c00 */
        /* <DEDUP_REMOVED lines=16> */
.L_x_1520:
[----:B------:R-:W-:Y:S05]  /*a780*/  BSYNC B0 ;  /* 0x0000000000007941 */ /* 0x000fea0003800000 */
.L_x_1486:
        /* <DEDUP_REMOVED lines=17> */
.L_x_1578:
[----:B------:R-:W-:Y:S05]  /*a8a0*/  BSYNC B0 ;  /* 0x0000000000007941 */ /* 0x000fea0003800000 */
.L_x_1577:
[----:B------:R-:W1:Y:S01]  /*a8b0*/  SYNCS.PHASECHK.TRANS64.TRYWAIT P2, [R86+URZ+0x308b0], R87 ;  /* 0x0308b057560075a7 */ /* 0x000e62000804017f */
[----:B------:R-:W-:Y:S01]  /*a8c0*/  ULDC.64 UR44, c[0x0][0x328] ;  /* 0x0000ca00002c7ab9 */ /* 0x000fe20000000a00 */
[----:B------:R-:W-:Y:S01]  /*a8d0*/  ULDC.64 UR60, c[0x0][0x318] ;  /* 0x0000c600003c7ab9 */ /* 0x000fe20000000a00 */
[----:B------:R-:W-:Y:S04]  /*a8e0*/  BSSY B0, `(.L_x_1579) ;  /* 0x0000002000007945 */ /* 0x000fe80003800000 */
[----:B-1----:R-:W-:Y:S05]  /*a8f0*/  @!P2 BRA `(.L_x_1580) ;  /* 0x000002280068a947 */ /* 0x002fea0003800000 */
.L_x_1950:
[----:B------:R-:W-:Y:S05]  /*a900*/  BSYNC B0 ;  /* 0x0000000000007941 */ /* 0x000fea0003800000 */
.L_x_1579:
[----:B------:R-:W-:Y:S01]  /*a910*/  ISETP.GE.AND P2, PT, R195, R85, PT ;  /* 0x00000055c300720c */ /* 0x000fe20003f46270 */
[----:B------:R-:W-:Y:S01]  /*a920*/  BSSY B0, `(.L_x_1581) ;  /* 0x000001e000007945 */ /* 0x000fe20003800000 */
[----:B------:R-:W-:-:S11]  /*a930*/  IMAD.WIDE R32, R24, 0x60, R122 ;  /* 0x0000006018207825 */ /* 0x000fd600078e027a */
[----:B------:R-:W-:Y:S05]  /*a940*/  @P2 BRA `(.L_x_1582) ;  /* 0x00000000006c2947 */ /* 0x000fea0003800000 */
[----:B------:R-:W-:Y:S01]  /*a950*/  IMAD R31, R33, UR44, RZ ;  /* 0x0000002c211f7c24 */ /* 0x000fe2000f8e02ff */
[----:B------:R-:W-:Y:S01]  /*a960*/  ULDC UR4, c[0x0][0x2f4] ;  /* 0x0000bd0000047ab9 */ /* 0x000fe20000000800 */
[----:B0-----:R-:W-:Y:S02]  /*a970*/  IMAD.MOV.U32 R28, RZ, RZ, R102 ;  /* 0x000000ffff1c7224 */ /* 0x001fe400078e0066 */
[----:B------:R-:W-:Y:S02]  /*a980*/  IMAD.MOV.U32 R29, RZ, RZ, R26 ;  /* 0x000000ffff1d7224 */ /* 0x000fe400078e001a */
[C---:B------:R-:W-:Y:S02]  /*a990*/  IMAD R31, R32.reuse, UR45, R31 ;  /* 0x0000002d201f7c24 */ /* 0x040fe4000f8e021f */
[----:B------:R-:W-:-:S04]  /*a9a0*/  IMAD.WIDE.U32 R28, R32, UR44, R28 ;  /* 0x0000002c201c7c25 */ /* 0x000fc8000f8e001c */
[----:B------:R-:W-:Y:S01]  /*a9b0*/  IMAD.IADD R29, R29, 0x1, R31 ;  /* 0x000000011d1d7824 */ /* 0x000fe200078e021f */
[----:B------:R-:W-:-:S04]  /*a9c0*/  LEA R34, P2, R28, UR60, 0x1 ;  /* 0x0000003c1c227c11 */ /* 0x000fc8000f8408ff */
        /* <DEDUP_REMOVED lines=19> */
.L_x_1582:
[----:B------:R-:W-:Y:S05]  /*ab00*/  BSYNC B0 ;  /* 0x0000000000007941 */ /* 0x000fea0003800000 */
.L_x_1581:
[----:B------:R-:W-:Y:S01]  /*ab10*/  ISETP.GE.AND P2, PT, R220, R85, PT ;  /* 0x00000055dc00720c */ /* 0x000fe20003f46270 */
[----:B------:R-:W-:-:S12]  /*ab20*/  BSSY B0, `(.L_x_1583) ;  /* 0x000001f000007945 */ /* 0x000fd80003800000 */
[----:B------:R-:W-:Y:S05]  /*ab30*/  @P2 BRA `(.L_x_1584) ;  /* 0x0000000000742947 */ /* 0x000fea0003800000 */
[----:B--2---:R-:W-:Y:S01]  /*ab40*/  IADD3 R31, P2, R32, 0x40, RZ ;  /* 0x00000040201f7810 */ /* 0x004fe20007f5e0ff */
[----:B0-----:R-:W-:Y:S01]  /*ab50*/  IMAD.MOV.U32 R28, RZ, RZ, R102 ;  /* 0x000000ffff1c7224 */ /* 0x001fe200078e0066 */
[----:B------:R-:W-:Y:S01]  /*ab60*/  ULDC UR4, c[0x0][0x2f4] ;  /* 0x0000bd0000047ab9 */ /* 0x000fe20000000800 */
[----:B------:R-:W-:Y:S02]  /*ab70*/  IMAD.MOV.U32 R29, RZ, RZ, R26 ;  /* 0x000000ffff1d7224 */ /* 0x000fe400078e001a */
[----:B------:R-:W-:Y:S02]  /*ab80*/  IMAD.X R32, RZ, RZ, R33, P2 ;  /* 0x000000ffff207224 */ /* 0x000fe400010e0621 */
[----:B------:R-:W-:-:S04]  /*ab90*/  IMAD.WIDE.U32 R28, R31, UR44, R28 ;  /* 0x0000002c1f1c7c25 */ /* 0x000fc8000f8e001c */
[----:B------:R-:W-:-:S04]  /*aba0*/  IMAD R32, R32, UR44, RZ ;  /* 0x0000002c20207c24 */ /* 0x000fc8000f8e02ff */
[----:B------:R-:W-:Y:S01]  /*abb0*/  IMAD R31, R31, UR45, R32 ;  /* 0x0000002d1f1f7c24 */ /* 0x000fe2000f8e0220 */
[----:B------:R-:W-:-:S03]  /*abc0*/  LEA R32, P2, R28, UR60, 0x1 ;  /* 0x0000003c1c207c11 */ /* 0x000fc6000f8408ff */
        /* <DEDUP_REMOVED lines=20> */
.L_x_1584:
[----:B------:R-:W-:Y:S05]  /*ad10*/  BSYNC B0 ;  /* 0x0000000000007941 */ /* 0x000fea0003800000 */
.L_x_1583:
[----:B------:R-:W-:Y:S01]  /*ad20*/  @!PT LDS RZ, [RZ] ;  /* 0x00000000fffff984 */ /* 0x000fe20000000800 */
[----:B------:R-:W-:Y:S01]  /*ad30*/  @!PT LDS RZ, [RZ] ;  /* 0x00000000fffff984 */ /* 0x000fe20000000800 */
[----:B------:R-:W-:Y:S01]  /*ad40*/  @!PT LDS RZ, [RZ] ;  /* 0x00000000fffff984 */ /* 0x000fe20000000800 */
[----:B------:R-:W-:Y:S01]  /*ad50*/  @!PT LDS RZ, [RZ] ;  /* 0x00000000fffff984 */ /* 0x000fe20000000800 */
[----:B------:R4:W-:Y:S06]  /*ad60*/  MEMBAR.ALL.CTA ;  /* 0x0000000000007992 */ /* 0x0009ec0000008000 */
[----:B----4-:R-:W4:Y:S01]  /*ad70*/  FENCE.VIEW.ASYNC.S ;  /* 0x00000000000073c6 */ /* 0x010f220000000000 */
[----:B-1----:R-:W-:Y:S01]  /*ad80*/  @!P3 VIADD R86, R86, 0x308c0 ;  /* 0x000308c05656b836 */ /* 0x002fe20000000000 */
[----:B----4-:R1:W-:Y:S01]  /*ad90*/  BAR.SYNC.DEFER_BLOCKING R175, 0x80 ;  /* 0x000200af0000751d */ /* 0x0103e20000010000 */
[----:B------:R-:W-:Y:S01]  /*ada0*/  LOP3.LUT P4, RZ, R18, 0x2, RZ, 0xc0, !PT ;  /* 0x0000000212ff7812 */ /* 0x000fe2000788c0ff */
[----:B------:R-:W-:-:S02]  /*adb0*/  VIADD R17, R17, 0x1 ;  /* 0x0000000111117836 */ /* 0x000fc40000000000 */
[----:B------:R-:W-:Y:S02]  /*adc0*/  @!P3 PRMT R86, RZ, 0x654, R86 ;  /* 0x00000654ff56b816 */ /* 0x000fe40000000056 */
[----:B------:R-:W-:Y:S02]  /*add0*/  PLOP3.LUT P2, PT, PT, PT, PT, 0x8, 0x0 ;  /* 0x000000000000781c */ /* 0x000fe40003f4e170 */
[----:B------:R1:W-:Y:S01]  /*ade0*/  @!P3 SYNCS.ARRIVE.TRANS64.RED.A1T0 RZ, [R86+URZ], RZ ;  /* 0x000000ff56ffb9a7 */ /* 0x0003e2000810043f */
[----:B------:R-:W-:-:S04]  /*adf0*/  ISETP.NE.AND P3, PT, R17, 0x2, PT ;  /* 0x000000021100780c */ /* 0x000fc80003f65270 */
[----:B------:R-:W-:Y:S02]  /*ae00*/  SEL R27, RZ, 0x1, P3 ;  /* 0x00000001ff1b7807 */ /* 0x000fe40001800000 */
[----:B------:R-:W-:Y:S02]  /*ae10*/  SEL R17, R17, RZ, P3 ;  /* 0x000000ff11117207 */ /* 0x000fe40001800000 */
[----:B------:R-:W-:Y:S01]  /*ae20*/  LOP3.LUT R202, R202, R27, RZ, 0x3c, !PT ;  /* 0x0000001bcaca7212 */ /* 0x000fe200078e3cff */
[----:B-1----:R-:W-:Y:S06]  /*ae30*/  @P4 BRA `(.L_x_1585) ;  /* 0xffffff7c00c44947 */ /* 0x002fec000383ffff */
.L_x_1481:
[----:B------:R-:W1:Y:S01]  /*ae40*/  LDC R0, c[0x0][0x448] ;  /* 0x00011200ff007b82 */ /* 0x000e620000000800 */
[----:B------:R-:W-:Y:S01]  /*ae50*/  IADD3 R7, R197, 0x1, -R196 ;  /* 0x00000001c5077810 */ /* 0x000fe20007ffe8c4 */
[----:B------:R-:W-:Y:S06]  /*ae60*/  BSSY B0, `(.L_x_1586) ;  /* 0x000000d000007945 */ /* 0x000fec0003800000 */
[----:B------:R-:W4:Y:S01]  /*ae70*/  LDC.64 R2, c[0x0][0x9e0] ;  /* 0x00027800ff027b82 */ /* 0x000f220000000a00 */
[----:B-1----:R-:W-:Y:S01]  /*ae80*/  ISETP.NE.AND P1, PT, R0, 0x1, PT ;  /* 0x000000010000780c */ /* 0x002fe20003f25270 */
[----:B------:R-:W-:Y:S01]  /*ae90*/  VIADD R0, R213, 0x7f ;  /* 0x0000007fd5007836 */ /* 0x000fe20000000000 */
[----:B----4-:R-:W-:-:S11]  /*aea0*/  ISETP.GE.AND P3, PT, R3, 0x1, PT ;  /* 0x000000010300780c */ /* 0x010fd60003f66270 */
[----:B------:R-:W1:Y:S08]  /*aeb0*/  @P1 LDC R5, c[0x0][0x44c] ;  /* 0x00011300ff051b82 */ /* 0x000e700000000800 */
[----:B------:R-:W4:Y:S01]  /*aec0*/  @P1 LDC R4, c[0x0][0x450] ;  /* 0x00011400ff041b82 */ /* 0x000f220000000800 */
[----:B-1----:R-:W-:-:S05]  /*aed0*/  @P1 IMAD.HI.U32 R5, R0, R5, RZ ;  /* 0x0000000500051227 */ /* 0x002fca00078e00ff */
[----:B----4-:R-:W-:-:S05]  /*aee0*/  @P1 SHF.R.U32.HI R0, RZ, R4, R5 ;  /* 0x00000004ff001219 */ /* 0x010fca0000011605 */
[----:B------:R-:W-:Y:S01]  /*aef0*/  IMAD.IADD R5, R7, 0x1, R0 ;  /* 0x0000000107057824 */ /* 0x000fe200078e0200 */
[----:B------:R-:W-:Y:S06]  /*af00*/  @P2 BRA `(.L_x_1587) ;  /* 0x0000000000082947 */ /* 0x000fec0003800000 */
[----:B------:R-:W1:Y:S02]  /*af10*/  FENCE.VIEW.ASYNC.G ;  /* 0x00000000000073c6 */ /* 0x000e640000000100 */
[----:B-1----:R-:W-:Y:S06]  /*af20*/  BAR.ARV 0xc, 0x180 ;  /* 0x0306000000007b1d */ /* 0x002fec0000002000 */
.L_x_1587:
[----:B------:R-:W-:Y:S05]  /*af30*/  BSYNC B0 ;  /* 0x0000000000007941 */ /* 0x000fea0003800000 */
.L_x_1586:
        /* <DEDUP_REMOVED lines=8> */
[----:B------:R-:W1:Y:S02]  /*afc0*/  @P0 LDC.64 R6, c[0x0][0x9e8] ;  /* 0x00027a00ff060b82 */ /* 0x000e640000000a00 */
[----:B-1----:R-:W-:-:S05]  /*afd0*/  @P0 IMAD.HI.U32 R0, R5, R6, RZ ;  /* 0x0000000605000227 */ /* 0x002fca00078e00ff */
[----:B------:R-:W-:-:S04]  /*afe0*/  @P0 SHF.R.U32.HI R5, RZ, R7, R0 ;  /* 0x00000007ff050219 */ /* 0x000fc80000011600 */
[----:B------:R-:W-:Y:S01]  /*aff0*/  LOP3.LUT R0, RZ, R5, RZ, 0x33, !PT ;  /* 0x00000005ff007212 */ /* 0x000fe200078e33ff */
[----:B------:R-:W-:Y:S06]  /*b000*/  BRA `(.L_x_1591) ;  /* 0x0000000000107947 */ /* 0x000fec0003800000 */
.L_x_1590:
[----:B------:R-:W-:-:S13]  /*b010*/  ISETP.NE.AND P0, PT, R3, 0x1, PT ;  /* 0x000000010300780c */ /* 0x000fda0003f05270 */
[----:B------:R-:W1:Y:S02]  /*b020*/  @P0 LDC.64 R4, c[0x0][0x9e8] ;  /* 0x00027a00ff040b82 */ /* 0x000e640000000a00 */
[----:B-1----:R-:W-:-:S05]  /*b030*/  @P0 IMAD.HI.U32 R4, R0, R4, RZ ;  /* 0x0000000400040227 */ /* 0x002fca00078e00ff */
[----:B------:R-:W-:-:S07]  /*b040*/  @P0 SHF.R.U32.HI R0, RZ, R5, R4 ;  /* 0x00000005ff000219 */ /* 0x000fce0000011604 */
.L_x_1591:
[----:B------:R-:W-:Y:S05]  /*b050*/  BSYNC B0 ;  /* 0x0000000000007941 */ /* 0x000fea0003800000 */
.L_x_1589:
[----:B------:R-:W-:-:S05]  /*b060*/  IMAD R5, R0, R3, R3 ;  /* 0x0000000300057224 */ /* 0x000fca00078e0203 */
[----:B------:R-:W-:-:S07]  /*b070*/  VIMNMX R2, R2, R5, PT ;  /* 0x0000000502027248 */ /* 0x000fce0003fe0100 */
.L_x_1588:
[----:B------:R-:W1:Y:S01]  /*b080*/  @P1 LDC R0, c[0x0][0x44c] ;  /* 0x00011300ff001b82 */ /* 0x000e620000000800 */
[----:B------:R-:W-:Y:S01]  /*b090*/  VIADD R2, R2, 0x5f ;  /* 0x0000005f02027836 */ /* 0x000fe20000000000 */
[----:B------:R-:W-:-:S03]  /*b0a0*/  ULDC UR4, c[0x0][0x9dc] ;  /* 0x0002770000047ab9 */ /* 0x000fc60000000800 */
[----:B------:R-:W-:-:S03]  /*b0b0*/  IMAD.HI R2, R2, 0x2aaaaaab, RZ ;  /* 0x2aaaaaab02027827 */ /* 0x000fc600078e02ff */
[----:B------:R-:W4:Y:S02]  /*b0c0*/  @P1 LDC R7, c[0x0][0x450] ;  /* 0x00011400ff071b82 */ /* 0x000f240000000800 */
[----:B------:R-:W-:-:S04]  /*b0d0*/  SHF.R.U32.HI R5, RZ, 0x1f, R2 ;  /* 0x0000001fff057819 */ /* 0x000fc80000011602 */
[----:B------:R-:W-:-:S04]  /*b0e0*/  LEA.HI.SX32 R5, R2, R5, 0x1c ;  /* 0x0000000502057211 */ /* 0x000fc800078fe2ff */
[----:B------:R-:W-:Y:S01]  /*b0f0*/  VIMNMX R9, R150, R5, PT ;  /* 0x0000000596097248 */ /* 0x000fe20003fe0100 */
[----:B-1----:R-:W-:-:S04]  /*b100*/  @P1 IMAD.HI.U32 R4, R213, R0, RZ ;  /* 0x00000000d5041227 */ /* 0x002fc800078e00ff */
[----:B------:R-:W-:Y:S01]  /*b110*/  IMAD.MOV.U32 R0, RZ, RZ, R213 ;  /* 0x000000ffff007224 */ /* 0x000fe200078e00d5 */
[----:B----4-:R-:W-:-:S05]  /*b120*/  @P1 SHF.R.U32.HI R0, RZ, R7, R4 ;  /* 0x00000007ff001219 */ /* 0x010fca0000011604 */
        /* <DEDUP_REMOVED lines=8> */
[----:B------:R-:W1:Y:S02]  /*b1b0*/  @P0 LDC.64 R6, c[0x0][0x9e8] ;  /* 0x00027a00ff060b82 */ /* 0x000e640000000a00 */
[----:B-1----:R-:W-:-:S05]  /*b1c0*/  @P0 IMAD.HI.U32 R0, R5, R6, RZ ;  /* 0x0000000605000227 */ /* 0x002fca00078e00ff */
[----:B------:R-:W-:-:S04]  /*b1d0*/  @P0 SHF.R.U32.HI R5, RZ, R7, R0 ;  /* 0x00000007ff050219 */ /* 0x000fc80000011600 */
[----:B------:R-:W-:Y:S01]  /*b1e0*/  LOP3.LUT R0, RZ, R5, RZ, 0x33, !PT ;  /* 0x00000005ff007212 */ /* 0x000fe200078e33ff */
[----:B------:R-:W-:Y:S06]  /*b1f0*/  BRA `(.L_x_1595) ;  /* 0x0000000000107947 */ /* 0x000fec0003800000 */
.L_x_1594:
[----:B------:R-:W-:-:S13]  /*b200*/  ISETP.NE.AND P0, PT, R3, 0x1, PT ;  /* 0x000000010300780c */ /* 0x000fda0003f05270 */
[----:B------:R-:W1:Y:S02]  /*b210*/  @P0 LDC.64 R4, c[0x0][0x9e8] ;  /* 0x00027a00ff040b82 */ /* 0x000e640000000a00 */
[----:B-1----:R-:W-:-:S05]  /*b220*/  @P0 IMAD.HI.U32 R4, R0, R4, RZ ;  /* 0x0000000400040227 */ /* 0x002fca00078e00ff */
[----:B------:R-:W-:-:S07]  /*b230*/  @P0 SHF.R.U32.HI R0, RZ, R5, R4 ;  /* 0x00000005ff000219 */ /* 0x000fce0000011604 */
.L_x_1595:
[----:B------:R-:W-:Y:S05]  /*b240*/  BSYNC B0 ;  /* 0x0000000000007941 */ /* 0x000fea0003800000 */
.L_x_1593:
[----:B------:R-:W-:-:S05]  /*b250*/  IMAD R3, R0, R3, RZ ;  /* 0x0000000300037224 */ /* 0x000fca00078e02ff */
[----:B------:R-:W-:-:S07]  /*b260*/  VIMNMX R2, R2, R3, !PT ;  /* 0x0000000302027248 */ /* 0x000fce0007fe0100 */
.L_x_1592:
[----:B------:R-:W-:Y:S01]  /*b270*/  IMAD.HI R2, R2, 0x2aaaaaab, RZ ;  /* 0x2aaaaaab02027827 */ /* 0x000fe200078e02ff */
[----:B------:R-:W-:Y:S03]  /*b280*/  BSSY B0, `(.L_x_1596) ;  /* 0x0000026000007945 */ /* 0x000fe60003800000 */
[----:B------:R-:W-:Y:S01]  /*b290*/  IMAD.MOV.U32 R72, RZ, RZ, RZ ;  /* 0x000000ffff487224 */ /* 0x000fe200078e00ff */
[----:B------:R-:W-:-:S04]  /*b2a0*/  SHF.R.U32.HI R3, RZ, 0x1f, R2 ;  /* 0x0000001fff037819 */ /* 0x000fc80000011602 */
[----:B------:R-:W-:-:S04]  /*b2b0*/  LEA.HI.SX32 R3, R2, R3, 0x1c ;  /* 0x0000000302037211 */ /* 0x000fc800078fe2ff */
[----:B------:R-:W-:-:S04]  /*b2c0*/  VIMNMX R214, RZ, R3, !PT ;  /* 0x00000003ffd67248 */ /* 0x000fc80007fe0100 */
[----:B------:R-:W-:-:S13]  /*b2d0*/  ISETP.GT.AND P0, PT, R9, R214, PT ;  /* 0x000000d60900720c */ /* 0x000fda0003f04270 */
[----:B------:R-:W-:Y:S05]  /*b2e0*/  @!P0 BRA `(.L_x_1597) ;  /* 0x00000000007c8947 */ /* 0x000fea0003800000 */
[----:B------:R-:W-:Y:S01]  /*b2f0*/  ISETP.NE.AND P0, PT, R217, RZ, PT ;  /* 0x000000ffd900720c */ /* 0x000fe20003f05270 */
[----:B------:R-:W-:-:S03]  /*b300*/  ULDC UR4, c[0x0][0x9f0] ;  /* 0x00027c0000047ab9 */ /* 0x000fc60000000800 */
[----:B------:R-:W-:-:S04]  /*b310*/  SEL R6, R217, UR4, P0 ;  /* 0x00000004d9067c07 */ /* 0x000fc80008000000 */
[-C--:B------:R-:W-:Y:S02]  /*b320*/  IABS R5, R6.reuse ;  /* 0x0000000600057213 */ /* 0x080fe40000000000 */
[----:B------:R-:W-:Y:S02]  /*b330*/  IADD3 R0, R6, -0x1, R9 ;  /* 0xffffffff06007810 */ /* 0x000fe40007ffe009 */
[----:B------:R-:W1:Y:S01]  /*b340*/  I2F.RP R4, R5 ;  /* 0x0000000500047306 */ /* 0x000e620000209400 */
[----:B------:R-:W-:Y:S02]  /*b350*/  IABS R10, R6 ;  /* 0x00000006000a7213 */ /* 0x000fe40000000000 */
[----:B------:R-:W-:-:S05]  /*b360*/  IMAD.IADD R0, R0, 0x1, -R214 ;  /* 0x0000000100007824 */ /* 0x000fca00078e0ad6 */
[----:B-1----:R-:W1:Y:S02]  /*b370*/  MUFU.RCP R4, R4 ;  /* 0x0000000400047308 */ /* 0x002e640000001000 */
[----:B-1----:R-:W-:Y:S02]  /*b380*/  VIADD R2, R4, 0xffffffe ;  /* 0x0ffffffe04027836 */ /* 0x002fe40000000000 */
[----:B------:R-:W-:-:S04]  /*b390*/  IMAD.MOV R4, RZ, RZ, -R10 ;  /* 0x000000ffff047224 */ /* 0x000fc800078e0a0a */
[----:B------:R1:W4:Y:S02]  /*b3a0*/  F2I.FTZ.U32.TRUNC.NTZ R3, R2 ;  /* 0x0000000200037305 */ /* 0x000324000021f000 */
[----:B-1----:R-:W-:Y:S02]  /*b3b0*/  IMAD.MOV.U32 R2, RZ, RZ, RZ ;  /* 0x000000ffff027224 */ /* 0x002fe400078e00ff */
[----:B----4-:R-:W-:-:S04]  /*b3c0*/  IMAD.MOV R8, RZ, RZ, -R3 ;  /* 0x000000ffff087224 */ /* 0x010fc800078e0a03 */
[----:B------:R-:W-:Y:S01]  /*b3d0*/  IMAD R7, R8, R5, RZ ;  /* 0x0000000508077224 */ /* 0x000fe200078e02ff */
[----:B------:R-:W-:Y:S02]  /*b3e0*/  IABS R8, R0 ;  /* 0x0000000000087213 */ /* 0x000fe40000000000 */
[----:B------:R-:W-:Y:S01]  /*b3f0*/  LOP3.LUT R0, R0, R6, RZ, 0x3c, !PT ;  /* 0x0000000600007212 */ /* 0x000fe200078e3cff */
[----:B------:R-:W-:-:S03]  /*b400*/  IMAD.HI.U32 R3, R3, R7, R2 ;  /* 0x0000000703037227 */ /* 0x000fc600078e0002 */
[----:B------:R-:W-:Y:S01]  /*b410*/  ISETP.GE.AND P2, PT, R0, RZ, PT ;  /* 0x000000ff0000720c */ /* 0x000fe20003f46270 */
        /* <DEDUP_REMOVED lines=11> */
[----:B------:R-:W-:-:S07]  /*b4d0*/  IMAD.MOV.U32 R72, RZ, RZ, R3 ;  /* 0x000000ffff487224 */ /* 0x000fce00078e0003 */
.L_x_1597:
[----:B------:R-:W-:Y:S05]  /*b4e0*/  BSYNC B0 ;  /* 0x0000000000007941 */ /* 0x000fea0003800000 */
.L_x_1596:
[-C--:B------:R-:W-:Y:S01]  /*b4f0*/  IMAD R214, R223, R72.reuse, R214 ;  /* 0x00000048dfd67224 */ /* 0x080fe200078e02d6 */
[----:B------:R-:W-:Y:S01]  /*b500*/  PLOP3.LUT P0, PT, PT, PT, PT, 0x80, 0x0 ;  /* 0x000000000000781c */ /* 0x000fe20003f0f070 */
[----:B------:R-:W-:Y:S01]  /*b510*/  IMAD.MOV.U32 R5, RZ, RZ, RZ ;  /* 0x000000ffff057224 */ /* 0x000fe200078e00ff */
[----:B------:R-:W-:Y:S01]  /*b520*/  CS2R R118, SRZ ;  /* 0x0000000000767805 */ /* 0x000fe2000001ff00 */
[----:B------:R-:W-:Y:S01]  /*b530*/  IMAD.MOV.U32 R2, RZ, RZ, RZ ;  /* 0x000000ffff027224 */ /* 0x000fe200078e00ff */
[----:B------:R-:W-:Y:S02]  /*b540*/  VIADDMNMX R72, R214, R72, R9, PT ;  /* 0x00000048d6487246 */ /* 0x000fe40003800109 */
[----:B------:R-:W-:Y:S02]  /*b550*/  CS2R R116, SRZ ;  /* 0x0000000000747805 */ /* 0x000fe4000001ff00 */
[----:B------:R-:W-:Y:S02]  /*b560*/  CS2R R114, SRZ ;  /* 0x0000000000727805 */ /* 0x000fe4000001ff00 */
[----:B------:R-:W-:-:S02]  /*b570*/  CS2R R112, SRZ ;  /* 0x0000000000707805 */ /* 0x000fc4000001ff00 */
[----:B------:R-:W-:Y:S02]  /*b580*/  ISETP.GT.AND P1, PT, R72, R214, PT ;  /* 0x000000d64800720c */ /* 0x000fe40003f24270 */
        /* <DEDUP_REMOVED lines=38> */
[----:B--2---:R-:W-:Y:S02]  /*b7f0*/  CS2R R34, SRZ ;  /* 0x0000000000227805 */ /* 0x004fe4000001ff00 */
[----:B---3--:R-:W-:Y:S02]  /*b800*/  CS2R R32, SRZ ;  /* 0x0000000000207805 */ /* 0x008fe4000001ff00 */
[----:B------:R-:W-:-:S02]  /*b810*/  CS2R R30, SRZ ;  /* 0x00000000001e7805 */ /* 0x000fc4000001ff00 */
[----:B0-----:R-:W-:Y:S02]  /*b820*/  CS2R R28, SRZ ;  /* 0x00000000001c7805 */ /* 0x001fe4000001ff00 */
[----:B------:R-:W-:Y:S02]  /*b830*/  CS2R R26, SRZ ;  /* 0x00000000001a7805 */ /* 0x000fe4000001ff00 */
        /* <DEDUP_REMOVED lines=32> */
.L_x_1599:
        /* <DEDUP_REMOVED lines=12> */
.L_x_1603:
[----:B-1----:R1:W2:Y:S02]  /*bb00*/  SYNCS.PHASECHK.TRANS64.TRYWAIT P0, [R16+URZ+0x30800], R3 ;  /* 0x03080003100075a7 */ /* 0x0022a4000800017f */
[----:B--2---:R-:W-:Y:S05]  /*bb10*/  @!P0 NANOSLEEP.SYNCS 0x989680 ;  /* 0x009896800000895d */ /* 0x004fea0003900000 */
[----:B------:R-:W2:Y:S02]  /*bb20*/  @!P0 SYNCS.PHASECHK.TRANS64 P0, [R16+URZ+0x30800], R3 ;  /* 0x03080003100085a7 */ /* 0x000ea4000800007f */
[----:B--2---:R-:W-:Y:S05]  /*bb30*/  @!P0 BRA `(.L_x_1603) ;  /* 0xfffffffc00f08947 */ /* 0x004fea000383ffff */
.L_x_1602:
[----:B------:R-:W-:Y:S05]  /*bb40*/  BSYNC B0 ;  /* 0x0000000000007941 */ /* 0x000fea0003800000 */
.L_x_1601:
[----:B------:R-:W-:Y:S05]  /*bb50*/  BRA `(.L_x_1604) ;  /* 0x0000007400b47947 */ /* 0x000fea0003800000 */
.L_x_1600:
[----:B------:R-:W-:Y:S01]  /*bb60*/  LOP3.LUT P0, RZ, R221, 0x3ff, RZ, 0xc0, !PT ;  /* 0x000003ffddff7812 */ /* 0x000fe2000780c0ff */
[----:B------:R-:W-:Y:S01]  /*bb70*/  ULDC.64 UR4, c[0x0][0x3f8] ;  /* 0x0000fe0000047ab9 */ /* 0x000fe20000000a00 */
[----:B-----5:R-:W-:Y:S01]  /*bb80*/  SHF.R.S32.HI R0, RZ, 0x1f, R146 ;  /* 0x0000001fff007819 */ /* 0x020fe20000011492 */
[----:B------:R-:W-:Y:S01]  /*bb90*/  ULDC.64 UR6, c[0x0][0x408] ;  /* 0x0001020000067ab9 */ /* 0x000fe20000000a00 */
[----:B------:R-:W-:-:S04]  /*bba0*/  IMAD.WIDE.U32 R24, R146, UR4, RZ ;  /* 0x0000000492187c25 */ /* 0x000fc8000f8e00ff */
[C---:B------:R-:W-:Y:S02]  /*bbb0*/  IMAD R3, R0.reuse, UR4, RZ ;  /* 0x0000000400037c24 */ /* 0x040fe4000f8e02ff */
[----:B------:R-:W-:Y:S02]  /*bbc0*/  IMAD R5, R0, UR6, RZ ;  /* 0x0000000600057c24 */ /* 0x000fe4000f8e02ff */
[C---:B------:R-:W-:Y:S02]  /*bbd0*/  IMAD R3, R146.reuse, UR5, R3 ;  /* 0x0000000592037c24 */ /* 0x040fe4000f8e0203 */
[C---:B------:R-:W-:Y:S02]  /*bbe0*/  IMAD R5, R146.reuse, UR7, R5 ;  /* 0x0000000792057c24 */ /* 0x040fe4000f8e0205 */
[----:B------:R-:W-:-:S04]  /*bbf0*/  IMAD.WIDE.U32 R146, R146, UR6, RZ ;  /* 0x0000000692927c25 */ /* 0x000fc8000f8e00ff */
[----:B------:R-:W-:Y:S02]  /*bc00*/  IMAD.IADD R27, R3, 0x1, R25 ;  /* 0x00000001031b7824 */ /* 0x000fe400078e0219 */
[----:B------:R-:W-:Y:S01]  /*bc10*/  IMAD.IADD R29, R5, 0x1, R147 ;  /* 0x00000001051d7824 */ /* 0x000fe200078e0293 */
        /* <DEDUP_REMOVED lines=17> */
.L_x_1605:
[----:B------:R-:W-:Y:S01]  /*bd30*/  ULDC.U8 UR4, c[0x0][0x410] ;  /* 0x0001040000047ab9 */ /* 0x000fe20000000000 */
[----:B------:R-:W-:Y:S01]  /*bd40*/  BSSY B0, `(.L_x_1606) ;  /* 0x0000746000007945 */ /* 0x000fe20003800000 */
[----:B------:R-:W-:Y:S01]  /*bd50*/  ISETP.NE.AND P0, PT, RZ, UR4, PT ;  /* 0x00000004ff007c0c */ /* 0x000fe2000bf05270 */
[----:B------:R-:W-:-:S12]  /*bd60*/  IMAD.IADD R8, R195, 0x1, R213 ;  /* 0x00000001c3087824 */ /* 0x000fd800078e02d5 */
[----:B------:R-:W-:Y:S05]  /*bd70*/  @!P0 BRA `(.L_x_1607) ;  /* 0x00000038008c8947 */ /* 0x000fea0003800000 */
[----:B------:R-:W0:Y:S01]  /*bd80*/  LDC R73, c[0x0][0x448] ;  /* 0x00011200ff497b82 */ /* 0x000e220000000800 */
[----:B------:R-:W-:Y:S01]  /*bd90*/  LEA.HI R34, R31, R26, RZ, 0x2 ;  /* 0x0000001a1f227211 */ /* 0x000fe200078f10ff */
[----:B------:R-:W-:Y:S01]  /*bda0*/  ULDC.64 UR4, c[0x0][0x3f8] ;  /* 0x0000fe0000047ab9 */ /* 0x000fe20000000a00 */
[----:B------:R-:W-:Y:S01]  /*bdb0*/  ULDC.64 UR6, c[0x0][0x408] ;  /* 0x0001020000067ab9 */ /* 0x000fe20000000a00 */
[----:B------:R-:W-:Y:S01]  /*bdc0*/  IMAD.MOV.U32 R4, RZ, RZ, R24 ;  /* 0x000000ffff047224 */ /* 0x000fe200078e0018 */
[----:B------:R-:W-:Y:S01]  /*bdd0*/  LOP3.LUT R3, R34, 0xfffffffc, RZ, 0xc0, !PT ;  /* 0xfffffffc22037812 */ /* 0x000fe200078ec0ff */
[----:B------:R-:W-:Y:S01]  /*bde0*/  IMAD.MOV.U32 R6, RZ, RZ, R146 ;  /* 0x000000ffff067224 */ /* 0x000fe200078e0092 */
[----:B------:R-:W-:Y:S01]  /*bdf0*/  SHF.R.S32.HI R64, RZ, 0x1f, R205 ;  /* 0x0000001fff407819 */ /* 0x000fe200000114cd */
[----:B------:R-:W-:Y:S01]  /*be00*/  IMAD.MOV.U32 R7, RZ, RZ, R29 ;  /* 0x000000ffff077224 */ /* 0x000fe200078e001d */
[----:B------:R-:W-:Y:S01]  /*be10*/  SHF.R.S32.HI R62, RZ, 0x1f, R203 ;  /* 0x0000001fff3e7819 */ /* 0x000fe200000114cb */
[----:B------:R-:W-:Y:S01]  /*be20*/  IMAD.IADD R3, R26, 0x1, -R3 ;  /* 0x000000011a037824 */ /* 0x000fe200078e0a03 */
[----:B------:R-:W-:-:S02]  /*be30*/  SHF.R.S32.HI R85, RZ, 0x1f, R208 ;  /* 0x0000001fff557819 */ /* 0x000fc400000114d0 */
[----:B------:R-:W-:Y:S01]  /*be40*/  SHF.R.S32.HI R63, RZ, 0x1f, R204 ;  /* 0x0000001fff3f7819 */ /* 0x000fe200000114cc */
[----:B------:R-:W-:Y:S01]  /*be50*/  IMAD R3, R3, 0x40, R8 ;  /* 0x0000004003037824 */ /* 0x000fe200078e0208 */
[----:B------:R-:W-:Y:S02]  /*be60*/  SHF.R.S32.HI R65, RZ, 0x1f, R206 ;  /* 0x0000001fff417819 */ /* 0x000fe400000114ce */
[----:B0-----:R-:W-:-:S13]  /*be70*/  ISETP.NE.AND P0, PT, R73, 0x1, PT ;  /* 0x000000014900780c */ /* 0x001fda0003f05270 */
[----:B------:R-:W0:Y:S08]  /*be80*/  @P0 LDC R0, c[0x0][0x44c] ;  /* 0x00011300ff000b82 */ /* 0x000e300000000800 */
[----:B------:R-:W1:Y:S01]  /*be90*/  @P0 LDC R5, c[0x0][0x450] ;  /* 0x00011400ff050b82 */ /* 0x000e620000000800 */
[----:B0-----:R-:W-:-:S05]  /*bea0*/  @P0 IMAD.HI.U32 R0, R3, R0, RZ ;  /* 0x0000000003000227 */ /* 0x001fca00078e00ff */
[----:B-1----:R-:W-:Y:S01]  /*beb0*/  @P0 SHF.R.U32.HI R3, RZ, R5, R0 ;  /* 0x00000005ff030219 */ /* 0x002fe20000011600 */
[----:B------:R-:W-:-:S03]  /*bec0*/  IMAD.MOV.U32 R5, RZ, RZ, R27 ;  /* 0x000000ffff057224 */ /* 0x000fc600078e001b */
[----:B------:R-:W-:Y:S01]  /*bed0*/  SHF.R.S32.HI R0, RZ, 0x1f, R3 ;  /* 0x0000001fff007819 */ /* 0x000fe20000011403 */
[----:B------:R-:W-:-:S04]  /*bee0*/  IMAD.WIDE.U32 R4, R3, UR4, R4 ;  /* 0x0000000403047c25 */ /* 0x000fc8000f8e0004 */
[C---:B------:R-:W-:Y:S02]  /*bef0*/  IMAD R10, R0.reuse, UR4, RZ ;  /* 0x00000004000a7c24 */ /* 0x040fe4000f8e02ff */
[----:B------:R-:W-:Y:S02]  /*bf00*/  IMAD R0, R0, UR6, RZ ;  /* 0x0000000600007c24 */ /* 0x000fe4000f8e02ff */
[C---:B------:R-:W-:Y:S01]  /*bf10*/  IMAD R9, R3.reuse, UR5, R10 ;  /* 0x0000000503097c24 */ /* 0x040fe2000f8e020a */
[----:B------:R-:W-:Y:S01]  /*bf20*/  ULDC.64 UR4, c[0x0][0x3e8] ;  /* 0x0000fa0000047ab9 */ /* 0x000fe20000000a00 */
[----:B------:R-:W-:-:S04]  /*bf30*/  IMAD.WIDE.U32 R6, R3, UR6, R6 ;  /* 0x0000000603067c25 */ /* 0x000fc8000f8e0006 */
[----:B------:R-:W-:Y:S01]  /*bf40*/  IMAD R11, R3, UR7, R0 ;  /* 0x00000007030b7c24 */ /* 0x000fe2000f8e0200 */
[----:B------:R-:W-:Y:S01]  /*bf50*/  ULDC.64 UR6, c[0x0][0x400] ;  /* 0x0001000000067ab9 */ /* 0x000fe20000000a00 */
[----:B------:R-:W-:Y:S01]  /*bf60*/  IMAD.IADD R9, R5, 0x1, R9 ;  /* 0x0000000105097824 */ /* 0x000fe200078e0209 */
[----:B------:R-:W-:Y:S01]  /*bf70*/  LEA R3, P0, R4, UR4, 0x1 ;  /* 0x0000000404037c11 */ /* 0x000fe2000f8008ff */
[----:B------:R-:W-:Y:S01]  /*bf80*/  IMAD.IADD R5, R7, 0x1, R11 ;  /* 0x0000000107057824 */ /* 0x000fe200078e020b */
[----:B------:R-:W-:Y:S01]  /*bf90*/  LEA R0, P1, R6, UR6, 0x1 ;  /* 0x0000000606007c11 */ /* 0x000fe2000f8208ff */
[----:B------:R-:W-:Y:S01]  /*bfa0*/  UMOV UR4, 0xffffffff ;  /* 0xffffffff00047882 */ /* 0x000fe20000000000 */
[----:B------:R-:W-:Y:S02]  /*bfb0*/  LEA.HI.X R4, R4, UR5, R9, 0x1, P0 ;  /* 0x0000000504047c11 */ /* 0x000fe400080f0c09 */
[----:B------:R-:W-:Y:S01]  /*bfc0*/  LEA.HI.X R5, R6, UR7, R5, 0x1, P1 ;  /* 0x0000000706057c11 */ /* 0x000fe200088f0c05 */
[----:B------:R-:W-:Y:S08]  /*bfd0*/  BRA.DIV UR4, `(.L_x_1608) ;  /* 0x0000021204c47947 */ /* 0x000ff0000b800000 */
[----:B------:R0:W1:Y:S04]  /*bfe0*/  SHFL.IDX PT, R7, R4, RZ, 0x1c1f ;  /* 0x001c1fff04077589 */ /* 0x00006800000e0000 */
[----:B------:R0:W2:Y:S04]  /*bff0*/  SHFL.IDX PT, R6, R3, RZ, 0x1c1f ;  /* 0x001c1fff03067589 */ /* 0x0000a800000e0000 */
[----:B------:R0:W3:Y:S04]  /*c000*/  SHFL.IDX PT, R9, R5, RZ, 0x1c1f ;  /* 0x001c1fff05097589 */ /* 0x0000e800000e0000 */
[----:B------:R0:W4:Y:S02]  /*c010*/  SHFL.IDX PT, R14, R0, RZ, 0x1c1f ;  /* 0x001c1fff000e7589 */ /* 0x00012400000e0000 */
.L_x_1956:
[----:B------:R-:W-:Y:S01]  /*c020*/  IMAD R73, R196, R73, RZ ;  /* 0x00000049c4497224 */ /* 0x000fe200078e02ff */
[----:B------:R-:W-:Y:S01]  /*c030*/  BSSY B1, `(.L_x_1609) ;  /* 0x000004f000017945 */ /* 0x000fe20003800000 */
[----:B------:R-:W-:Y:S02]  /*c040*/  CS2R R58, SRZ ;  /* 0x00000000003a7805 */ /* 0x000fe4000001ff00 */
[----:B------:R-:W-:Y:S02]  /*c050*/  CS2R R54, SRZ ;  /* 0x0000000000367805 */ /* 0x000fe4000001ff00 */
[----:B------:R-:W-:Y:S02]  /*c060*/  CS2R R50, SRZ ;  /* 0x0000000000327805 */ /* 0x000fe4000001ff00 */
[----:B------:R-:W-:Y:S02]  /*c070*/  ISETP.GE.AND P0, PT, R8, R73, PT ;  /* 0x000000490800720c */ /* 0x000fe40003f06270 */
        /* <DEDUP_REMOVED lines=10> */
[----:B------:R-:W-:Y:S01]  /*c120*/  ULDC UR4, c[0x0][0x3f4] ;  /* 0x0000fd0000047ab9 */ /* 0x000fe20000000800 */
[----:B------:R-:W-:Y:S02]  /*c130*/  CS2R R60, SRZ ;  /* 0x00000000003c7805 */ /* 0x000fe4000001ff00 */
[----:B------:R-:W-:Y:S02]  /*c140*/  ISETP.GE.AND P3, PT, R206, UR4, PT ;  /* 0x00000004ce007c0c */ /* 0x000fe4000bf66270 */
[----:B------:R-:W-:Y:S02]  /*c150*/  CS2R R58, SRZ ;  /* 0x00000000003a7805 */ /* 0x000fe4000001ff00 */
[----:B------:R-:W-:Y:S02]  /*c160*/  ISETP.GE.AND P2, PT, R204, UR4, PT ;  /* 0x00000004cc007c0c */ /* 0x000fe4000bf46270 */
[----:B------:R-:W-:Y:S02]  /*c170*/  ISETP.GE.AND P1, PT, R205, UR4, PT ;  /* 0x00000004cd007c0c */ /* 0x000fe4000bf26270 */
[----:B------:R-:W-:-:S02]  /*c180*/  ISETP.GE.AND P0, PT, R203, UR4, PT ;  /* 0x00000004cb007c0c */ /* 0x000fc4000bf06270 */
[----:B------:R-:W-:-:S03]  /*c190*/  ISETP.GE.AND P4, PT, R192, UR4, PT ;  /* 0x00000004c0007c0c */ /* 0x000fc6000bf86270 */
[C---:B------:R-:W-:Y:S01]  /*c1a0*/  @!P3 IMAD.SHL.U32 R31, R206.reuse, 0x2, RZ ;  /* 0x00000002ce1fb824 */ /* 0x040fe200078e00ff */
[----:B------:R-:W-:-:S03]  /*c1b0*/  @!P3 SHF.L.U64.HI R10, R206, 0x1, R65 ;  /* 0x00000001ce0ab819 */ /* 0x000fc60000010241 */
[C---:B------:R-:W-:Y:S01]  /*c1c0*/  @!P2 IMAD.SHL.U32 R27, R204.reuse, 0x2, RZ ;  /* 0x00000002cc1ba824 */ /* 0x040fe200078e00ff */
[----:B------:R-:W-:Y:S01]  /*c1d0*/  @!P2 SHF.L.U64.HI R12, R204, 0x1, R63 ;  /* 0x00000001cc0ca819 */ /* 0x000fe2000001023f */
[----:B------:R-:W-:Y:S01]  /*c1e0*/  @!P1 IMAD.SHL.U32 R21, R205, 0x2, RZ ;  /* 0x00000002cd159824 */ /* 0x000fe200078e00ff */
[-C--:B--2---:R-:W-:Y:S01]  /*c1f0*/  @!P3 IADD3 R32, P6, R6, R31.reuse, RZ ;  /* 0x0000001f0620b210 */ /* 0x084fe20007fde0ff */
[C---:B------:R-:W-:Y:S01]  /*c200*/  @!P0 IMAD.SHL.U32 R11, R203.reuse, 0x2, RZ ;  /* 0x00000002cb0b8824 */ /* 0x040fe200078e00ff */
[----:B----4-:R-:W-:Y:S01]  /*c210*/  @!P3 IADD3 R30, P5, R14, R31, RZ ;  /* 0x0000001f0e1eb210 */ /* 0x010fe20007fbe0ff */
[----:B---3--:R-:W-:Y:S01]  /*c220*/  @!P4 IMAD.MOV.U32 R15, RZ, RZ, R9 ;  /* 0x000000ffff0fc224 */ /* 0x008fe200078e0009 */
[----:B------:R-:W-:Y:S01]  /*c230*/  @!P0 SHF.L.U64.HI R42, R203, 0x1, R62 ;  /* 0x00000001cb2a8819 */ /* 0x000fe2000001023e */
[--C-:B-1----:R-:W-:Y:S01]  /*c240*/  @!P3 IMAD.X R33, R7, 0x1, R10.reuse, P6 ;  /* 0x000000010721b824 */ /* 0x102fe200030e060a */
[-C--:B------:R-:W-:Y:S01]  /*c250*/  @!P2 IADD3 R28, P6, R6, R27.reuse, RZ ;  /* 0x0000001b061ca210 */ /* 0x080fe20007fde0ff */
[----:B------:R-:W-:Y:S01]  /*c260*/  @!P3 IMAD.X R31, R9, 0x1, R10, P5 ;  /* 0x00000001091fb824 */ /* 0x000fe200028e060a */
[----:B------:R-:W-:Y:S01]  /*c270*/  @!P2 IADD3 R26, P5, R14, R27, RZ ;  /* 0x0000001b0e1aa210 */ /* 0x000fe20007fbe0ff */
[----:B------:R-:W-:Y:S01]  /*c280*/  @!P4 IMAD.WIDE R36, R192, 0x2, R6 ;  /* 0x00000002c024c825 */ /* 0x000fe200078e0206 */
[----:B------:R-:W-:-:S03]  /*c290*/  @!P1 SHF.L.U64.HI R10, R205, 0x1, R64 ;  /* 0x00000001cd0a9819 */ /* 0x000fc60000010240 */
[--C-:B------:R-:W-:Y:S01]  /*c2a0*/  @!P2 IMAD.X R29, R7, 0x1, R12.reuse, P6 ;  /* 0x00000001071da824 */ /* 0x100fe200030e060c */
[-C--:B------:R-:W-:Y:S01]  /*c2b0*/  @!P1 IADD3 R24, P6, R6, R21.reuse, RZ ;  /* 0x0000001506189210 */ /* 0x080fe20007fde0ff */
[----:B------:R-:W-:Y:S01]  /*c2c0*/  @!P2 IMAD.X R27, R9, 0x1, R12, P5 ;  /* 0x00000001091ba824 */ /* 0x000fe200028e060c */
[----:B------:R-:W-:Y:S01]  /*c2d0*/  ISETP.GE.AND P5, PT, R208, UR4, PT ;  /* 0x00000004d0007c0c */ /* 0x000fe2000bfa6270 */
[----:B------:R-:W-:Y:S01]  /*c2e0*/  @!P4 IMAD.WIDE R38, R192, 0x2, R14 ;  /* 0x00000002c026c825 */ /* 0x000fe200078e020e */
[----:B------:R1:W5:Y:S03]  /*c2f0*/  @!P4 LD.E.64 R60, desc[UR46][R36.64] ;  /* 0x0000002e243cc980 */ /* 0x000366000c101b00 */
[--C-:B------:R-:W-:Y:S01]  /*c300*/  @!P1 IMAD.X R25, R7, 0x1, R10.reuse, P6 ;  /* 0x0000000107199824 */ /* 0x100fe200030e060a */
[----:B------:R-:W-:Y:S01]  /*c310*/  @!P1 IADD3 R20, P6, R14, R21, RZ ;  /* 0x000000150e149210 */ /* 0x000fe20007fde0ff */
[----:B------:R2:W5:Y:S04]  /*c320*/  @!P4 LD.E.64 R58, desc[UR46][R38.64] ;  /* 0x0000002e263ac980 */ /* 0x000568000c101b00 */
[----:B------:R-:W-:Y:S01]  /*c330*/  @!P1 IMAD.X R21, R9, 0x1, R10, P6 ;  /* 0x0000000109159824 */ /* 0x000fe200030e060a */
[----:B------:R-:W-:Y:S01]  /*c340*/  @!P0 IADD3 R12, P6, R6, R11, RZ ;  /* 0x0000000b060c8210 */ /* 0x000fe20007fde0ff */
[----:B------:R-:W-:-:S04]  /*c350*/  @!P5 IMAD.SHL.U32 R15, R208, 0x2, RZ ;  /* 0x00000002d00fd824 */ /* 0x000fc800078e00ff */
[--C-:B------:R-:W-:Y:S01]  /*c360*/  @!P0 IMAD.X R13, R7, 0x1, R42.reuse, P6 ;  /* 0x00000001070d8824 */ /* 0x100fe200030e062a */
[----:B------:R-:W-:Y:S02]  /*c370*/  @!P0 IADD3 R10, P6, R14, R11, RZ ;  /* 0x0000000b0e0a8210 */ /* 0x000fe40007fde0ff */
[----:B------:R-:W-:Y:S02]  /*c380*/  @!P5 SHF.L.U64.HI R40, R208, 0x1, R85 ;  /* 0x00000001d028d819 */ /* 0x000fe40000010255 */
[-C--:B------:R-:W-:Y:S01]  /*c390*/  @!P5 IADD3 R6, P4, R6, R15.reuse, RZ ;  /* 0x0000000f0606d210 */ /* 0x080fe20007f9e0ff */
[----:B------:R-:W-:Y:S01]  /*c3a0*/  @!P0 IMAD.X R11, R9, 0x1, R42, P6 ;  /* 0x00000001090b8824 */ /* 0x000fe200030e062a */
[----:B------:R-:W-:Y:S02]  /*c3b0*/  @!P5 IADD3 R14, P6, R14, R15, RZ ;  /* 0x0000000f0e0ed210 */ /* 0x000fe40007fde0ff */
        /* <DEDUP_REMOVED lines=8> */
[----:B-1----:R-:W-:Y:S02]  /*c440*/  CS2R R36, SRZ ;  /* 0x0000000000247805 */ /* 0x002fe4000001ff00 */
[----:B--2---:R-:W-:Y:S01]  /*c450*/  CS2R R38, SRZ ;  /* 0x0000000000267805 */ /* 0x004fe2000001ff00 */
[--C-:B------:R-:W-:Y:S01]  /*c460*/  @!P5 IMAD.X R7, R7, 0x1, R40.reuse, P4 ;  /* 0x000000010707d824 */ /* 0x100fe200020e0628 */
[----:B------:R1:W5:Y:S01]  /*c470*/  @!P3 LD.E.64 R56, desc[UR46][R32.64] ;  /* 0x0000002e2038b980 */ /* 0x000362000c101b00 */
[----:B------:R-:W-:-:S03]  /*c480*/  @!P5 IMAD.X R15, R9, 0x1, R40, P6 ;  /* 0x00000001090fd824 */ /* 0x000fc600030e0628 */
[----:B------:R1:W5:Y:S04]  /*c490*/  @!P3 LD.E.64 R54, desc[UR46][R30.64] ;  /* 0x0000002e1e36b980 */ /* 0x000368000c101b00 */
[----:B------:R1:W5:Y:S04]  /*c4a0*/  @!P2 LD.E.64 R52, desc[UR46][R28.64] ;  /* 0x0000002e1c34a980 */ /* 0x000368000c101b00 */
[----:B------:R1:W5:Y:S04]  /*c4b0*/  @!P2 LD.E.64 R50, desc[UR46][R26.64] ;  /* 0x0000002e1a32a980 */ /* 0x000368000c101b00 */
[----:B------:R1:W5:Y:S04]  /*c4c0*/  @!P1 LD.E.64 R48, desc[UR46][R24.64] ;  /* 0x0000002e18309980 */ /* 0x000368000c101b00 */
[----:B------:R1:W5:Y:S04]  /*c4d0*/  @!P1 LD.E.64 R46, desc[UR46][R20.64] ;  /* 0x0000002e142e9980 */ /* 0x000368000c101b00 */
[----:B------:R1:W5:Y:S04]  /*c4e0*/  @!P0 LD.E.64 R44, desc[UR46][R12.64] ;  /* 0x0000002e0c2c8980 */ /* 0x000368000c101b00 */
[----:B------:R1:W5:Y:S04]  /*c4f0*/  @!P0 LD.E.64 R42, desc[UR46][R10.64] ;  /* 0x0000002e0a2a8980 */ /* 0x000368000c101b00 */
[----:B------:R1:W5:Y:S04]  /*c500*/  @!P5 LD.E.64 R36, desc[UR46][R6.64] ;  /* 0x0000002e0624d980 */ /* 0x000368000c101b00 */
[----:B------:R1:W5:Y:S02]  /*c510*/  @!P5 LD.E.64 R38, desc[UR46][R14.64] ;  /* 0x0000002e0e26d980 */ /* 0x000364000c101b00 */
.L_x_1610:
[----:B------:R-:W-:Y:S05]  /*c520*/  BSYNC B1 ;  /* 0x0000000000017941 */ /* 0x000fea0003800000 */
.L_x_1609:
[----:B-12--5:R-:W-:Y:S01]  /*c530*/  IMAD.MOV.U32 R6, RZ, RZ, R58 ;  /* 0x000000ffff067224 */ /* 0x026fe200078e003a */
[----:B------:R-:W-:Y:S01]  /*c540*/  UMOV UR4, 0xffffffff ;  /* 0xffffffff00047882 */ /* 0x000fe20000000000 */
[----:B------:R-:W-:Y:S01]  /*c550*/  IMAD.MOV.U32 R7, RZ, RZ, R59 ;  /* 0x000000ffff077224 */ /* 0x000fe200078e003b */
[----:B------:R-:W-:Y:S01]  /*c560*/  CS2R R30, SRZ ;  /* 0x00000000001e7805 */ /* 0x000fe2000001ff00 */
[----:B---3--:R-:W-:Y:S01]  /*c570*/  IMAD.MOV.U32 R9, RZ, RZ, R54 ;  /* 0x000000ffff097224 */ /* 0x008fe200078e0036 */
        /* <DEDUP_REMOVED lines=43> */
[----:B------:R-:W-:Y:S02]  /*c830*/  PRMT R77, R9, 0x7610, R77 ;  /* 0x00007610094d7816 */ /* 0x000fe4000000004d */
[----:B------:R-:W-:Y:S01]  /*c840*/  PRMT R76, R10, 0x7610, R76 ;  /* 0x000076100a4c7816 */ /* 0x000fe2000000004c */
[----:B------:R-:W-:Y:S06]  /*c850*/  BRA.DIV UR4, `(.L_x_1611) ;  /* 0x0000020e04147947 */ /* 0x000fec000b800000 */
[----:B------:R1:W2:Y:S04]  /*c860*/  SHFL.IDX PT, R7, R4, 0x1, 0x1c1f ;  /* 0x003c1f0004077f89 */ /* 0x0002a800000e0000 */
[----:B------:R1:W3:Y:S04]  /*c870*/  SHFL.IDX PT, R6, R3, 0x1, 0x1c1f ;  /* 0x003c1f0003067f89 */ /* 0x0002e800000e0000 */
[----:B0-----:R-:W0:Y:S04]  /*c880*/  SHFL.IDX PT, R5, R5, 0x1, 0x1c1f ;  /* 0x003c1f0005057f89 */ /* 0x001e2800000e0000 */
[----:B-1----:R-:W0:Y:S02]  /*c890*/  SHFL.IDX PT, R0, R0, 0x1, 0x1c1f ;  /* 0x003c1f0000007f89 */ /* 0x002e2400000e0000 */
.L_x_1962:
[----:B------:R-:W-:Y:S01]  /*c8a0*/  VIADD R8, R8, 0x40 ;  /* 0x0000004008087836 */ /* 0x000fe20000000000 */
[----:B------:R-:W-:Y:S01]  /*c8b0*/  SHF.R.S32.HI R34, RZ, 0x1f, R34 ;  /* 0x0000001fff227819 */ /* 0x000fe20000011422 */
[----:B------:R-:W-:Y:S01]  /*c8c0*/  BSSY B1, `(.L_x_1612) ;  /* 0x0000056000017945 */ /* 0x000fe20003800000 */
[----:B------:R-:W-:Y:S02]  /*c8d0*/  LOP3.LUT R3, R209, 0x18, R22, 0xf8, !PT ;  /* 0x00000018d1037812 */ /* 0x000fe400078ef816 */
[----:B------:R-:W-:Y:S02]  /*c8e0*/  CS2R R32, SRZ ;  /* 0x0000000000207805 */ /* 0x000fe4000001ff00 */
[----:B------:R-:W-:Y:S02]  /*c8f0*/  LEA.HI R34, R34, R195, RZ, 0x3 ;  /* 0x000000c322227211 */ /* 0x000fe400078f18ff */
[----:B------:R-:W-:Y:S02]  /*c900*/  CS2R R26, SRZ ;  /* 0x00000000001a7805 */ /* 0x000fe4000001ff00 */
[----:B------:R-:W-:-:S02]  /*c910*/  ISETP.GE.AND P1, PT, R8, R73, PT ;  /* 0x000000490800720c */ /* 0x000fc40003f26270 */
[----:B------:R-:W-:Y:S02]  /*c920*/  CS2R R20, SRZ ;  /* 0x0000000000147805 */ /* 0x000fe4000001ff00 */
[----:B------:R-:W-:Y:S02]  /*c930*/  LOP3.LUT R34, R34, 0xfffffff8, RZ, 0xc0, !PT ;  /* 0xfffffff822227812 */ /* 0x000fe400078ec0ff */
[----:B------:R-:W-:Y:S02]  /*c940*/  CS2R R12, SRZ ;  /* 0x00000000000c7805 */ /* 0x000fe4000001ff00 */
[----:B------:R-:W-:Y:S02]  /*c950*/  LOP3.LUT R4, R3, R210, RZ, 0x3c, !PT ;  /* 0x000000d203047212 */ /* 0x000fe400078e3cff */
[----:B------:R-:W-:Y:S02]  /*c960*/  CS2R R8, SRZ ;  /* 0x0000000000087805 */ /* 0x000fe4000001ff00 */
[----:B------:R-:W-:Y:S01]  /*c970*/  CS2R R40, SRZ ;  /* 0x0000000000287805 */ /* 0x000fe2000001ff00 */
[----:B------:R-:W-:Y:S01]  /*c980*/  IMAD.IADD R34, R195, 0x1, -R34 ;  /* 0x00000001c3227824 */ /* 0x000fe200078e0a22 */
[----:B------:R-:W-:Y:S01]  /*c990*/  CS2R R28, SRZ ;  /* 0x00000000001c7805 */ /* 0x000fe2000001ff00 */
[----:B------:R-:W-:Y:S01]  /*c9a0*/  IMAD.IADD R3, R211, 0x1, R4 ;  /* 0x00000001d3037824 */ /* 0x000fe200078e0204 */
[----:B------:R-:W-:-:S02]  /*c9b0*/  CS2R R24, SRZ ;  /* 0x0000000000187805 */ /* 0x000fc4000001ff00 */
[----:B----4-:R-:W-:Y:S02]  /*c9c0*/  CS2R R14, SRZ ;  /* 0x00000000000e7805 */ /* 0x010fe4000001ff00 */
[----:B------:R-:W-:Y:S02]  /*c9d0*/  LOP3.LUT P0, RZ, R34, 0x4, RZ, 0xc0, !PT ;  /* 0x0000000422ff7812 */ /* 0x000fe4000780c0ff */
[----:B------:R-:W-:Y:S01]  /*c9e0*/  CS2R R34, SRZ ;  /* 0x0000000000227805 */ /* 0x000fe2000001ff00 */
[----:B------:R-:W-:Y:S01]  /*c9f0*/  IMAD R3, R3, 0x2, R16 ;  /* 0x0000000203037824 */ /* 0x000fe200078e0210 */
[----:B------:R-:W-:Y:S01]  /*ca00*/  CS2R R10, SRZ ;  /* 0x00000000000a7805 */ /* 0x000fe2000001ff00 */
[----:B------:R-:W-:Y:S08]  /*ca10*/  @P1 BRA `(.L_x_1613) ;  /* 0x0000000400001947 */ /* 0x000ff00003800000 */
[----:B------:R-:W-:Y:S01]  /*ca20*/  ULDC UR4, c[0x0][0x3f4] ;  /* 0x0000fd0000047ab9 */ /* 0x000fe20000000800 */
[----:B------:R-:W-:Y:S02]  /*ca30*/  CS2R R40, SRZ ;  /* 0x0000000000287805 */ /* 0x000fe4000001ff00 */
[----:B------:R-:W-:Y:S02]  /*ca40*/  ISETP.GE.AND P4, PT, R206, UR4, PT ;  /* 0x00000004ce007c0c */ /* 0x000fe4000bf86270 */
[----:B------:R-:W-:Y:S02]  /*ca50*/  CS2R R30, SRZ ;  /* 0x00000000001e7805 */ /* 0x000fe4000001ff00 */
[----:B------:R-:W-:Y:S02]  /*ca60*/  ISETP.GE.AND P3, PT, R204, UR4, PT ;  /* 0x00000004cc007c0c */ /* 0x000fe4000bf66270 */
[----:B------:R-:W-:Y:S02]  /*ca70*/  ISETP.GE.AND P2, PT, R205, UR4, PT ;  /* 0x00000004cd007c0c */ /* 0x000fe4000bf46270 */
[----:B------:R-:W-:-:S05]  /*ca80*/  ISETP.GE.AND P1, PT, R203, UR4, PT ;  /* 0x00000004cb007c0c */ /* 0x000fca000bf26270 */
[C---:B------:R-:W-:Y:S01]  /*ca90*/  @!P4 IMAD.SHL.U32 R9, R206.reuse, 0x2, RZ ;  /* 0x00000002ce09c824 */ /* 0x040fe200078e00ff */
[----:B------:R-:W-:-:S03]  /*caa0*/  @!P4 SHF.L.U64.HI R4, R206, 0x1, R65 ;  /* 0x00000001ce04c819 */ /* 0x000fc60000010241 */
[C---:B------:R-:W-:Y:S01]  /*cab0*/  @!P3 IMAD.SHL.U32 R71, R204.reuse, 0x2, RZ ;  /* 0x00000002cc47b824 */ /* 0x040fe200078e00ff */
[----:B------:R-:W-:Y:S01]  /*cac0*/  @!P3 SHF.L.U64.HI R12, R204, 0x1, R63 ;  /* 0x00000001cc0cb819 */ /* 0x000fe2000001023f */
[----:B------:R-:W-:Y:S01]  /*cad0*/  @!P2 IMAD.SHL.U32 R67, R205, 0x2, RZ ;  /* 0x00000002cd43a824 */ /* 0x000fe200078e00ff */
[-C--:B---3--:R-:W-:Y:S01]  /*cae0*/  @!P4 IADD3 R10, P5, R6, R9.reuse, RZ ;  /* 0x00000009060ac210 */ /* 0x088fe20007fbe0ff */
[----:B------:R-:W-:Y:S01]  /*caf0*/  @!P1 IMAD.SHL.U32 R63, R203, 0x2, RZ ;  /* 0x00000002cb3f9824 */ /* 0x000fe200078e00ff */
[----:B0-----:R-:W-:Y:S02]  /*cb00*/  @!P4 IADD3 R8, P6, R0, R9, RZ ;  /* 0x000000090008c210 */ /* 0x001fe40007fde0ff */
[----:B------:R-:W-:Y:S01]  /*cb10*/  @!P2 SHF.L.U64.HI R14, R205, 0x1, R64 ;  /* 0x00000001cd0ea819 */ /* 0x000fe20000010240 */
[--C-:B--2---:R-:W-:Y:S01]  /*cb20*/  @!P4 IMAD.X R11, R7, 0x1, R4.reuse, P5 ;  /* 0x00000001070bc824 */ /* 0x104fe200028e0604 */
[-C--:B------:R-:W-:Y:S01]  /*cb30*/  @!P3 IADD3 R74, P5, R6, R71.reuse, RZ ;  /* 0x00000047064ab210 */ /* 0x080fe20007fbe0ff */
[----:B------:R-:W-:Y:S01]  /*cb40*/  @!P4 IMAD.X R9, R5, 0x1, R4, P6 ;  /* 0x000000010509c824 */ /* 0x000fe200030e0604 */
[----:B------:R-:W-:-:S02]  /*cb50*/  @!P3 IADD3 R70, P6, R0, R71, RZ ;  /* 0x000000470046b210 */ /* 0x000fc40007fde0ff */
[----:B------:R-:W-:Y:S01]  /*cb60*/  @!P1 SHF.L.U64.HI R20, R203, 0x1, R62 ;  /* 0x00000001cb149819 */ /* 0x000fe2000001023e */
[--C-:B------:R-:W-:Y:S01]  /*cb70*/  @!P3 IMAD.X R75, R7, 0x1, R12.reuse, P5 ;  /* 0x00000001074bb824 */ /* 0x100fe200028e060c */
[-C--:B------:R-:W-:Y:S01]  /*cb80*/  @!P2 IADD3 R68, P5, R6, R67.reuse, RZ ;  /* 0x000000430644a210 */ /* 0x080fe20007fbe0ff */
[----:B------:R-:W-:Y:S01]  /*cb90*/  @!P3 IMAD.X R71, R5, 0x1, R12, P6 ;  /* 0x000000010547b824 */ /* 0x000fe200030e060c */
[----:B------:R-:W-:-:S03]  /*cba0*/  @!P2 IADD3 R66, P6, R0, R67, RZ ;  /* 0x000000430042a210 */ /* 0x000fc60007fde0ff */
[--C-:B------:R-:W-:Y:S01]  /*cbb0*/  @!P2 IMAD.X R69, R7, 0x1, R14.reuse, P5 ;  /* 0x000000010745a824 */ /* 0x100fe200028e060e */
[----:B------:R-:W-:Y:S01]  /*cbc0*/  @!P1 IADD3 R64, P5, R6, R63, RZ ;  /* 0x0000003f06409210 */ /* 0x000fe20007fbe0ff */
[----:B------:R-:W-:Y:S01]  /*cbd0*/  @!P2 IMAD.X R67, R5, 0x1, R14, P6 ;  /* 0x000000010543a824 */ /* 0x000fe200030e060e */
[----:B------:R-:W-:-:S03]  /*cbe0*/  ISETP.GE.AND P6, PT, R192, UR4, PT ;  /* 0x00000004c0007c0c */ /* 0x000fc6000bfc6270 */
[----:B------:R-:W-:Y:S01]  /*cbf0*/  @!P1 IMAD.X R65, R7, 0x1, R20, P5 ;  /* 0x0000000107419824 */ /* 0x000fe200028e0614 */
[----:B------:R-:W-:-:S05]  /*cc00*/  @!P1 IADD3 R62, P5, R0, R63, RZ ;  /* 0x0000003f003e9210 */ /* 0x000fca0007fbe0ff */
[----:B------:R-:W-:Y:S01]  /*cc10*/  @!P1 IMAD.X R63, R5, 0x1, R20, P5 ;  /* 0x00000001053f9824 */ /* 0x000fe200028e0614 */
[----:B------:R-:W-:-:S03]  /*cc20*/  ISETP.GE.AND P5, PT, R208, UR4, PT ;  /* 0x00000004d0007c0c */ /* 0x000fc6000bfa6270 */
[----:B------:R-:W-:Y:S02]  /*cc30*/  @!P6 IMAD.MOV.U32 R4, RZ, RZ, R0 ;  /* 0x000000ffff04e224 */ /* 0x000fe400078e0000 */
[----:B------:R-:W-:-:S04]  /*cc40*/  @!P6 IMAD.WIDE R12, R192, 0x2, R6 ;  /* 0x00000002c00ce825 */ /* 0x000fc800078e0206 */
[----:B------:R-:W-:Y:S01]  /*cc50*/  @!P6 IMAD.WIDE R14, R192, 0x2, R4 ;  /* 0x00000002c00ee825 */ /* 0x000fe200078e0204 */
[----:B------:R-:W5:Y:S03]  /*cc60*/  @!P6 LD.E.64 R40, desc[UR46][R12.64] ;  /* 0x0000002e0c28e980 */ /* 0x000f66000c101b00 */
[C---:B------:R-:W-:Y:S01]  /*cc70*/  @!P5 IMAD.SHL.U32 R21, R208.reuse, 0x2, RZ ;  /* 0x00000002d015d824 */ /* 0x040fe200078e00ff */
[----:B------:R0:W5:Y:S01]  /*cc80*/  @!P6 LD.E.64 R30, desc[UR46][R14.64] ;  /* 0x0000002e0e1ee980 */ /* 0x000162000c101b00 */
[----:B------:R-:W-:-:S03]  /*cc90*/  @!P5 SHF.L.U64.HI R20, R208, 0x1, R85 ;  /* 0x00000001d014d819 */ /* 0x000fc60000010255 */
[-C--:B------:R-:W-:Y:S02]  /*cca0*/  @!P5 IADD3 R6, P6, R6, R21.reuse, RZ ;  /* 0x000000150606d210 */ /* 0x080fe40007fde0ff */
[----:B------:R-:W-:Y:S02]  /*ccb0*/  CS2R R34, SRZ ;  /* 0x0000000000227805 */ /* 0x000fe4000001ff00 */
[----:B------:R-:W-:Y:S01]  /*ccc0*/  CS2R R32, SRZ ;  /* 0x0000000000207805 */ /* 0x000fe2000001ff00 */
[----:B------:R-:W-:Y:S01]  /*ccd0*/  @!P5 IMAD.X R7, R7, 0x1, R20, P6 ;  /* 0x000000010707d824 */ /* 0x000fe200030e0614 */
[----:B------:R-:W-:Y:S02]  /*cce0*/  @!P5 IADD3 R4, P6, R0, R21, RZ ;  /* 0x000000150004d210 */ /* 0x000fe40007fde0ff */
[----:B------:R1:W5:Y:S01]  /*ccf0*/  @!P4 LD.E.64 R34, desc[UR46][R10.64] ;  /* 0x0000002e0a22c980 */ /* 0x000362000c101b00 */
[----:B------:R-:W-:Y:S02]  /*cd00*/  CS2R R28, SRZ ;  /* 0x00000000001c7805 */ /* 0x000fe4000001ff00 */
[----:B------:R-:W-:-:S02]  /*cd10*/  CS2R R26, SRZ ;  /* 0x00000000001a7805 */ /* 0x000fc4000001ff00 */
[----:B------:R-:W-:Y:S01]  /*cd20*/  CS2R R24, SRZ ;  /* 0x0000000000187805 */ /* 0x000fe2000001ff00 */
[----:B------:R-:W-:Y:S01]  /*cd30*/  @!P5 IMAD.X R5, R5, 0x1, R20, P6 ;  /* 0x000000010505d824 */ /* 0x000fe200030e0614 */
[----:B------:R2:W5:Y:S01]  /*cd40*/  @!P4 LD.E.64 R32, desc[UR46][R8.64] ;  /* 0x0000002e0820c980 */ /* 0x000562000c101b00 */
[----:B------:R-:W-:Y:S02]  /*cd50*/  CS2R R20, SRZ ;  /* 0x0000000000147805 */ /* 0x000fe4000001ff00 */
[----:B0-----:R-:W-:Y:S02]  /*cd60*/  CS2R R14, SRZ ;  /* 0x00000000000e7805 */ /* 0x001fe4000001ff00 */
[----:B------:R-:W-:Y:S01]  /*cd70*/  CS2R R12, SRZ ;  /* 0x00000000000c7805 */ /* 0x000fe2000001ff00 */
[----:B------:R4:W5:Y:S01]  /*cd80*/  @!P3 LD.E.64 R28, desc[UR46][R74.64] ;  /* 0x0000002e4a1cb980 */ /* 0x000962000c101b00 */
[----:B-1----:R-:W-:-:S03]  /*cd90*/  CS2R R10, SRZ ;  /* 0x00000000000a7805 */ /* 0x002fc6000001ff00 */
[----:B------:R4:W5:Y:S01]  /*cda0*/  @!P3 LD.E.64 R26, desc[UR46][R70.64] ;  /* 0x0000002e461ab980 */ /* 0x000962000c101b00 */
[----:B--2---:R-:W-:-:S03]  /*cdb0*/  CS2R R8, SRZ ;  /* 0x0000000000087805 */ /* 0x004fc6000001ff00 */
[----:B------:R4:W5:Y:S04]  /*cdc0*/  @!P2 LD.E.64 R24, desc[UR46][R68.64] ;  /* 0x0000002e4418a980 */ /* 0x000968000c101b00 */
[----:B------:R4:W5:Y:S04]  /*cdd0*/  @!P2 LD.E.64 R20, desc[UR46][R66.64] ;  /* 0x0000002e4214a980 */ /* 0x000968000c101b00 */
[----:B------:R4:W5:Y:S04]  /*cde0*/  @!P1 LD.E.64 R14, desc[UR46][R64.64] ;  /* 0x0000002e400e9980 */ /* 0x000968000c101b00 */
[----:B------:R4:W5:Y:S04]  /*cdf0*/  @!P1 LD.E.64 R12, desc[UR46][R62.64] ;  /* 0x0000002e3e0c9980 */ /* 0x000968000c101b00 */
[----:B------:R4:W5:Y:S04]  /*ce00*/  @!P5 LD.E.64 R10, desc[UR46][R6.64] ;  /* 0x0000002e060ad980 */ /* 0x000968000c101b00 */
[----:B------:R4:W5:Y:S02]  /*ce10*/  @!P5 LD.E.64 R8, desc[UR46][R4.64] ;  /* 0x0000002e0408d980 */ /* 0x000964000c101b00 */
.L_x_1613:
[----:B------:R-:W-:Y:S05]  /*ce20*/  BSYNC B1 ;  /* 0x0000000000017941 */ /* 0x000fea0003800000 */
.L_x_1612:
[----:B----4-:R-:W-:Y:S01]  /*ce30*/  LEA.HI R4, R219, R219, RZ, 0x1 ;  /* 0x000000dbdb047211 */ /* 0x010fe200078f08ff */
[----:B0----5:R-:W-:Y:S01]  /*ce40*/  IMAD.MOV.U32 R5, RZ, RZ, R30 ;  /* 0x000000ffff057224 */ /* 0x021fe200078e001e */
[----:B------:R-:W-:Y:S01]  /*ce50*/  VIADDMNMX R73, R73, -R213, 0x80, PT ;  /* 0x0000008049497446 */ /* 0x000fe200038009d5 */
[C---:B---3--:R-:W-:Y:S01]  /*ce60*/  VIADD R6, R3.reuse, 0x12400 ;  /* 0x0001240003067836 */ /* 0x048fe20000000000 */
[----:B------:R-:W-:Y:S01]  /*ce70*/  LOP3.LUT R4, R4, 0xfffffffe, RZ, 0xc0, !PT ;  /* 0xfffffffe04047812 */ /* 0x000fe200078ec0ff */
[----:B------:R-:W-:Y:S01]  /*ce80*/  VIADD R0, R3, 0x12440 ;  /* 0x0001244003007836 */ /* 0x000fe20000000000 */
[----:B------:R-:W-:Y:S01]  /*ce90*/  PRMT R104, R5, 0x7610, R104 ;  /* 0x0000761005687816 */ /* 0x000fe20000000068 */
[----:B------:R-:W-:Y:S01]  /*cea0*/  IMAD.MOV.U32 R5, RZ, RZ, R31 ;  /* 0x000000ffff057224 */ /* 0x000fe200078e001f */
[----:B------:R-:W-:Y:S01]  /*ceb0*/  BSSY B1, `(.L_x_1614) ;  /* 0x0000031000017945 */ /* 0x000fe20003800000 */
[----:B------:R-:W-:Y:S01]  /*cec0*/  IMAD.IADD R4, R219, 0x1, -R4 ;  /* 0x00000001db047824 */ /* 0x000fe200078e0a04 */
[----:B------:R-:W-:Y:S01]  /*ced0*/  ISETP.GE.AND P1, PT, R195, R73, PT ;  /* 0x00000049c300720c */ /* 0x000fe20003f26270 */
[----:B------:R-:W-:Y:S01]  /*cee0*/  @P0 VIADD R0, R6, 0xffffffc0 ;  /* 0xffffffc006000836 */ /* 0x000fe20000000000 */
[----:B------:R-:W-:Y:S01]  /*cef0*/  PRMT R105, R5, 0x7610, R105 ;  /* 0x0000761005697816 */ /* 0x000fe20000000069 */
[----:B------:R-:W-:Y:S01]  /*cf00*/  IMAD.MOV.U32 R6, RZ, RZ, R32 ;  /* 0x000000ffff067224 */ /* 0x000fe200078e0020 */
[----:B------:R-:W-:Y:S01]  /*cf10*/  SHF.L.U32 R5, R4, 0x1f, RZ ;  /* 0x0000001f04057819 */ /* 0x000fe200000006ff */
[----:B--2---:R-:W-:-:S02]  /*cf20*/  IMAD.MOV.U32 R7, RZ, RZ, R33 ;  /* 0x000000ffff077224 */ /* 0x004fc400078e0021 */
[----:B------:R-:W-:Y:S01]  /*cf30*/  IMAD.MOV.U32 R4, RZ, RZ, R21 ;  /* 0x000000ffff047224 */ /* 0x000fe200078e0015 */
[----:B------:R-:W0:Y:S01]  /*cf40*/  SYNCS.PHASECHK.TRANS64.TRYWAIT P0, [R16+URZ+0x30800], R5 ;  /* 0x03080005100075a7 */ /* 0x000e22000800017f */
        /* <DEDUP_REMOVED lines=38> */
[----:B0-----:R-:W-:Y:S06]  /*d1b0*/  @!P0 BRA `(.L_x_1615) ;  /* 0x0000020400308947 */ /* 0x001fec0003800000 */
.L_x_1963:
[----:B------:R-:W-:Y:S05]  /*d1c0*/  BSYNC B1 ;  /* 0x0000000000017941 */ /* 0x000fea0003800000 */
.L_x_1614:
[----:B------:R-:W-:Y:S01]  /*d1d0*/  BSSY B1, `(.L_x_1616) ;  /* 0x000012f000017945 */ /* 0x000fe20003800000 */
[----:B------:R-:W-:Y:S02]  /*d1e0*/  PRMT R64, R4, 0x7610, R64 ;  /* 0x0000761004407816 */ /* 0x000fe40000000040 */
[----:B------:R-:W-:Y:S01]  /*d1f0*/  PRMT R65, R6, 0x7610, R65 ;  /* 0x0000761006417816 */ /* 0x000fe20000000041 */
[----:B------:R-:W-:Y:S06]  /*d200*/  @P1 BRA `(.L_x_1617) ;  /* 0x0000001000ac1947 */ /* 0x000fec0003800000 */
[----:B0-----:R-:W0:Y:S01]  /*d210*/  LDC R5, c[0x0][0x3f4] ;  /* 0x0000fd00ff057b82 */ /* 0x001e220000000800 */
        /* <DEDUP_REMOVED lines=9> */
[----:B------:R-:W-:Y:S02]  /*d2b0*/  SHF.R.U64 R58, R58, 0x10, R59 ;  /* 0x000000103a3a7819 */ /* 0x000fe4000000123b */
[----:B------:R-:W-:Y:S02]  /*d2c0*/  SHF.R.U64 R60, R60, 0x10, R61 ;  /* 0x000000103c3c7819 */ /* 0x000fe4000000123d */
[----:B------:R-:W-:Y:S02]  /*d2d0*/  SHF.R.U32.HI R59, RZ, 0x10, R59 ;  /* 0x00000010ff3b7819 */ /* 0x000fe4000001163b */
[----:B------:R-:W-:Y:S02]  /*d2e0*/  SHF.R.U32.HI R61, RZ, 0x10, R61 ;  /* 0x00000010ff3d7819 */ /* 0x000fe4000001163d */
[----:B------:R-:W-:Y:S02]  /*d2f0*/  PRMT R112, R108, 0x5410, R59 ;  /* 0x000054106c707816 */ /* 0x000fe4000000003b */
[----:B------:R-:W-:-:S02]  /*d300*/  PRMT R110, R110, 0x5410, R61 ;  /* 0x000054106e6e7816 */ /* 0x000fc4000000003d */
[----:B------:R-:W-:Y:S01]  /*d310*/  PRMT R109, R109, 0x5410, R58 ;  /* 0x000054106d6d7816 */ /* 0x000fe2000000003a */
[C---:B------:R-:W-:Y:S01]  /*d320*/  IMAD.U32 R113, R112.reuse, 0x10000, RZ ;  /* 0x0001000070717824 */ /* 0x040fe200078e00ff */
[----:B------:R-:W-:Y:S01]  /*d330*/  LOP3.LUT R112, R112, 0xffff0000, RZ, 0xc0, !PT ;  /* 0xffff000070707812 */ /* 0x000fe200078ec0ff */
[C---:B------:R-:W-:Y:S01]  /*d340*/  IMAD.U32 R108, R110.reuse, 0x10000, RZ ;  /* 0x000100006e6c7824 */ /* 0x040fe200078e00ff */
[----:B------:R-:W-:Y:S02]  /*d350*/  PRMT R111, R111, 0x5410, R60 ;  /* 0x000054106f6f7816 */ /* 0x000fe4000000003c */
[----:B------:R-:W-:Y:S02]  /*d360*/  LOP3.LUT R110, R110, 0xffff0000, RZ, 0xc0, !PT ;  /* 0xffff00006e6e7812 */ /* 0x000fe400078ec0ff */
[C---:B0-----:R-:W-:Y:S01]  /*d370*/  LOP3.LUT R59, R6.reuse, 0xffff0000, RZ, 0xc0, !PT ;  /* 0xffff0000063b7812 */ /* 0x041fe200078ec0ff */
[----:B------:R-:W-:Y:S01]  /*d380*/  IMAD.U32 R58, R6, 0x10000, RZ ;  /* 0x00010000063a7824 */ /* 0x000fe200078e00ff */
[C---:B------:R-:W-:Y:S01]  /*d390*/  LOP3.LUT R61, R7.reuse, 0xffff0000, RZ, 0xc0, !PT ;  /* 0xffff0000073d7812 */ /* 0x040fe200078ec0ff */
[----:B------:R-:W-:-:S02]  /*d3a0*/  IMAD.U32 R60, R7, 0x10000, RZ ;  /* 0x00010000073c7824 */ /* 0x000fc400078e00ff */
[CC--:B------:R-:W-:Y:S01]  /*d3b0*/  FMUL.FTZ R115, R59.reuse, R113.reuse ;  /* 0x000000713b737220 */ /* 0x0c0fe20000410000 */
[----:B------:R-:W-:Y:S01]  /*d3c0*/  FMUL.FTZ R114, R59, R108 ;  /* 0x0000006c3b727220 */ /* 0x000fe20000410000 */
[----:B------:R-:W-:Y:S01]  /*d3d0*/  FMUL.FTZ R59, R61, R112 ;  /* 0x000000703d3b7220 */ /* 0x000fe20000410000 */
[----:B------:R-:W-:Y:S02]  /*d3e0*/  IMAD.U32 R6, R4, 0x10000, RZ ;  /* 0x0001000004067824 */ /* 0x000fe400078e00ff */
[C---:B------:R-:W-:Y:S01]  /*d3f0*/  FFMA.FTZ R115, R58.reuse, R108, -R115 ;  /* 0x0000006c3a737223 */ /* 0x040fe20000010873 */
[----:B------:R-:W-:Y:S02]  /*d400*/  IMAD.U32 R7, R5, 0x10000, RZ ;  /* 0x0001000005077824 */ /* 0x000fe400078e00ff */
[----:B------:R-:W-:Y:S01]  /*d410*/  FFMA.FTZ R114, R58, R113, R114 ;  /* 0x000000713a727223 */ /* 0x000fe20000010072 */
[----:B------:R-:W-:Y:S01]  /*d420*/  LOP3.LUT R4, R4, 0xffff0000, RZ, 0xc0, !PT ;  /* 0xffff000004047812 */ /* 0x000fe200078ec0ff */
[-C--:B------:R-:W-:Y:S01]  /*d430*/  FMUL.FTZ R117, R61, R110.reuse ;  /* 0x0000006e3d757220 */ /* 0x080fe20000410000 */
[----:B------:R-:W-:Y:S01]  /*d440*/  LOP3.LUT R5, R5, 0xffff0000, RZ, 0xc0, !PT ;  /* 0xffff000005057812 */ /* 0x000fe200078ec0ff */
[----:B------:R-:W-:Y:S01]  /*d450*/  FFMA.FTZ R113, R60, R110, -R59 ;  /* 0x0000006e3c717223 */ /* 0x000fe2000001083b */
[C---:B------:R-:W-:Y:S01]  /*d460*/  LOP3.LUT R108, R109.reuse, 0xffff0000, RZ, 0xc0, !PT ;  /* 0xffff00006d6c7812 */ /* 0x040fe200078ec0ff */
[----:B------:R-:W-:Y:S01]  /*d470*/  IMAD.U32 R61, R109, 0x10000, RZ ;  /* 0x000100006d3d7824 */ /* 0x000fe200078e00ff */
[C---:B------:R-:W-:Y:S01]  /*d480*/  LOP3.LUT R58, R111.reuse, 0xffff0000, RZ, 0xc0, !PT ;  /* 0xffff00006f3a7812 */ /* 0x040fe200078ec0ff */
[----:B------:R-:W-:-:S02]  /*d490*/  IMAD.U32 R59, R111, 0x10000, RZ ;  /* 0x000100006f3b7824 */ /* 0x000fc400078e00ff */
[----:B------:R-:W-:Y:S01]  /*d4a0*/  FFMA.FTZ R112, R60, R112, R117 ;  /* 0x000000703c707223 */ /* 0x000fe20000010075 */
        /* <DEDUP_REMOVED lines=8> */
[----:B------:R-:W-:Y:S02]  /*d530*/  F2FP.BF16.F32.PACK_AB R6, R114, R115 ;  /* 0x000000737206723e */ /* 0x000fe400000010ff */
[----:B------:R-:W-:-:S02]  /*d540*/  F2FP.BF16.F32.PACK_AB R7, R112, R113 ;  /* 0x000000717007723e */ /* 0x000fc400000010ff */
[----:B------:R-:W-:Y:S02]  /*d550*/  F2FP.BF16.F32.PACK_AB R4, R61, R4 ;  /* 0x000000043d04723e */ /* 0x000fe400000010ff */
[----:B------:R-:W-:-:S05]  /*d560*/  F2FP.BF16.F32.PACK_AB R5, R108, R5 ;  /* 0x000000056c05723e */ /* 0x000fca00000010ff */
[----:B------:R0:W-:Y:S02]  /*d570*/  STS.128 [R3+0x12400], R4 ;  /* 0x0124000403007388 */ /* 0x0001e40000000c00 */
.L_x_1619:
[----:B------:R-:W-:Y:S05]  /*d580*/  BSYNC B2 ;  /* 0x0000000000027941 */ /* 0x000fea0003800000 */
.L_x_1618:
[----:B------:R-:W-:Y:S04]  /*d590*/  BSSY B2, `(.L_x_1620) ;  /* 0x0000030000027945 */ /* 0x000fe80003800000 */
[----:B------:R-:W-:Y:S05]  /*d5a0*/  @P1 BRA `(.L_x_1621) ;  /* 0x0000000000b81947 */ /* 0x000fea0003800000 */
[----:B0-----:R-:W0:Y:S01]  /*d5b0*/  LDS.128 R4, [R0] ;  /* 0x0000000000047984 */ /* 0x001e220000000c00 */
[--C-:B------:R-:W-:Y:S02]  /*d5c0*/  SHF.R.U64 R59, R56, 0x10, R57.reuse ;  /* 0x00000010383b7819 */ /* 0x100fe40000001239 */
[----:B------:R-:W-:Y:S02]  /*d5d0*/  SHF.R.U32.HI R56, RZ, 0x10, R57 ;  /* 0x00000010ff387819 */ /* 0x000fe40000011639 */
[--C-:B------:R-:W-:Y:S02]  /*d5e0*/  SHF.R.U64 R57, R54, 0x10, R55.reuse ;  /* 0x0000001036397819 */ /* 0x100fe40000001237 */
[----:B------:R-:W-:Y:S02]  /*d5f0*/  SHF.R.U32.HI R54, RZ, 0x10, R55 ;  /* 0x00000010ff367819 */ /* 0x000fe40000011637 */
[----:B------:R-:W-:Y:S02]  /*d600*/  PRMT R99, R99, 0x5410, R56 ;  /* 0x0000541063637816 */ /* 0x000fe40000000038 */
[----:B------:R-:W-:-:S02]  /*d610*/  PRMT R97, R97, 0x5410, R54 ;  /* 0x0000541061617816 */ /* 0x000fc40000000036 */
[----:B------:R-:W-:Y:S01]  /*d620*/  PRMT R98, R98, 0x5410, R59 ;  /* 0x0000541062627816 */ /* 0x000fe2000000003b */
[----:B------:R-:W-:Y:S01]  /*d630*/  IMAD.U32 R58, R99, 0x10000, RZ ;  /* 0x00010000633a7824 */ /* 0x000fe200078e00ff */
[----:B------:R-:W-:Y:S01]  /*d640*/  PRMT R96, R96, 0x5410, R57 ;  /* 0x0000541060607816 */ /* 0x000fe20000000039 */
[C---:B------:R-:W-:Y:S01]  /*d650*/  IMAD.U32 R59, R97.reuse, 0x10000, RZ ;  /* 0x00010000613b7824 */ /* 0x040fe200078e00ff */
[----:B------:R-:W-:Y:S02]  /*d660*/  LOP3.LUT R97, R97, 0xffff0000, RZ, 0xc0, !PT ;  /* 0xffff000061617812 */ /* 0x000fe400078ec0ff */
[----:B------:R-:W-:Y:S02]  /*d670*/  LOP3.LUT R99, R99, 0xffff0000, RZ, 0xc0, !PT ;  /* 0xffff000063637812 */ /* 0x000fe400078ec0ff */
[C---:B0-----:R-:W-:Y:S01]  /*d680*/  LOP3.LUT R55, R6.reuse, 0xffff0000, RZ, 0xc0, !PT ;  /* 0xffff000006377812 */ /* 0x041fe200078ec0ff */
[----:B------:R-:W-:Y:S01]  /*d690*/  IMAD.U32 R54, R6, 0x10000, RZ ;  /* 0x0001000006367824 */ /* 0x000fe200078e00ff */
[C---:B------:R-:W-:Y:S01]  /*d6a0*/  LOP3.LUT R57, R7.reuse, 0xffff0000, RZ, 0xc0, !PT ;  /* 0xffff000007397812 */ /* 0x040fe200078ec0ff */
[----:B------:R-:W-:-:S02]  /*d6b0*/  IMAD.U32 R56, R7, 0x10000, RZ ;  /* 0x0001000007387824 */ /* 0x000fc400078e00ff */
[CC--:B------:R-:W-:Y:S01]  /*d6c0*/  FMUL.FTZ R60, R55.reuse, R58.reuse ;  /* 0x0000003a373c7220 */ /* 0x0c0fe20000410000 */
[----:B------:R-:W-:Y:S01]  /*d6d0*/  FMUL.FTZ R61, R55, R59 ;  /* 0x0000003b373d7220 */ /* 0x000fe20000410000 */
[C---:B------:R-:W-:Y:S01]  /*d6e0*/  FMUL.FTZ R55, R57.reuse, R97 ;  /* 0x0000006139377220 */ /* 0x040fe20000410000 */
[----:B------:R-:W-:Y:S02]  /*d6f0*/  IMAD.U32 R6, R4, 0x10000, RZ ;  /* 0x0001000004067824 */ /* 0x000fe400078e00ff */
[----:B------:R-:W-:Y:S01]  /*d700*/  FFMA.FTZ R109, R54, R59, R60 ;  /* 0x0000003b366d7223 */ /* 0x000fe2000001003c */
[-C--:B------:R-:W-:Y:S01]  /*d710*/  FMUL.FTZ R59, R57, R99.reuse ;  /* 0x00000063393b7220 */ /* 0x080fe20000410000 */
[----:B------:R-:W-:Y:S01]  /*d720*/  FFMA.FTZ R99, R56, R99, -R55 ;  /* 0x0000006338637223 */ /* 0x000fe20000010837 */
[C---:B------:R-:W-:Y:S01]  /*d730*/  IMAD.U32 R7, R5.reuse, 0x10000, RZ ;  /* 0x0001000005077824 */ /* 0x040fe200078e00ff */
[----:B------:R-:W-:Y:S01]  /*d740*/  LOP3.LUT R4, R4, 0xffff0000, RZ, 0xc0, !PT ;  /* 0xffff000004047812 */ /* 0x000fe200078ec0ff */
[----:B------:R-:W-:Y:S01]  /*d750*/  IMAD.U32 R57, R96, 0x10000, RZ ;  /* 0x0001000060397824 */ /* 0x000fe200078e00ff */
[----:B------:R-:W-:Y:S01]  /*d760*/  LOP3.LUT R5, R5, 0xffff0000, RZ, 0xc0, !PT ;  /* 0xffff000005057812 */ /* 0x000fe200078ec0ff */
[----:B------:R-:W-:Y:S01]  /*d770*/  IMAD.U32 R55, R98, 0x10000, RZ ;  /* 0x0001000062377824 */ /* 0x000fe200078e00ff */
[----:B------:R-:W-:Y:S01]  /*d780*/  LOP3.LUT R96, R96, 0xffff0000, RZ, 0xc0, !PT ;  /* 0xffff000060607812 */ /* 0x000fe200078ec0ff */
[----:B------:R-:W-:Y:S01]  /*d790*/  FFMA.FTZ R58, R54, R58, -R61 ;  /* 0x0000003a363a7223 */ /* 0x000fe2000001083d */
[----:B------:R-:W-:Y:S01]  /*d7a0*/  LOP3.LUT R98, R98, 0xffff0000, RZ, 0xc0, !PT ;  /* 0xffff000062627812 */ /* 0x000fe200078ec0ff */
        /* <DEDUP_REMOVED lines=14> */
.L_x_1621:
[----:B------:R-:W-:Y:S05]  /*d890*/  BSYNC B2 ;  /* 0x0000000000027941 */ /* 0x000fea0003800000 */
.L_x_1620:
[----:B------:R-:W-:Y:S04]  /*d8a0*/  BSSY B2, `(.L_x_1622) ;  /* 0x0000030000027945 */ /* 0x000fe80003800000 */
[----:B------:R-:W-:Y:S05]  /*d8b0*/  @P2 BRA `(.L_x_1623) ;  /* 0x0000000000b82947 */ /* 0x000fea0003800000 */
[----:B01----:R-:W0:Y:S01]  /*d8c0*/  LDS.128 R4, [R3+0x16400] ;  /* 0x0164000003047984 */ /* 0x003e220000000c00 */
        /* <DEDUP_REMOVED lines=10> */
[----:B------:R-:W-:Y:S02]  /*d970*/  LOP3.LUT R90, R90, 0xffff0000, RZ, 0xc0, !PT ;  /* 0xffff00005a5a7812 */ /* 0x000fe400078ec0ff */
[----:B------:R-:W-:Y:S02]  /*d980*/  PRMT R91, R91, 0x5410, R52 ;  /* 0x000054105b5b7816 */ /* 0x000fe40000000034 */
[C---:B0-----:R-:W-:Y:S01]  /*d990*/  LOP3.LUT R51, R6.reuse, 0xffff0000, RZ, 0xc0, !PT ;  /* 0xffff000006337812 */ /* 0x041fe200078ec0ff */
[----:B------:R-:W-:Y:S01]  /*d9a0*/  IMAD.U32 R50, R6, 0x10000, RZ ;  /* 0x0001000006327824 */ /* 0x000fe200078e00ff */
[C---:B------:R-:W-:Y:S01]  /*d9b0*/  LOP3.LUT R53, R7.reuse, 0xffff0000, RZ, 0xc0, !PT ;  /* 0xffff000007357812 */ /* 0x040fe200078ec0ff */
[----:B------:R-:W-:-:S02]  /*d9c0*/  IMAD.U32 R52, R7, 0x10000, RZ ;  /* 0x0001000007347824 */ /* 0x000fc400078e00ff */
[C---:B------:R-:W-:Y:S01]  /*d9d0*/  FMUL.FTZ R56, R51.reuse, R54 ;  /* 0x0000003633387220 */ /* 0x040fe20000410000 */
[-C--:B------:R-:W-:Y:S01]  /*d9e0*/  FMUL.FTZ R57, R51, R55.reuse ;  /* 0x0000003733397220 */ /* 0x080fe20000410000 */
[----:B------:R-:W-:Y:S01]  /*d9f0*/  FMUL.FTZ R51, R53, R90 ;  /* 0x0000005a35337220 */ /* 0x000fe20000410000 */
[----:B------:R-:W-:Y:S02]  /*da00*/  IMAD.U32 R6, R4, 0x10000, RZ ;  /* 0x0001000004067824 */ /* 0x000fe400078e00ff */
[C---:B------:R-:W-:Y:S01]  /*da10*/  FFMA.FTZ R59, R50.reuse, R55, R56 ;  /* 0x00000037323b7223 */ /* 0x040fe20000010038 */
[----:B------:R-:W-:Y:S02]  /*da20*/  IMAD.U32 R7, R5, 0x10000, RZ ;  /* 0x0001000005077824 */ /* 0x000fe400078e00ff */
[----:B------:R-:W-:Y:S01]  /*da30*/  FFMA.FTZ R58, R50, R54, -R57 ;  /* 0x00000036323a7223 */ /* 0x000fe20000010839 */
[-C--:B------:R-:W-:Y:S01]  /*da40*/  FMUL.FTZ R55, R53, R92.reuse ;  /* 0x0000005c35377220 */ /* 0x080fe20000410000 */
[----:B------:R-:W-:Y:S01]  /*da50*/  LOP3.LUT R4, R4, 0xffff0000, RZ, 0xc0, !PT ;  /* 0xffff000004047812 */ /* 0x000fe200078ec0ff */
[C---:B------:R-:W-:Y:S01]  /*da60*/  FFMA.FTZ R92, R52.reuse, R92, -R51 ;  /* 0x0000005c345c7223 */ /* 0x040fe20000010833 */
[----:B------:R-:W-:Y:S01]  /*da70*/  LOP3.LUT R5, R5, 0xffff0000, RZ, 0xc0, !PT ;  /* 0xffff000005057812 */ /* 0x000fe200078ec0ff */
[C---:B------:R-:W-:Y:S01]  /*da80*/  IMAD.U32 R53, R89.reuse, 0x10000, RZ ;  /* 0x0001000059357824 */ /* 0x040fe200078e00ff */
[----:B------:R-:W-:Y:S01]  /*da90*/  LOP3.LUT R54, R89, 0xffff0000, RZ, 0xc0, !PT ;  /* 0xffff000059367812 */ /* 0x000fe200078ec0ff */
[C---:B------:R-:W-:Y:S01]  /*daa0*/  IMAD.U32 R51, R91.reuse, 0x10000, RZ ;  /* 0x000100005b337824 */ /* 0x040fe200078e00ff */
        /* <DEDUP_REMOVED lines=15> */
.L_x_1623:
[----:B------:R-:W-:Y:S05]  /*dba0*/  BSYNC B2 ;  /* 0x0000000000027941 */ /* 0x000fea0003800000 */
.L_x_1622:
[----:B------:R-:W-:Y:S04]  /*dbb0*/  BSSY B2, `(.L_x_1624) ;  /* 0x0000030000027945 */ /* 0x000fe80003800000 */
[----:B------:R-:W-:Y:S05]  /*dbc0*/  @P3 BRA `(.L_x_1625) ;  /* 0x0000000000b83947 */ /* 0x000fea0003800000 */
[----:B012---:R-:W0:Y:S01]  /*dbd0*/  LDS.128 R4, [R0+0x4000] ;  /* 0x0040000000047984 */ /* 0x007e220000000c00 */
[--C-:B------:R-:W-:Y:S02]  /*dbe0*/  SHF.R.U64 R48, R48, 0x10, R49.reuse ;  /* 0x0000001030307819 */ /* 0x100fe40000001231 */
[----:B------:R-:W-:Y:S02]  /*dbf0*/  SHF.R.U32.HI R51, RZ, 0x10, R49 ;  /* 0x00000010ff337819 */ /* 0x000fe40000011631 */
[--C-:B------:R-:W-:Y:S02]  /*dc00*/  SHF.R.U64 R49, R46, 0x10, R47.reuse ;  /* 0x000000102e317819 */ /* 0x100fe4000000122f */
        /* <DEDUP_REMOVED lines=15> */
[C---:B------:R-:W-:Y:S01]  /*dd00*/  FMUL.FTZ R47, R49.reuse, R86 ;  /* 0x00000056312f7220 */ /* 0x040fe20000410000 */
[----:B------:R-:W-:Y:S02]  /*dd10*/  IMAD.U32 R6, R4, 0x10000, RZ ;  /* 0x0001000004067824 */ /* 0x000fe400078e00ff */
[C---:B------:R-:W-:Y:S01]  /*dd20*/  FFMA.FTZ R55, R46.reuse, R51, R54 ;  /* 0x000000332e377223 */ /* 0x040fe20000010036 */
[----:B------:R-:W-:Y:S01]  /*dd30*/  FMUL.FTZ R51, R49, R88 ;  /* 0x0000005831337220 */ /* 0x000fe20000410000 */
[C---:B------:R-:W-:Y:S02]  /*dd40*/  IMAD.U32 R7, R5.reuse, 0x10000, RZ ;  /* 0x0001000005077824 */ /* 0x040fe400078e00ff */
[----:B------:R-:W-:Y:S01]  /*dd50*/  FFMA.FTZ R52, R46, R50, -R53 ;  /* 0x000000322e347223 */ /* 0x000fe20000010835 */
[----:B------:R-:W-:Y:S01]  /*dd60*/  IMAD.U32 R49, R84, 0x10000, RZ ;  /* 0x0001000054317824 */ /* 0x000fe200078e00ff */
        /* <DEDUP_REMOVED lines=8> */
[----:B------:R-:W-:Y:S01]  /*ddf0*/  FMUL.FTZ R48, R4, R47 ;  /* 0x0000002f04307220 */ /* 0x000fe20000410000 */
[----:B------:R-:W-:-:S02]  /*de00*/  FMUL.FTZ R50, R5, R84 ;  /* 0x0000005405327220 */ /* 0x000fc40000410000 */
[-C--:B------:R-:W-:Y:S01]  /*de10*/  FMUL.FTZ R53, R5, R46.reuse ;  /* 0x0000002e05357220 */ /* 0x080fe20000410000 */
[C---:B------:R-:W-:Y:S01]  /*de20*/  FFMA.FTZ R4, R6.reuse, R47, -R51 ;  /* 0x0000002f06047223 */ /* 0x040fe20000010833 */
[----:B------:R-:W-:Y:S01]  /*de30*/  FFMA.FTZ R49, R6, R49, R48 ;  /* 0x0000003106317223 */ /* 0x000fe20000010030 */
[C---:B------:R-:W-:Y:S01]  /*de40*/  FFMA.FTZ R5, R7.reuse, R46, -R50 ;  /* 0x0000002e07057223 */ /* 0x040fe20000010832 */
[----:B------:R-:W-:Y:S01]  /*de50*/  FFMA.FTZ R84, R7, R84, R53 ;  /* 0x0000005407547223 */ /* 0x000fe20000010035 */
[----:B------:R-:W-:Y:S02]  /*de60*/  F2FP.BF16.F32.PACK_AB R6, R55, R52 ;  /* 0x000000343706723e */ /* 0x000fe400000010ff */
[----:B------:R-:W-:Y:S02]  /*de70*/  F2FP.BF16.F32.PACK_AB R7, R57, R88 ;  /* 0x000000583907723e */ /* 0x000fe400000010ff */
[----:B------:R-:W-:Y:S02]  /*de80*/  F2FP.BF16.F32.PACK_AB R4, R49, R4 ;  /* 0x000000043104723e */ /* 0x000fe400000010ff */
[----:B------:R-:W-:-:S05]  /*de90*/  F2FP.BF16.F32.PACK_AB R5, R84, R5 ;  /* 0x000000055405723e */ /* 0x000fca00000010ff */
[----:B------:R3:W-:Y:S02]  /*dea0*/  STS.128 [R0+0x4000], R4 ;  /* 0x0040000400007388 */ /* 0x0007e40000000c00 */
.L_x_1625:
[----:B------:R-:W-:Y:S05]  /*deb0*/  BSYNC B2 ;  /* 0x0000000000027941 */ /* 0x000fea0003800000 */
.L_x_1624:
[----:B------:R-:W-:Y:S04]  /*dec0*/  BSSY B2, `(.L_x_1626) ;  /* 0x0000030000027945 */ /* 0x000fe80003800000 */
[----:B------:R-:W-:Y:S05]  /*ded0*/  @P4 BRA `(.L_x_1627) ;  /* 0x0000000000b84947 */ /* 0x000fea0003800000 */
[----:B0123--:R-:W0:Y:S01]  /*dee0*/  LDS.128 R4, [R3+0x1a400] ;  /* 0x01a4000003047984 */ /* 0x00fe220000000c00 */
        /* <DEDUP_REMOVED lines=45> */
.L_x_1627:
[----:B------:R-:W-:Y:S05]  /*e1c0*/  BSYNC B2 ;  /* 0x0000000000027941 */ /* 0x000fea0003800000 */
.L_x_1626:
[----:B------:R-:W-:Y:S05]  /*e1d0*/  @P5 BRA `(.L_x_1617) ;  /* 0x0000000000b85947 */ /* 0x000fea0003800000 */
[----:B01234-:R-:W0:Y:S01]  /*e1e0*/  LDS.128 R4, [R0+0x8000] ;  /* 0x0080000000047984 */ /* 0x01fe220000000c00 */
[----:B------:R-:W-:Y:S02]  /*e1f0*/  SHF.R.U64 R42, R36, 0x10, R37 ;  /* 0x00000010242a7819 */ /* 0x000fe40000001225 */
[----:B------:R-:W-:Y:S02]  /*e200*/  SHF.R.U64 R36, R38, 0x10, R39 ;  /* 0x0000001026247819 */ /* 0x000fe40000001227 */
[----:B------:R-:W-:Y:S02]  /*e210*/  SHF.R.U32.HI R37, RZ, 0x10, R37 ;  /* 0x00000010ff257819 */ /* 0x000fe40000011625 */
        /* <DEDUP_REMOVED lines=42> */
.L_x_1617:
[----:B------:R-:W-:Y:S05]  /*e4c0*/  BSYNC B1 ;  /* 0x0000000000017941 */ /* 0x000fea0003800000 */
.L_x_1616:
        /* <DEDUP_REMOVED lines=57> */
.L_x_1630:
[----:B------:R-:W-:Y:S05]  /*e860*/  BSYNC B1 ;  /* 0x0000000000017941 */ /* 0x000fea0003800000 */
.L_x_1629:
[----:B------:R-:W-:Y:S04]  /*e870*/  BSSY B1, `(.L_x_1631) ;  /* 0x0000030000017945 */ /* 0x000fe80003800000 */
[----:B------:R-:W-:Y:S05]  /*e880*/  @P1 BRA `(.L_x_1632) ;  /* 0x0000000000b81947 */ /* 0x000fea0003800000 */
[----:B0-----:R-:W0:Y:S01]  /*e890*/  LDS.128 R4, [R0+0x2000] ;  /* 0x0020000000047984 */ /* 0x001e220000000c00 */
        /* <DEDUP_REMOVED lines=45> */
.L_x_1632:
[----:B------:R-:W-:Y:S05]  /*eb70*/  BSYNC B1 ;  /* 0x0000000000017941 */ /* 0x000fea0003800000 */
.L_x_1631:
        /* <DEDUP_REMOVED lines=26> */
[----:B------:R-:W-:Y:S02]  /*ed20*/  IMAD.U32 R7, R5, 0x10000, RZ ;  /* 0x0001000005077824 */ /* 0x000fe400078e00ff */
[----:B------:R-:W-:Y:S01]  /*ed30*/  FFMA.FTZ R32, R26, R30, -R33 ;  /* 0x0000001e1a207223 */ /* 0x000fe20000010821 */
[----:B------:R-:W-:Y:S01]  /*ed40*/  IMAD.U32 R27, R94, 0x10000, RZ ;  /* 0x000100005e1b7824 */ /* 0x000fe200078e00ff */
[----:B------:R-:W-:Y:S01]  /*ed50*/  LOP3.LUT R4, R4, 0xffff0000, RZ, 0xc0, !PT ;  /* 0xffff000004047812 */ /* 0x000fe200078ec0ff */
[----:B------:R-:W-:Y:S01]  /*ed60*/  IMAD.U32 R29, R85, 0x10000, RZ ;  /* 0x00010000551d7824 */ /* 0x000fe200078e00ff */
[----:B------:R-:W-:Y:S01]  /*ed70*/  LOP3.LUT R5, R5, 0xffff0000, RZ, 0xc0, !PT ;  /* 0xffff000005057812 */ /* 0x000fe200078ec0ff */
[----:B------:R-:W-:Y:S01]  /*ed80*/  FFMA.FTZ R34, R28, R93, R31 ;  /* 0x0000005d1c227223 */ /* 0x000fe2000001001f */
[----:B------:R-:W-:Y:S01]  /*ed90*/  LOP3.LUT R26, R85, 0xffff0000, RZ, 0xc0, !PT ;  /* 0xffff0000551a7812 */ /* 0x000fe200078ec0ff */
[----:B------:R-:W-:Y:S01]  /*eda0*/  FMUL.FTZ R31, R4, R29 ;  /* 0x0000001d041f7220 */ /* 0x000fe20000410000 */
[----:B------:R-:W-:Y:S01]  /*edb0*/  LOP3.LUT R94, R94, 0xffff0000, RZ, 0xc0, !PT ;  /* 0xffff00005e5e7812 */ /* 0x000fe200078ec0ff */
[----:B------:R-:W-:-:S02]  /*edc0*/  FMUL.FTZ R28, R4, R27 ;  /* 0x0000001b041c7220 */ /* 0x000fc40000410000 */
[C---:B------:R-:W-:Y:S01]  /*edd0*/  FMUL.FTZ R30, R5.reuse, R26 ;  /* 0x0000001a051e7220 */ /* 0x040fe20000410000 */
[C---:B------:R-:W-:Y:S01]  /*ede0*/  FFMA.FTZ R4, R6.reuse, R27, -R31 ;  /* 0x0000001b06047223 */ /* 0x040fe2000001081f */
[-C--:B------:R-:W-:Y:S01]  /*edf0*/  FMUL.FTZ R33, R5, R94.reuse ;  /* 0x0000005e05217220 */ /* 0x080fe20000410000 */
[----:B------:R-:W-:Y:S01]  /*ee00*/  FFMA.FTZ R29, R6, R29, R28 ;  /* 0x0000001d061d7223 */ /* 0x000fe2000001001c */
[----:B------:R-:W-:Y:S01]  /*ee10*/  FFMA.FTZ R5, R7, R94, -R30 ;  /* 0x0000005e07057223 */ /* 0x000fe2000001081e */
[----:B------:R-:W-:Y:S01]  /*ee20*/  F2FP.BF16.F32.PACK_AB R6, R35, R32 ;  /* 0x000000202306723e */ /* 0x000fe200000010ff */
[----:B------:R-:W-:Y:S01]  /*ee30*/  FFMA.FTZ R26, R7, R26, R33 ;  /* 0x0000001a071a7223 */ /* 0x000fe20000010021 */
[----:B------:R-:W-:Y:S02]  /*ee40*/  F2FP.BF16.F32.PACK_AB R7, R34, R95 ;  /* 0x0000005f2207723e */ /* 0x000fe400000010ff */
[----:B------:R-:W-:Y:S02]  /*ee50*/  F2FP.BF16.F32.PACK_AB R4, R29, R4 ;  /* 0x000000041d04723e */ /* 0x000fe400000010ff */
[----:B------:R-:W-:-:S05]  /*ee60*/  F2FP.BF16.F32.PACK_AB R5, R26, R5 ;  /* 0x000000051a05723e */ /* 0x000fca00000010ff */
[----:B------:R2:W-:Y:S02]  /*ee70*/  STS.128 [R3+0x18400], R4 ;  /* 0x0184000403007388 */ /* 0x0005e40000000c00 */
.L_x_1634:
[----:B------:R-:W-:Y:S05]  /*ee80*/  BSYNC B1 ;  /* 0x0000000000017941 */ /* 0x000fea0003800000 */
.L_x_1633:
        /* <DEDUP_REMOVED lines=48> */
.L_x_1636:
[----:B------:R-:W-:Y:S05]  /*f190*/  BSYNC B1 ;  /* 0x0000000000017941 */ /* 0x000fea0003800000 */
.L_x_1635:
[----:B------:R-:W-:Y:S04]  /*f1a0*/  BSSY B1, `(.L_x_1637) ;  /* 0x0000030000017945 */ /* 0x000fe80003800000 */
[----:B------:R-:W-:Y:S05]  /*f1b0*/  @P4 BRA `(.L_x_1638) ;  /* 0x0000000000b84947 */ /* 0x000fea0003800000 */
[----:B0123--:R-:W0:Y:S01]  /*f1c0*/  LDS.128 R4, [R3+0x1c400] ;  /* 0x01c4000003047984 */ /* 0x00fe220000000c00 */
        /* <DEDUP_REMOVED lines=45> */
.L_x_1638:
[----:B------:R-:W-:Y:S05]  /*f4a0*/  BSYNC B1 ;  /* 0x0000000000017941 */ /* 0x000fea0003800000 */
.L_x_1637:
        /* <DEDUP_REMOVED lines=15> */
[C---:B------:R-:W-:Y:S01]  /*f5a0*/  IMAD.U32 R10, R7.reuse, 0x10000, RZ ;  /* 0x00010000070a7824 */ /* 0x040fe200078e00ff */
[----:B------:R-:W-:Y:S01]  /*f5b0*/  LOP3.LUT R7, R7, 0xffff0000, RZ, 0xc0, !PT ;  /* 0xffff000007077812 */ /* 0x000fe200078ec0ff */
[----:B------:R-:W-:-:S02]  /*f5c0*/  IMAD.U32 R8, R6, 0x10000, RZ ;  /* 0x0001000006087824 */ /* 0x000fc400078e00ff */
[CC--:B------:R-:W-:Y:S01]  /*f5d0*/  FMUL.FTZ R13, R9.reuse, R12.reuse ;  /* 0x0000000c090d7220 */ /* 0x0c0fe20000410000 */
[----:B------:R-:W-:Y:S01]  /*f5e0*/  FMUL.FTZ R9, R9, R11 ;  /* 0x0000000b09097220 */ /* 0x000fe20000410000 */
[C---:B------:R-:W-:Y:S01]  /*f5f0*/  FMUL.FTZ R21, R7.reuse, R63 ;  /* 0x0000003f07157220 */ /* 0x040fe20000410000 */
[----:B------:R-:W-:Y:S02]  /*f600*/  IMAD.U32 R3, R4, 0x10000, RZ ;  /* 0x0001000004037824 */ /* 0x000fe400078e00ff */
[C---:B------:R-:W-:Y:S01]  /*f610*/  FFMA.FTZ R14, R8.reuse, R11, -R13 ;  /* 0x0000000b080e7223 */ /* 0x040fe2000001080d */
[----:B------:R-:W-:Y:S01]  /*f620*/  FFMA.FTZ R15, R8, R12, R9 ;  /* 0x0000000c080f7223 */ /* 0x000fe20000010009 */
[-C--:B------:R-:W-:Y:S01]  /*f630*/  FMUL.FTZ R9, R7, R65.reuse ;  /* 0x0000004107097220 */ /* 0x080fe20000410000 */
        /* <DEDUP_REMOVED lines=21> */
[----:B------:R0:W-:Y:S01]  /*f790*/  STS.128 [R0+0xa000], R4 ;  /* 0x00a0000400007388 */ /* 0x0001e20000000c00 */
[----:B------:R-:W-:Y:S05]  /*f7a0*/  BRA `(.L_x_1628) ;  /* 0x00000038007c7947 */ /* 0x000fea0003800000 */
.L_x_1607:
        /* <DEDUP_REMOVED lines=8> */
[----:B------:R-:W-:Y:S02]  /*f830*/  IMAD.MOV.U32 R7, RZ, RZ, R29 ;  /* 0x000000ffff077224 */ /* 0x000fe400078e001d */
[----:B------:R-:W-:Y:S01]  /*f840*/  IMAD.IADD R73, R26, 0x1, -R31 ;  /* 0x000000011a497824 */ /* 0x000fe200078e0a1f */
[----:B------:R-:W-:-:S03]  /*f850*/  LEA.HI R70, R71, R198, RZ, 0x3 ;  /* 0x000000c647467211 */ /* 0x000fc600078f18ff */
        /* <DEDUP_REMOVED lines=14> */
[C---:B------:R-:W-:Y:S01]  /*f940*/  IMAD.WIDE.U32 R6, R3.reuse, UR6, R6 ;  /* 0x0000000603067c25 */ /* 0x040fe2000f8e0006 */
[----:B------:R-:W-:Y:S01]  /*f950*/  LEA R62, P0, R4, UR4, 0x1 ;  /* 0x00000004043e7c11 */ /* 0x000fe2000f8008ff */
[----:B------:R-:W-:Y:S02]  /*f960*/  UMOV UR4, 0xffffffff ;  /* 0xffffffff00047882 */ /* 0x000fe40000000000 */
[----:B------:R-:W-:Y:S01]  /*f970*/  IMAD R69, R3, UR7, R0 ;  /* 0x0000000703457c24 */ /* 0x000fe2000f8e0200 */
[----:B------:R-:W-:Y:S01]  /*f980*/  ULDC.64 UR6, c[0x0][0x400] ;  /* 0x0001000000067ab9 */ /* 0x000fe20000000a00 */
[----:B------:R-:W-:Y:S01]  /*f990*/  IMAD.IADD R63, R5, 0x1, R63 ;  /* 0x00000001053f7824 */ /* 0x000fe200078e023f */
[----:B------:R-:W-:Y:S01]  /*f9a0*/  SHF.R.S32.HI R0, RZ, 0x1f, R199 ;  /* 0x0000001fff007819 */ /* 0x000fe200000114c7 */
[----:B------:R-:W-:Y:S01]  /*f9b0*/  IMAD.IADD R69, R7, 0x1, R69 ;  /* 0x0000000107457824 */ /* 0x000fe200078e0245 */
[----:B------:R-:W-:-:S02]  /*f9c0*/  LEA R68, P1, R6, UR6, 0x1 ;  /* 0x0000000606447c11 */ /* 0x000fc4000f8208ff */
[----:B------:R-:W-:Y:S02]  /*f9d0*/  LEA.HI R3, R0, R199, RZ, 0x3 ;  /* 0x000000c700037211 */ /* 0x000fe400078f18ff */
[----:B------:R-:W-:Y:S02]  /*f9e0*/  LEA.HI.X R63, R4, UR5, R63, 0x1, P0 ;  /* 0x00000005043f7c11 */ /* 0x000fe400080f0c3f */
[----:B------:R-:W-:Y:S02]  /*f9f0*/  LEA.HI.X R69, R6, UR7, R69, 0x1, P1 ;  /* 0x0000000706457c11 */ /* 0x000fe400088f0c45 */
[----:B------:R-:W-:Y:S01]  /*fa00*/  SHF.R.S32.HI R20, RZ, 0x3, R3 ;  /* 0x00000003ff147819 */ /* 0x000fe20000011403 */
[----:B------:R-:W-:Y:S06]  /*fa10*/  BRA.DIV UR4, `(.L_x_1639) ;  /* 0x000001de042c7947 */ /* 0x000fec000b800000 */
[----:B------:R-:W0:Y:S04]  /*fa20*/  SHFL.IDX PT, R5, R63, RZ, 0x1c1f ;  /* 0x001c1fff3f057589 */ /* 0x000e2800000e0000 */
[----:B------:R-:W1:Y:S04]  /*fa30*/  SHFL.IDX PT, R4, R62, RZ, 0x1c1f ;  /* 0x001c1fff3e047589 */ /* 0x000e6800000e0000 */
[----:B------:R2:W3:Y:S04]  /*fa40*/  SHFL.IDX PT, R7, R69, RZ, 0x1c1f ;  /* 0x001c1fff45077589 */ /* 0x0004e800000e0000 */
[----:B------:R2:W4:Y:S01]  /*fa50*/  SHFL.IDX PT, R14, R68, RZ, 0x1c1f ;  /* 0x001c1fff440e7589 */ /* 0x00052200000e0000 */
[----:B0-----:R-:W-:-:S02]  /*fa60*/  IMAD.MOV.U32 R11, RZ, RZ, R5 ;  /* 0x000000ffff0b7224 */ /* 0x001fc400078e0005 */
[----:B-12---:R-:W-:-:S07]  /*fa70*/  IMAD.MOV.U32 R10, RZ, RZ, R4 ;  /* 0x000000ffff0a7224 */ /* 0x006fce00078e0004 */
.L_x_1969:
[----:B------:R-:W-:Y:S01]  /*fa80*/  IMAD R80, R196, R9, RZ ;  /* 0x00000009c4507224 */ /* 0x000fe200078e02ff */
[----:B------:R-:W-:Y:S01]  /*fa90*/  BSSY B1, `(.L_x_1640) ;  /* 0x000002e000017945 */ /* 0x000fe20003800000 */
[----:B---3--:R-:W-:Y:S01]  /*faa0*/  IMAD.MOV.U32 R15, RZ, RZ, R7 ;  /* 0x000000ffff0f7224 */ /* 0x008fe200078e0007 */
[----:B------:R-:W-:Y:S02]  /*fab0*/  CS2R R44, SRZ ;  /* 0x00000000002c7805 */ /* 0x000fe4000001ff00 */
[----:B------:R-:W-:Y:S02]  /*fac0*/  CS2R R46, SRZ ;  /* 0x00000000002e7805 */ /* 0x000fe4000001ff00 */
[----:B------:R-:W-:Y:S02]  /*fad0*/  ISETP.GE.AND P0, PT, R8, R80, PT ;  /* 0x000000500800720c */ /* 0x000fe40003f06270 */
        /* <DEDUP_REMOVED lines=17> */
[----:B------:R-:W-:-:S02]  /*fbf0*/  CS2R R44, SRZ ;  /* 0x00000000002c7805 */ /* 0x000fc4000001ff00 */
[----:B------:R-:W-:Y:S02]  /*fc00*/  CS2R R46, SRZ ;  /* 0x00000000002e7805 */ /* 0x000fe4000001ff00 */
[----:B------:R-:W-:Y:S01]  /*fc10*/  CS2R R28, SRZ ;  /* 0x00000000001c7805 */ /* 0x000fe2000001ff00 */
[----:B------:R-:W-:-:S04]  /*fc20*/  @!P0 IMAD.WIDE R6, R22, 0x2, R10 ;  /* 0x0000000216068825 */ /* 0x000fc800078e020a */
[----:B------:R-:W-:Y:S01]  /*fc30*/  @!P1 IMAD.SHL.U32 R9, R21, 0x8, RZ ;  /* 0x0000000815099824 */ /* 0x000fe200078e00ff */
[----:B------:R4:W5:Y:S01]  /*fc40*/  @!P0 LD.E.128 R32, desc[UR46][R6.64] ;  /* 0x0000002e06208980 */ /* 0x000962000c101d00 */
[----:B------:R-:W-:Y:S01]  /*fc50*/  @!P2 IMAD.SHL.U32 R13, R20, 0x8, RZ ;  /* 0x00000008140da824 */ /* 0x000fe200078e00ff */
[----:B------:R-:W-:Y:S01]  /*fc60*/  CS2R R30, SRZ ;  /* 0x00000000001e7805 */ /* 0x000fe2000001ff00 */
[--C-:B------:R-:W-:Y:S01]  /*fc70*/  @!P1 IMAD.WIDE R4, R9, 0x2, R10.reuse ;  /* 0x0000000209049825 */ /* 0x100fe200078e020a */
[----:B------:R-:W-:Y:S02]  /*fc80*/  CS2R R40, SRZ ;  /* 0x0000000000287805 */ /* 0x000fe4000001ff00 */
[----:B------:R-:W-:Y:S02]  /*fc90*/  CS2R R42, SRZ ;  /* 0x00000000002a7805 */ /* 0x000fe4000001ff00 */
[----:B------:R-:W-:Y:S01]  /*fca0*/  CS2R R24, SRZ ;  /* 0x0000000000187805 */ /* 0x000fe2000001ff00 */
[----:B------:R-:W-:Y:S01]  /*fcb0*/  @!P2 IMAD.WIDE R10, R13, 0x2, R10 ;  /* 0x000000020d0aa825 */ /* 0x000fe200078e020a */
[----:B------:R-:W-:-:S02]  /*fcc0*/  CS2R R26, SRZ ;  /* 0x00000000001a7805 */ /* 0x000fc4000001ff00 */
[----:B------:R-:W-:Y:S02]  /*fcd0*/  CS2R R36, SRZ ;  /* 0x0000000000247805 */ /* 0x000fe4000001ff00 */
[----:B------:R-:W-:Y:S01]  /*fce0*/  CS2R R38, SRZ ;  /* 0x0000000000267805 */ /* 0x000fe2000001ff00 */
[--C-:B----4-:R-:W-:Y:S01]  /*fcf0*/  @!P1 IMAD.WIDE R6, R9, 0x2, R14.reuse ;  /* 0x0000000209069825 */ /* 0x110fe200078e020e */
[----:B------:R0:W5:Y:S03]  /*fd00*/  @!P1 LD.E.128 R28, desc[UR46][R4.64] ;  /* 0x0000002e041c9980 */ /* 0x000166000c101d00 */
[--C-:B------:R-:W-:Y:S01]  /*fd10*/  @!P2 IMAD.WIDE R12, R13, 0x2, R14.reuse ;  /* 0x000000020d0ca825 */ /* 0x100fe200078e020e */
[----:B------:R0:W5:Y:S03]  /*fd20*/  @!P1 LD.E.128 R40, desc[UR46][R6.64] ;  /* 0x0000002e06289980 */ /* 0x000166000c101d00 */
[----:B------:R-:W-:Y:S01]  /*fd30*/  @!P0 IMAD.WIDE R14, R22, 0x2, R14 ;  /* 0x00000002160e8825 */ /* 0x000fe200078e020e */
[----:B------:R0:W5:Y:S04]  /*fd40*/  @!P2 LD.E.128 R24, desc[UR46][R10.64] ;  /* 0x0000002e0a18a980 */ /* 0x000168000c101d00 */
[----:B------:R0:W5:Y:S04]  /*fd50*/  @!P0 LD.E.128 R44, desc[UR46][R14.64] ;  /* 0x0000002e0e2c8980 */ /* 0x000168000c101d00 */
[----:B------:R0:W5:Y:S02]  /*fd60*/  @!P2 LD.E.128 R36, desc[UR46][R12.64] ;  /* 0x0000002e0c24a980 */ /* 0x000164000c101d00 */
.L_x_1641:
[----:B------:R-:W-:Y:S05]  /*fd70*/  BSYNC B1 ;  /* 0x0000000000017941 */ /* 0x000fea0003800000 */
.L_x_1640:
[----:B0----5:R-:W-:Y:S01]  /*fd80*/  IMAD.MOV.U32 R4, RZ, RZ, R44 ;  /* 0x000000ffff047224 */ /* 0x021fe200078e002c */
[----:B------:R-:W-:Y:S01]  /*fd90*/  UMOV UR4, 0xffffffff ;  /* 0xffffffff00047882 */ /* 0x000fe20000000000 */
        /* <DEDUP_REMOVED lines=45> */
[----:B------:R-:W-:Y:S02]  /*10070*/  CS2R R4, SRZ ;  /* 0x0000000000047805 */ /* 0x000fe4000001ff00 */
[----:B------:R-:W-:Y:S02]  /*10080*/  PRMT R95, R6, 0x7610, R95 ;  /* 0x00007610065f7816 */ /* 0x000fe4000000005f */
[----:B------:R-:W-:Y:S01]  /*10090*/  PRMT R96, R7, 0x7610, R96 ;  /* 0x0000761007607816 */ /* 0x000fe20000000060 */
[----:B------:R-:W-:Y:S06]  /*100a0*/  BRA.DIV UR4, `(.L_x_1642) ;  /* 0x000001da04007947 */ /* 0x000fec000b800000 */
[----:B------:R-:W0:Y:S04]  /*100b0*/  SHFL.IDX PT, R63, R63, 0x1, 0x1c1f ;  /* 0x003c1f003f3f7f89 */ /* 0x000e2800000e0000 */
[----:B------:R-:W1:Y:S04]  /*100c0*/  SHFL.IDX PT, R62, R62, 0x1, 0x1c1f ;  /* 0x003c1f003e3e7f89 */ /* 0x000e6800000e0000 */
[----:B------:R-:W2:Y:S04]  /*100d0*/  SHFL.IDX PT, R69, R69, 0x1, 0x1c1f ;  /* 0x003c1f0045457f89 */ /* 0x000ea800000e0000 */
[----:B------:R-:W3:Y:S02]  /*100e0*/  SHFL.IDX PT, R68, R68, 0x1, 0x1c1f ;  /* 0x003c1f0044447f89 */ /* 0x000ee400000e0000 */
.L_x_1975:
[----:B------:R-:W-:Y:S01]  /*100f0*/  VIADD R9, R8, 0x40 ;  /* 0x0000004008097836 */ /* 0x000fe20000000000 */
[----:B------:R-:W-:Y:S01]  /*10100*/  BSSY B1, `(.L_x_1643) ;  /* 0x000002c000017945 */ /* 0x000fe20003800000 */
[----:B------:R-:W-:Y:S02]  /*10110*/  CS2R R6, SRZ ;  /* 0x0000000000067805 */ /* 0x000fe4000001ff00 */
[----:B------:R-:W-:Y:S02]  /*10120*/  CS2R R10, SRZ ;  /* 0x00000000000a7805 */ /* 0x000fe4000001ff00 */
[----:B------:R-:W-:Y:S02]  /*10130*/  CS2R R12, SRZ ;  /* 0x00000000000c7805 */ /* 0x000fe4000001ff00 */
[----:B------:R-:W-:Y:S02]  /*10140*/  ISETP.GE.AND P0, PT, R9, R80, PT ;  /* 0x000000500900720c */ /* 0x000fe40003f06270 */
[----:B------:R-:W-:-:S02]  /*10150*/  CS2R R8, SRZ ;  /* 0x0000000000087805 */ /* 0x000fc4000001ff00 */
[----:B----4-:R-:W-:Y:S02]  /*10160*/  CS2R R14, SRZ ;  /* 0x00000000000e7805 */ /* 0x010fe4000001ff00 */
[----:B------:R-:W-:Y:S02]  /*10170*/  CS2R R48, SRZ ;  /* 0x0000000000307805 */ /* 0x000fe4000001ff00 */
[----:B------:R-:W-:Y:S02]  /*10180*/  CS2R R50, SRZ ;  /* 0x0000000000327805 */ /* 0x000fe4000001ff00 */
[----:B------:R-:W-:Y:S02]  /*10190*/  CS2R R52, SRZ ;  /* 0x0000000000347805 */ /* 0x000fe4000001ff00 */
[----:B------:R-:W-:Y:S02]  /*101a0*/  CS2R R54, SRZ ;  /* 0x0000000000367805 */ /* 0x000fe4000001ff00 */
[----:B------:R-:W-:-:S02]  /*101b0*/  CS2R R56, SRZ ;  /* 0x0000000000387805 */ /* 0x000fc4000001ff00 */
        /* <DEDUP_REMOVED lines=11> */
[----:B01----:R-:W-:-:S04]  /*10270*/  @!P0 IMAD.WIDE R12, R22, 0x2, R62 ;  /* 0x00000002160c8825 */ /* 0x003fc800078e023e */
        /* <DEDUP_REMOVED lines=11> */
[----:B0-----:R-:W-:Y:S01]  /*10330*/  CS2R R12, SRZ ;  /* 0x00000000000c7805 */ /* 0x001fe2000001ff00 */
[--C-:B--23--:R-:W-:Y:S01]  /*10340*/  @!P1 IMAD.WIDE R64, R65, 0x2, R68.reuse ;  /* 0x0000000241409825 */ /* 0x10cfe200078e0244 */
[----:B------:R4:W5:Y:S03]  /*10350*/  @!P1 LD.E.128 R52, desc[UR46][R60.64] ;  /* 0x0000002e3c349980 */ /* 0x000966000c101d00 */
[--C-:B------:R-:W-:Y:S01]  /*10360*/  @!P2 IMAD.WIDE R66, R67, 0x2, R68.reuse ;  /* 0x000000024342a825 */ /* 0x100fe200078e0244 */
[----:B------:R4:W5:Y:S03]  /*10370*/  @!P1 LD.E.128 R8, desc[UR46][R64.64] ;  /* 0x0000002e40089980 */ /* 0x000966000c101d00 */
[----:B------:R-:W-:Y:S01]  /*10380*/  @!P0 IMAD.WIDE R68, R22, 0x2, R68 ;  /* 0x0000000216448825 */ /* 0x000fe200078e0244 */
[----:B------:R4:W5:Y:S04]  /*10390*/  @!P2 LD.E.128 R56, desc[UR46][R62.64] ;  /* 0x0000002e3e38a980 */ /* 0x000968000c101d00 */
[----:B------:R4:W5:Y:S04]  /*103a0*/  @!P0 LD.E.128 R4, desc[UR46][R68.64] ;  /* 0x0000002e44048980 */ /* 0x000968000c101d00 */
[----:B------:R4:W5:Y:S02]  /*103b0*/  @!P2 LD.E.128 R12, desc[UR46][R66.64] ;  /* 0x0000002e420ca980 */ /* 0x000964000c101d00 */
.L_x_1644:
[----:B------:R-:W-:Y:S05]  /*103c0*/  BSYNC B1 ;  /* 0x0000000000017941 */ /* 0x000fea0003800000 */
.L_x_1643:
[----:B----4-:R-:W-:Y:S01]  /*103d0*/  LEA.HI R60, R219, R219, RZ, 0x1 ;  /* 0x000000dbdb3c7211 */ /* 0x010fe200078f08ff */
[----:B-----5:R-:W-:Y:S01]  /*103e0*/  IMAD.MOV.U32 R61, RZ, RZ, R4 ;  /* 0x000000ffff3d7224 */ /* 0x020fe200078e0004 */
[----:B------:R-:W-:Y:S01]  /*103f0*/  VIADDMNMX R80, R80, -R213, 0x80, PT ;  /* 0x0000008050507446 */ /* 0x000fe200038009d5 */
[----:B-1----:R-:W-:Y:S01]  /*10400*/  IMAD.MOV.U32 R62, RZ, RZ, R5 ;  /* 0x000000ffff3e7224 */ /* 0x002fe200078e0005 */
[----:B------:R-:W-:Y:S01]  /*10410*/  LOP3.LUT R60, R60, 0xfffffffe, RZ, 0xc0, !PT ;  /* 0xfffffffe3c3c7812 */ /* 0x000fe200078ec0ff */
[----:B0-----:R-:W-:Y:S01]  /*10420*/  IMAD.MOV.U32 R63, RZ, RZ, R7 ;  /* 0x000000ffff3f7224 */ /* 0x001fe200078e0007 */
[----:B------:R-:W-:Y:S01]  /*10430*/  PRMT R98, R61, 0x7610, R98 ;  /* 0x000076103d627816 */ /* 0x000fe20000000062 */
[----:B------:R-:W-:Y:S01]  /*10440*/  IMAD.MOV.U32 R61, RZ, RZ, R6 ;  /* 0x000000ffff3d7224 */ /* 0x000fe200078e0006 */
[----:B------:R-:W-:Y:S01]  /*10450*/  PRMT R99, R62, 0x7610, R99 ;  /* 0x000076103e637816 */ /* 0x000fe20000000063 */
[----:B------:R-:W-:Y:S01]  /*10460*/  IMAD.IADD R60, R219, 0x1, -R60 ;  /* 0x00000001db3c7824 */ /* 0x000fe200078e0a3c */
[----:B------:R-:W-:Y:S01]  /*10470*/  PRMT R101, R63, 0x7610, R101 ;  /* 0x000076103f657816 */ /* 0x000fe20000000065 */
[----:B------:R-:W-:Y:S01]  /*10480*/  IMAD.MOV.U32 R62, RZ, RZ, R8 ;  /* 0x000000ffff3e7224 */ /* 0x000fe200078e0008 */
[----:B------:R-:W-:Y:S01]  /*10490*/  PRMT R100, R61, 0x7610, R100 ;  /* 0x000076103d647816 */ /* 0x000fe20000000064 */
[----:B------:R-:W-:Y:S01]  /*104a0*/  IMAD.MOV.U32 R63, RZ, RZ, R9 ;  /* 0x000000ffff3f7224 */ /* 0x000fe200078e0009 */
[----:B------:R-:W-:Y:S01]  /*104b0*/  SHF.L.U32 R61, R60, 0x1f, RZ ;  /* 0x0000001f3c3d7819 */ /* 0x000fe200000006ff */
[----:B------:R-:W-:Y:S01]  /*104c0*/  IMAD.MOV.U32 R60, RZ, RZ, R11 ;  /* 0x000000ffff3c7224 */ /* 0x000fe200078e000b */
[----:B------:R-:W-:Y:S01]  /*104d0*/  PRMT R81, R62, 0x7610, R81 ;  /* 0x000076103e517816 */ /* 0x000fe20000000051 */
[----:B------:R-:W-:Y:S01]  /*104e0*/  IMAD.MOV.U32 R62, RZ, RZ, R12 ;  /* 0x000000ffff3e7224 */ /* 0x000fe200078e000c */
[----:B------:R-:W0:Y:S01]  /*104f0*/  SYNCS.PHASECHK.TRANS64.TRYWAIT P0, [R16+URZ+0x30800], R61 ;  /* 0x0308003d100075a7 */ /* 0x000e22000800017f */
[----:B------:R-:W-:Y:S01]  /*10500*/  PRMT R82, R63, 0x7610, R82 ;  /* 0x000076103f527816 */ /* 0x000fe20000000052 */
[----:B------:R-:W-:Y:S01]  /*10510*/  IMAD.MOV.U32 R64, RZ, RZ, R10 ;  /* 0x000000ffff407224 */ /* 0x000fe200078e000a */
[----:B------:R-:W-:Y:S01]  /*10520*/  PRMT R84, R60, 0x7610, R84 ;  /* 0x000076103c547816 */ /* 0x000fe20000000054 */
[----:B------:R-:W-:Y:S01]  /*10530*/  IMAD.MOV.U32 R63, RZ, RZ, R13 ;  /* 0x000000ffff3f7224 */ /* 0x000fe200078e000d */
[----:B---3--:R-:W-:Y:S01]  /*10540*/  PRMT R68, R62, 0x7610, R68 ;  /* 0x000076103e447816 */ /* 0x008fe20000000044 */
[----:B------:R-:W-:Y:S01]  /*10550*/  IMAD.MOV.U32 R60, RZ, RZ, R15 ;  /* 0x000000ffff3c7224 */ /* 0x000fe200078e000f */
[----:B------:R-:W-:Y:S01]  /*10560*/  PRMT R83, R64, 0x7610, R83 ;  /* 0x0000761040537816 */ /* 0x000fe20000000053 */
[----:B------:R-:W-:Y:S01]  /*10570*/  IMAD.MOV.U32 R62, RZ, RZ, R48 ;  /* 0x000000ffff3e7224 */ /* 0x000fe200078e0030 */
[----:B--2---:R-:W-:Y:S01]  /*10580*/  PRMT R69, R63, 0x7610, R69 ;  /* 0x000076103f457816 */ /* 0x004fe20000000045 */
        /* <DEDUP_REMOVED lines=17> */
[----:B------:R-:W-:Y:S01]  /*106a0*/  BSSY B1, `(.L_x_1645) ;  /* 0x000000a000017945 */ /* 0x000fe20003800000 */
[----:B------:R-:W-:Y:S01]  /*106b0*/  IMAD.MOV.U32 R64, RZ, RZ, R57 ;  /* 0x000000ffff407224 */ /* 0x000fe200078e0039 */
[----:B------:R-:W-:Y:S01]  /*106c0*/  PRMT R87, R60, 0x7610, R87 ;  /* 0x000076103c577816 */ /* 0x000fe20000000057 */
[----:B------:R-:W-:Y:S01]  /*106d0*/  IMAD.MOV.U32 R60, RZ, RZ, R58 ;  /* 0x000000ffff3c7224 */ /* 0x000fe200078e003a */
[----:B------:R-:W-:Y:S01]  /*106e0*/  PRMT R88, R62, 0x7610, R88 ;  /* 0x000076103e587816 */ /* 0x000fe20000000058 */
[----:B------:R-:W-:Y:S01]  /*106f0*/  IMAD.MOV.U32 R62, RZ, RZ, R59 ;  /* 0x000000ffff3e7224 */ /* 0x000fe200078e003b */
[----:B------:R-:W-:-:S02]  /*10700*/  ISETP.GE.AND P1, PT, R195, R80, PT ;  /* 0x00000050c300720c */ /* 0x000fc40003f26270 */
[----:B------:R-:W-:Y:S02]  /*10710*/  PRMT R76, R63, 0x7610, R76 ;  /* 0x000076103f4c7816 */ /* 0x000fe4000000004c */
[----:B------:R-:W-:Y:S01]  /*10720*/  PRMT R77, R64, 0x7610, R77 ;  /* 0x00007610404d7816 */ /* 0x000fe2000000004d */
[----:B0-----:R-:W-:Y:S08]  /*10730*/  @!P0 BRA `(.L_x_1646) ;  /* 0x000001d000d08947 */ /* 0x001ff00003800000 */
.L_x_1976:
[----:B------:R-:W-:Y:S05]  /*10740*/  BSYNC B1 ;  /* 0x0000000000017941 */ /* 0x000fea0003800000 */
.L_x_1645:
[----:B------:R-:W-:Y:S01]  /*10750*/  BSSY B1, `(.L_x_1647) ;  /* 0x0000153000017945 */ /* 0x000fe20003800000 */
[----:B------:R-:W-:Y:S02]  /*10760*/  PRMT R78, R60, 0x7610, R78 ;  /* 0x000076103c4e7816 */ /* 0x000fe4000000004e */
[----:B------:R-:W-:Y:S01]  /*10770*/  PRMT R79, R62, 0x7610, R79 ;  /* 0x000076103e4f7816 */ /* 0x000fe2000000004f */
[----:B------:R-:W-:Y:S06]  /*10780*/  @P1 BRA `(.L_x_1648) ;  /* 0x00000014003c1947 */ /* 0x000fec0003800000 */
[----:B------:R-:W1:Y:S01]  /*10790*/  LDC R97, c[0x0][0x3f4] ;  /* 0x0000fd00ff617b82 */ /* 0x000e620000000800 */
[----:B------:R-:W-:Y:S01]  /*107a0*/  BSSY B2, `(.L_x_1649) ;  /* 0x000006f000027945 */ /* 0x000fe20003800000 */
[-C--:B-1----:R-:W-:Y:S02]  /*107b0*/  ISETP.GE.AND P0, PT, R22, R97.reuse, PT ;  /* 0x000000611600720c */ /* 0x082fe40003f06270 */
[-C--:B------:R-:W-:Y:S02]  /*107c0*/  ISETP.GE.AND P1, PT, R198, R97.reuse, PT ;  /* 0x00000061c600720c */ /* 0x080fe40003f26270 */
[----:B------:R-:W-:-:S09]  /*107d0*/  ISETP.GE.AND P2, PT, R199, R97, PT ;  /* 0x00000061c700720c */ /* 0x000fd20003f46270 */
[----:B------:R-:W-:Y:S05]  /*107e0*/  @P0 BRA `(.L_x_1650) ;  /* 0x0000000400a80947 */ /* 0x000fea0003800000 */
[----:B------:R-:W-:Y:S02]  /*107f0*/  LEA.HI R62, R97, R73, RZ, 0x1d ;  /* 0x00000049613e7211 */ /* 0x000fe400078fe8ff */
[----:B0-----:R-:W-:Y:S02]  /*10800*/  LOP3.LUT R61, R209, 0x38, R22, 0xf8, !PT ;  /* 0x00000038d13d7812 */ /* 0x001fe400078ef816 */
[----:B------:R-:W-:Y:S01]  /*10810*/  SHF.R.S32.HI R63, RZ, 0x1f, R62 ;  /* 0x0000001fff3f7819 */ /* 0x000fe2000001143e */
[----:B------:R-:W-:Y:S01]  /*10820*/  IMAD.SHL.U32 R64, R62, 0x8, RZ ;  /* 0x000000083e407824 */ /* 0x000fe200078e00ff */
[----:B------:R-:W-:Y:S02]  /*10830*/  LOP3.LUT R60, R61, R210, RZ, 0x3c, !PT ;  /* 0x000000d23d3c7212 */ /* 0x000fe400078e3cff */
[----:B------:R-:W-:Y:S02]  /*10840*/  LEA.HI R62, R63, R62, RZ, 0x3 ;  /* 0x0000003e3f3e7211 */ /* 0x000fe400078f18ff */
[----:B------:R-:W-:Y:S01]  /*10850*/  LOP3.LUT R63, R209, 0x38, R64, 0xf8, !PT ;  /* 0x00000038d13f7812 */ /* 0x000fe200078ef840 */
[----:B------:R-:W-:Y:S01]  /*10860*/  IMAD.IADD R61, R211, 0x1, R60 ;  /* 0x00000001d33d7824 */ /* 0x000fe200078e023c */
[----:B------:R-:W-:Y:S01]  /*10870*/  SHF.R.U64 R117, R32, 0x10, R33 ;  /* 0x0000001020757819 */ /* 0x000fe20000001221 */
[----:B------:R-:W-:Y:S01]  /*10880*/  IMAD.SHL.U32 R62, R62, 0x400, RZ ;  /* 0x000004003e3e7824 */ /* 0x000fe200078e00ff */
[----:B------:R-:W-:Y:S01]  /*10890*/  LOP3.LUT R63, R63, R210, RZ, 0x3c, !PT ;  /* 0x000000d23f3f7212 */ /* 0x000fe200078e3cff */
[----:B------:R-:W-:Y:S01]  /*108a0*/  IMAD R114, R61, 0x2, R16 ;  /* 0x000000023d727824 */ /* 0x000fe200078e0210 */
[----:B------:R-:W-:-:S02]  /*108b0*/  SHF.R.U64 R118, R44, 0x10, R45 ;  /* 0x000000102c767819 */ /* 0x000fc4000000122d */
[----:B------:R-:W-:Y:S02]  /*108c0*/  LOP3.LUT R62, R62, 0x7fffe000, RZ, 0xc0, !PT ;  /* 0x7fffe0003e3e7812 */ /* 0x000fe400078ec0ff */
[----:B------:R-:W-:Y:S02]  /*108d0*/  SHF.R.U32.HI R45, RZ, 0x10, R45 ;  /* 0x00000010ff2d7819 */ /* 0x000fe4000001162d */
[----:B------:R-:W-:Y:S02]  /*108e0*/  IADD3 R115, R63, R62, R211 ;  /* 0x0000003e3f737210 */ /* 0x000fe40007ffe0d3 */
[----:B------:R-:W0:Y:S01]  /*108f0*/  LDS.128 R60, [R114+0x12400] ;  /* 0x01240000723c7984 */ /* 0x000e220000000c00 */
[----:B------:R-:W-:Y:S02]  /*10900*/  SHF.R.U32.HI R32, RZ, 0x10, R33 ;  /* 0x00000010ff207819 */ /* 0x000fe40000011621 */
[----:B------:R-:W-:Y:S01]  /*10910*/  IMAD R115, R115, 0x2, R16 ;  /* 0x0000000273737824 */ /* 0x000fe200078e0210 */
[----:B------:R-:W-:-:S02]  /*10920*/  SHF.R.U64 R33, R34, 0x10, R35 ;  /* 0x0000001022217819 */ /* 0x000fc40000001223 */
[----:B------:R-:W-:Y:S02]  /*10930*/  SHF.R.U64 R46, R46, 0x10, R47 ;  /* 0x000000102e2e7819 */ /* 0x000fe4000000122f */
[----:B------:R-:W1:Y:S01]  /*10940*/  LDS.128 R64, [R115+0x12400] ;  /* 0x0124000073407984 */ /* 0x000e620000000c00 */
[----:B------:R-:W-:Y:S02]  /*10950*/  PRMT R44, R76, 0x5432, R117 ;  /* 0x000054324c2c7816 */ /* 0x000fe40000000075 */
        /* <DEDUP_REMOVED lines=8> */
[----:B------:R-:W-:Y:S02]  /*109e0*/  PRMT R45, R75, 0x5432, R46 ;  /* 0x000054324b2d7816 */ /* 0x000fe4000000002e */
[----:B------:R-:W-:Y:S02]  /*109f0*/  PRMT R33, R79, 0x5432, R120 ;  /* 0x000054324f217816 */ /* 0x000fe40000000078 */
[----:B------:R-:W-:Y:S02]  /*10a00*/  PRMT R35, R74, 0x5432, R35 ;  /* 0x000054324a237816 */ /* 0x000fe40000000023 */
[----:B------:R-:W-:-:S03]  /*10a10*/  LOP3.LUT R116, R116, 0xffff0000, RZ, 0xc0, !PT ;  /* 0xffff000074747812 */ /* 0x000fc600078ec0ff */
[C---:B------:R-:W-:Y:S01]  /*10a20*/  IMAD.U32 R129, R35.reuse, 0x10000, RZ ;  /* 0x0001000023817824 */ /* 0x040fe200078e00ff */
[----:B------:R-:W-:Y:S01]  /*10a30*/  LOP3.LUT R35, R35, 0xffff0000, RZ, 0xc0, !PT ;  /* 0xffff000023237812 */ /* 0x000fe200078ec0ff */
        /* <DEDUP_REMOVED lines=10> */
[----:B------:R-:W-:Y:S01]  /*10ae0*/  IMAD.U32 R64, R44, 0x10000, RZ ;  /* 0x000100002c407824 */ /* 0x000fe200078e00ff */
[----:B------:R-:W-:Y:S01]  /*10af0*/  LOP3.LUT R61, R66, 0xffff0000, RZ, 0xc0, !PT ;  /* 0xffff0000423d7812 */ /* 0x000fe200078ec0ff */
[----:B------:R-:W-:-:S02]  /*10b00*/  IMAD.U32 R124, R65, 0x10000, RZ ;  /* 0x00010000417c7824 */ /* 0x000fc400078e00ff */
[----:B------:R-:W-:Y:S01]  /*10b10*/  FMUL.FTZ R127, R123, R126 ;  /* 0x0000007e7b7f7220 */ /* 0x000fe20000410000 */
[----:B------:R-:W-:Y:S01]  /*10b20*/  IMAD.U32 R63, R66, 0x10000, RZ ;  /* 0x00010000423f7824 */ /* 0x000fe200078e00ff */
[C---:B------:R-:W-:Y:S01]  /*10b30*/  LOP3.LUT R66, R67.reuse, 0xffff0000, RZ, 0xc0, !PT ;  /* 0xffff000043427812 */ /* 0x040fe200078ec0ff */
[----:B------:R-:W-:Y:S02]  /*10b40*/  IMAD.U32 R125, R67, 0x10000, RZ ;  /* 0x00010000437d7824 */ /* 0x000fe400078e00ff */
[----:B------:R-:W-:Y:S01]  /*10b50*/  FMUL.FTZ R67, R123, R64 ;  /* 0x000000407b437220 */ /* 0x000fe20000410000 */
[----:B------:R-:W-:Y:S02]  /*10b60*/  IMAD.U32 R123, R34, 0x10000, RZ ;  /* 0x00010000227b7824 */ /* 0x000fe400078e00ff */
[----:B------:R-:W-:Y:S01]  /*10b70*/  FMUL.FTZ R130, R124, R128 ;  /* 0x000000807c827220 */ /* 0x000fe20000410000 */
[C---:B------:R-:W-:Y:S01]  /*10b80*/  FFMA.FTZ R64, R118.reuse, R64, -R127 ;  /* 0x0000004076407223 */ /* 0x040fe2000001087f */
[----:B------:R-:W-:Y:S01]  /*10b90*/  FFMA.FTZ R67, R118, R126, R67 ;  /* 0x0000007e76437223 */ /* 0x000fe20000010043 */
[-C--:B------:R-:W-:Y:S01]  /*10ba0*/  FMUL.FTZ R124, R124, R123.reuse ;  /* 0x0000007b7c7c7220 */ /* 0x080fe20000410000 */
[----:B------:R-:W-:Y:S01]  /*10bb0*/  FFMA.FTZ R118, R121, R123, -R130 ;  /* 0x0000007b79767223 */ /* 0x000fe20000010882 */
[----:B------:R-:W-:-:S02]  /*10bc0*/  IMAD.U32 R126, R33, 0x10000, RZ ;  /* 0x00010000217e7824 */ /* 0x000fc400078e00ff */
[----:B------:R-:W-:Y:S01]  /*10bd0*/  FMUL.FTZ R123, R125, R129 ;  /* 0x000000817d7b7220 */ /* 0x000fe20000410000 */
[----:B------:R-:W-:Y:S01]  /*10be0*/  LOP3.LUT R127, R119, 0xffff0000, RZ, 0xc0, !PT ;  /* 0xffff0000777f7812 */ /* 0x000fe200078ec0ff */
[----:B------:R-:W-:Y:S01]  /*10bf0*/  FFMA.FTZ R121, R121, R128, R124 ;  /* 0x0000008079797223 */ /* 0x000fe2000001007c */
[----:B------:R-:W-:Y:S01]  /*10c00*/  LOP3.LUT R65, R65, 0xffff0000, RZ, 0xc0, !PT ;  /* 0xffff000041417812 */ /* 0x000fe200078ec0ff */
[-C--:B------:R-:W-:Y:S01]  /*10c10*/  FFMA.FTZ R119, R120, R126.reuse, -R123 ;  /* 0x0000007e78777223 */ /* 0x080fe2000001087b */
[----:B------:R-:W-:Y:S01]  /*10c20*/  FMUL.FTZ R130, R125, R126 ;  /* 0x0000007e7d827220 */ /* 0x000fe20000410000 */
[----:B------:R-:W-:Y:S01]  /*10c30*/  LOP3.LUT R123, R44, 0xffff0000, RZ, 0xc0, !PT ;  /* 0xffff00002c7b7812 */ /* 0x000fe200078ec0ff */
[----:B------:R-:W-:Y:S01]  /*10c40*/  FMUL.FTZ R125, R122, R127 ;  /* 0x0000007f7a7d7220 */ /* 0x000fe20000410000 */
[----:B------:R-:W-:Y:S01]  /*10c50*/  LOP3.LUT R34, R34, 0xffff0000, RZ, 0xc0, !PT ;  /* 0xffff000022227812 */ /* 0x000fe200078ec0ff */
[----:B------:R-:W-:Y:S01]  /*10c60*/  FFMA.FTZ R120, R120, R129, R130 ;  /* 0x0000008178787223 */ /* 0x000fe20000010082 */
[----:B------:R-:W-:Y:S01]  /*10c70*/  FMUL.FTZ R124, R65, R116 ;  /* 0x00000074417c7220 */ /* 0x000fe20000410000 */
[----:B------:R-:W-:Y:S01]  /*10c80*/  FMUL.FTZ R129, R122, R123 ;  /* 0x0000007b7a817220 */ /* 0x000fe20000410000 */
[----:B------:R-:W-:-:S02]  /*10c90*/  IMAD.U32 R122, R45, 0x10000, RZ ;  /* 0x000100002d7a7824 */ /* 0x000fc400078e00ff */
[----:B------:R-:W-:Y:S01]  /*10ca0*/  FFMA.FTZ R125, R60, R123, -R125 ;  /* 0x0000007b3c7d7223 */ /* 0x000fe2000001087d */
[----:B------:R-:W-:Y:S02]  /*10cb0*/  IMAD.U32 R44, R32, 0x10000, RZ ;  /* 0x00010000202c7824 */ /* 0x000fe400078e00ff */
[-C--:B------:R-:W-:Y:S01]  /*10cc0*/  FMUL.FTZ R123, R65, R34.reuse ;  /* 0x00000022417b7220 */ /* 0x080fe20000410000 */
[----:B------:R-:W-:Y:S01]  /*10cd0*/  FFMA.FTZ R65, R117, R34, -R124 ;  /* 0x0000002275417223 */ /* 0x000fe2000001087c */
[C---:B------:R-:W-:Y:S01]  /*10ce0*/  FMUL.FTZ R126, R63.reuse, R122 ;  /* 0x0000007a3f7e7220 */ /* 0x040fe20000410000 */
[-C--:B------:R-:W-:Y:S01]  /*10cf0*/  FMUL.FTZ R124, R63, R44.reuse ;  /* 0x0000002c3f7c7220 */ /* 0x080fe20000410000 */
[----:B------:R-:W-:Y:S01]  /*10d00*/  LOP3.LUT R45, R45, 0xffff0000, RZ, 0xc0, !PT ;  /* 0xffff00002d2d7812 */ /* 0x000fe200078ec0ff */
[----:B------:R-:W-:Y:S01]  /*10d10*/  FMUL.FTZ R63, R66, R35 ;  /* 0x00000023423f7220 */ /* 0x000fe20000410000 */
[----:B------:R-:W-:Y:S01]  /*10d20*/  LOP3.LUT R32, R32, 0xffff0000, RZ, 0xc0, !PT ;  /* 0xffff000020207812 */ /* 0x000fe200078ec0ff */
[----:B------:R-:W-:Y:S01]  /*10d30*/  FFMA.FTZ R34, R47, R44, -R126 ;  /* 0x0000002c2f227223 */ /* 0x000fe2000001087e */
[----:B------:R-:W-:Y:S01]  /*10d40*/  LOP3.LUT R33, R33, 0xffff0000, RZ, 0xc0, !PT ;  /* 0xffff000021217812 */ /* 0x000fe200078ec0ff */
[----:B------:R-:W-:Y:S01]  /*10d50*/  FFMA.FTZ R124, R47, R122, R124 ;  /* 0x0000007a2f7c7223 */ /* 0x000fe2000001007c */
[C---:B------:R-:W-:Y:S01]  /*10d60*/  FMUL.FTZ R47, R61.reuse, R45 ;  /* 0x0000002d3d2f7220 */ /* 0x040fe20000410000 */
[-C--:B------:R-:W-:Y:S01]  /*10d70*/  FMUL.FTZ R44, R61, R32.reuse ;  /* 0x000000203d2c7220 */ /* 0x080fe20000410000 */
[----:B------:R-:W-:Y:S01]  /*10d80*/  FFMA.FTZ R60, R60, R127, R129 ;  /* 0x0000007f3c3c7223 */ /* 0x000fe20000010081 */
[-C--:B------:R-:W-:Y:S01]  /*10d90*/  FMUL.FTZ R122, R66, R33.reuse ;  /* 0x00000021427a7220 */ /* 0x080fe20000410000 */
[----:B------:R-:W-:Y:S01]  /*10da0*/  FFMA.FTZ R47, R46, R32, -R47 ;  /* 0x000000202e2f7223 */ /* 0x000fe2000001082f */
[----:B------:R-:W-:Y:S01]  /*10db0*/  FFMA.FTZ R66, R62, R33, -R63 ;  /* 0x000000213e427223 */ /* 0x000fe2000001083f */
[----:B------:R-:W-:Y:S01]  /*10dc0*/  FFMA.FTZ R116, R117, R116, R123 ;  /* 0x0000007475747223 */ /* 0x000fe2000001007b */
        /* <DEDUP_REMOVED lines=8> */
[----:B------:R1:W-:Y:S01]  /*10e50*/  STS.128 [R114+0x12400], R32 ;  /* 0x0124002072007388 */ /* 0x0003e20000000c00 */
[----:B------:R-:W-:-:S02]  /*10e60*/  F2FP.BF16.F32.PACK_AB R46, R61, R124 ;  /* 0x0000007c3d2e723e */ /* 0x000fc400000010ff */
[----:B------:R-:W-:-:S05]  /*10e70*/  F2FP.BF16.F32.PACK_AB R47, R63, R120 ;  /* 0x000000783f2f723e */ /* 0x000fca00000010ff */
[----:B------:R1:W-:Y:S02]  /*10e80*/  STS.128 [R115+0x12400], R44 ;  /* 0x0124002c73007388 */ /* 0x0003e40000000c00 */
.L_x_1650:
[----:B------:R-:W-:Y:S05]  /*10e90*/  BSYNC B2 ;  /* 0x0000000000027941 */ /* 0x000fea0003800000 */
.L_x_1649:
[----:B------:R-:W-:Y:S04]  /*10ea0*/  BSSY B2, `(.L_x_1651) ;  /* 0x000006f000027945 */ /* 0x000fe80003800000 */
[----:B------:R-:W-:Y:S05]  /*10eb0*/  @P1 BRA `(.L_x_1652) ;  /* 0x0000000400b41947 */ /* 0x000fea0003800000 */
[----:B-1----:R-:W-:Y:S02]  /*10ec0*/  LEA.HI R32, R97, R21, RZ, 0x1d ;  /* 0x0000001561207211 */ /* 0x002fe400078fe8ff */
[----:B------:R-:W-:Y:S02]  /*10ed0*/  LEA.HI R34, R71, R198, RZ, 0x6 ;  /* 0x000000c647227211 */ /* 0x000fe400078f30ff */
[----:B------:R-:W-:Y:S02]  /*10ee0*/  SHF.R.S32.HI R33, RZ, 0x1f, R32 ;  /* 0x0000001fff217819 */ /* 0x000fe40000011420 */
[----:B------:R-:W-:Y:S01]  /*10ef0*/  LOP3.LUT R35, R209, 0x38, R70, 0xf8, !PT ;  /* 0x00000038d1237812 */ /* 0x000fe200078ef846 */
[----:B------:R-:W-:Y:S01]  /*10f00*/  IMAD.SHL.U32 R44, R34, 0x80, RZ ;  /* 0x00000080222c7824 */ /* 0x000fe200078e00ff */
[----:B------:R-:W-:Y:S01]  /*10f10*/  LEA.HI R34, R33, R32, RZ, 0x3 ;  /* 0x0000002021227211 */ /* 0x000fe200078f18ff */
[----:B------:R-:W-:Y:S01]  /*10f20*/  IMAD.SHL.U32 R32, R32, 0x8, RZ ;  /* 0x0000000820207824 */ /* 0x000fe200078e00ff */
[----:B------:R-:W-:-:S02]  /*10f30*/  LOP3.LUT R35, R35, R210, RZ, 0x3c, !PT ;  /* 0x000000d223237212 */ /* 0x000fc400078e3cff */
[----:B------:R-:W-:Y:S01]  /*10f40*/  LOP3.LUT R44, R44, 0xffffe000, RZ, 0xc0, !PT ;  /* 0xffffe0002c2c7812 */ /* 0x000fe200078ec0ff */
[----:B------:R-:W-:Y:S01]  /*10f50*/  IMAD.SHL.U32 R34, R34, 0x400, RZ ;  /* 0x0000040022227824 */ /* 0x000fe200078e00ff */
[----:B------:R-:W-:Y:S02]  /*10f60*/  LOP3.LUT R33, R209, 0x38, R32, 0xf8, !PT ;  /* 0x00000038d1217812 */ /* 0x000fe400078ef820 */
[----:B------:R-:W-:Y:S02]  /*10f70*/  IADD3 R44, R35, R44, R211 ;  /* 0x0000002c232c7210 */ /* 0x000fe40007ffe0d3 */
[----:B------:R-:W-:Y:S02]  /*10f80*/  LOP3.LUT R33, R33, R210, RZ, 0x3c, !PT ;  /* 0x000000d221217212 */ /* 0x000fe400078e3cff */
[----:B------:R-:W-:Y:S01]  /*10f90*/  LOP3.LUT R34, R34, 0x7fffe000, RZ, 0xc0, !PT ;  /* 0x7fffe00022227812 */ /* 0x000fe200078ec0ff */
[----:B------:R-:W-:Y:S01]  /*10fa0*/  IMAD R60, R44, 0x2, R221 ;  /* 0x000000022c3c7824 */ /* 0x000fe200078e02dd */
[----:B------:R-:W-:-:S02]  /*10fb0*/  SHF.R.U64 R62, R30, 0x10, R31 ;  /* 0x000000101e3e7819 */ /* 0x000fc4000000121f */
[----:B0-----:R-:W-:Y:S02]  /*10fc0*/  IADD3 R61, R33, R34, R211 ;  /* 0x00000022213d7210 */ /* 0x001fe40007ffe0d3 */
[----:B------:R-:W0:Y:S01]  /*10fd0*/  LDS.128 R32, [R60] ;  /* 0x000000003c207984 */ /* 0x000e220000000c00 */
[----:B------:R-:W-:Y:S02]  /*10fe0*/  SHF.R.U64 R30, R40, 0x10, R41 ;  /* 0x00000010281e7819 */ /* 0x000fe40000001229 */
[----:B------:R-:W-:Y:S01]  /*10ff0*/  IMAD R61, R61, 0x2, R16 ;  /* 0x000000023d3d7824 */ /* 0x000fe200078e0210 */
[----:B------:R-:W-:Y:S02]  /*11000*/  SHF.R.U64 R64, R28, 0x10, R29 ;  /* 0x000000101c407819 */ /* 0x000fe4000000121d */
[----:B------:R-:W-:Y:S02]  /*11010*/  SHF.R.U32.HI R31, RZ, 0x10, R31 ;  /* 0x00000010ff1f7819 */ /* 0x000fe4000001161f */
[----:B------:R-:W1:Y:S01]  /*11020*/  LDS.128 R44, [R61+0x12400] ;  /* 0x012400003d2c7984 */ /* 0x000e620000000c00 */
[----:B------:R-:W-:-:S02]  /*11030*/  SHF.R.U32.HI R41, RZ, 0x10, R41 ;  /* 0x00000010ff297819 */ /* 0x000fc40000011629 */
[----:B------:R-:W-:Y:S02]  /*11040*/  PRMT R109, R109, 0x5410, R30 ;  /* 0x000054106d6d7816 */ /* 0x000fe4000000001e */
[----:B------:R-:W-:Y:S02]  /*11050*/  SHF.R.U32.HI R29, RZ, 0x10, R29 ;  /* 0x00000010ff1d7819 */ /* 0x000fe4000001161d */
[--C-:B------:R-:W-:Y:S02]  /*11060*/  SHF.R.U64 R28, R42, 0x10, R43.reuse ;  /* 0x000000102a1c7819 */ /* 0x100fe4000000122b */
[----:B------:R-:W-:Y:S01]  /*11070*/  PRMT R111, R111, 0x5410, R64 ;  /* 0x000054106f6f7816 */ /* 0x000fe20000000040 */
[----:B------:R-:W-:Y:S01]  /*11080*/  IMAD.U32 R64, R109, 0x10000, RZ ;  /* 0x000100006d407824 */ /* 0x000fe200078e00ff */
[----:B------:R-:W-:Y:S02]  /*11090*/  SHF.R.U32.HI R43, RZ, 0x10, R43 ;  /* 0x00000010ff2b7819 */ /* 0x000fe4000001162b */
[----:B------:R-:W-:-:S02]  /*110a0*/  PRMT R110, R110, 0x5410, R31 ;  /* 0x000054106e6e7816 */ /* 0x000fc4000000001f */
[----:B------:R-:W-:Y:S02]  /*110b0*/  PRMT R108, R108, 0x5410, R41 ;  /* 0x000054106c6c7816 */ /* 0x000fe40000000029 */
[----:B------:R-:W-:Y:S02]  /*110c0*/  PRMT R112, R112, 0x5410, R29 ;  /* 0x0000541070707816 */ /* 0x000fe4000000001d */
[----:B------:R-:W-:Y:S01]  /*110d0*/  PRMT R107, R107, 0x5410, R28 ;  /* 0x000054106b6b7816 */ /* 0x000fe2000000001c */
[----:B------:R-:W-:Y:S01]  /*110e0*/  IMAD.U32 R65, R108, 0x10000, RZ ;  /* 0x000100006c417824 */ /* 0x000fe200078e00ff */
[----:B------:R-:W-:Y:S02]  /*110f0*/  PRMT R106, R106, 0x5410, R43 ;  /* 0x000054106a6a7816 */ /* 0x000fe4000000002b */
[----:B------:R-:W-:Y:S02]  /*11100*/  PRMT R113, R113, 0x5410, R62 ;  /* 0x0000541071717816 */ /* 0x000fe4000000003e */
[----:B------:R-:W-:Y:S01]  /*11110*/  LOP3.LUT R108, R108, 0xffff0000, RZ, 0xc0, !PT ;  /* 0xffff00006c6c7812 */ /* 0x000fe200078ec0ff */
[----:B------:R-:W-:-:S02]  /*11120*/  IMAD.U32 R66, R106, 0x10000, RZ ;  /* 0x000100006a427824 */ /* 0x000fc400078e00ff */
[C---:B0-----:R-:W-:Y:S01]  /*11130*/  IMAD.U32 R40, R32.reuse, 0x10000, RZ ;  /* 0x0001000020287824 */ /* 0x041fe200078e00ff */
[----:B------:R-:W-:Y:S01]  /*11140*/  LOP3.LUT R41, R32, 0xffff0000, RZ, 0xc0, !PT ;  /* 0xffff000020297812 */ /* 0x000fe200078ec0ff */
[C---:B------:R-:W-:Y:S01]  /*11150*/  IMAD.U32 R29, R34.reuse, 0x10000, RZ ;  /* 0x00010000221d7824 */ /* 0x040fe200078e00ff */
[----:B------:R-:W-:Y:S01]  /*11160*/  LOP3.LUT R28, R34, 0xffff0000, RZ, 0xc0, !PT ;  /* 0xffff0000221c7812 */ /* 0x000fe200078ec0ff */
[----:B------:R-:W-:Y:S01]  /*11170*/  IMAD.U32 R32, R111, 0x10000, RZ ;  /* 0x000100006f207824 */ /* 0x000fe200078e00ff */
[C---:B------:R-:W-:Y:S01]  /*11180*/  LOP3.LUT R34, R35.reuse, 0xffff0000, RZ, 0xc0, !PT ;  /* 0xffff000023227812 */ /* 0x040fe200078ec0ff */
[----:B------:R-:W-:Y:S02]  /*11190*/  IMAD.U32 R43, R35, 0x10000, RZ ;  /* 0x00010000232b7824 */ /* 0x000fe400078e00ff */
[C---:B-1----:R-:W-:Y:S01]  /*111a0*/  IMAD.U32 R31, R44.reuse, 0x10000, RZ ;  /* 0x000100002c1f7824 */ /* 0x042fe200078e00ff */
[----:B------:R-:W-:Y:S01]  /*111b0*/  LOP3.LUT R35, R44, 0xffff0000, RZ, 0xc0, !PT ;  /* 0xffff00002c237812 */ /* 0x000fe200078ec0ff */
[C---:B------:R-:W-:Y:S01]  /*111c0*/  IMAD.U32 R62, R45.reuse, 0x10000, RZ ;  /* 0x000100002d3e7824 */ /* 0x040fe200078e00ff */
[----:B------:R-:W-:Y:S01]  /*111d0*/  LOP3.LUT R44, R45, 0xffff0000, RZ, 0xc0, !PT ;  /* 0xffff00002d2c7812 */ /* 0x000fe200078ec0ff */
[C---:B------:R-:W-:Y:S01]  /*111e0*/  FMUL.FTZ R67, R31.reuse, R64 ;  /* 0x000000401f437220 */ /* 0x040fe20000410000 */
[C---:B------:R-:W-:Y:S01]  /*111f0*/  IMAD.U32 R45, R46.reuse, 0x10000, RZ ;  /* 0x000100002e2d7824 */ /* 0x040fe200078e00ff */
[----:B------:R-:W-:Y:S01]  /*11200*/  LOP3.LUT R30, R46, 0xffff0000, RZ, 0xc0, !PT ;  /* 0xffff00002e1e7812 */ /* 0x000fe200078ec0ff */
[----:B------:R-:W-:Y:S01]  /*11210*/  FMUL.FTZ R115, R31, R32 ;  /* 0x000000201f737220 */ /* 0x000fe20000410000 */
[C---:B------:R-:W-:Y:S01]  /*11220*/  IMAD.U32 R63, R47.reuse, 0x10000, RZ ;  /* 0x000100002f3f7824 */ /* 0x040fe200078e00ff */
[----:B------:R-:W-:Y:S01]  /*11230*/  LOP3.LUT R46, R47, 0xffff0000, RZ, 0xc0, !PT ;  /* 0xffff00002f2e7812 */ /* 0x000fe200078ec0ff */
[----:B------:R-:W-:-:S02]  /*11240*/  IMAD.U32 R47, R112, 0x10000, RZ ;  /* 0x00010000702f7824 */ /* 0x000fc400078e00ff */
[----:B------:R-:W-:Y:S01]  /*11250*/  FFMA.FTZ R31, R40, R32, -R67 ;  /* 0x00000020281f7223 */ /* 0x000fe20000010843 */
[----:B------:R-:W-:Y:S02]  /*11260*/  IMAD.U32 R42, R33, 0x10000, RZ ;  /* 0x00010000212a7824 */ /* 0x000fe400078e00ff */
[----:B------:R-:W-:Y:S01]  /*11270*/  FMUL.FTZ R67, R62, R65 ;  /* 0x000000413e437220 */ /* 0x000fe20000410000 */
[----:B------:R-:W-:Y:S01]  /*11280*/  FFMA.FTZ R32, R40, R64, R115 ;  /* 0x0000004028207223 */ /* 0x000fe20000010073 */
[----:B------:R-:W-:Y:S02]  /*11290*/  IMAD.U32 R40, R110, 0x10000, RZ ;  /* 0x000100006e287824 */ /* 0x000fe400078e00ff */
[----:B------:R-:W-:Y:S01]  /*112a0*/  FMUL.FTZ R64, R63, R66 ;  /* 0x000000423f407220 */ /* 0x000fe20000410000 */
[-C--:B------:R-:W-:Y:S01]  /*112b0*/  FMUL.FTZ R115, R62, R47.reuse ;  /* 0x0000002f3e737220 */ /* 0x080fe20000410000 */
[----:B------:R-:W-:Y:S01]  /*112c0*/  LOP3.LUT R62, R109, 0xffff0000, RZ, 0xc0, !PT ;  /* 0xffff00006d3e7812 */ /* 0x000fe200078ec0ff */
[C---:B------:R-:W-:Y:S01]  /*112d0*/  FFMA.FTZ R67, R42.reuse, R47, -R67 ;  /* 0x0000002f2a437223 */ /* 0x040fe20000010843 */
[-C--:B------:R-:W-:Y:S01]  /*112e0*/  FMUL.FTZ R63, R63, R40.reuse ;  /* 0x000000283f3f7220 */ /* 0x080fe20000410000 */
[----:B------:R-:W-:Y:S01]  /*112f0*/  FFMA.FTZ R47, R43, R40, -R64 ;  /* 0x000000282b2f7223 */ /* 0x000fe20000010840 */
[----:B------:R-:W-:Y:S01]  /*11300*/  LOP3.LUT R40, R111, 0xffff0000, RZ, 0xc0, !PT ;  /* 0xffff00006f287812 */ /* 0x000fe200078ec0ff */
[----:B------:R-:W-:Y:S01]  /*11310*/  FFMA.FTZ R115, R42, R65, R115 ;  /* 0x000000412a737223 */ /* 0x000fe20000010073 */
[----:B------:R-:W-:Y:S01]  /*11320*/  LOP3.LUT R112, R112, 0xffff0000, RZ, 0xc0, !PT ;  /* 0xffff000070707812 */ /* 0x000fe200078ec0ff */
[----:B------:R-:W-:Y:S01]  /*11330*/  FMUL.FTZ R42, R35, R62 ;  /* 0x0000003e232a7220 */ /* 0x000fe20000410000 */
[----:B------:R-:W-:Y:S01]  /*11340*/  FFMA.FTZ R63, R43, R66, R63 ;  /* 0x000000422b3f7223 */ /* 0x000fe2000001003f */
[----:B------:R-:W-:Y:S01]  /*11350*/  LOP3.LUT R33, R33, 0xffff0000, RZ, 0xc0, !PT ;  /* 0xffff000021217812 */ /* 0x000fe200078ec0ff */
[-C--:B------:R-:W-:Y:S01]  /*11360*/  FMUL.FTZ R66, R35, R40.reuse ;  /* 0x0000002823427220 */ /* 0x080fe20000410000 */
[----:B------:R-:W-:Y:S01]  /*11370*/  FFMA.FTZ R64, R41, R40, -R42 ;  /* 0x0000002829407223 */ /* 0x000fe2000001082a */
[----:B------:R-:W-:Y:S01]  /*11380*/  FMUL.FTZ R35, R44, R112 ;  /* 0x000000702c237220 */ /* 0x000fe20000410000 */
[----:B------:R-:W-:-:S02]  /*11390*/  IMAD.U32 R42, R107, 0x10000, RZ ;  /* 0x000100006b2a7824 */ /* 0x000fc400078e00ff */
[----:B------:R-:W-:Y:S01]  /*113a0*/  FMUL.FTZ R114, R44, R108 ;  /* 0x0000006c2c727220 */ /* 0x000fe20000410000 */
[----:B------:R-:W-:Y:S02]  /*113b0*/  IMAD.U32 R40, R113, 0x10000, RZ ;  /* 0x0001000071287824 */ /* 0x000fe400078e00ff */
[----:B------:R-:W-:Y:S01]  /*113c0*/  FFMA.FTZ R41, R41, R62, R66 ;  /* 0x0000003e29297223 */ /* 0x000fe20000010042 */
[----:B------:R-:W-:Y:S01]  /*113d0*/  FFMA.FTZ R108, R33, R108, R35 ;  /* 0x0000006c216c7223 */ /* 0x000fe20000010023 */
[----:B------:R-:W-:Y:S01]  /*113e0*/  FMUL.FTZ R44, R45, R42 ;  /* 0x0000002a2d2c7220 */ /* 0x000fe20000410000 */
[----:B------:R-:W-:Y:S01]  /*113f0*/  FFMA.FTZ R114, R33, R112, -R114 ;  /* 0x0000007021727223 */ /* 0x000fe20000010872 */
[-C--:B------:R-:W-:Y:S01]  /*11400*/  FMUL.FTZ R62, R45, R40.reuse ;  /* 0x000000282d3e7220 */ /* 0x080fe20000410000 */
[----:B------:R-:W-:Y:S01]  /*11410*/  LOP3.LUT R107, R107, 0xffff0000, RZ, 0xc0, !PT ;  /* 0xffff00006b6b7812 */ /* 0x000fe200078ec0ff */
[C---:B------:R-:W-:Y:S01]  /*11420*/  FFMA.FTZ R44, R29.reuse, R40, -R44 ;  /* 0x000000281d2c7223 */ /* 0x040fe2000001082c */
[----:B------:R-:W-:Y:S01]  /*11430*/  LOP3.LUT R35, R106, 0xffff0000, RZ, 0xc0, !PT ;  /* 0xffff00006a237812 */ /* 0x000fe200078ec0ff */
[----:B------:R-:W-:Y:S01]  /*11440*/  FFMA.FTZ R62, R29, R42, R62 ;  /* 0x0000002a1d3e7223 */ /* 0x000fe2000001003e */
[----:B------:R-:W-:Y:S01]  /*11450*/  LOP3.LUT R113, R113, 0xffff0000, RZ, 0xc0, !PT ;  /* 0xffff000071717812 */ /* 0x000fe200078ec0ff */
[----:B------:R-:W-:Y:S01]  /*11460*/  FMUL.FTZ R29, R30, R107 ;  /* 0x0000006b1e1d7220 */ /* 0x000fe20000410000 */
[----:B------:R-:W-:Y:S01]  /*11470*/  LOP3.LUT R33, R110, 0xffff0000, RZ, 0xc0, !PT ;  /* 0xffff00006e217812 */ /* 0x000fe200078ec0ff */
[----:B------:R-:W-:Y:S01]  /*11480*/  FMUL.FTZ R43, R46, R35 ;  /* 0x000000232e2b7220 */ /* 0x000fe20000410000 */
[----:B------:R-:W-:Y:S01]  /*11490*/  F2FP.BF16.F32.PACK_AB R32, R41, R32 ;  /* 0x000000202920723e */ /* 0x000fe200000010ff */
        /* <DEDUP_REMOVED lines=13> */
[----:B------:R-:W-:-:S05]  /*11570*/  F2FP.BF16.F32.PACK_AB R35, R46, R63 ;  /* 0x0000003f2e23723e */ /* 0x000fca00000010ff */
[----:B------:R2:W-:Y:S02]  /*11580*/  STS.128 [R61+0x12400], R32 ;  /* 0x012400203d007388 */ /* 0x0005e40000000c00 */
.L_x_1652:
[----:B------:R-:W-:Y:S05]  /*11590*/  BSYNC B2 ;  /* 0x0000000000027941 */ /* 0x000fea0003800000 */
.L_x_1651:
[----:B------:R-:W-:Y:S05]  /*115a0*/  @P2 BRA `(.L_x_1648) ;  /* 0x0000000400b42947 */ /* 0x000fea0003800000 */
[----:B------:R-:W-:Y:S02]  /*115b0*/  LEA.HI R97, R97, R20, RZ, 0x1d ;  /* 0x0000001461617211 */ /* 0x000fe400078fe8ff */
[----:B--2---:R-:W-:Y:S02]  /*115c0*/  LEA.HI R30, R0, R199, RZ, 0x6 ;  /* 0x000000c7001e7211 */ /* 0x004fe400078f30ff */
[----:B------:R-:W-:Y:S02]  /*115d0*/  SHF.R.S32.HI R28, RZ, 0x1f, R97 ;  /* 0x0000001fff1c7819 */ /* 0x000fe40000011461 */
[----:B------:R-:W-:Y:S01]  /*115e0*/  LOP3.LUT R29, R209, 0x38, R3, 0xf8, !PT ;  /* 0x00000038d11d7812 */ /* 0x000fe200078ef803 */
[----:B------:R-:W-:Y:S01]  /*115f0*/  IMAD.SHL.U32 R31, R30, 0x80, RZ ;  /* 0x000000801e1f7824 */ /* 0x000fe200078e00ff */
[----:B------:R-:W-:Y:S01]  /*11600*/  LEA.HI R30, R28, R97, RZ, 0x3 ;  /* 0x000000611c1e7211 */ /* 0x000fe200078f18ff */
[----:B------:R-:W-:Y:S01]  /*11610*/  IMAD.SHL.U32 R28, R97, 0x8, RZ ;  /* 0x00000008611c7824 */ /* 0x000fe200078e00ff */
[----:B-1----:R-:W-:-:S02]  /*11620*/  LOP3.LUT R33, R29, R210, RZ, 0x3c, !PT ;  /* 0x000000d21d217212 */ /* 0x002fc400078e3cff */
        /* <DEDUP_REMOVED lines=8> */
[----:B------:R-:W-:Y:S02]  /*116b0*/  IADD3 R41, R29, R30, R211 ;  /* 0x0000001e1d297210 */ /* 0x000fe40007ffe0d3 */
[----:B------:R-:W1:Y:S01]  /*116c0*/  LDS.128 R28, [R40] ;  /* 0x00000000281c7984 */ /* 0x000e620000000c00 */
[----:B------:R-:W-:Y:S02]  /*116d0*/  SHF.R.U64 R42, R26, 0x10, R27 ;  /* 0x000000101a2a7819 */ /* 0x000fe4000000121b */
[----:B------:R-:W-:Y:S01]  /*116e0*/  IMAD R41, R41, 0x2, R16 ;  /* 0x0000000229297824 */ /* 0x000fe200078e0210 */
[----:B------:R-:W-:Y:S02]  /*116f0*/  SHF.R.U32.HI R25, RZ, 0x10, R25 ;  /* 0x00000010ff197819 */ /* 0x000fe40000011619 */
[----:B------:R-:W-:Y:S02]  /*11700*/  SHF.R.U64 R26, R36, 0x10, R37 ;  /* 0x00000010241a7819 */ /* 0x000fe40000001225 */
[----:B------:R-:W2:Y:S01]  /*11710*/  LDS.128 R32, [R41+0x12400] ;  /* 0x0124000029207984 */ /* 0x000ea20000000c00 */
[----:B------:R-:W-:-:S02]  /*11720*/  SHF.R.U64 R24, R38, 0x10, R39 ;  /* 0x0000001026187819 */ /* 0x000fc40000001227 */
[----:B------:R-:W-:Y:S02]  /*11730*/  SHF.R.U32.HI R27, RZ, 0x10, R27 ;  /* 0x00000010ff1b7819 */ /* 0x000fe4000001161b */
[----:B------:R-:W-:Y:S02]  /*11740*/  SHF.R.U32.HI R37, RZ, 0x10, R37 ;  /* 0x00000010ff257819 */ /* 0x000fe40000011625 */
[----:B------:R-:W-:Y:S02]  /*11750*/  PRMT R94, R94, 0x5410, R25 ;  /* 0x000054105e5e7816 */ /* 0x000fe40000000019 */
[----:B------:R-:W-:Y:S02]  /*11760*/  PRMT R89, R89, 0x5410, R26 ;  /* 0x0000541059597816 */ /* 0x000fe4000000001a */
[----:B------:R-:W-:Y:S02]  /*11770*/  PRMT R91, R91, 0x5410, R24 ;  /* 0x000054105b5b7816 */ /* 0x000fe40000000018 */
[----:B------:R-:W-:Y:S01]  /*11780*/  PRMT R96, R96, 0x5410, R27 ;  /* 0x0000541060607816 */ /* 0x000fe2000000001b */
[----:B------:R-:W-:Y:S01]  /*11790*/  IMAD.U32 R43, R89, 0x10000, RZ ;  /* 0x00010000592b7824 */ /* 0x000fe200078e00ff */
[----:B------:R-:W-:-:S02]  /*117a0*/  PRMT R93, R93, 0x5410, R44 ;  /* 0x000054105d5d7816 */ /* 0x000fc4000000002c */
[----:B------:R-:W-:Y:S02]  /*117b0*/  PRMT R90, R90, 0x5410, R37 ;  /* 0x000054105a5a7816 */ /* 0x000fe40000000025 */
[----:B------:R-:W-:Y:S02]  /*117c0*/  SHF.R.U32.HI R39, RZ, 0x10, R39 ;  /* 0x00000010ff277819 */ /* 0x000fe40000011627 */
[----:B------:R-:W-:Y:S01]  /*117d0*/  PRMT R95, R95, 0x5410, R42 ;  /* 0x000054105f5f7816 */ /* 0x000fe2000000002a */
[----:B------:R-:W-:Y:S01]  /*117e0*/  IMAD.U32 R42, R93, 0x10000, RZ ;  /* 0x000100005d2a7824 */ /* 0x000fe200078e00ff */
[----:B------:R-:W-:Y:S01]  /*117f0*/  PRMT R92, R92, 0x5410, R39 ;  /* 0x000054105c5c7816 */ /* 0x000fe20000000027 */
[----:B------:R-:W-:Y:S01]  /*11800*/  IMAD.U32 R44, R90, 0x10000, RZ ;  /* 0x000100005a2c7824 */ /* 0x000fe200078e00ff */
[----:B------:R-:W-:Y:S02]  /*11810*/  LOP3.LUT R89, R89, 0xffff0000, RZ, 0xc0, !PT ;  /* 0xffff000059597812 */ /* 0x000fe400078ec0ff */
[----:B------:R-:W-:-:S02]  /*11820*/  LOP3.LUT R93, R93, 0xffff0000, RZ, 0xc0, !PT ;  /* 0xffff00005d5d7812 */ /* 0x000fc400078ec0ff */
[----:B------:R-:W-:Y:S01]  /*11830*/  LOP3.LUT R90, R90, 0xffff0000, RZ, 0xc0, !PT ;  /* 0xffff00005a5a7812 */ /* 0x000fe200078ec0ff */
[C---:B-1----:R-:W-:Y:S01]  /*11840*/  IMAD.U32 R24, R28.reuse, 0x10000, RZ ;  /* 0x000100001c187824 */ /* 0x042fe200078e00ff */
[----:B------:R-:W-:Y:S01]  /*11850*/  LOP3.LUT R25, R28, 0xffff0000, RZ, 0xc0, !PT ;  /* 0xffff00001c197812 */ /* 0x000fe200078ec0ff */
[C---:B------:R-:W-:Y:S01]  /*11860*/  IMAD.U32 R26, R29.reuse, 0x10000, RZ ;  /* 0x000100001d1a7824 */ /* 0x040fe200078e00ff */
[----:B------:R-:W-:Y:S01]  /*11870*/  LOP3.LUT R28, R29, 0xffff0000, RZ, 0xc0, !PT ;  /* 0xffff00001d1c7812 */ /* 0x000fe200078ec0ff */
[C---:B------:R-:W-:Y:S01]  /*11880*/  IMAD.U32 R27, R30.reuse, 0x10000, RZ ;  /* 0x000100001e1b7824 */ /* 0x040fe200078e00ff */
[----:B------:R-:W-:Y:S01]  /*11890*/  LOP3.LUT R29, R30, 0xffff0000, RZ, 0xc0, !PT ;  /* 0xffff00001e1d7812 */ /* 0x000fe200078ec0ff */
[C---:B------:R-:W-:Y:S01]  /*118a0*/  IMAD.U32 R36, R31.reuse, 0x10000, RZ ;  /* 0x000100001f247824 */ /* 0x040fe200078e00ff */
[----:B------:R-:W-:Y:S01]  /*118b0*/  LOP3.LUT R30, R31, 0xffff0000, RZ, 0xc0, !PT ;  /* 0xffff00001f1e7812 */ /* 0x000fe200078ec0ff */
[C---:B--2---:R-:W-:Y:S01]  /*118c0*/  IMAD.U32 R31, R32.reuse, 0x10000, RZ ;  /* 0x00010000201f7824 */ /* 0x044fe200078e00ff */
[----:B------:R-:W-:Y:S01]  /*118d0*/  LOP3.LUT R32, R32, 0xffff0000, RZ, 0xc0, !PT ;  /* 0xffff000020207812 */ /* 0x000fe200078ec0ff */
[C---:B------:R-:W-:Y:S01]  /*118e0*/  IMAD.U32 R37, R33.reuse, 0x10000, RZ ;  /* 0x0001000021257824 */ /* 0x040fe200078e00ff */
[----:B------:R-:W-:Y:S01]  /*118f0*/  LOP3.LUT R33, R33, 0xffff0000, RZ, 0xc0, !PT ;  /* 0xffff000021217812 */ /* 0x000fe200078ec0ff */
[C---:B------:R-:W-:Y:S01]  /*11900*/  FMUL.FTZ R45, R31.reuse, R43 ;  /* 0x0000002b1f2d7220 */ /* 0x040fe20000410000 */
[----:B------:R-:W-:Y:S01]  /*11910*/  FMUL.FTZ R47, R31, R42 ;  /* 0x0000002a1f2f7220 */ /* 0x000fe20000410000 */
[----:B------:R-:W-:-:S02]  /*11920*/  IMAD.U32 R31, R94, 0x10000, RZ ;  /* 0x000100005e1f7824 */ /* 0x000fc400078e00ff */
[----:B0-----:R-:W-:Y:S01]  /*11930*/  FMUL.FTZ R61, R37, R44 ;  /* 0x0000002c253d7220 */ /* 0x001fe20000410000 */
[C---:B------:R-:W-:Y:S01]  /*11940*/  FFMA.FTZ R45, R24.reuse, R42, -R45 ;  /* 0x0000002a182d7223 */ /* 0x040fe2000001082d */
[----:B------:R-:W-:Y:S02]  /*11950*/  IMAD.U32 R39, R35, 0x10000, RZ ;  /* 0x0001000023277824 */ /* 0x000fe400078e00ff */
[----:B------:R-:W-:Y:S01]  /*11960*/  FFMA.FTZ R47, R24, R43, R47 ;  /* 0x0000002b182f7223 */ /* 0x000fe2000001002f */
[----:B------:R-:W-:Y:S02]  /*11970*/  IMAD.U32 R42, R92, 0x10000, RZ ;  /* 0x000100005c2a7824 */ /* 0x000fe400078e00ff */
[-C--:B------:R-:W-:Y:S01]  /*11980*/  FMUL.FTZ R37, R37, R31.reuse ;  /* 0x0000001f25257220 */ /* 0x080fe20000410000 */
[----:B------:R-:W-:Y:S02]  /*11990*/  IMAD.U32 R24, R96, 0x10000, RZ ;  /* 0x0001000060187824 */ /* 0x000fe400078e00ff */
[C---:B------:R-:W-:Y:S01]  /*119a0*/  FFMA.FTZ R61, R26.reuse, R31, -R61 ;  /* 0x0000001f1a3d7223 */ /* 0x040fe2000001083d */
[C---:B------:R-:W-:Y:S01]  /*119b0*/  FMUL.FTZ R31, R39.reuse, R42 ;  /* 0x0000002a271f7220 */ /* 0x040fe20000410000 */
[----:B------:R-:W-:Y:S01]  /*119c0*/  FFMA.FTZ R37, R26, R44, R37 ;  /* 0x0000002c1a257223 */ /* 0x000fe20000010025 */
[----:B------:R-:W-:Y:S01]  /*119d0*/  FMUL.FTZ R43, R39, R24 ;  /* 0x00000018272b7220 */ /* 0x000fe20000410000 */
[----:B------:R-:W-:-:S02]  /*119e0*/  IMAD.U32 R38, R34, 0x10000, RZ ;  /* 0x0001000022267824 */ /* 0x000fc400078e00ff */
[----:B------:R-:W-:Y:S01]  /*119f0*/  FFMA.FTZ R39, R36, R24, -R31 ;  /* 0x0000001824277223 */ /* 0x000fe2000001081f */
[----:B------:R-:W-:Y:S01]  /*11a00*/  FMUL.FTZ R24, R32, R89 ;  /* 0x0000005920187220 */ /* 0x000fe20000410000 */
[----:B------:R-:W-:Y:S02]  /*11a10*/  IMAD.U32 R26, R91, 0x10000, RZ ;  /* 0x000100005b1a7824 */ /* 0x000fe400078e00ff */
[----:B------:R-:W-:Y:S01]  /*11a20*/  FFMA.FTZ R43, R36, R42, R43 ;  /* 0x0000002a242b7223 */ /* 0x000fe2000001002b */
[-C--:B------:R-:W-:Y:S01]  /*11a30*/  FMUL.FTZ R36, R32, R93.reuse ;  /* 0x0000005d20247220 */ /* 0x080fe20000410000 */
[----:B------:R-:W-:Y:S01]  /*11a40*/  FFMA.FTZ R32, R25, R93, -R24 ;  /* 0x0000005d19207223 */ /* 0x000fe20000010818 */
[----:B------:R-:W-:Y:S01]  /*11a50*/  LOP3.LUT R34, R34, 0xffff0000, RZ, 0xc0, !PT ;  /* 0xffff000022227812 */ /* 0x000fe200078ec0ff */
[----:B------:R-:W-:Y:S01]  /*11a60*/  IMAD.U32 R24, R95, 0x10000, RZ ;  /* 0x000100005f187824 */ /* 0x000fe200078e00ff */
[----:B------:R-:W-:Y:S01]  /*11a70*/  LOP3.LUT R35, R35, 0xffff0000, RZ, 0xc0, !PT ;  /* 0xffff000023237812 */ /* 0x000fe200078ec0ff */
[----:B------:R-:W-:Y:S01]  /*11a80*/  FMUL.FTZ R42, R38, R26 ;  /* 0x0000001a262a7220 */ /* 0x000fe20000410000 */
[----:B------:R-:W-:Y:S01]  /*11a90*/  LOP3.LUT R91, R91, 0xffff0000, RZ, 0xc0, !PT ;  /* 0xffff00005b5b7812 */ /* 0x000fe200078ec0ff */
[----:B------:R-:W-:Y:S01]  /*11aa0*/  FFMA.FTZ R36, R25, R89, R36 ;  /* 0x0000005919247223 */ /* 0x000fe20000010024 */
[----:B------:R-:W-:Y:S01]  /*11ab0*/  LOP3.LUT R92, R92, 0xffff0000, RZ, 0xc0, !PT ;  /* 0xffff00005c5c7812 */ /* 0x000fe200078ec0ff */
[-C--:B------:R-:W-:Y:S01]  /*11ac0*/  FMUL.FTZ R38, R38, R24.reuse ;  /* 0x0000001826267220 */ /* 0x080fe20000410000 */
[----:B------:R-:W-:Y:S01]  /*11ad0*/  LOP3.LUT R94, R94, 0xffff0000, RZ, 0xc0, !PT ;  /* 0xffff00005e5e7812 */ /* 0x000fe200078ec0ff */
[----:B------:R-:W-:Y:S01]  /*11ae0*/  FFMA.FTZ R42, R27, R24, -R42 ;  /* 0x000000181b2a7223 */ /* 0x000fe2000001082a */
[----:B------:R-:W-:Y:S01]  /*11af0*/  LOP3.LUT R95, R95, 0xffff0000, RZ, 0xc0, !PT ;  /* 0xffff00005f5f7812 */ /* 0x000fe200078ec0ff */
[----:B------:R-:W-:Y:S01]  /*11b00*/  FMUL.FTZ R31, R33, R90 ;  /* 0x0000005a211f7220 */ /* 0x000fe20000410000 */
[----:B------:R-:W-:Y:S01]  /*11b10*/  LOP3.LUT R96, R96, 0xffff0000, RZ, 0xc0, !PT ;  /* 0xffff000060607812 */ /* 0x000fe200078ec0ff */
[C---:B------:R-:W-:Y:S01]  /*11b20*/  FMUL.FTZ R24, R34.reuse, R91 ;  /* 0x0000005b22187220 */ /* 0x040fe20000410000 */
[----:B------:R-:W-:Y:S01]  /*11b30*/  FMUL.FTZ R25, R35, R92 ;  /* 0x0000005c23197220 */ /* 0x000fe20000410000 */
[----:B------:R-:W-:Y:S01]  /*11b40*/  FMUL.FTZ R33, R33, R94 ;  /* 0x0000005e21217220 */ /* 0x000fe20000410000 */
[-C--:B------:R-:W-:Y:S01]  /*11b50*/  FMUL.FTZ R34, R34, R95.reuse ;  /* 0x0000005f22227220 */ /* 0x080fe20000410000 */
[----:B------:R-:W-:Y:S01]  /*11b60*/  FMUL.FTZ R35, R35, R96 ;  /* 0x0000006023237220 */ /* 0x000fe20000410000 */
[----:B------:R-:W-:Y:S01]  /*11b70*/  FFMA.FTZ R94, R28, R94, -R31 ;  /* 0x0000005e1c5e7223 */ /* 0x000fe2000001081f */
[----:B------:R-:W-:Y:S01]  /*11b80*/  FFMA.FTZ R95, R29, R95, -R24 ;  /* 0x0000005f1d5f7223 */ /* 0x000fe20000010818 */
[----:B------:R-:W-:Y:S01]  /*11b90*/  FFMA.FTZ R96, R30, R96, -R25 ;  /* 0x000000601e607223 */ /* 0x000fe20000010819 */
[----:B------:R-:W-:Y:S01]  /*11ba0*/  FFMA.FTZ R90, R28, R90, R33 ;  /* 0x0000005a1c5a7223 */ /* 0x000fe20000010021 */
        /* <DEDUP_REMOVED lines=13> */
.L_x_1648:
[----:B------:R-:W-:Y:S05]  /*11c80*/  BSYNC B1 ;  /* 0x0000000000017941 */ /* 0x000fea0003800000 */
.L_x_1647:
[----:B------:R-:W-:-:S13]  /*11c90*/  ISETP.GE.AND P0, PT, R220, R80, PT ;  /* 0x00000050dc00720c */ /* 0x000fda0003f06270 */
[----:B------:R-:W-:Y:S05]  /*11ca0*/  @P0 BRA `(.L_x_1628) ;  /* 0x00000014003c0947 */ /* 0x000fea0003800000 */
[----:B-12---:R-:W1:Y:S01]  /*11cb0*/  LDC R32, c[0x0][0x3f4] ;  /* 0x0000fd00ff207b82 */ /* 0x006e620000000800 */
[----:B------:R-:W-:Y:S01]  /*11cc0*/  BSSY B1, `(.L_x_1653) ;  /* 0x000006f000017945 */ /* 0x000fe20003800000 */
[----:B------:R-:W-:Y:S02]  /*11cd0*/  SHF.R.U32.HI R44, RZ, 0x3, R207 ;  /* 0x00000003ff2c7819 */ /* 0x000fe400000116cf */
[-C--:B-1----:R-:W-:Y:S02]  /*11ce0*/  ISETP.GE.AND P0, PT, R22, R32.reuse, PT ;  /* 0x000000201600720c */ /* 0x082fe40003f06270 */
[-C--:B------:R-:W-:Y:S02]  /*11cf0*/  ISETP.GE.AND P1, PT, R198, R32.reuse, PT ;  /* 0x00000020c600720c */ /* 0x080fe40003f26270 */
[----:B------:R-:W-:-:S09]  /*11d00*/  ISETP.GE.AND P2, PT, R199, R32, PT ;  /* 0x00000020c700720c */ /* 0x000fd20003f46270 */
[----:B------:R-:W-:Y:S05]  /*11d10*/  @P0 BRA `(.L_x_1654) ;  /* 0x0000000400a40947 */ /* 0x000fea0003800000 */
[----:B------:R-:W-:Y:S02]  /*11d20*/  LEA.HI R73, R32, R73, RZ, 0x1d ;  /* 0x0000004920497211 */ /* 0x000fe400078fe8ff */
[----:B---3--:R-:W-:Y:S02]  /*11d30*/  LOP3.LUT R25, R207, 0x38, R22, 0xf8, !PT ;  /* 0x00000038cf197812 */ /* 0x008fe400078ef816 */
[----:B------:R-:W-:Y:S01]  /*11d40*/  SHF.R.S32.HI R26, RZ, 0x1f, R73 ;  /* 0x0000001fff1a7819 */ /* 0x000fe20000011449 */
[----:B------:R-:W-:Y:S01]  /*11d50*/  IMAD.SHL.U32 R24, R73, 0x8, RZ ;  /* 0x0000000849187824 */ /* 0x000fe200078e00ff */
[----:B------:R-:W-:Y:S02]  /*11d60*/  LOP3.LUT R28, R212, R25, R44, 0xf6, !PT ;  /* 0x00000019d41c7212 */ /* 0x000fe400078ef62c */
[----:B------:R-:W-:Y:S02]  /*11d70*/  LEA.HI R26, R26, R73, RZ, 0x3 ;  /* 0x000000491a1a7211 */ /* 0x000fe400078f18ff */
[----:B------:R-:W-:Y:S01]  /*11d80*/  LOP3.LUT R24, R207, 0x38, R24, 0xf8, !PT ;  /* 0x00000038cf187812 */ /* 0x000fe200078ef818 */
[----:B------:R-:W-:Y:S01]  /*11d90*/  IMAD R33, R28, 0x2, R221 ;  /* 0x000000021c217824 */ /* 0x000fe200078e02dd */
[----:B------:R-:W-:Y:S01]  /*11da0*/  SHF.R.U64 R35, R4, 0x10, R5 ;  /* 0x0000001004237819 */ /* 0x000fe20000001205 */
[----:B------:R-:W-:Y:S01]  /*11db0*/  IMAD.SHL.U32 R26, R26, 0x400, RZ ;  /* 0x000004001a1a7824 */ /* 0x000fe200078e00ff */
[----:B------:R-:W-:-:S02]  /*11dc0*/  LOP3.LUT R25, R24, R44, RZ, 0x3c, !PT ;  /* 0x0000002c18197212 */ /* 0x000fc400078e3cff */
[----:B------:R-:W-:Y:S02]  /*11dd0*/  SHF.R.U32.HI R4, RZ, 0x10, R5 ;  /* 0x00000010ff047819 */ /* 0x000fe40000011605 */
[----:B------:R-:W-:Y:S02]  /*11de0*/  LOP3.LUT R26, R26, 0x7fffe000, RZ, 0xc0, !PT ;  /* 0x7fffe0001a1a7812 */ /* 0x000fe400078ec0ff */
[--C-:B------:R-:W-:Y:S02]  /*11df0*/  SHF.R.U64 R5, R6, 0x10, R7.reuse ;  /* 0x0000001006057819 */ /* 0x100fe40000001207 */
[----:B------:R-:W-:Y:S02]  /*11e00*/  IADD3 R29, R25, R26, R212 ;  /* 0x0000001a191d7210 */ /* 0x000fe40007ffe0d4 */
[----:B------:R-:W1:Y:S01]  /*11e10*/  LDS.128 R24, [R33] ;  /* 0x0000000021187984 */ /* 0x000e620000000c00 */
[----:B------:R-:W-:Y:S02]  /*11e20*/  SHF.R.U32.HI R6, RZ, 0x10, R7 ;  /* 0x00000010ff067819 */ /* 0x000fe40000011607 */
[----:B------:R-:W-:Y:S01]  /*11e30*/  IMAD R34, R29, 0x2, R16 ;  /* 0x000000021d227824 */ /* 0x000fe200078e0210 */
[----:B------:R-:W-:-:S02]  /*11e40*/  SHF.R.U64 R39, R48, 0x10, R49 ;  /* 0x0000001030277819 */ /* 0x000fc40000001231 */
[----:B------:R-:W-:Y:S02]  /*11e50*/  PRMT R98, R98, 0x5410, R35 ;  /* 0x0000541062627816 */ /* 0x000fe40000000023 */
[----:B------:R-:W2:Y:S01]  /*11e60*/  LDS.128 R28, [R34+0x12400] ;  /* 0x01240000221c7984 */ /* 0x000ea20000000c00 */
[----:B------:R-:W-:Y:S02]  /*11e70*/  PRMT R99, R99, 0x5410, R4 ;  /* 0x0000541063637816 */ /* 0x000fe40000000004 */
[----:B------:R-:W-:Y:S01]  /*11e80*/  PRMT R100, R100, 0x5410, R5 ;  /* 0x0000541064647816 */ /* 0x000fe20000000005 */
[----:B------:R-:W-:Y:S01]  /*11e90*/  IMAD.U32 R40, R98, 0x10000, RZ ;  /* 0x0001000062287824 */ /* 0x000fe200078e00ff */
[----:B------:R-:W-:Y:S01]  /*11ea0*/  PRMT R101, R101, 0x5410, R6 ;  /* 0x0000541065657816 */ /* 0x000fe20000000006 */
[----:B------:R-:W-:Y:S01]  /*11eb0*/  IMAD.U32 R41, R99, 0x10000, RZ ;  /* 0x0001000063297824 */ /* 0x000fe200078e00ff */
[----:B------:R-:W-:Y:S02]  /*11ec0*/  PRMT R102, R102, 0x5410, R39 ;  /* 0x0000541066667816 */ /* 0x000fe40000000027 */
[----:B------:R-:W-:-:S02]  /*11ed0*/  SHF.R.U32.HI R48, RZ, 0x10, R49 ;  /* 0x00000010ff307819 */ /* 0x000fc40000011631 */
[--C-:B------:R-:W-:Y:S01]  /*11ee0*/  SHF.R.U64 R37, R50, 0x10, R51.reuse ;  /* 0x0000001032257819 */ /* 0x100fe20000001233 */
[----:B------:R-:W-:Y:S01]  /*11ef0*/  IMAD.U32 R39, R102, 0x10000, RZ ;  /* 0x0001000066277824 */ /* 0x000fe200078e00ff */
[----:B------:R-:W-:Y:S02]  /*11f00*/  PRMT R103, R103, 0x5410, R48 ;  /* 0x0000541067677816 */ /* 0x000fe40000000030 */
[----:B------:R-:W-:Y:S02]  /*11f10*/  SHF.R.U32.HI R50, RZ, 0x10, R51 ;  /* 0x00000010ff327819 */ /* 0x000fe40000011633 */
[----:B------:R-:W-:Y:S02]  /*11f20*/  LOP3.LUT R98, R98, 0xffff0000, RZ, 0xc0, !PT ;  /* 0xffff000062627812 */ /* 0x000fe400078ec0ff */
[----:B------:R-:W-:Y:S02]  /*11f30*/  PRMT R105, R105, 0x5410, R50 ;  /* 0x0000541069697816 */ /* 0x000fe40000000032 */
[----:B------:R-:W-:-:S02]  /*11f40*/  LOP3.LUT R102, R102, 0xffff0000, RZ, 0xc0, !PT ;  /* 0xffff000066667812 */ /* 0x000fc400078ec0ff */
[----:B------:R-:W-:Y:S02]  /*11f50*/  LOP3.LUT R99, R99, 0xffff0000, RZ, 0xc0, !PT ;  /* 0xffff000063637812 */ /* 0x000fe400078ec0ff */
[----:B------:R-:W-:Y:S01]  /*11f60*/  PRMT R104, R104, 0x5410, R37 ;  /* 0x0000541068687816 */ /* 0x000fe20000000025 */
        /* <DEDUP_REMOVED lines=15> */
[----:B------:R-:W-:Y:S01]  /*12060*/  FMUL.FTZ R47, R36, R41 ;  /* 0x00000029242f7220 */ /* 0x000fe20000410000 */
[C---:B------:R-:W-:Y:S01]  /*12070*/  FFMA.FTZ R43, R4.reuse, R39, -R43 ;  /* 0x00000027042b7223 */ /* 0x040fe2000001082b */
[----:B------:R-:W-:Y:S02]  /*12080*/  IMAD.U32 R38, R31, 0x10000, RZ ;  /* 0x000100001f267824 */ /* 0x000fe400078e00ff */
[----:B------:R-:W-:Y:S01]  /*12090*/  FFMA.FTZ R45, R4, R40, R45 ;  /* 0x00000028042d7223 */ /* 0x000fe2000001002d */
[----:B------:R-:W-:Y:S02]  /*120a0*/  IMAD.U32 R39, R101, 0x10000, RZ ;  /* 0x0001000065277824 */ /* 0x000fe400078e00ff */
[----:B------:R-:W-:Y:S01]  /*120b0*/  FMUL.FTZ R49, R36, R27 ;  /* 0x0000001b24317220 */ /* 0x000fe20000410000 */
[----:B------:R-:W-:Y:S01]  /*120c0*/  IMAD.U32 R4, R105, 0x10000, RZ ;  /* 0x0001000069047824 */ /* 0x000fe200078e00ff */
[----:B------:R-:W-:Y:S01]  /*120d0*/  LOP3.LUT R103, R103, 0xffff0000, RZ, 0xc0, !PT ;  /* 0xffff000067677812 */ /* 0x000fe200078ec0ff */
[----:B------:R-:W-:Y:S01]  /*120e0*/  FMUL.FTZ R36, R38, R39 ;  /* 0x0000002726247220 */ /* 0x000fe20000410000 */
[----:B------:R-:W-:Y:S01]  /*120f0*/  FFMA.FTZ R49, R6, R41, R49 ;  /* 0x0000002906317223 */ /* 0x000fe20000010031 */
[-C--:B------:R-:W-:Y:S01]  /*12100*/  FMUL.FTZ R38, R38, R4.reuse ;  /* 0x0000000426267220 */ /* 0x080fe20000410000 */
[----:B------:R-:W-:Y:S01]  /*12110*/  FFMA.FTZ R47, R6, R27, -R47 ;  /* 0x0000001b062f7223 */ /* 0x000fe2000001082f */
[C---:B------:R-:W-:Y:S01]  /*12120*/  FFMA.FTZ R41, R35.reuse, R4, -R36 ;  /* 0x0000000423297223 */ /* 0x040fe20000010824 */
[C---:B------:R-:W-:Y:S01]  /*12130*/  FMUL.FTZ R4, R28.reuse, R98 ;  /* 0x000000621c047220 */ /* 0x040fe20000410000 */
[----:B------:R-:W-:Y:S01]  /*12140*/  FFMA.FTZ R35, R35, R39, R38 ;  /* 0x0000002723237223 */ /* 0x000fe20000010026 */
[----:B------:R-:W-:Y:S01]  /*12150*/  FMUL.FTZ R28, R28, R102 ;  /* 0x000000661c1c7220 */ /* 0x000fe20000410000 */
[----:B------:R-:W-:-:S02]  /*12160*/  IMAD.U32 R37, R30, 0x10000, RZ ;  /* 0x000100001e257824 */ /* 0x000fc400078e00ff */
[----:B------:R-:W-:Y:S01]  /*12170*/  FFMA.FTZ R102, R5, R102, -R4 ;  /* 0x0000006605667223 */ /* 0x000fe20000010804 */
[----:B------:R-:W-:Y:S02]  /*12180*/  IMAD.U32 R6, R100, 0x10000, RZ ;  /* 0x0001000064067824 */ /* 0x000fe400078e00ff */
[C---:B------:R-:W-:Y:S01]  /*12190*/  FMUL.FTZ R27, R29.reuse, R99 ;  /* 0x000000631d1b7220 */ /* 0x040fe20000410000 */
[-C--:B------:R-:W-:Y:S01]  /*121a0*/  FMUL.FTZ R38, R29, R103.reuse ;  /* 0x000000671d267220 */ /* 0x080fe20000410000 */
[----:B------:R-:W-:Y:S01]  /*121b0*/  IMAD.U32 R4, R104, 0x10000, RZ ;  /* 0x0001000068047824 */ /* 0x000fe200078e00ff */
[----:B------:R-:W-:Y:S01]  /*121c0*/  LOP3.LUT R30, R30, 0xffff0000, RZ, 0xc0, !PT ;  /* 0xffff00001e1e7812 */ /* 0x000fe200078ec0ff */
[----:B------:R-:W-:Y:S01]  /*121d0*/  FMUL.FTZ R40, R37, R6 ;  /* 0x0000000625287220 */ /* 0x000fe20000410000 */
[----:B------:R-:W-:Y:S01]  /*121e0*/  LOP3.LUT R104, R104, 0xffff0000, RZ, 0xc0, !PT ;  /* 0xffff000068687812 */ /* 0x000fe200078ec0ff */
[C---:B------:R-:W-:Y:S01]  /*121f0*/  FFMA.FTZ R36, R24.reuse, R103, -R27 ;  /* 0x0000006718247223 */ /* 0x040fe2000001081b */
[----:B------:R-:W-:Y:S01]  /*12200*/  LOP3.LUT R31, R31, 0xffff0000, RZ, 0xc0, !PT ;  /* 0xffff00001f1f7812 */ /* 0x000fe200078ec0ff */
[----:B------:R-:W-:Y:S01]  /*12210*/  FFMA.FTZ R38, R24, R99, R38 ;  /* 0x0000006318267223 */ /* 0x000fe20000010026 */
[----:B------:R-:W-:Y:S01]  /*12220*/  LOP3.LUT R100, R100, 0xffff0000, RZ, 0xc0, !PT ;  /* 0xffff000064647812 */ /* 0x000fe200078ec0ff */
[----:B------:R-:W-:Y:S01]  /*12230*/  FMUL.FTZ R24, R37, R4 ;  /* 0x0000000425187220 */ /* 0x000fe20000410000 */
[----:B------:R-:W-:Y:S01]  /*12240*/  LOP3.LUT R101, R101, 0xffff0000, RZ, 0xc0, !PT ;  /* 0xffff000065657812 */ /* 0x000fe200078ec0ff */
[----:B------:R-:W-:Y:S01]  /*12250*/  FFMA.FTZ R28, R5, R98, R28 ;  /* 0x00000062051c7223 */ /* 0x000fe2000001001c */
[----:B------:R-:W-:Y:S01]  /*12260*/  LOP3.LUT R105, R105, 0xffff0000, RZ, 0xc0, !PT ;  /* 0xffff000069697812 */ /* 0x000fe200078ec0ff */
[C---:B------:R-:W-:Y:S01]  /*12270*/  FFMA.FTZ R40, R7.reuse, R4, -R40 ;  /* 0x0000000407287223 */ /* 0x040fe20000010828 */
[C---:B------:R-:W-:Y:S01]  /*12280*/  FMUL.FTZ R5, R30.reuse, R104 ;  /* 0x000000681e057220 */ /* 0x040fe20000410000 */
[----:B------:R-:W-:Y:S01]  /*12290*/  FFMA.FTZ R7, R7, R6, R24 ;  /* 0x0000000607077223 */ /* 0x000fe20000010018 */
[-C--:B------:R-:W-:Y:S01]  /*122a0*/  FMUL.FTZ R4, R30, R100.reuse ;  /* 0x000000641e047220 */ /* 0x080fe20000410000 */
[C---:B------:R-:W-:Y:S01]  /*122b0*/  FMUL.FTZ R29, R31.reuse, R101 ;  /* 0x000000651f1d7220 */ /* 0x040fe20000410000 */
[-C--:B------:R-:W-:Y:S01]  /*122c0*/  FMUL.FTZ R6, R31, R105.reuse ;  /* 0x000000691f067220 */ /* 0x080fe20000410000 */
[C---:B------:R-:W-:Y:S01]  /*122d0*/  FFMA.FTZ R100, R25.reuse, R100, R5 ;  /* 0x0000006419647223 */ /* 0x040fe20000010005 */
[----:B------:R-:W-:Y:S01]  /*122e0*/  FFMA.FTZ R27, R25, R104, -R4 ;  /* 0x00000068191b7223 */ /* 0x000fe20000010804 */
[C---:B------:R-:W-:Y:S01]  /*122f0*/  FFMA.FTZ R30, R26.reuse, R105, -R29 ;  /* 0x000000691a1e7223 */ /* 0x040fe2000001081d */
[----:B------:R-:W-:Y:S01]  /*12300*/  FFMA.FTZ R42, R26, R101, R6 ;  /* 0x000000651a2a7223 */ /* 0x000fe20000010006 */
[----:B------:R-:W-:-:S02]  /*12310*/  F2FP.BF16.F32.PACK_AB R4, R102, R43 ;  /* 0x0000002b6604723e */ /* 0x000fc400000010ff */
[----:B------:R-:W-:Y:S02]  /*12320*/  F2FP.BF16.F32.PACK_AB R26, R100, R7 ;  /* 0x00000007641a723e */ /* 0x000fe400000010ff */
[----:B------:R-:W-:Y:S02]  /*12330*/  F2FP.BF16.F32.PACK_AB R5, R36, R47 ;  /* 0x0000002f2405723e */ /* 0x000fe400000010ff */
[----:B------:R-:W-:Y:S02]  /*12340*/  F2FP.BF16.F32.PACK_AB R6, R27, R40 ;  /* 0x000000281b06723e */ /* 0x000fe400000010ff */
[----:B------:R-:W-:Y:S02]  /*12350*/  F2FP.BF16.F32.PACK_AB R7, R30, R41 ;  /* 0x000000291e07723e */ /* 0x000fe400000010ff */
[----:B------:R-:W-:Y:S02]  /*12360*/  F2FP.BF16.F32.PACK_AB R24, R28, R45 ;  /* 0x0000002d1c18723e */ /* 0x000fe400000010ff */
[----:B------:R-:W-:Y:S01]  /*12370*/  F2FP.BF16.F32.PACK_AB R25, R38, R49 ;  /* 0x000000312619723e */ /* 0x000fe200000010ff */
[----:B------:R1:W-:Y:S01]  /*12380*/  STS.128 [R33], R4 ;  /* 0x0000000421007388 */ /* 0x0003e20000000c00 */
[----:B------:R-:W-:-:S05]  /*12390*/  F2FP.BF16.F32.PACK_AB R27, R42, R35 ;  /* 0x000000232a1b723e */ /* 0x000fca00000010ff */
[----:B------:R1:W-:Y:S02]  /*123a0*/  STS.128 [R34+0x12400], R24 ;  /* 0x0124001822007388 */ /* 0x0003e40000000c00 */
.L_x_1654:
[----:B------:R-:W-:Y:S05]  /*123b0*/  BSYNC B1 ;  /* 0x0000000000017941 */ /* 0x000fea0003800000 */
.L_x_1653:
[----:B------:R-:W-:Y:S04]  /*123c0*/  BSSY B1, `(.L_x_1655) ;  /* 0x000006f000017945 */ /* 0x000fe80003800000 */
[----:B------:R-:W-:Y:S05]  /*123d0*/  @P1 BRA `(.L_x_1656) ;  /* 0x0000000400b41947 */ /* 0x000fea0003800000 */
[----:B------:R-:W-:Y:S02]  /*123e0*/  LEA.HI R21, R32, R21, RZ, 0x1d ;  /* 0x0000001520157211 */ /* 0x000fe400078fe8ff */
[----:B------:R-:W-:Y:S02]  /*123f0*/  LEA.HI R71, R71, R198, RZ, 0x6 ;  /* 0x000000c647477211 */ /* 0x000fe400078f30ff */
[----:B-1----:R-:W-:Y:S01]  /*12400*/  SHF.R.S32.HI R6, RZ, 0x1f, R21 ;  /* 0x0000001fff067819 */ /* 0x002fe20000011415 */
[----:B------:R-:W-:Y:S01]  /*12410*/  IMAD.SHL.U32 R4, R21, 0x8, RZ ;  /* 0x0000000815047824 */ /* 0x000fe200078e00ff */
[----:B------:R-:W-:Y:S01]  /*12420*/  LOP3.LUT R70, R207, 0x38, R70, 0xf8, !PT ;  /* 0x00000038cf467812 */ /* 0x000fe200078ef846 */
[----:B------:R-:W-:Y:S01]  /*12430*/  IMAD.SHL.U32 R71, R71, 0x80, RZ ;  /* 0x0000008047477824 */ /* 0x000fe200078e00ff */
[----:B------:R-:W-:Y:S02]  /*12440*/  LEA.HI R6, R6, R21, RZ, 0x3 ;  /* 0x0000001506067211 */ /* 0x000fe400078f18ff */
[----:B------:R-:W-:-:S02]  /*12450*/  LOP3.LUT R4, R207, 0x38, R4, 0xf8, !PT ;  /* 0x00000038cf047812 */ /* 0x000fc400078ef804 */
[-C--:B------:R-:W-:Y:S01]  /*12460*/  LOP3.LUT R70, R70, R44.reuse, RZ, 0x3c, !PT ;  /* 0x0000002c46467212 */ /* 0x080fe200078e3cff */
[----:B------:R-:W-:Y:S01]  /*12470*/  IMAD.SHL.U32 R6, R6, 0x400, RZ ;  /* 0x0000040006067824 */ /* 0x000fe200078e00ff */
[----:B------:R-:W-:Y:S02]  /*12480*/  LOP3.LUT R5, R4, R44, RZ, 0x3c, !PT ;  /* 0x0000002c04057212 */ /* 0x000fe400078e3cff */
[----:B------:R-:W-:Y:S02]  /*12490*/  LOP3.LUT R71, R71, 0xffffe000, RZ, 0xc0, !PT ;  /* 0xffffe00047477812 */ /* 0x000fe400078ec0ff */
[----:B------:R-:W-:Y:S02]  /*124a0*/  LOP3.LUT R6, R6, 0x7fffe000, RZ, 0xc0, !PT ;  /* 0x7fffe00006067812 */ /* 0x000fe400078ec0ff */
[--C-:B------:R-:W-:Y:S02]  /*124b0*/  IADD3 R70, R70, R71, R212.reuse ;  /* 0x0000004746467210 */ /* 0x100fe40007ffe0d4 */
[----:B------:R-:W-:-:S02]  /*124c0*/  IADD3 R21, R5, R6, R212 ;  /* 0x0000000605157210 */ /* 0x000fc40007ffe0d4 */
[----:B------:R-:W-:Y:S01]  /*124d0*/  SHF.R.U64 R34, R52, 0x10, R53 ;  /* 0x0000001034227819 */ /* 0x000fe20000001235 */
[----:B------:R-:W-:Y:S01]  /*124e0*/  IMAD R70, R70, 0x2, R221 ;  /* 0x0000000246467824 */ /* 0x000fe200078e02dd */
[--C-:B---3--:R-:W-:Y:S01]  /*124f0*/  SHF.R.U64 R28, R8, 0x10, R9.reuse ;  /* 0x00000010081c7819 */ /* 0x108fe20000001209 */
[----:B------:R-:W-:Y:S01]  /*12500*/  IMAD R21, R21, 0x2, R16 ;  /* 0x0000000215157824 */ /* 0x000fe200078e0210 */
[----:B------:R-:W-:Y:S02]  /*12510*/  SHF.R.U32.HI R9, RZ, 0x10, R9 ;  /* 0x00000010ff097819 */ /* 0x000fe40000011609 */
[----:B------:R-:W1:Y:S01]  /*12520*/  LDS.128 R4, [R70] ;  /* 0x0000000046047984 */ /* 0x000e620000000c00 */
[----:B------:R-:W-:Y:S02]  /*12530*/  PRMT R85, R85, 0x5410, R34 ;  /* 0x0000541055557816 */ /* 0x000fe40000000022 */
[----:B------:R-:W-:Y:S01]  /*12540*/  PRMT R81, R81, 0x5410, R28 ;  /* 0x0000541051517816 */ /* 0x000fe2000000001c */
[----:B------:R-:W2:Y:S01]  /*12550*/  LDS.128 R24, [R21+0x12400] ;  /* 0x0124000015187984 */ /* 0x000ea20000000c00 */
[----:B------:R-:W-:Y:S01]  /*12560*/  SHF.R.U32.HI R53, RZ, 0x10, R53 ;  /* 0x00000010ff357819 */ /* 0x000fe20000011635 */
[----:B------:R-:W-:Y:S01]  /*12570*/  IMAD.U32 R33, R85, 0x10000, RZ ;  /* 0x0001000055217824 */ /* 0x000fe200078e00ff */
[----:B------:R-:W-:Y:S01]  /*12580*/  SHF.R.U64 R8, R10, 0x10, R11 ;  /* 0x000000100a087819 */ /* 0x000fe2000000120b */
[----:B------:R-:W-:Y:S01]  /*12590*/  IMAD.U32 R35, R81, 0x10000, RZ ;  /* 0x0001000051237824 */ /* 0x000fe200078e00ff */
[----:B------:R-:W-:-:S02]  /*125a0*/  PRMT R82, R82, 0x5410, R9 ;  /* 0x0000541052527816 */ /* 0x000fc40000000009 */
[----:B------:R-:W-:Y:S02]  /*125b0*/  SHF.R.U64 R30, R54, 0x10, R55 ;  /* 0x00000010361e7819 */ /* 0x000fe40000001237 */
[----:B------:R-:W-:Y:S01]  /*125c0*/  SHF.R.U32.HI R11, RZ, 0x10, R11 ;  /* 0x00000010ff0b7819 */ /* 0x000fe2000001160b */
[----:B------:R-:W-:Y:S01]  /*125d0*/  IMAD.U32 R34, R82, 0x10000, RZ ;  /* 0x0001000052227824 */ /* 0x000fe200078e00ff */
[----:B------:R-:W-:Y:S02]  /*125e0*/  SHF.R.U32.HI R55, RZ, 0x10, R55 ;  /* 0x00000010ff377819 */ /* 0x000fe40000011637 */
[----:B------:R-:W-:Y:S02]  /*125f0*/  PRMT R86, R86, 0x5410, R53 ;  /* 0x0000541056567816 */ /* 0x000fe40000000035 */
[----:B------:R-:W-:Y:S02]  /*12600*/  PRMT R83, R83, 0x5410, R8 ;  /* 0x0000541053537816 */ /* 0x000fe40000000008 */
[----:B------:R-:W-:-:S02]  /*12610*/  PRMT R84, R84, 0x5410, R11 ;  /* 0x0000541054547816 */ /* 0x000fc4000000000b */
[----:B------:R-:W-:Y:S02]  /*12620*/  PRMT R88, R88, 0x5410, R55 ;  /* 0x0000541058587816 */ /* 0x000fe40000000037 */
[----:B------:R-:W-:Y:S01]  /*12630*/  LOP3.LUT R81, R81, 0xffff0000, RZ, 0xc0, !PT ;  /* 0xffff000051517812 */ /* 0x000fe200078ec0ff */
[----:B------:R-:W-:Y:S01]  /*12640*/  IMAD.U32 R36, R84, 0x10000, RZ ;  /* 0x0001000054247824 */ /* 0x000fe200078e00ff */
[----:B------:R-:W-:Y:S02]  /*12650*/  LOP3.LUT R85, R85, 0xffff0000, RZ, 0xc0, !PT ;  /* 0xffff000055557812 */ /* 0x000fe400078ec0ff */
[----:B------:R-:W-:Y:S02]  /*12660*/  LOP3.LUT R82, R82, 0xffff0000, RZ, 0xc0, !PT ;  /* 0xffff000052527812 */ /* 0x000fe400078ec0ff */
[----:B------:R-:W-:Y:S02]  /*12670*/  PRMT R87, R87, 0x5410, R30 ;  /* 0x0000541057577816 */ /* 0x000fe4000000001e */
[----:B------:R-:W-:Y:S01]  /*12680*/  LOP3.LUT R84, R84, 0xffff0000, RZ, 0xc0, !PT ;  /* 0xffff000054547812 */ /* 0x000fe200078ec0ff */
[C---:B-1----:R-:W-:Y:S01]  /*12690*/  IMAD.U32 R8, R4.reuse, 0x10000, RZ ;  /* 0x0001000004087824 */ /* 0x042fe200078e00ff */
        /* <DEDUP_REMOVED lines=11> */
[----:B------:R-:W-:Y:S02]  /*12750*/  IMAD.U32 R31, R27, 0x10000, RZ ;  /* 0x000100001b1f7824 */ /* 0x000fe400078e00ff */
[C---:B------:R-:W-:Y:S01]  /*12760*/  FFMA.FTZ R37, R8.reuse, R33, -R37 ;  /* 0x0000002108257223 */ /* 0x040fe20000010825 */
[----:B------:R-:W-:Y:S01]  /*12770*/  FFMA.FTZ R39, R8, R35, R39 ;  /* 0x0000002308277223 */ /* 0x000fe20000010027 */
[----:B------:R-:W-:Y:S02]  /*12780*/  IMAD.U32 R8, R88, 0x10000, RZ ;  /* 0x0001000058087824 */ /* 0x000fe400078e00ff */
[-C--:B------:R-:W-:Y:S01]  /*12790*/  FMUL.FTZ R40, R29, R28.reuse ;  /* 0x0000001c1d287220 */ /* 0x080fe20000410000 */
[----:B------:R-:W-:Y:S01]  /*127a0*/  FFMA.FTZ R38, R9, R28, -R38 ;  /* 0x0000001c09267223 */ /* 0x000fe20000010826 */
[----:B------:R-:W-:Y:S01]  /*127b0*/  FMUL.FTZ R28, R31, R36 ;  /* 0x000000241f1c7220 */ /* 0x000fe20000410000 */
[----:B------:R-:W-:-:S02]  /*127c0*/  IMAD.U32 R11, R7, 0x10000, RZ ;  /* 0x00010000070b7824 */ /* 0x000fc400078e00ff */
[----:B------:R-:W-:Y:S01]  /*127d0*/  FMUL.FTZ R31, R31, R8 ;  /* 0x000000081f1f7220 */ /* 0x000fe20000410000 */
[----:B------:R-:W-:Y:S01]  /*127e0*/  FFMA.FTZ R40, R9, R34, R40 ;  /* 0x0000002209287223 */ /* 0x000fe20000010028 */
[----:B------:R-:W-:Y:S01]  /*127f0*/  LOP3.LUT R86, R86, 0xffff0000, RZ, 0xc0, !PT ;  /* 0xffff000056567812 */ /* 0x000fe200078ec0ff */
[C---:B------:R-:W-:Y:S01]  /*12800*/  FMUL.FTZ R9, R24.reuse, R81 ;  /* 0x0000005118097220 */ /* 0x040fe20000410000 */
[C---:B------:R-:W-:Y:S01]  /*12810*/  FFMA.FTZ R33, R11.reuse, R8, -R28 ;  /* 0x000000080b217223 */ /* 0x040fe2000001081c */
[----:B------:R-:W-:Y:S01]  /*12820*/  FFMA.FTZ R36, R11, R36, R31 ;  /* 0x000000240b247223 */ /* 0x000fe2000001001f */
[-C--:B------:R-:W-:Y:S01]  /*12830*/  FMUL.FTZ R29, R24, R85.reuse ;  /* 0x00000055181d7220 */ /* 0x080fe20000410000 */
[----:B------:R-:W-:Y:S02]  /*12840*/  IMAD.U32 R30, R26, 0x10000, RZ ;  /* 0x000100001a1e7824 */ /* 0x000fe400078e00ff */
[----:B------:R-:W-:Y:S01]  /*12850*/  FFMA.FTZ R8, R4, R85, -R9 ;  /* 0x0000005504087223 */ /* 0x000fe20000010809 */
[----:B------:R-:W-:-:S02]  /*12860*/  IMAD.U32 R11, R83, 0x10000, RZ ;  /* 0x00010000530b7824 */ /* 0x000fc400078e00ff */
[C---:B------:R-:W-:Y:S01]  /*12870*/  FMUL.FTZ R28, R25.reuse, R82 ;  /* 0x00000052191c7220 */ /* 0x040fe20000410000 */
[-C--:B------:R-:W-:Y:S01]  /*12880*/  FMUL.FTZ R31, R25, R86.reuse ;  /* 0x00000056191f7220 */ /* 0x080fe20000410000 */
[----:B------:R-:W-:Y:S02]  /*12890*/  IMAD.U32 R9, R87, 0x10000, RZ ;  /* 0x0001000057097824 */ /* 0x000fe400078e00ff */
[----:B------:R-:W-:Y:S01]  /*128a0*/  FFMA.FTZ R24, R4, R81, R29 ;  /* 0x0000005104187223 */ /* 0x000fe2000001001d */
[----:B------:R-:W-:Y:S02]  /*128b0*/  IMAD.U32 R10, R6, 0x10000, RZ ;  /* 0x00010000060a7824 */ /* 0x000fe400078e00ff */
[----:B------:R-:W-:Y:S01]  /*128c0*/  FMUL.FTZ R29, R30, R11 ;  /* 0x0000000b1e1d7220 */ /* 0x000fe20000410000 */
[C---:B------:R-:W-:Y:S01]  /*128d0*/  FFMA.FTZ R25, R5.reuse, R86, -R28 ;  /* 0x0000005605197223 */ /* 0x040fe2000001081c */
[----:B------:R-:W-:Y:S01]  /*128e0*/  FFMA.FTZ R31, R5, R82, R31 ;  /* 0x00000052051f7223 */ /* 0x000fe2000001001f */
[----:B------:R-:W-:Y:S01]  /*128f0*/  LOP3.LUT R26, R26, 0xffff0000, RZ, 0xc0, !PT ;  /* 0xffff00001a1a7812 */ /* 0x000fe200078ec0ff */
        /* <DEDUP_REMOVED lines=9> */
[----:B------:R-:W-:Y:S01]  /*12990*/  LOP3.LUT R6, R6, 0xffff0000, RZ, 0xc0, !PT ;  /* 0xffff000006067812 */ /* 0x000fe200078ec0ff */
[-C--:B------:R-:W-:Y:S01]  /*129a0*/  FMUL.FTZ R4, R26, R87.reuse ;  /* 0x000000571a047220 */ /* 0x080fe20000410000 */
[----:B------:R-:W-:Y:S01]  /*129b0*/  LOP3.LUT R7, R7, 0xffff0000, RZ, 0xc0, !PT ;  /* 0xffff000007077812 */ /* 0x000fe200078ec0ff */
[----:B------:R-:W-:Y:S01]  /*129c0*/  FMUL.FTZ R27, R27, R88 ;  /* 0x000000581b1b7220 */ /* 0x000fe20000410000 */
[----:B------:R-:W-:Y:S01]  /*129d0*/  F2FP.BF16.F32.PACK_AB R9, R31, R40 ;  /* 0x000000281f09723e */ /* 0x000fe200000010ff */
[C---:B------:R-:W-:Y:S01]  /*129e0*/  FFMA.FTZ R26, R6.reuse, R87, -R5 ;  /* 0x00000057061a7223 */ /* 0x040fe20000010805 */
[----:B------:R-:W-:Y:S01]  /*129f0*/  FFMA.FTZ R83, R6, R83, R4 ;  /* 0x0000005306537223 */ /* 0x000fe20000010004 */
[C---:B------:R-:W-:Y:S01]  /*12a00*/  FFMA.FTZ R28, R7.reuse, R88, -R28 ;  /* 0x00000058071c7223 */ /* 0x040fe2000001081c */
        /* <DEDUP_REMOVED lines=10> */
.L_x_1656:
[----:B------:R-:W-:Y:S05]  /*12ab0*/  BSYNC B1 ;  /* 0x0000000000017941 */ /* 0x000fea0003800000 */
.L_x_1655:
[----:B------:R-:W-:Y:S05]  /*12ac0*/  @P2 BRA `(.L_x_1628) ;  /* 0x0000000400b42947 */ /* 0x000fea0003800000 */
[----:B------:R-:W-:Y:S02]  /*12ad0*/  LEA.HI R20, R32, R20, RZ, 0x1d ;  /* 0x0000001420147211 */ /* 0x000fe400078fe8ff */
[----:B------:R-:W-:Y:S02]  /*12ae0*/  LEA.HI R0, R0, R199, RZ, 0x6 ;  /* 0x000000c700007211 */ /* 0x000fe400078f30ff */
[----:B-12---:R-:W-:Y:S02]  /*12af0*/  LOP3.LUT R5, R207, 0x38, R3, 0xf8, !PT ;  /* 0x00000038cf057812 */ /* 0x006fe400078ef803 */
[----:B------:R-:W-:Y:S01]  /*12b00*/  SHF.R.S32.HI R3, RZ, 0x1f, R20 ;  /* 0x0000001fff037819 */ /* 0x000fe20000011414 */
[----:B------:R-:W-:Y:S01]  /*12b10*/  IMAD.SHL.U32 R4, R0, 0x80, RZ ;  /* 0x0000008000047824 */ /* 0x000fe200078e00ff */
[----:B------:R-:W-:Y:S01]  /*12b20*/  LOP3.LUT R6, R5, R44, RZ, 0x3c, !PT ;  /* 0x0000002c05067212 */ /* 0x000fe200078e3cff */
[----:B------:R-:W-:Y:S01]  /*12b30*/  IMAD.SHL.U32 R0, R20, 0x8, RZ ;  /* 0x0000000814007824 */ /* 0x000fe200078e00ff */
[----:B------:R-:W-:-:S02]  /*12b40*/  LEA.HI R3, R3, R20, RZ, 0x3 ;  /* 0x0000001403037211 */ /* 0x000fc400078f18ff */
[----:B------:R-:W-:Y:S02]  /*12b50*/  LOP3.LUT R5, R4, 0xffffe000, RZ, 0xc0, !PT ;  /* 0xffffe00004057812 */ /* 0x000fe400078ec0ff */
[----:B------:R-:W-:Y:S01]  /*12b60*/  LOP3.LUT R0, R207, 0x38, R0, 0xf8, !PT ;  /* 0x00000038cf007812 */ /* 0x000fe200078ef800 */
[----:B------:R-:W-:Y:S01]  /*12b70*/  IMAD.SHL.U32 R4, R3, 0x400, RZ ;  /* 0x0000040003047824 */ /* 0x000fe200078e00ff */
[----:B------:R-:W-:Y:S02]  /*12b80*/  IADD3 R6, R6, R5, R212 ;  /* 0x0000000506067210 */ /* 0x000fe40007ffe0d4 */
[----:B------:R-:W-:Y:S02]  /*12b90*/  LOP3.LUT R3, R0, R44, RZ, 0x3c, !PT ;  /* 0x0000002c00037212 */ /* 0x000fe400078e3cff */
[----:B------:R-:W-:Y:S01]  /*12ba0*/  LOP3.LUT R4, R4, 0x7fffe000, RZ, 0xc0, !PT ;  /* 0x7fffe00004047812 */ /* 0x000fe200078ec0ff */
[----:B------:R-:W-:Y:S01]  /*12bb0*/  IMAD R32, R6, 0x2, R221 ;  /* 0x0000000206207824 */ /* 0x000fe200078e02dd */
[----:B------:R-:W-:-:S02]  /*12bc0*/  SHF.R.U64 R21, R12, 0x10, R13 ;  /* 0x000000100c157819 */ /* 0x000fc4000000120d */
[----:B------:R-:W-:Y:S02]  /*12bd0*/  IADD3 R3, R3, R4, R212 ;  /* 0x0000000403037210 */ /* 0x000fe40007ffe0d4 */
[----:B------:R-:W1:Y:S01]  /*12be0*/  LDS.128 R4, [R32] ;  /* 0x0000000020047984 */ /* 0x000e620000000c00 */
[----:B---3--:R-:W-:Y:S02]  /*12bf0*/  SHF.R.U64 R27, R56, 0x10, R57 ;  /* 0x00000010381b7819 */ /* 0x008fe40000001239 */
[----:B------:R-:W-:Y:S01]  /*12c00*/  IMAD R3, R3, 0x2, R16 ;  /* 0x0000000203037824 */ /* 0x000fe200078e0210 */
[----:B------:R-:W-:Y:S02]  /*12c10*/  PRMT R68, R68, 0x5410, R21 ;  /* 0x0000541044447816 */ /* 0x000fe40000000015 */
[----:B------:R-:W-:Y:S02]  /*12c20*/  SHF.R.U32.HI R12, RZ, 0x10, R13 ;  /* 0x00000010ff0c7819 */ /* 0x000fe4000001160d */
[----:B------:R-:W2:Y:S01]  /*12c30*/  LDS.128 R8, [R3+0x12400] ;  /* 0x0124000003087984 */ /* 0x000ea20000000c00 */
[----:B------:R-:W-:Y:S01]  /*12c40*/  SHF.R.U64 R13, R14, 0x10, R15 ;  /* 0x000000100e0d7819 */ /* 0x000fe2000000120f */
[----:B------:R-:W-:Y:S01]  /*12c50*/  IMAD.U32 R26, R68, 0x10000, RZ ;  /* 0x00010000441a7824 */ /* 0x000fe200078e00ff */
[----:B------:R-:W-:-:S02]  /*12c60*/  SHF.R.U64 R25, R58, 0x10, R59 ;  /* 0x000000103a197819 */ /* 0x000fc4000000123b */
[----:B------:R-:W-:Y:S02]  /*12c70*/  SHF.R.U32.HI R14, RZ, 0x10, R15 ;  /* 0x00000010ff0e7819 */ /* 0x000fe4000001160f */
[----:B------:R-:W-:Y:S02]  /*12c80*/  PRMT R76, R76, 0x5410, R27 ;  /* 0x000054104c4c7816 */ /* 0x000fe4000000001b */
[----:B------:R-:W-:Y:S02]  /*12c90*/  SHF.R.U32.HI R56, RZ, 0x10, R57 ;  /* 0x00000010ff387819 */ /* 0x000fe40000011639 */
[----:B------:R-:W-:Y:S02]  /*12ca0*/  PRMT R69, R69, 0x5410, R12 ;  /* 0x0000541045457816 */ /* 0x000fe4000000000c */
[----:B------:R-:W-:Y:S01]  /*12cb0*/  PRMT R78, R78, 0x5410, R25 ;  /* 0x000054104e4e7816 */ /* 0x000fe20000000019 */
[----:B------:R-:W-:Y:S01]  /*12cc0*/  IMAD.U32 R25, R76, 0x10000, RZ ;  /* 0x000100004c197824 */ /* 0x000fe200078e00ff */
[----:B------:R-:W-:Y:S01]  /*12cd0*/  PRMT R77, R77, 0x5410, R56 ;  /* 0x000054104d4d7816 */ /* 0x000fe20000000038 */
[----:B------:R-:W-:Y:S01]  /*12ce0*/  IMAD.U32 R29, R69, 0x10000, RZ ;  /* 0x00010000451d7824 */ /* 0x000fe200078e00ff */
[----:B------:R-:W-:-:S02]  /*12cf0*/  SHF.R.U32.HI R58, RZ, 0x10, R59 ;  /* 0x00000010ff3a7819 */ /* 0x000fc4000001163b */
[----:B------:R-:W-:Y:S02]  /*12d00*/  PRMT R75, R75, 0x5410, R14 ;  /* 0x000054104b4b7816 */ /* 0x000fe4000000000e */
[----:B------:R-:W-:Y:S02]  /*12d10*/  PRMT R79, R79, 0x5410, R58 ;  /* 0x000054104f4f7816 */ /* 0x000fe4000000003a */
[----:B------:R-:W-:Y:S01]  /*12d20*/  PRMT R74, R74, 0x5410, R13 ;  /* 0x000054104a4a7816 */ /* 0x000fe2000000000d */
[----:B------:R-:W-:Y:S02]  /*12d30*/  IMAD.U32 R31, R75, 0x10000, RZ ;  /* 0x000100004b1f7824 */ /* 0x000fe400078e00ff */
        /* <DEDUP_REMOVED lines=21> */
[----:B------:R-:W-:Y:S02]  /*12e90*/  IMAD.U32 R25, R79, 0x10000, RZ ;  /* 0x000100004f197824 */ /* 0x000fe400078e00ff */
[----:B------:R-:W-:Y:S01]  /*12ea0*/  FMUL.FTZ R15, R24, R31 ;  /* 0x0000001f180f7220 */ /* 0x000fe20000410000 */
[----:B------:R-:W-:Y:S01]  /*12eb0*/  LOP3.LUT R27, R68, 0xffff0000, RZ, 0xc0, !PT ;  /* 0xffff0000441b7812 */ /* 0x000fe200078ec0ff */
[----:B------:R-:W-:Y:S01]  /*12ec0*/  FFMA.FTZ R35, R12, R29, R35 ;  /* 0x0000001d0c237223 */ /* 0x000fe20000010023 */
[-C--:B------:R-:W-:Y:S01]  /*12ed0*/  FMUL.FTZ R24, R24, R25.reuse ;  /* 0x0000001918187220 */ /* 0x080fe20000410000 */
[----:B------:R-:W-:Y:S01]  /*12ee0*/  FFMA.FTZ R30, R14, R25, -R15 ;  /* 0x000000190e1e7223 */ /* 0x000fe2000001080f */
[----:B------:R-:W-:Y:S01]  /*12ef0*/  LOP3.LUT R15, R76, 0xffff0000, RZ, 0xc0, !PT ;  /* 0xffff00004c0f7812 */ /* 0x000fe200078ec0ff */
[----:B------:R-:W-:Y:S01]  /*12f00*/  FMUL.FTZ R25, R8, R27 ;  /* 0x0000001b08197220 */ /* 0x000fe20000410000 */
[----:B------:R-:W-:Y:S01]  /*12f10*/  LOP3.LUT R12, R69, 0xffff0000, RZ, 0xc0, !PT ;  /* 0xffff0000450c7812 */ /* 0x000fe200078ec0ff */
[----:B------:R-:W-:Y:S01]  /*12f20*/  FFMA.FTZ R31, R14, R31, R24 ;  /* 0x0000001f0e1f7223 */ /* 0x000fe20000010018 */
[----:B------:R-:W-:Y:S01]  /*12f30*/  LOP3.LUT R0, R77, 0xffff0000, RZ, 0xc0, !PT ;  /* 0xffff00004d007812 */ /* 0x000fe200078ec0ff */
[----:B------:R-:W-:Y:S01]  /*12f40*/  FMUL.FTZ R29, R8, R15 ;  /* 0x0000000f081d7220 */ /* 0x000fe20000410000 */
[----:B------:R-:W-:-:S02]  /*12f50*/  IMAD.U32 R21, R10, 0x10000, RZ ;  /* 0x000100000a157824 */ /* 0x000fc400078e00ff */
[C---:B------:R-:W-:Y:S01]  /*12f60*/  FMUL.FTZ R24, R9.reuse, R12 ;  /* 0x0000000c09187220 */ /* 0x040fe20000410000 */
[----:B------:R-:W-:Y:S02]  /*12f70*/  IMAD.U32 R14, R74, 0x10000, RZ ;  /* 0x000100004a0e7824 */ /* 0x000fe400078e00ff */
[----:B------:R-:W-:Y:S01]  /*12f80*/  FFMA.FTZ R25, R4, R15, -R25 ;  /* 0x0000000f04197223 */ /* 0x000fe20000010819 */
[----:B------:R-:W-:Y:S02]  /*12f90*/  IMAD.U32 R8, R78, 0x10000, RZ ;  /* 0x000100004e087824 */ /* 0x000fe400078e00ff */
[----:B------:R-:W-:Y:S01]  /*12fa0*/  FMUL.FTZ R9, R9, R0 ;  /* 0x0000000009097220 */ /* 0x000fe20000410000 */
[----:B------:R-:W-:Y:S01]  /*12fb0*/  FFMA.FTZ R20, R4, R27, R29 ;  /* 0x0000001b04147223 */ /* 0x000fe2000001001d */
[----:B------:R-:W-:Y:S01]  /*12fc0*/  FMUL.FTZ R4, R21, R14 ;  /* 0x0000000e15047220 */ /* 0x000fe20000410000 */
[C---:B------:R-:W-:Y:S01]  /*12fd0*/  FFMA.FTZ R15, R5.reuse, R0, -R24 ;  /* 0x00000000050f7223 */ /* 0x040fe20000010818 */
[----:B------:R-:W-:Y:S01]  /*12fe0*/  FFMA.FTZ R12, R5, R12, R9 ;  /* 0x0000000c050c7223 */ /* 0x000fe20000010009 */
[-C--:B------:R-:W-:Y:S01]  /*12ff0*/  FMUL.FTZ R24, R21, R8.reuse ;  /* 0x0000000815187220 */ /* 0x080fe20000410000 */
[----:B------:R-:W-:Y:S01]  /*13000*/  LOP3.LUT R10, R10, 0xffff0000, RZ, 0xc0, !PT ;  /* 0xffff00000a0a7812 */ /* 0x000fe200078ec0ff */
[C---:B------:R-:W-:Y:S01]  /*13010*/  FFMA.FTZ R21, R13.reuse, R8, -R4 ;  /* 0x000000080d157223 */ /* 0x040fe20000010804 */
[----:B------:R-:W-:Y:S01]  /*13020*/  LOP3.LUT R9, R74, 0xffff0000, RZ, 0xc0, !PT ;  /* 0xffff00004a097812 */ /* 0x000fe200078ec0ff */
[----:B------:R-:W-:Y:S01]  /*13030*/  FFMA.FTZ R24, R13, R14, R24 ;  /* 0x0000000e0d187223 */ /* 0x000fe20000010018 */
[----:B------:R-:W-:-:S02]  /*13040*/  LOP3.LUT R11, R11, 0xffff0000, RZ, 0xc0, !PT ;  /* 0xffff00000b0b7812 */ /* 0x000fc400078ec0ff */
[----:B------:R-:W-:Y:S01]  /*13050*/  LOP3.LUT R5, R78, 0xffff0000, RZ, 0xc0, !PT ;  /* 0xffff00004e057812 */ /* 0x000fe200078ec0ff */
[C---:B------:R-:W-:Y:S01]  /*13060*/  FMUL.FTZ R13, R10.reuse, R9 ;  /* 0x000000090a0d7220 */ /* 0x040fe20000410000 */
[----:B------:R-:W-:Y:S02]  /*13070*/  LOP3.LUT R4, R75, 0xffff0000, RZ, 0xc0, !PT ;  /* 0xffff00004b047812 */ /* 0x000fe400078ec0ff */
[----:B------:R-:W-:Y:S01]  /*13080*/  LOP3.LUT R0, R79, 0xffff0000, RZ, 0xc0, !PT ;  /* 0xffff00004f007812 */ /* 0x000fe200078ec0ff */
[-C--:B------:R-:W-:Y:S01]  /*13090*/  FMUL.FTZ R8, R10, R5.reuse ;  /* 0x000000050a087220 */ /* 0x080fe20000410000 */
[C---:B------:R-:W-:Y:S01]  /*130a0*/  FFMA.FTZ R10, R6.reuse, R5, -R13 ;  /* 0x00000005060a7223 */ /* 0x040fe2000001080d */
[----:B------:R-:W-:Y:S01]  /*130b0*/  FMUL.FTZ R14, R11, R4 ;  /* 0x000000040b0e7220 */ /* 0x000fe20000410000 */
[----:B------:R-:W-:Y:S01]  /*130c0*/  F2FP.BF16.F32.PACK_AB R5, R15, R26 ;  /* 0x0000001a0f05723e */ /* 0x000fe200000010ff */
[-C--:B------:R-:W-:Y:S01]  /*130d0*/  FMUL.FTZ R27, R11, R0.reuse ;  /* 0x000000000b1b7220 */ /* 0x080fe20000410000 */
[----:B------:R-:W-:Y:S01]  /*130e0*/  FFMA.FTZ R11, R6, R9, R8 ;  /* 0x00000009060b7223 */ /* 0x000fe20000010008 */
[C---:B------:R-:W-:Y:S01]  /*130f0*/  FFMA.FTZ R13, R7.reuse, R0, -R14 ;  /* 0x00000000070d7223 */ /* 0x040fe2000001080e */
        /* <DEDUP_REMOVED lines=10> */
.L_x_1628:
[----:B------:R-:W-:Y:S05]  /*131a0*/  BSYNC B0 ;  /* 0x0000000000007941 */ /* 0x000fea0003800000 */
.L_x_1606:
        /* <DEDUP_REMOVED lines=8> */
.L_x_1604:
[----:B------:R-:W-:-:S13]  /*13230*/  ISETP.NE.AND P0, PT, R200, 0x3, PT ;  /* 0x00000003c800780c */ /* 0x000fda0003f05270 */
[----:B------:R-:W-:Y:S05]  /*13240*/  @!P0 BRA `(.L_x_1657) ;  /* 0x0000000000048947 */ /* 0x000fea0003800000 */
[----:B------:R-:W-:Y:S01]  /*13250*/  BPT.TRAP 0x1 ;  /* 0x000000040000795c */ /* 0x000fe20000300000 */
.L_x_1657:
[----:B01234-:R-:W-:Y:S01]  /*13260*/  IMAD R5, R19, 0x8, R16 ;  /* 0x0000000813057824 */ /* 0x01ffe200078e0210 */
[----:B------:R-:W-:-:S04]  /*13270*/  SHF.L.U32 R0, R194, 0x1f, RZ ;  /* 0x0000001fc2007819 */ /* 0x000fc800000006ff */
[----:B------:R0:W1:Y:S01]  /*13280*/  SYNCS.PHASECHK.TRANS64.TRYWAIT P2, [R5+URZ+0x30830], R0 ;  /* 0x03083000050075a7 */ /* 0x000062000804017f */
[----:B------:R-:W-:Y:S05]  /*13290*/  @!P0 BRA `(.L_x_1658) ;  /* 0x0000000000048947 */ /* 0x000fea0003800000 */
[----:B------:R-:W-:Y:S01]  /*132a0*/  BPT.TRAP 0x1 ;  /* 0x000000040000795c */ /* 0x000fe20000300000 */
.L_x_1658:
[----:B------:R-:W2:Y:S02]  /*132b0*/  S2R R3, SR_TID.X ;  /* 0x0000000000037919 */ /* 0x000ea40000002100 */
[----:B--2---:R-:W-:-:S04]  /*132c0*/  LOP3.LUT R3, R3, 0x7f, RZ, 0xc0, !PT ;  /* 0x0000007f03037812 */ /* 0x004fc800078ec0ff */
[----:B------:R-:W-:Y:S01]  /*132d0*/  ISETP.NE.AND P1, PT, R3, RZ, PT ;  /* 0x000000ff0300720c */ /* 0x000fe20003f25270 */
[----:B-1----:R-:W-:-:S12]  /*132e0*/  @P2 BRA `(.L_x_1659) ;  /* 0x0000000000082947 */ /* 0x002fd80003800000 */
[----:B------:R-:W1:Y:S02]  /*132f0*/  SYNCS.PHASECHK.TRANS64.TRYWAIT P2, [R5+URZ+0x30830], R0 ;  /* 0x03083000050075a7 */ /* 0x000e64000804017f */
[----:B-1----:R-:W-:Y:S05]  /*13300*/  @!P2 BRA `(.L_x_1660) ;  /* 0x000001a400f0a947 */ /* 0x002fea0003800000 */
.L_x_1659:
[----:B------:R-:W-:Y:S05]  /*13310*/  WARPSYNC.ALL ;  /* 0x0000000000007948 */ /* 0x000fea0003800000 */
[----:B01----:R-:W-:Y:S01]  /*13320*/  VIADD R0, R16, 0x1e400 ;  /* 0x0001e40010007836 */ /* 0x003fe20000000000 */
[----:B------:R-:W-:Y:S01]  /*13330*/  R2UR UR52, R2 ;  /* 0x00000000023472ca */ /* 0x000fe200000e0000 */
[----:B------:R-:W-:Y:S01]  /*13340*/  IMAD.MOV.U32 R3, RZ, RZ, 0x40000040 ;  /* 0x40000040ff037424 */ /* 0x000fe200078e00ff */
[----:B------:R-:W-:Y:S01]  /*13350*/  WARPGROUP.ARRIVE ;  /* 0x00000000000079c5 */ /* 0x000fe20000000000 */
[----:B------:R-:W-:Y:S01]  /*13360*/  UMOV UR53, 0x40000040 ;  /* 0x4000004000357882 */ /* 0x000fe20000000000 */
[----:B------:R-:W-:Y:S01]  /*13370*/  SHF.R.U32.HI R0, RZ, 0x4, R0 ;  /* 0x00000004ff007819 */ /* 0x000fe20000011600 */
[----:B------:R-:W-:Y:S01]  /*13380*/  IMAD.MOV.U32 R7, RZ, RZ, 0x40000040 ;  /* 0x40000040ff077424 */ /* 0x000fe200078e00ff */
[----:B------:R-:W-:Y:S01]  /*13390*/  R2UR UR55, R3 ;  /* 0x00000000033772ca */ /* 0x000fe200000e0000 */
[----:B------:R-:W-:Y:S01]  /*133a0*/  UMOV UR49, 0x40000040 ;  /* 0x4000004000317882 */ /* 0x000fe20000000000 */
[----:B------:R-:W-:Y:S01]  /*133b0*/  LOP3.LUT R0, R0, 0x3fff, RZ, 0xc0, !PT ;  /* 0x00003fff00007812 */ /* 0x000fe200078ec0ff */
[----:B------:R-:W-:Y:S01]  /*133c0*/  UMOV UR9, 0x40000040 ;  /* 0x4000004000097882 */ /* 0x000fe20000000000 */
[----:B------:R-:W-:Y:S01]  /*133d0*/  R2UR UR51, R7 ;  /* 0x00000000073372ca */ /* 0x000fe200000e0000 */
[----:B------:R-:W-:Y:S01]  /*133e0*/  IMAD.MOV.U32 R7, RZ, RZ, 0x40000040 ;  /* 0x40000040ff077424 */ /* 0x000fe200078e00ff */
[----:B------:R-:W-:Y:S01]  /*133f0*/  LOP3.LUT R8, R0, 0x10000, RZ, 0xfc, !PT ;  /* 0x0001000000087812 */ /* 0x000fe200078efcff */
[----:B------:R-:W-:Y:S01]  /*13400*/  ULOP3.LUT UR52, UR52, 0x10000, URZ, 0xfc, !UPT ;  /* 0x0001000034347892 */ /* 0x000fe2000f8efc3f */
[----:B------:R-:W-:Y:S01]  /*13410*/  IMAD.U32 R11, RZ, RZ, UR9 ;  /* 0x00000009ff0b7e24 */ /* 0x000fe2000f8e00ff */
[----:B------:R-:W-:Y:S01]  /*13420*/  UMOV UR57, 0x40000040 ;  /* 0x4000004000397882 */ /* 0x000fe20000000000 */
[----:B------:R-:W-:Y:S01]  /*13430*/  R2UR UR11, R7 ;  /* 0x00000000070b72ca */ /* 0x000fe200000e0000 */
[----:B------:R-:W-:Y:S01]  /*13440*/  IMAD R2, R19, 0x900, R8 ;  /* 0x0000090013027824 */ /* 0x000fe200078e0208 */
[----:B------:R-:W-:Y:S01]  /*13450*/  UIADD3 UR48, UR52, 0x2, URZ ;  /* 0x0000000234307890 */ /* 0x000fe2000fffe03f */
[----:B------:R-:W-:Y:S01]  /*13460*/  IMAD.MOV.U32 R7, RZ, RZ, 0x40000040 ;  /* 0x40000040ff077424 */ /* 0x000fe200078e00ff */
[----:B------:R-:W-:Y:S01]  /*13470*/  UIADD3 UR4, UR52, 0x4, URZ ;  /* 0x0000000434047890 */ /* 0x000fe2000fffe03f */
[C---:B------:R-:W-:Y:S01]  /*13480*/  VIADD R6, R2.reuse, 0x2 ;  /* 0x0000000202067836 */ /* 0x040fe20000000000 */
[----:B------:R-:W-:Y:S01]  /*13490*/  R2UR UR54, R2 ;  /* 0x00000000023672ca */ /* 0x000fe200000e0000 */
[----:B------:R-:W-:Y:S01]  /*134a0*/  UIADD3 UR56, UR52, 0x802, URZ ;  /* 0x0000080234387890 */ /* 0x000fe2000fffe03f */
[----:B------:R-:W-:Y:S01]  /*134b0*/  IMAD.MOV.U32 R3, RZ, RZ, 0x40000040 ;  /* 0x40000040ff037424 */ /* 0x000fe200078e00ff */
[----:B------:R-:W-:Y:S01]  /*134c0*/  UIADD3 UR40, UR52, 0x804, URZ ;  /* 0x0000080434287890 */ /* 0x000fe2000fffe03f */
[----:B------:R-:W-:Y:S01]  /*134d0*/  R2UR UR50, R6 ;  /* 0x00000000063272ca */ /* 0x000fe200000e0000 */
[----:B------:R-:W-:Y:S01]  /*134e0*/  VIADD R6, R2, 0x4 ;  /* 0x0000000402067836 */ /* 0x000fe20000000000 */
[----:B------:R-:W-:Y:S01]  /*134f0*/  UMOV UR8, UR4 ;  /* 0x0000000400087c82 */ /* 0x000fe20008000000 */
[----:B------:R-:W-:Y:S01]  /*13500*/  UIADD3 UR4, UR52, 0x6, URZ ;  /* 0x0000000634047890 */ /* 0x000fe2000fffe03f */
[----:B------:R-:W-:Y:S01]  /*13510*/  IMAD.U32 R10, RZ, RZ, UR8 ;  /* 0x00000008ff0a7e24 */ /* 0x000fe2000f8e00ff */
[----:B------:R-:W-:Y:S01]  /*13520*/  UMOV UR41, 0x40000040 ;  /* 0x4000004000297882 */ /* 0x000fe20000000000 */
[----:B------:R-:W-:Y:S01]  /*13530*/  R2UR UR10, R6 ;  /* 0x00000000060a72ca */ /* 0x000fe200000e0000 */
[----:B------:R-:W-:Y:S01]  /*13540*/  VIADD R6, R2, 0x6 ;  /* 0x0000000602067836 */ /* 0x000fe20000000000 */
[----:B------:R-:W-:Y:S01]  /*13550*/  R2UR UR39, R3 ;  /* 0x00000000032772ca */ /* 0x000fe200000e0000 */
[----:B------:R-:W-:Y:S01]  /*13560*/  HGMMA.64x96x16.F32.BF16 R24, gdesc[UR52], RZ, !UPT, gsb0 ;  /* 0x01600000341879f0 */ /* 0x000fe2000c0018ff */
[----:B------:R0:W-:Y:S01]  /*13570*/  STL.64 [R1+0x30], R10 ;  /* 0x0000300a01007387 */ /* 0x0001e20000100a00 */
[----:B------:R-:W-:Y:S01]  /*13580*/  UIADD3 UR36, UR52, 0x806, URZ ;  /* 0x0000080634247890 */ /* 0x000fe2000fffe03f */
[----:B------:R-:W1:Y:S01]  /*13590*/  LDC R92, c[0x0][0x448] ;  /* 0x00011200ff5c7b82 */ /* 0x000e620000000800 */
[----:B------:R-:W-:Y:S01]  /*135a0*/  UMOV UR37, 0x40000040 ;  /* 0x4000004000257882 */ /* 0x000fe20000000000 */
[----:B------:R-:W-:Y:S01]  /*135b0*/  IMAD.IADD R0, R215, 0x1, R213 ;  /* 0x00000001d7007824 */ /* 0x000fe200078e02d5 */
[----:B------:R-:W-:-:S03]  /*135c0*/  LOP3.LUT R18, R18, 0xffdfffff, RZ, 0xc0, !PT ;  /* 0xffdfffff12127812 */ /* 0x000fc600078ec0ff */
[----:B------:R-:W-:Y:S02]  /*135d0*/  IMAD.MOV.U32 R4, RZ, RZ, R0 ;  /* 0x000000ffff047224 */ /* 0x000fe400078e0000 */
[----:B------:R-:W2:Y:S01]  /*135e0*/  LDC.64 R12, c[0x0][0x9e0] ;  /* 0x00027800ff0c7b82 */ /* 0x000ea20000000a00 */
[----:B-1----:R-:W-:-:S13]  /*135f0*/  ISETP.NE.AND P2, PT, R92, 0x1, PT ;  /* 0x000000015c00780c */ /* 0x002fda0003f45270 */
[----:B------:R-:W1:Y:S01]  /*13600*/  @P2 LDC R3, c[0x0][0x44c] ;  /* 0x00011300ff032b82 */ /* 0x000e620000000800 */
[----:B------:R-:W-:-:S04]  /*13610*/  @P2 LOP3.LUT R18, R18, 0x200000, RZ, 0xfc, !PT ;  /* 0x0020000012122812 */ /* 0x000fc800078efcff */
[----:B------:R-:W-:Y:S01]  /*13620*/  LOP3.LUT R18, R18, 0xffefffff, RZ, 0xc0, !PT ;  /* 0xffefffff12127812 */ /* 0x000fe200078ec0ff */
[----:B------:R-:W-:Y:S02]  /*13630*/  WARPGROUP.DEPBAR.LE gsb0, 0x0 ;  /* 0x00008000000079c5 */ /* 0x000fe40000010000 */
[----:B------:R-:W-:-:S06]  /*13640*/  WARPGROUP.ARRIVE ;  /* 0x00000000000079c5 */ /* 0x000fcc0000000000 */
[----:B------:R-:W-:Y:S03]  /*13650*/  HGMMA.64x96x16.F32.BF16 R24, gdesc[UR48], R24, gsb0 ;  /* 0x01600000301879f0 */ /* 0x000fe60008001818 */
[----:B------:R-:W-:Y:S02]  /*13660*/  WARPGROUP.DEPBAR.LE gsb0, 0x0 ;  /* 0x00008000000079c5 */ /* 0x000fe40000010000 */
[----:B------:R-:W-:-:S06]  /*13670*/  WARPGROUP.ARRIVE ;  /* 0x00000000000079c5 */ /* 0x000fcc0000000000 */
[----:B------:R-:W-:Y:S01]  /*13680*/  HGMMA.64x96x16.F32.BF16 R24, gdesc[UR8], R24, gsb0 ;  /* 0x01600000081879f0 */ /* 0x000fe20008001818 */
[----:B------:R-:W-:Y:S01]  /*13690*/  R2UR UR10, R6 ;  /* 0x00000000060a72ca */ /* 0x000fe200000e0000 */
[----:B------:R-:W-:Y:S01]  /*136a0*/  UMOV UR8, UR4 ;  /* 0x0000000400087c82 */ /* 0x000fe20008000000 */
[----:B------:R-:W-:Y:S01]  /*136b0*/  R2UR UR11, R7 ;  /* 0x00000000070b72ca */ /* 0x000fe200000e0000 */
[----:B------:R-:W-:Y:S01]  /*136c0*/  UMOV UR9, 0x40000040 ;  /* 0x4000004000097882 */ /* 0x000fe20000000000 */
[----:B------:R-:W-:Y:S01]  /*136d0*/  VIADD R6, R2, 0x300 ;  /* 0x0000030002067836 */ /* 0x000fe20000000000 */
[----:B------:R-:W-:Y:S01]  /*136e0*/  UIADD3 UR4, UR52, 0x400, URZ ;  /* 0x0000040034047890 */ /* 0x000fe2000fffe03f */
[----:B------:R-:W-:Y:S02]  /*136f0*/  IMAD.MOV.U32 R7, RZ, RZ, 0x40000040 ;  /* 0x40000040ff077424 */ /* 0x000fe400078e00ff */
[----:B0-----:R-:W-:Y:S02]  /*13700*/  IMAD.U32 R10, RZ, RZ, UR8 ;  /* 0x00000008ff0a7e24 */ /* 0x001fe4000f8e00ff */
[----:B------:R-:W-:-:S05]  /*13710*/  IMAD.U32 R11, RZ, RZ, UR9 ;  /* 0x00000009ff0b7e24 */ /* 0x000fca000f8e00ff */
[----:B------:R0:W-:Y:S01]  /*13720*/  STL.64 [R1+0x28], R10 ;  /* 0x0000280a01007387 */ /* 0x0001e20000100a00 */
        /* <DEDUP_REMOVED lines=60> */
[----:B------:R-:W-:Y:S01]  /*13af0*/  ULDC UR4, c[0x0][0x9dc] ;  /* 0x0002770000047ab9 */ /* 0x000fe20000000800 */
[----:B------:R-:W-:Y:S02]  /*13b00*/  IMAD.MOV.U32 R7, RZ, RZ, 0x40000040 ;  /* 0x40000040ff077424 */ /* 0x000fe400078e00ff */
[----:B0-----:R-:W-:Y:S01]  /*13b10*/  IMAD.U32 R10, RZ, RZ, UR8 ;  /* 0x00000008ff0a7e24 */ /* 0x001fe2000f8e00ff */
[----:B------:R-:W-:Y:S01]  /*13b20*/  R2UR UR58, R6 ;  /* 0x00000000063a72ca */ /* 0x000fe200000e0000 */
[----:B------:R-:W-:Y:S01]  /*13b30*/  VIADD R6, R2, 0x604 ;  /* 0x0000060402067836 */ /* 0x000fe20000000000 */
[----:B------:R-:W-:Y:S01]  /*13b40*/  R2UR UR59, R7 ;  /* 0x00000000073b72ca */ /* 0x000fe200000e0000 */
[----:B------:R-:W-:-:S02]  /*13b50*/  IMAD.MOV.U32 R7, RZ, RZ, 0x40000040 ;  /* 0x40000040ff077424 */ /* 0x000fc400078e00ff */
[----:B------:R-:W-:Y:S01]  /*13b60*/  VIADD R2, R2, 0x606 ;  /* 0x0000060602027836 */ /* 0x000fe20000000000 */
[----:B------:R-:W-:Y:S01]  /*13b70*/  R2UR UR42, R6 ;  /* 0x00000000062a72ca */ /* 0x000fe200000e0000 */
[----:B------:R-:W-:Y:S01]  /*13b80*/  IMAD.U32 R11, RZ, RZ, UR9 ;  /* 0x00000009ff0b7e24 */ /* 0x000fe2000f8e00ff */
[----:B------:R-:W-:Y:S02]  /*13b90*/  R2UR UR43, R7 ;  /* 0x00000000072b72ca */ /* 0x000fe400000e0000 */
[----:B------:R-:W-:Y:S01]  /*13ba0*/  R2UR UR38, R2 ;  /* 0x00000000022672ca */ /* 0x000fe200000e0000 */
[----:B------:R-:W0:Y:S01]  /*13bb0*/  @P2 LDC R7, c[0x0][0x450] ;  /* 0x00011400ff072b82 */ /* 0x000e220000000800 */
[----:B-1----:R-:W-:Y:S01]  /*13bc0*/  @P2 IMAD.HI.U32 R2, R0, R3, RZ ;  /* 0x0000000300022227 */ /* 0x002fe200078e00ff */
[----:B------:R1:W-:Y:S03]  /*13bd0*/  STL.64 [R1], R10 ;  /* 0x0000000a01007387 */ /* 0x0003e60000100a00 */
[----:B------:R-:W-:-:S02]  /*13be0*/  @!P1 VIADD R0, R5, 0x30840 ;  /* 0x0003084005009836 */ /* 0x000fc40000000000 */
[----:B------:R-:W-:-:S03]  /*13bf0*/  IMAD.MOV.U32 R3, RZ, RZ, -0x60 ;  /* 0xffffffa0ff037424 */ /* 0x000fc600078e00ff */
[----:B------:R-:W-:Y:S01]  /*13c00*/  @!P1 PRMT R0, RZ, 0x654, R0 ;  /* 0x00000654ff009816 */ /* 0x000fe20000000000 */
[----:B-1----:R-:W-:-:S05]  /*13c10*/  IMAD.U32 R10, RZ, RZ, UR4 ;  /* 0x00000004ff0a7e24 */ /* 0x002fca000f8e00ff */
[----:B------:R-:W-:Y:S02]  /*13c20*/  LOP3.LUT R6, RZ, R10, RZ, 0x33, !PT ;  /* 0x0000000aff067212 */ /* 0x000fe400078e33ff */
[----:B0-----:R-:W-:Y:S01]  /*13c30*/  @P2 SHF.R.U32.HI R4, RZ, R7, R2 ;  /* 0x00000007ff042219 */ /* 0x001fe20000011602 */
[----:B------:R-:W-:Y:S01]  /*13c40*/  IMAD R2, R72, R3, 0x61 ;  /* 0x0000006148027424 */ /* 0x000fe200078e0203 */
[----:B--2---:R-:W-:-:S03]  /*13c50*/  ISETP.GE.AND P2, PT, R13, 0x1, PT ;  /* 0x000000010d00780c */ /* 0x004fc60003f46270 */
[----:B------:R-:W0:Y:S01]  /*13c60*/  SHFL.IDX PT, R5, R4, RZ, 0x1c1f ;  /* 0x001c1fff04057589 */ /* 0x000e2200000e0000 */
[----:B------:R-:W-:Y:S01]  /*13c70*/  IADD3 R3, R197, R2, -R201 ;  /* 0x00000002c5037210 */ /* 0x000fe20007ffe8c9 */
[----:B------:R-:W-:-:S04]  /*13c80*/  VIADD R74, R2, 0xffffffff ;  /* 0xffffffff024a7836 */ /* 0x000fc80000000000 */
[----:B------:R-:W-:Y:S02]  /*13c90*/  IMAD.IADD R3, R3, 0x1, -R196 ;  /* 0x0000000103037824 */ /* 0x000fe400078e0ac4 */
[----:B------:R-:W-:Y:S02]  /*13ca0*/  IMAD.IADD R76, R74, 0x1, -R201 ;  /* 0x000000014a4c7824 */ /* 0x000fe400078e0ac9 */
[C---:B------:R-:W-:Y:S01]  /*13cb0*/  IMAD.IADD R75, R3.reuse, 0x1, R12 ;  /* 0x00000001034b7824 */ /* 0x040fe200078e020c */
[----:B------:R-:W-:Y:S01]  /*13cc0*/  @P2 LOP3.LUT R18, R18, 0x100000, RZ, 0xfc, !PT ;  /* 0x0010000012122812 */ /* 0x000fe200078efcff */
[----:B------:R-:W-:-:S04]  /*13cd0*/  IMAD.IADD R20, R3, 0x1, R6 ;  /* 0x0000000103147824 */ /* 0x000fc800078e0206 */
        /* <DEDUP_REMOVED lines=18> */
[----:B------:R-:W-:Y:S06]  /*13e00*/  @!P2 BRA `(.L_x_1661) ;  /* 0x00000000004ca947 */ /* 0x000fec0003800000 */
[----:B------:R-:W-:Y:S01]  /*13e10*/  IADD3 R5, -R196, R197, R5 ;  /* 0x000000c5c4057210 */ /* 0x000fe20007ffe105 */
[----:B------:R-:W-:Y:S03]  /*13e20*/  BSSY B0, `(.L_x_1662) ;  /* 0x000000e000007945 */ /* 0x000fe60003800000 */
[----:B------:R-:W-:-:S13]  /*13e30*/  ISETP.GT.AND P2, PT, R5, -0x1, PT ;  /* 0xffffffff0500780c */ /* 0x000fda0003f44270 */
        /* <DEDUP_REMOVED lines=8> */
.L_x_1663:
[----:B------:R-:W-:-:S13]  /*13ec0*/  ISETP.NE.AND P2, PT, R13, 0x1, PT ;  /* 0x000000010d00780c */ /* 0x000fda0003f45270 */
[----:B------:R-:W0:Y:S02]  /*13ed0*/  @P2 LDC.64 R2, c[0x0][0x9e8] ;  /* 0x00027a00ff022b82 */ /* 0x000e240000000a00 */
[----:B0-----:R-:W-:-:S05]  /*13ee0*/  @P2 IMAD.HI.U32 R2, R5, R2, RZ ;  /* 0x0000000205022227 */ /* 0x001fca00078e00ff */
[----:B------:R-:W-:-:S07]  /*13ef0*/  @P2 SHF.R.U32.HI R5, RZ, R3, R2 ;  /* 0x00000003ff052219 */ /* 0x000fce0000011602 */
.L_x_1664:
[----:B------:R-:W-:Y:S05]  /*13f00*/  BSYNC B0 ;  /* 0x0000000000007941 */ /* 0x000fea0003800000 */
.L_x_1662:
[----:B------:R-:W-:-:S05]  /*13f10*/  IMAD R5, R5, R13, R76 ;  /* 0x0000000d05057224 */ /* 0x000fca00078e024c */
[----:B------:R-:W-:Y:S02]  /*13f20*/  VIMNMX R6, R6, R5, !PT ;  /* 0x0000000506067248 */ /* 0x000fe40007fe0100 */
[----:B------:R-:W-:-:S07]  /*13f30*/  VIADDMNMX R0, R5, R13, R0, PT ;  /* 0x0000000d05007246 */ /* 0x000fce0003800100 */
.L_x_1661:
        /* <DEDUP_REMOVED lines=8> */
[----:B------:R-:W-:-:S04]  /*13fc0*/  ISETP.GT.AND P3, PT, R6, 0x8, !P6 ;  /* 0x000000080600780c */ /* 0x000fc80007764270 */
[----:B------:R-:W-:-:S04]  /*13fd0*/  ISETP.LT.OR P3, PT, R0, 0x9, P3 ;  /* 0x000000090000780c */ /* 0x000fc80001f61670 */
[----:B------:R-:W-:Y:S02]  /*13fe0*/  FSEL R97, R28, -INF , !P3 ;  /* 0xff8000001c617808 */ /* 0x000fe40005800000 */
[----:B------:R-:W-:Y:S02]  /*13ff0*/  ISETP.GT.AND P3, PT, R6, 0x9, !P4 ;  /* 0x000000090600780c */ /* 0x000fe40006764270 */
[----:B------:R-:W-:Y:S02]  /*14000*/  ISETP.GE.AND P4, PT, R74, 0x11, PT ;  /* 0x000000114a00780c */ /* 0x000fe40003f86270 */
[----:B------:R-:W-:Y:S02]  /*14010*/  ISETP.LT.OR P3, PT, R0, 0xa, P3 ;  /* 0x0000000a0000780c */ /* 0x000fe40001f61670 */
[----:B------:R-:W-:Y:S02]  /*14020*/  P2R R78, PR, RZ, 0x10 ;  /* 0x00000010ff4e7803 */ /* 0x000fe40000000000 */
[----:B------:R-:W-:-:S02]  /*14030*/  FSEL R95, R29, -INF , !P3 ;  /* 0xff8000001d5f7808 */ /* 0x000fc40005800000 */
[----:B------:R-:W-:Y:S02]  /*14040*/  ISETP.GT.AND P3, PT, R6, 0x10, !P4 ;  /* 0x000000100600780c */ /* 0x000fe40006764270 */
[----:B------:R-:W-:Y:S02]  /*14050*/  ISETP.GE.AND P4, PT, R74, 0x12, PT ;  /* 0x000000124a00780c */ /* 0x000fe40003f86270 */
[----:B------:R-:W-:Y:S02]  /*14060*/  ISETP.LT.OR P3, PT, R0, 0x11, P3 ;  /* 0x000000110000780c */ /* 0x000fe40001f61670 */
[----:B------:R-:W-:Y:S02]  /*14070*/  P2R R79, PR, RZ, 0x10 ;  /* 0x00000010ff4f7803 */ /* 0x000fe40000000000 */
[----:B------:R-:W-:Y:S02]  /*14080*/  FSEL R91, R32, -INF , !P3 ;  /* 0xff800000205b7808 */ /* 0x000fe40005800000 */
[----:B------:R-:W-:-:S02]  /*14090*/  ISETP.GT.AND P3, PT, R6, 0x11, !P4 ;  /* 0x000000110600780c */ /* 0x000fc40006764270 */
[----:B------:R-:W-:Y:S02]  /*140a0*/  ISETP.GE.AND P4, PT, R74, 0x19, PT ;  /* 0x000000194a00780c */ /* 0x000fe40003f86270 */
[----:B------:R-:W-:Y:S02]  /*140b0*/  ISETP.LT.OR P3, PT, R0, 0x12, P3 ;  /* 0x000000120000780c */ /* 0x000fe40001f61670 */
[----:B------:R-:W-:Y:S02]  /*140c0*/  P2R R80, PR, RZ, 0x10 ;  /* 0x00000010ff507803 */ /* 0x000fe40000000000 */
[----:B------:R-:W-:Y:S02]  /*140d0*/  FSEL R73, R33, -INF , !P3 ;  /* 0xff80000021497808 */ /* 0x000fe40005800000 */
[----:B------:R-:W-:Y:S02]  /*140e0*/  ISETP.GT.AND P3, PT, R6, 0x18, !P4 ;  /* 0x000000180600780c */ /* 0x000fe40006764270 */
[----:B------:R-:W-:-:S02]  /*140f0*/  ISETP.GE.AND P4, PT, R74, 0x1a, PT ;  /* 0x0000001a4a00780c */ /* 0x000fc40003f86270 */
[----:B------:R-:W-:-:S04]  /*14100*/  ISETP.LT.OR P3, PT, R0, 0x19, P3 ;  /* 0x000000190000780c */ /* 0x000fc80001f61670 */
        /* <DEDUP_REMOVED lines=73> */
[----:B------:R-:W-:-:S04]  /*145a0*/  ISETP.LT.OR P3, PT, R0, 0x52, P3 ;  /* 0x000000520000780c */ /* 0x000fc80001f61670 */
[----:B------:R-:W-:Y:S02]  /*145b0*/  FSEL R65, R65, -INF , !P3 ;  /* 0xff80000041417808 */ /* 0x000fe40005800000 */
[----:B------:R-:W-:-:S04]  /*145c0*/  ISETP.GE.AND P3, PT, R74, 0x59, PT ;  /* 0x000000594a00780c */ /* 0x000fc80003f66270 */
[----:B------:R-:W-:-:S04]  /*145d0*/  ISETP.GT.AND P4, PT, R6, 0x58, !P3 ;  /* 0x000000580600780c */ /* 0x000fc80005f84270 */
[----:B------:R-:W-:-:S04]  /*145e0*/  ISETP.LT.OR P4, PT, R0, 0x59, P4 ;  /* 0x000000590000780c */ /* 0x000fc80002781670 */
[----:B------:R-:W-:Y:S02]  /*145f0*/  FSEL R5, R68, -INF , !P4 ;  /* 0xff80000044057808 */ /* 0x000fe40006000000 */
[----:B------:R-:W-:-:S04]  /*14600*/  ISETP.GE.AND P4, PT, R74, 0x1, PT ;  /* 0x000000014a00780c */ /* 0x000fc80003f86270 */
[----:B------:R-:W-:-:S04]  /*14610*/  ISETP.GT.AND P5, PT, R6, RZ, !P4 ;  /* 0x000000ff0600720c */ /* 0x000fc800067a4270 */
[----:B------:R-:W-:-:S04]  /*14620*/  ISETP.LT.OR P5, PT, R0, 0x1, P5 ;  /* 0x000000010000780c */ /* 0x000fc80002fa1670 */
[----:B------:R-:W-:Y:S02]  /*14630*/  FSEL R24, R24, -INF , !P5 ;  /* 0xff80000018187808 */ /* 0x000fe40006800000 */
[----:B------:R-:W-:-:S04]  /*14640*/  ISETP.GE.AND P5, PT, R74, 0x5a, PT ;  /* 0x0000005a4a00780c */ /* 0x000fc80003fa6270 */
[----:B------:R-:W-:Y:S02]  /*14650*/  P2R R32, PR, RZ, 0x20 ;  /* 0x00000020ff207803 */ /* 0x000fe40000000000 */
[----:B------:R-:W-:Y:S02]  /*14660*/  ISETP.GT.AND P5, PT, R6, 0x59, !P5 ;  /* 0x000000590600780c */ /* 0x000fe40006fa4270 */
[----:B0-----:R-:W-:Y:S01]  /*14670*/  VIADDMNMX R6, R3, R75, R14, PT ;  /* 0x0000004b03067246 */ /* 0x001fe2000380010e */
[----:B------:R-:W-:Y:S01]  /*14680*/  IMAD.IADD R14, R20, 0x1, R3 ;  /* 0x00000001140e7824 */ /* 0x000fe200078e0203 */
[----:B------:R-:W-:-:S04]  /*14690*/  ISETP.LT.OR P5, PT, R0, 0x5a, P5 ;  /* 0x0000005a0000780c */ /* 0x000fc80002fa1670 */
[----:B------:R-:W-:Y:S02]  /*146a0*/  FSEL R69, R69, -INF , !P5 ;  /* 0xff80000045457808 */ /* 0x000fe40006800000 */
[----:B------:R-:W-:-:S13]  /*146b0*/  ISETP.GE.AND P5, PT, R13, 0x1, PT ;  /* 0x000000010d00780c */ /* 0x000fda0003fa6270 */
[----:B------:R-:W-:Y:S05]  /*146c0*/  @!P5 BRA `(.L_x_1665) ;  /* 0x00000000004cd947 */ /* 0x000fea0003800000 */
        /* <DEDUP_REMOVED lines=11> */
.L_x_1667:
[----:B------:R-:W-:-:S13]  /*14780*/  ISETP.NE.AND P5, PT, R13, 0x1, PT ;  /* 0x000000010d00780c */ /* 0x000fda0003fa5270 */
[----:B------:R-:W0:Y:S02]  /*14790*/  @P5 LDC.64 R2, c[0x0][0x9e8] ;  /* 0x00027a00ff025b82 */ /* 0x000e240000000a00 */
[----:B0-----:R-:W-:-:S05]  /*147a0*/  @P5 IMAD.HI.U32 R2, R0, R2, RZ ;  /* 0x0000000200025227 */ /* 0x001fca00078e00ff */
[----:B------:R-:W-:-:S07]  /*147b0*/  @P5 SHF.R.U32.HI R0, RZ, R3, R2 ;  /* 0x00000003ff005219 */ /* 0x000fce0000011602 */
.L_x_1668:
[----:B------:R-:W-:Y:S05]  /*147c0*/  BSYNC B0 ;  /* 0x0000000000007941 */ /* 0x000fea0003800000 */
.L_x_1666:
[----:B------:R-:W-:-:S05]  /*147d0*/  IMAD R3, R0, R13, R76 ;  /* 0x0000000d00037224 */ /* 0x000fca00078e024c */
[----:B------:R-:W-:Y:S02]  /*147e0*/  VIMNMX R14, R14, R3, !PT ;  /* 0x000000030e0e7248 */ /* 0x000fe40007fe0100 */
[----:B------:R-:W-:-:S07]  /*147f0*/  VIADDMNMX R6, R3, R13, R6, PT ;  /* 0x0000000d03067246 */ /* 0x000fce0003800106 */
.L_x_1665:
[----:B------:R-:W-:Y:S01]  /*14800*/  ISETP.GT.AND P2, PT, R14, 0x1, !P2 ;  /* 0x000000010e00780c */ /* 0x000fe20005744270 */
[----:B------:R-:W-:Y:S01]  /*14810*/  ULDC UR4, c[0x0][0x988] ;  /* 0x0002620000047ab9 */ /* 0x000fe20000000800 */
[----:B------:R-:W-:Y:S02]  /*14820*/  FMNMX.FTZ R0, R24, R99, !PT ;  /* 0x0000006318007209 */ /* 0x000fe40007810000 */
[----:B------:R-:W-:Y:S02]  /*14830*/  ISETP.LT.OR P2, PT, R6, 0x2, P2 ;  /* 0x000000020600780c */ /* 0x000fe40001741670 */
[----:B------:R-:W-:Y:S02]  /*14840*/  FMNMX.FTZ R0, R97, R0, !PT ;  /* 0x0000000061007209 */ /* 0x000fe40007810000 */
[----:B------:R-:W-:Y:S02]  /*14850*/  FSEL R87, R27, -INF , !P2 ;  /* 0xff8000001b577808 */ /* 0x000fe40005000000 */
[----:B------:R-:W-:-:S02]  /*14860*/  ISETP.NE.AND P2, PT, R77, RZ, PT ;  /* 0x000000ff4d00720c */ /* 0x000fc40003f45270 */
[C---:B------:R-:W-:Y:S02]  /*14870*/  ISETP.GT.AND P6, PT, R14.reuse, 0x8, !P6 ;  /* 0x000000080e00780c */ /* 0x040fe400077c4270 */
[----:B------:R-:W-:Y:S02]  /*14880*/  ISETP.GT.AND P2, PT, R14, 0x9, !P2 ;  /* 0x000000090e00780c */ /* 0x000fe40005744270 */
[----:B------:R-:W-:Y:S02]  /*14890*/  FMNMX.FTZ R0, R95, R0, !PT ;  /* 0x000000005f007209 */ /* 0x000fe40007810000 */
[C---:B------:R-:W-:Y:S02]  /*148a0*/  ISETP.LT.OR P2, PT, R6.reuse, 0xa, P2 ;  /* 0x0000000a0600780c */ /* 0x040fe40001741670 */
[----:B------:R-:W-:Y:S02]  /*148b0*/  ISETP.LT.OR P6, PT, R6, 0x9, P6 ;  /* 0x000000090600780c */ /* 0x000fe400037c1670 */
[----:B------:R-:W-:-:S02]  /*148c0*/  FSEL R85, R31, -INF , !P2 ;  /* 0xff8000001f557808 */ /* 0x000fc40005000000 */
[----:B------:R-:W-:Y:S02]  /*148d0*/  ISETP.NE.AND P2, PT, R78, RZ, PT ;  /* 0x000000ff4e00720c */ /* 0x000fe40003f45270 */
[----:B------:R-:W-:Y:S02]  /*148e0*/  FMNMX.FTZ R0, R91, R0, !PT ;  /* 0x000000005b007209 */ /* 0x000fe40007810000 */
[----:B------:R-:W-:Y:S02]  /*148f0*/  ISETP.GT.AND P2, PT, R14, 0x10, !P2 ;  /* 0x000000100e00780c */ /* 0x000fe40005744270 */
[----:B------:R-:W-:Y:S02]  /*14900*/  FSEL R27, R30, -INF , !P6 ;  /* 0xff8000001e1b7808 */ /* 0x000fe40007000000 */
[----:B------:R-:W-:Y:S02]  /*14910*/  ISETP.LT.OR P2, PT, R6, 0x11, P2 ;  /* 0x000000110600780c */ /* 0x000fe40001741670 */
[----:B------:R-:W-:-:S02]  /*14920*/  ISETP.NE.AND P6, PT, R36, RZ, PT ;  /* 0x000000ff2400720c */ /* 0x000fc40003fc5270 */
[----:B------:R-:W-:Y:S02]  /*14930*/  FSEL R31, R34, -INF , !P2 ;  /* 0xff800000221f7808 */ /* 0x000fe40005000000 */
[----:B------:R-:W-:Y:S02]  /*14940*/  ISETP.NE.AND P2, PT, R79, RZ, PT ;  /* 0x000000ff4f00720c */ /* 0x000fe40003f45270 */
[----:B------:R-:W-:Y:S02]  /*14950*/  FMNMX.FTZ R0, R73, R0, !PT ;  /* 0x0000000049007209 */ /* 0x000fe40007810000 */
[----:B------:R-:W-:Y:S02]  /*14960*/  ISETP.GT.AND P2, PT, R14, 0x11, !P2 ;  /* 0x000000110e00780c */ /* 0x000fe40005744270 */
[----:B------:R-:W-:Y:S02]  /*14970*/  FMNMX.FTZ R0, R33, R0, !PT ;  /* 0x0000000021007209 */ /* 0x000fe40007810000 */
[----:B------:R-:W-:-:S02]  /*14980*/  ISETP.LT.OR P2, PT, R6, 0x12, P2 ;  /* 0x000000120600780c */ /* 0x000fc40001741670 */
[----:B------:R-:W-:Y:S02]  /*14990*/  ISETP.NE.AND P5, PT, R81, RZ, PT ;  /* 0x000000ff5100720c */ /* 0x000fe40003fa5270 */
        /* <DEDUP_REMOVED lines=18> */
[----:B------:R-:W-:Y:S01]  /*14ac0*/  ISETP.NE.AND P2, PT, R40, RZ, PT ;  /* 0x000000ff2800720c */ /* 0x000fe20003f45270 */
[----:B------:R-:W-:Y:S01]  /*14ad0*/  IMAD.MOV.U32 R40, RZ, RZ, R213 ;  /* 0x000000ffff287224 */ /* 0x000fe200078e00d5 */
        /* <DEDUP_REMOVED lines=21> */
[----:B------:R-:W-:Y:S01]  /*14c30*/  FMNMX.FTZ R2, R69, R0, !PT ;  /* 0x0000000045027209 */ /* 0x000fe20007810000 */
[----:B------:R-:W-:Y:S01]  /*14c40*/  IMAD.U32 R0, RZ, RZ, UR4 ;  /* 0x00000004ff007e24 */ /* 0x000fe2000f8e00ff */
[----:B------:R-:W-:-:S02]  /*14c50*/  ISETP.GT.AND P2, PT, R14, 0x30, !P2 ;  /* 0x000000300e00780c */ /* 0x000fc40005744270 */
[----:B------:R-:W-:Y:S01]  /*14c60*/  ISETP.GT.AND P4, PT, R14, RZ, !P4 ;  /* 0x000000ff0e00720c */ /* 0x000fe20006784270 */
[----:B------:R-:W0:Y:S01]  /*14c70*/  SHFL.BFLY PT, R3, R2, 0x2, 0x1f ;  /* 0x0c401f0002037f89 */ /* 0x000e2200000e0000 */
[C---:B------:R-:W-:Y:S02]  /*14c80*/  ISETP.LT.OR P2, PT, R6.reuse, 0x31, P2 ;  /* 0x000000310600780c */ /* 0x040fe40001741670 */
[----:B------:R-:W-:Y:S02]  /*14c90*/  ISETP.LT.OR P4, PT, R6, 0x1, P4 ;  /* 0x000000010600780c */ /* 0x000fe40002781670 */
[----:B------:R-:W-:Y:S02]  /*14ca0*/  FSEL R43, R50, -INF , !P2 ;  /* 0xff800000322b7808 */ /* 0x000fe40005000000 */
[----:B------:R-:W-:Y:S02]  /*14cb0*/  ISETP.NE.AND P2, PT, R48, RZ, PT ;  /* 0x000000ff3000720c */ /* 0x000fe40003f45270 */
[----:B------:R-:W-:-:S02]  /*14cc0*/  FSEL R26, R26, -INF , !P4 ;  /* 0xff8000001a1a7808 */ /* 0x000fc40006000000 */
[----:B------:R-:W-:Y:S02]  /*14cd0*/  ISETP.GT.AND P2, PT, R14, 0x31, !P2 ;  /* 0x000000310e00780c */ /* 0x000fe40005744270 */
[----:B------:R-:W-:Y:S02]  /*14ce0*/  ISETP.NE.AND P6, PT, R89, RZ, PT ;  /* 0x000000ff5900720c */ /* 0x000fe40003fc5270 */
[----:B------:R-:W-:Y:S02]  /*14cf0*/  ISETP.LT.OR P2, PT, R6, 0x32, P2 ;  /* 0x000000320600780c */ /* 0x000fe40001741670 */
[----:B------:R-:W-:Y:S02]  /*14d00*/  ISETP.NE.AND P5, PT, R60, RZ, PT ;  /* 0x000000ff3c00720c */ /* 0x000fe40003fa5270 */
[----:B------:R-:W-:Y:S02]  /*14d10*/  FSEL R51, R51, -INF , !P2 ;  /* 0xff80000033337808 */ /* 0x000fe40005000000 */
[----:B------:R-:W-:-:S02]  /*14d20*/  ISETP.NE.AND P2, PT, R86, RZ, PT ;  /* 0x000000ff5600720c */ /* 0x000fc40003f45270 */
[C---:B------:R-:W-:Y:S02]  /*14d30*/  ISETP.GT.AND P3, PT, R14.reuse, 0x58, !P3 ;  /* 0x000000580e00780c */ /* 0x040fe40005f64270 */
[----:B------:R-:W-:Y:S02]  /*14d40*/  ISETP.GT.AND P2, PT, R14, 0x38, !P2 ;  /* 0x000000380e00780c */ /* 0x000fe40005744270 */
[----:B0-----:R-:W-:Y:S02]  /*14d50*/  FMNMX.FTZ R3, R2, R3, !PT ;  /* 0x0000000302037209 */ /* 0x001fe40007810000 */
[----:B------:R-:W-:Y:S02]  /*14d60*/  ISETP.LT.OR P2, PT, R6, 0x39, P2 ;  /* 0x000000390600780c */ /* 0x000fe40001741670 */
[----:B------:R-:W-:Y:S01]  /*14d70*/  FMNMX.FTZ R2, R26, R87, !PT ;  /* 0x000000571a027209 */ /* 0x000fe20007810000 */
[----:B------:R-:W0:Y:S01]  /*14d80*/  SHFL.BFLY PT, R4, R3, 0x1, 0x1f ;  /* 0x0c201f0003047f89 */ /* 0x000e2200000e0000 */
        /* <DEDUP_REMOVED lines=28> */
[----:B0-----:R-:W-:Y:S02]  /*14f50*/  FMNMX.FTZ R4, R3, R4, !PT ;  /* 0x0000000403047209 */ /* 0x001fe40007810000 */
[----:B------:R-:W-:Y:S02]  /*14f60*/  FMNMX.FTZ R2, R51, R2, !PT ;  /* 0x0000000233027209 */ /* 0x000fe40007810000 */
[----:B------:R-:W-:Y:S01]  /*14f70*/  ISETP.LT.OR P2, PT, R6, 0x4a, P2 ;  /* 0x0000004a0600780c */ /* 0x000fe20001741670 */
[----:B------:R-:W-:Y:S01]  /*14f80*/  FMUL.FTZ R20, R4, R0 ;  /* 0x0000000004147220 */ /* 0x000fe20000410000 */
[----:B------:R-:W-:-:S02]  /*14f90*/  FMNMX.FTZ R2, R47, R2, !PT ;  /* 0x000000022f027209 */ /* 0x000fc40007810000 */
[----:B------:R-:W-:Y:S02]  /*14fa0*/  FSEL R63, R63, -INF , !P2 ;  /* 0xff8000003f3f7808 */ /* 0x000fe40005000000 */
[----:B------:R-:W-:Y:S02]  /*14fb0*/  FSETP.NEU.FTZ.AND P2, PT, R4, -INF , PT ;  /* 0xff8000000400780b */ /* 0x000fe40003f5d000 */
[----:B------:R-:W-:Y:S02]  /*14fc0*/  ISETP.NE.AND P5, PT, R90, RZ, PT ;  /* 0x000000ff5a00720c */ /* 0x000fe40003fa5270 */
[----:B------:R-:W-:Y:S02]  /*14fd0*/  FMNMX.FTZ R2, R55, R2, !PT ;  /* 0x0000000237027209 */ /* 0x000fe40007810000 */
[----:B------:R-:W-:Y:S02]  /*14fe0*/  FSEL R20, R20, RZ, P2 ;  /* 0x000000ff14147208 */ /* 0x000fe40001000000 */
[----:B------:R-:W-:-:S02]  /*14ff0*/  ISETP.GT.AND P2, PT, R14, 0x50, !P5 ;  /* 0x000000500e00780c */ /* 0x000fc40006f44270 */
[----:B------:R-:W-:Y:S01]  /*15000*/  FMNMX.FTZ R2, R89, R2, !PT ;  /* 0x0000000259027209 */ /* 0x000fe20007810000 */
[-CC-:B------:R-:W-:Y:S01]  /*15010*/  FFMA.FTZ R186, R33, R0.reuse, -R20.reuse ;  /* 0x0000000021ba7223 */ /* 0x180fe20000010814 */
[----:B------:R-:W-:Y:S01]  /*15020*/  ISETP.LT.OR P2, PT, R6, 0x51, P2 ;  /* 0x000000510600780c */ /* 0x000fe20001741670 */
[-CC-:B------:R-:W-:Y:S01]  /*15030*/  FFMA.FTZ R33, R37, R0.reuse, -R20.reuse ;  /* 0x0000000025217223 */ /* 0x180fe20000010814 */
[----:B------:R-:W-:Y:S01]  /*15040*/  ISETP.NE.AND P6, PT, R28, RZ, PT ;  /* 0x000000ff1c00720c */ /* 0x000fe20003fc5270 */
[--C-:B------:R-:W-:Y:S01]  /*15050*/  FFMA.FTZ R188, R24, R0, -R20.reuse ;  /* 0x0000000018bc7223 */ /* 0x100fe20000010814 */
[----:B------:R-:W-:Y:S01]  /*15060*/  FMNMX.FTZ R2, R59, R2, !PT ;  /* 0x000000023b027209 */ /* 0x000fe20007810000 */
[-CC-:B------:R-:W-:Y:S01]  /*15070*/  FFMA.FTZ R99, R99, R0.reuse, -R20.reuse ;  /* 0x0000000063637223 */ /* 0x180fe20000010814 */
[----:B------:R-:W-:Y:S01]  /*15080*/  FSEL R101, R66, -INF , !P2 ;  /* 0xff80000042657808 */ /* 0x000fe20005000000 */
[--C-:B------:R-:W-:Y:S01]  /*15090*/  FFMA.FTZ R190, R97, R0, -R20.reuse ;  /* 0x0000000061be7223 */ /* 0x100fe20000010814 */
[----:B------:R-:W-:Y:S01]  /*150a0*/  ISETP.GT.AND P2, PT, R14, 0x51, !P6 ;  /* 0x000000510e00780c */ /* 0x000fe20007744270 */
[----:B------:R-:W-:Y:S01]  /*150b0*/  MUFU.EX2 R188, R188 ;  /* 0x000000bc00bc7308 */ /* 0x000fe20000000800 */
[----:B------:R-:W-:Y:S01]  /*150c0*/  FMNMX.FTZ R2, R93, R2, !PT ;  /* 0x000000025d027209 */ /* 0x000fe20007810000 */
[-CC-:B------:R-:W-:Y:S01]  /*150d0*/  FFMA.FTZ R95, R95, R0.reuse, -R20.reuse ;  /* 0x000000005f5f7223 */ /* 0x180fe20000010814 */
[----:B------:R-:W-:Y:S01]  /*150e0*/  ISETP.NE.AND P5, PT, R32, RZ, PT ;  /* 0x000000ff2000720c */ /* 0x000fe20003fa5270 */
[-CC-:B------:R-:W-:Y:S01]  /*150f0*/  FFMA.FTZ R184, R91, R0.reuse, -R20.reuse ;  /* 0x000000005bb87223 */ /* 0x180fe20000010814 */
[----:B------:R-:W-:Y:S01]  /*15100*/  ISETP.LT.OR P2, PT, R6, 0x52, P2 ;  /* 0x000000520600780c */ /* 0x000fe20001741670 */
[--C-:B------:R-:W-:Y:S01]  /*15110*/  FFMA.FTZ R73, R73, R0, -R20.reuse ;  /* 0x0000000049497223 */ /* 0x100fe20000010814 */
[----:B------:R-:W-:Y:S01]  /*15120*/  FMNMX.FTZ R2, R63, R2, !PT ;  /* 0x000000023f027209 */ /* 0x000fe20007810000 */
[----:B------:R-:W0:Y:S01]  /*15130*/  MUFU.EX2 R99, R99 ;  /* 0x0000006300637308 */ /* 0x000e220000000800 */
[----:B------:R-:W-:Y:S01]  /*15140*/  ISETP.GT.AND P4, PT, R14, 0x59, !P5 ;  /* 0x000000590e00780c */ /* 0x000fe20006f84270 */
[-CC-:B------:R-:W-:Y:S01]  /*15150*/  FFMA.FTZ R180, R29, R0.reuse, -R20.reuse ;  /* 0x000000001db47223 */ /* 0x180fe20000010814 */
[C---:B------:R-:W-:Y:S01]  /*15160*/  ISETP.LT.OR P3, PT, R6.reuse, 0x59, P3 ;  /* 0x000000590600780c */ /* 0x040fe20001f61670 */
[-CC-:B------:R-:W-:Y:S01]  /*15170*/  FFMA.FTZ R182, R7, R0.reuse, -R20.reuse ;  /* 0x0000000007b67223 */ /* 0x180fe20000010814 */
[----:B------:R-:W-:Y:S01]  /*15180*/  FSEL R67, R67, -INF , !P2 ;  /* 0xff80000043437808 */ /* 0x000fe20005000000 */
[--C-:B------:R-:W-:Y:S01]  /*15190*/  FFMA.FTZ R176, R21, R0, -R20.reuse ;  /* 0x0000000015b07223 */ /* 0x100fe20000010814 */
[----:B------:R-:W-:Y:S01]  /*151a0*/  FMNMX.FTZ R2, R101, R2, !PT ;  /* 0x0000000265027209 */ /* 0x000fe20007810000 */
[----:B------:R-:W1:Y:S01]  /*151b0*/  MUFU.EX2 R190, R190 ;  /* 0x000000be00be7308 */ /* 0x000e620000000800 */
[----:B------:R-:W-:Y:S01]  /*151c0*/  ISETP.LT.OR P4, PT, R6, 0x5a, P4 ;  /* 0x0000005a0600780c */ /* 0x000fe20002781670 */
[-CC-:B------:R-:W-:Y:S01]  /*151d0*/  FFMA.FTZ R178, R9, R0.reuse, -R20.reuse ;  /* 0x0000000009b27223 */ /* 0x180fe20000010814 */
[----:B------:R-:W-:Y:S01]  /*151e0*/  FSEL R37, R70, -INF , !P3 ;  /* 0xff80000046257808 */ /* 0x000fe20005800000 */
[--C-:B------:R-:W-:Y:S01]  /*151f0*/  FFMA.FTZ R172, R15, R0, -R20.reuse ;  /* 0x000000000fac7223 */ /* 0x100fe20000010814 */
[----:B------:R-:W-:Y:S01]  /*15200*/  FMNMX.FTZ R2, R67, R2, !PT ;  /* 0x0000000243027209 */ /* 0x000fe20007810000 */
[--C-:B------:R-:W-:Y:S01]  /*15210*/  FFMA.FTZ R174, R25, R0, -R20.reuse ;  /* 0x0000000019ae7223 */ /* 0x100fe20000010814 */
[----:B------:R-:W-:Y:S01]  /*15220*/  FSEL R71, R71, -INF , !P4 ;  /* 0xff80000047477808 */ /* 0x000fe20006000000 */
[----:B------:R-:W2:Y:S01]  /*15230*/  MUFU.EX2 R95, R95 ;  /* 0x0000005f005f7308 */ /* 0x000ea20000000800 */
[----:B------:R-:W-:Y:S01]  /*15240*/  FMNMX.FTZ R2, R37, R2, !PT ;  /* 0x0000000225027209 */ /* 0x000fe20007810000 */
[-CC-:B------:R-:W-:Y:S01]  /*15250*/  FFMA.FTZ R168, R11, R0.reuse, -R20.reuse ;  /* 0x000000000ba87223 */ /* 0x180fe20000010814 */
[----:B------:R-:W-:Y:S01]  /*15260*/  ISETP.NE.AND P5, PT, R92, 0x1, PT ;  /* 0x000000015c00780c */ /* 0x000fe20003fa5270 */
[--C-:B------:R-:W-:Y:S01]  /*15270*/  FFMA.FTZ R170, R5, R0, -R20.reuse ;  /* 0x0000000005aa7223 */ /* 0x100fe20000010814 */
[----:B------:R-:W-:Y:S01]  /*15280*/  FMNMX.FTZ R2, R71, R2, !PT ;  /* 0x0000000247027209 */ /* 0x000fe20007810000 */
[-CC-:B------:R-:W-:Y:S01]  /*15290*/  FFMA.FTZ R29, R41, R0.reuse, -R20.reuse ;  /* 0x00000000291d7223 */ /* 0x180fe20000010814 */
[-CC-:B------:R-:W-:Y:S01]  /*152a0*/  FFMA.FTZ R7, R45, R0.reuse, -R20.reuse ;  /* 0x000000002d077223 */ /* 0x180fe20000010814 */
[----:B------:R-:W3:Y:S01]  /*152b0*/  MUFU.EX2 R184, R184 ;  /* 0x000000b800b87308 */ /* 0x000ee20000000800 */
[-CC-:B------:R-:W-:Y:S01]  /*152c0*/  FFMA.FTZ R21, R49, R0.reuse, -R20.reuse ;  /* 0x0000000031157223 */ /* 0x180fe20000010814 */
[----:B------:R-:W4:Y:S01]  /*152d0*/  SHFL.BFLY PT, R3, R2, 0x2, 0x1f ;  /* 0x0c401f0002037f89 */ /* 0x000f2200000e0000 */
[-CC-:B------:R-:W-:Y:S01]  /*152e0*/  FFMA.FTZ R9, R53, R0.reuse, -R20.reuse ;  /* 0x0000000035097223 */ /* 0x180fe20000010814 */
[-CC-:B------:R-:W-:Y:S01]  /*152f0*/  FFMA.FTZ R15, R57, R0.reuse, -R20.reuse ;  /* 0x00000000390f7223 */ /* 0x180fe20000010814 */
[-CC-:B------:R-:W-:Y:S01]  /*15300*/  FFMA.FTZ R25, R61, R0.reuse, -R20.reuse ;  /* 0x000000003d197223 */ /* 0x180fe20000010814 */
[-CC-:B------:R-:W-:Y:S01]  /*15310*/  FFMA.FTZ R11, R65, R0.reuse, -R20.reuse ;  /* 0x00000000410b7223 */ /* 0x180fe20000010814 */
[----:B------:R-:W-:Y:S01]  /*15320*/  FFMA.FTZ R5, R69, R0, -R20 ;  /* 0x0000000045057223 */ /* 0x000fe20000010814 */
[----:B------:R-:W3:Y:S01]  /*15330*/  MUFU.EX2 R73, R73 ;  /* 0x0000004900497308 */ /* 0x000ee20000000800 */
[----:B------:R-:W3:Y:S07]  /*15340*/  @P5 LDC R38, c[0x0][0x44c] ;  /* 0x00011300ff265b82 */ /* 0x000eee0000000800 */
[----:B------:R-:W3:Y:S01]  /*15350*/  MUFU.EX2 R186, R186 ;  /* 0x000000ba00ba7308 */ /* 0x000ee20000000800 */
[----:B------:R-:W3:Y:S07]  /*15360*/  @P5 LDC R42, c[0x0][0x450] ;  /* 0x00011400ff2a5b82 */ /* 0x000eee0000000800 */
[----:B------:R-:W3:Y:S01]  /*15370*/  MUFU.EX2 R33, R33 ;  /* 0x0000002100217308 */ /* 0x000ee20000000800 */
[----:B----4-:R-:W-:-:S05]  /*15380*/  FMNMX.FTZ R6, R2, R3, !PT ;  /* 0x0000000302067209 */ /* 0x010fca0007810000 */
[----:B------:R-:W4:Y:S02]  /*15390*/  SHFL.BFLY PT, R3, R6, 0x1, 0x1f ;  /* 0x0c201f0006037f89 */ /* 0x000f2400000e0000 */
[----:B------:R-:W-:Y:S08]  /*153a0*/  MUFU.EX2 R180, R180 ;  /* 0x000000b400b47308 */ /* 0x000ff00000000800 */
[----:B------:R-:W-:Y:S08]  /*153b0*/  MUFU.EX2 R29, R29 ;  /* 0x0000001d001d7308 */ /* 0x000ff00000000800 */
[----:B------:R-:W-:Y:S01]  /*153c0*/  MUFU.EX2 R182, R182 ;  /* 0x000000b600b67308 */ /* 0x000fe20000000800 */
[----:B----4-:R-:W-:-:S07]  /*153d0*/  FMNMX.FTZ R3, R6, R3, !PT ;  /* 0x0000000306037209 */ /* 0x010fce0007810000 */
[----:B------:R-:W-:Y:S01]  /*153e0*/  MUFU.EX2 R7, R7 ;  /* 0x0000000700077308 */ /* 0x000fe20000000800 */
[C---:B------:R-:W-:Y:S01]  /*153f0*/  FSETP.NEU.FTZ.AND P2, PT, R3.reuse, -INF , PT ;  /* 0xff8000000300780b */ /* 0x040fe20003f5d000 */
[----:B------:R-:W-:-:S06]  /*15400*/  FMUL.FTZ R2, R3, R0 ;  /* 0x0000000003027220 */ /* 0x000fcc0000410000 */
[----:B------:R-:W-:Y:S01]  /*15410*/  MUFU.EX2 R176, R176 ;  /* 0x000000b000b07308 */ /* 0x000fe20000000800 */
        /* <DEDUP_REMOVED lines=17> */
[----:B---3--:R-:W-:Y:S01]  /*15530*/  FADD.FTZ R34, R184, R27 ;  /* 0x0000001bb8227221 */ /* 0x008fe20000010000 */
[-CC-:B------:R-:W-:Y:S01]  /*15540*/  FFMA.FTZ R28, R77, R0.reuse, -R6.reuse ;  /* 0x000000004d1c7223 */ /* 0x180fe20000010806 */
[----:B------:R-:W-:Y:S01]  /*15550*/  FFMA.FTZ R177, R43, R0, -R6 ;  /* 0x000000002bb17223 */ /* 0x000fe20000010806 */
[----:B------:R-:W-:-:S04]  /*15560*/  @P5 IMAD.HI.U32 R35, R213, R38, RZ ;  /* 0x00000026d5235227 */ /* 0x000fc800078e00ff */
        /* <DEDUP_REMOVED lines=22> */
[----:B------:R-:W-:-:S02]  /*156d0*/  @P5 SHF.R.U32.HI R40, RZ, R42, R35 ;  /* 0x0000002aff285219 */ /* 0x000fc40000011623 */
[C---:B------:R-:W-:Y:S01]  /*156e0*/  FADD.FTZ R31, R7.reuse, R38 ;  /* 0x00000026071f7221 */ /* 0x040fe20000010000 */
[----:B------:R-:W-:Y:S01]  /*156f0*/  F2FP.BF16.F32.PACK_AB R182, R7, R182 ;  /* 0x000000b607b6723e */ /* 0x000fe200000010ff */
[----:B------:R-:W1:Y:S01]  /*15700*/  MUFU.EX2 R20, R20 ;  /* 0x0000001400147308 */ /* 0x000e620000000800 */
[----:B--2---:R-:W-:Y:S01]  /*15710*/  FADD.FTZ R34, R14, R27 ;  /* 0x0000001b0e227221 */ /* 0x004fe20000010000 */
[----:B------:R-:W-:Y:S01]  /*15720*/  FADD.FTZ R38, R176, R31 ;  /* 0x0000001fb0267221 */ /* 0x000fe20000010000 */
[----:B------:R-:W-:Y:S01]  /*15730*/  IMAD.IADD R151, R151, 0x1, R40 ;  /* 0x0000000197977824 */ /* 0x000fe200078e0228 */
[----:B------:R-:W-:Y:S02]  /*15740*/  ISETP.GE.AND P5, PT, R13, 0x1, PT ;  /* 0x000000010d00780c */ /* 0x000fe40003fa6270 */
[----:B------:R-:W-:Y:S01]  /*15750*/  F2FP.BF16.F32.PACK_AB R189, R2, R189 ;  /* 0x000000bd02bd723e */ /* 0x000fe200000010ff */
[----:B------:R-:W-:Y:S01]  /*15760*/  IMAD.IADD R12, R151, 0x1, R12 ;  /* 0x00000001970c7824 */ /* 0x000fe200078e020c */
[----:B------:R-:W2:Y:S01]  /*15770*/  MUFU.EX2 R187, R187 ;  /* 0x000000bb00bb7308 */ /* 0x000ea20000000800 */
[----:B0-----:R-:W-:Y:S01]  /*15780*/  FADD.FTZ R27, R185, R34 ;  /* 0x00000022b91b7221 */ /* 0x001fe20000010000 */
[----:B------:R-:W-:-:S02]  /*15790*/  F2FP.BF16.F32.PACK_AB R188, R99, R188 ;  /* 0x000000bc63bc723e */ /* 0x000fc400000010ff */
[----:B------:R-:W-:Y:S02]  /*157a0*/  F2FP.BF16.F32.PACK_AB R190, R95, R190 ;  /* 0x000000be5fbe723e */ /* 0x000fe400000010ff */
[----:B------:R-:W-:Y:S02]  /*157b0*/  F2FP.BF16.F32.PACK_AB R184, R73, R184 ;  /* 0x000000b849b8723e */ /* 0x000fe400000010ff */
[----:B------:R-:W0:Y:S01]  /*157c0*/  MUFU.EX2 R24, R24 ;  /* 0x0000001800187308 */ /* 0x000e220000000800 */
[----:B-1----:R-:W-:Y:S01]  /*157d0*/  FADD.FTZ R34, R20, R27 ;  /* 0x0000001b14227221 */ /* 0x002fe20000010000 */
[----:B------:R-:W-:Y:S02]  /*157e0*/  F2FP.BF16.F32.PACK_AB R186, R33, R186 ;  /* 0x000000ba21ba723e */ /* 0x000fe400000010ff */
[----:B------:R-:W-:Y:S02]  /*157f0*/  F2FP.BF16.F32.PACK_AB R180, R29, R180 ;  /* 0x000000b41db4723e */ /* 0x000fe400000010ff */
[----:B------:R-:W-:-:S02]  /*15800*/  F2FP.BF16.F32.PACK_AB R191, R14, R191 ;  /* 0x000000bf0ebf723e */ /* 0x000fc400000010ff */
[----:B------:R-:W1:Y:S01]  /*15810*/  MUFU.EX2 R181, R181 ;  /* 0x000000b500b57308 */ /* 0x000e620000000800 */
[----:B--2---:R-:W-:Y:S01]  /*15820*/  FADD.FTZ R27, R187, R34 ;  /* 0x00000022bb1b7221 */ /* 0x004fe20000010000 */
[----:B------:R-:W-:-:S06]  /*15830*/  F2FP.BF16.F32.PACK_AB R185, R20, R185 ;  /* 0x000000b914b9723e */ /* 0x000fcc00000010ff */
        /* <DEDUP_REMOVED lines=58> */
[----:B------:R-:W-:-:S05]  /*15be0*/  VIADD R7, R72, 0xfffffffe ;  /* 0xfffffffe48077836 */ /* 0x000fca0000000000 */
        /* <DEDUP_REMOVED lines=23> */
.L_x_1671:
[----:B------:R-:W-:-:S13]  /*15d60*/  ISETP.NE.AND P2, PT, R13, 0x1, PT ;  /* 0x000000010d00780c */ /* 0x000fda0003f45270 */
[----:B------:R-:W0:Y:S02]  /*15d70*/  @P2 LDC.64 R14, c[0x0][0x9e8] ;  /* 0x00027a00ff0e2b82 */ /* 0x000e240000000a00 */
[----:B0-----:R-:W-:-:S05]  /*15d80*/  @P2 IMAD.HI.U32 R14, R2, R14, RZ ;  /* 0x0000000e020e2227 */ /* 0x001fca00078e00ff */
[----:B------:R-:W-:-:S07]  /*15d90*/  @P2 SHF.R.U32.HI R2, RZ, R15, R14 ;  /* 0x0000000fff022219 */ /* 0x000fce000001160e */
.L_x_1672:
[----:B------:R-:W-:Y:S05]  /*15da0*/  BSYNC B0 ;  /* 0x0000000000007941 */ /* 0x000fea0003800000 */
.L_x_1670:
[----:B------:R-:W-:-:S05]  /*15db0*/  IMAD R13, R2, R13, R13 ;  /* 0x0000000d020d7224 */ /* 0x000fca00078e020d */
[----:B------:R-:W-:-:S07]  /*15dc0*/  VIMNMX R12, R12, R13, PT ;  /* 0x0000000d0c0c7248 */ /* 0x000fce0003fe0100 */
.L_x_1669:
[----:B------:R-:W-:Y:S01]  /*15dd0*/  IMAD.HI R12, R12, 0x2aaaaaab, RZ ;  /* 0x2aaaaaab0c0c7827 */ /* 0x000fe200078e02ff */
[----:B------:R-:W-:Y:S01]  /*15de0*/  ULDC UR59, c[0x0][0x9e4] ;  /* 0x00027900003b7ab9 */ /* 0x000fe20000000800 */
[----:B------:R-:W-:Y:S01]  /*15df0*/  ULDC UR58, c[0x0][0x9e4] ;  /* 0x00027900003a7ab9 */ /* 0x000fe20000000800 */
[----:B------:R-:W-:Y:S01]  /*15e00*/  BSSY B0, `(.L_x_1673) ;  /* 0x000037c000007945 */ /* 0x000fe20003800000 */
[----:B------:R-:W-:Y:S01]  /*15e10*/  IMAD.MOV.U32 R2, RZ, RZ, 0x3f800000 ;  /* 0x3f800000ff027424 */ /* 0x000fe200078e00ff */
[----:B------:R-:W-:Y:S02]  /*15e20*/  SHF.R.U32.HI R9, RZ, 0x1f, R12 ;  /* 0x0000001fff097819 */ /* 0x000fe4000001160c */
[----:B------:R-:W-:Y:S02]  /*15e30*/  CS2R R118, SRZ ;  /* 0x0000000000767805 */ /* 0x000fe4000001ff00 */
[----:B------:R-:W-:Y:S02]  /*15e40*/  CS2R R116, SRZ ;  /* 0x0000000000747805 */ /* 0x000fe4000001ff00 */
[----:B------:R-:W-:-:S02]  /*15e50*/  CS2R R114, SRZ ;  /* 0x0000000000727805 */ /* 0x000fc4000001ff00 */
[----:B------:R-:W-:Y:S01]  /*15e60*/  LEA.HI.SX32 R11, R12, R9, 0x1c ;  /* 0x000000090c0b7211 */ /* 0x000fe200078fe2ff */
[----:B------:R-:W-:Y:S01]  /*15e70*/  IMAD.MOV.U32 R9, RZ, RZ, 0x3f800000 ;  /* 0x3f800000ff097424 */ /* 0x000fe200078e00ff */
[----:B------:R-:W-:Y:S02]  /*15e80*/  CS2R R112, SRZ ;  /* 0x0000000000707805 */ /* 0x000fe4000001ff00 */
[----:B------:R-:W-:Y:S02]  /*15e90*/  CS2R R110, SRZ ;  /* 0x00000000006e7805 */ /* 0x000fe4000001ff00 */
[----:B------:R-:W-:Y:S02]  /*15ea0*/  VIMNMX R14, R214, R11, !PT ;  /* 0x0000000bd60e7248 */ /* 0x000fe40007fe0100 */
[----:B------:R-:W-:Y:S02]  /*15eb0*/  CS2R R108, SRZ ;  /* 0x00000000006c7805 */ /* 0x000fe4000001ff00 */
[----:B------:R-:W-:-:S02]  /*15ec0*/  CS2R R106, SRZ ;  /* 0x00000000006a7805 */ /* 0x000fc4000001ff00 */
[----:B------:R-:W-:Y:S02]  /*15ed0*/  CS2R R104, SRZ ;  /* 0x0000000000687805 */ /* 0x000fe4000001ff00 */
[----:B------:R-:W-:Y:S02]  /*15ee0*/  ISETP.GE.AND P2, PT, R7, R14, PT ;  /* 0x0000000e0700720c */ /* 0x000fe40003f46270 */
        /* <DEDUP_REMOVED lines=40> */
[----:B------:R-:W-:Y:S06]  /*16170*/  @!P2 BRA `(.L_x_1674) ;  /* 0x000000340010a947 */ /* 0x000fec0003800000 */
[----:B------:R-:W-:Y:S01]  /*16180*/  BSSY B1, `(.L_x_1675) ;  /* 0x000033f000017945 */ /* 0x000fe20003800000 */
[----:B------:R-:W-:Y:S02]  /*16190*/  IMAD.MOV.U32 R2, RZ, RZ, 0x3f800000 ;  /* 0x3f800000ff027424 */ /* 0x000fe400078e00ff */
[----:B------:R-:W-:-:S07]  /*161a0*/  IMAD.MOV.U32 R119, RZ, RZ, RZ ;  /* 0x000000ffff777224 */ /* 0x000fce00078e00ff */
.L_x_1694:
[----:B------:R-:W-:-:S05]  /*161b0*/  VIADD R15, R19, 0x1 ;  /* 0x00000001130f7836 */ /* 0x000fca0000000000 */
[----:B------:R-:W-:-:S04]  /*161c0*/  ISETP.NE.AND P2, PT, R15, 0x2, PT ;  /* 0x000000020f00780c */ /* 0x000fc80003f45270 */
[----:B------:R-:W-:Y:S02]  /*161d0*/  SEL R11, RZ, 0x1, P2 ;  /* 0x00000001ff0b7807 */ /* 0x000fe40001000000 */
[----:B------:R-:W-:Y:S02]  /*161e0*/  SEL R15, R15, RZ, P2 ;  /* 0x000000ff0f0f7207 */ /* 0x000fe40001000000 */
[----:B------:R-:W-:Y:S01]  /*161f0*/  LOP3.LUT R20, R194, R11, RZ, 0x3c, !PT ;  /* 0x0000000bc2147212 */ /* 0x000fe200078e3cff */
[----:B------:R-:W-:Y:S06]  /*16200*/  @!P0 BRA `(.L_x_1676) ;  /* 0x0000000000048947 */ /* 0x000fec0003800000 */
[----:B------:R-:W-:Y:S01]  /*16210*/  BPT.TRAP 0x1 ;  /* 0x000000040000795c */ /* 0x000fe20000300000 */
.L_x_1676:
[----:B------:R-:W-:Y:S01]  /*16220*/  IMAD R0, R15, 0x8, R16 ;  /* 0x000000080f007824 */ /* 0x000fe200078e0210 */
[----:B------:R-:W-:-:S04]  /*16230*/  SHF.L.U32 R11, R20, 0x1f, RZ ;  /* 0x0000001f140b7819 */ /* 0x000fc800000006ff */
[----:B------:R0:W1:Y:S01]  /*16240*/  SYNCS.PHASECHK.TRANS64.TRYWAIT P2, [R0+URZ+0x30830], R11 ;  /* 0x0308300b000075a7 */ /* 0x000062000804017f */
[----:B------:R-:W-:Y:S05]  /*16250*/  @!P0 BRA `(.L_x_1677) ;  /* 0x0000000000048947 */ /* 0x000fea0003800000 */
[----:B------:R-:W-:Y:S01]  /*16260*/  BPT.TRAP 0x1 ;  /* 0x000000040000795c */ /* 0x000fe20000300000 */
.L_x_1677:
[----:B------:R-:W-:Y:S01]  /*16270*/  IMAD R21, R15, 0x900, R8 ;  /* 0x000009000f157824 */ /* 0x000fe200078e0208 */
[----:B------:R-:W-:Y:S03]  /*16280*/  BSSY B2, `(.L_x_1678) ;  /* 0x0000006000027945 */ /* 0x000fe60003800000 */
[C---:B------:R-:W-:Y:S02]  /*16290*/  VIADD R12, R21.reuse, 0x2 ;  /* 0x00000002150c7836 */ /* 0x040fe40000000000 */
[----:B------:R-:W-:Y:S01]  /*162a0*/  VIADD R120, R21, 0x4 ;  /* 0x0000000415787836 */ /* 0x000fe20000000000 */
[----:B-1----:R-:W-:Y:S06]  /*162b0*/  @P2 BRA `(.L_x_1679) ;  /* 0x0000000000082947 */ /* 0x002fec0003800000 */
[----:B------:R-:W1:Y:S02]  /*162c0*/  SYNCS.PHASECHK.TRANS64.TRYWAIT P2, [R0+URZ+0x30830], R11 ;  /* 0x0308300b000075a7 */ /* 0x000e64000804017f */
[----:B-1----:R-:W-:Y:S05]  /*162d0*/  @!P2 BRA `(.L_x_1680) ;  /* 0x000001780010a947 */ /* 0x002fea0003800000 */
.L_x_1679:
[----:B------:R-:W-:Y:S05]  /*162e0*/  BSYNC B2 ;  /* 0x0000000000027941 */ /* 0x000fea0003800000 */
.L_x_1678:
[----:B------:R-:W-:Y:S01]  /*162f0*/  IMAD.MOV.U32 R10, RZ, RZ, R21 ;  /* 0x000000ffff0a7224 */ /* 0x000fe200078e0015 */
[----:B------:R2:W-:Y:S04]  /*16300*/  STL.64 [R1+0x90], R16 ;  /* 0x0000901001007387 */ /* 0x0005e80000100a00 */
[----:B------:R-:W-:Y:S01]  /*16310*/  R2UR UR54, R10 ;  /* 0x000000000a3672ca */ /* 0x000fe200000e0000 */
[----:B------:R-:W-:-:S05]  /*16320*/  VIADD R10, R21, 0x6 ;  /* 0x00000006150a7836 */ /* 0x000fca0000000000 */
[----:B------:R-:W-:Y:S01]  /*16330*/  R2UR UR30, R10 ;  /* 0x000000000a1e72ca */ /* 0x000fe200000e0000 */
[C---:B------:R-:W-:Y:S01]  /*16340*/  VIADD R10, R21.reuse, 0x302 ;  /* 0x00000302150a7836 */ /* 0x040fe20000000000 */
[----:B--2---:R-:W2:Y:S04]  /*16350*/  LDL.64 R16, [R1+0x28] ;  /* 0x0000280001107983 */ /* 0x004ea80000100a00 */
[----:B------:R-:W-:Y:S01]  /*16360*/  R2UR UR22, R10 ;  /* 0x000000000a1672ca */ /* 0x000fe200000e0000 */
[----:B------:R-:W-:Y:S01]  /*16370*/  VIADD R10, R21, 0x600 ;  /* 0x00000600150a7836 */ /* 0x000fe20000000000 */
[----:B------:R3:W-:Y:S01]  /*16380*/  STL.64 [R1+0x88], R14 ;  /* 0x0000880e01007387 */ /* 0x0007e20000100a00 */
[----:B01----:R-:W-:-:S03]  /*16390*/  IMAD.MOV.U32 R11, RZ, RZ, 0x40000040 ;  /* 0x40000040ff0b7424 */ /* 0x003fc600078e00ff */
[----:B------:R-:W-:Y:S01]  /*163a0*/  R2UR UR10, R10 ;  /* 0x000000000a0a72ca */ /* 0x000fe200000e0000 */
[----:B------:R-:W-:Y:S01]  /*163b0*/  VIADD R10, R21, 0x602 ;  /* 0x00000602150a7836 */ /* 0x000fe20000000000 */
[C---:B------:R-:W-:Y:S02]  /*163c0*/  R2UR UR55, R11.reuse ;  /* 0x000000000b3772ca */ /* 0x040fe400000e0000 */
[C---:B------:R-:W-:Y:S01]  /*163d0*/  R2UR UR31, R11.reuse ;  /* 0x000000000b1f72ca */ /* 0x040fe200000e0000 */
[----:B---3--:R-:W3:Y:S01]  /*163e0*/  LDL.64 R14, [R1+0x20] ;  /* 0x00002000010e7983 */ /* 0x008ee20000100a00 */
[----:B------:R-:W-:-:S03]  /*163f0*/  R2UR UR23, R11 ;  /* 0x000000000b1772ca */ /* 0x000fc600000e0000 */
[----:B------:R0:W-:Y:S01]  /*16400*/  STL.64 [R1+0x80], R6 ;  /* 0x0000800601007387 */ /* 0x0001e20000100a00 */
[C---:B------:R-:W-:Y:S02]  /*16410*/  R2UR UR11, R11.reuse ;  /* 0x000000000b0b72ca */ /* 0x040fe400000e0000 */
[----:B------:R-:W-:Y:S02]  /*16420*/  R2UR UR6, R10 ;  /* 0x000000000a0672ca */ /* 0x000fe400000e0000 */
[----:B------:R-:W-:Y:S01]  /*16430*/  R2UR UR7, R11 ;  /* 0x000000000b0772ca */ /* 0x000fe200000e0000 */
[----:B0-----:R-:W4:Y:S04]  /*16440*/  LDL.64 R6, [R1+0x18] ;  /* 0x0000180001067983 */ /* 0x001f280000100a00 */
[----:B------:R0:W-:Y:S04]  /*16450*/  STL.64 [R1+0x78], R4 ;  /* 0x0000780401007387 */ /* 0x0001e80000100a00 */
[----:B------:R-:W2:Y:S01]  /*16460*/  LDL.64 R10, [R1+0x30] ;  /* 0x00003000010a7983 */ /* 0x000ea20000100a00 */
[----:B------:R-:W-:Y:S01]  /*16470*/  R2UR UR34, R120 ;  /* 0x00000000782272ca */ /* 0x000fe200000e0000 */
[----:B------:R-:W-:-:S02]  /*16480*/  VIADD R120, R21, 0x304 ;  /* 0x0000030415787836 */ /* 0x000fc40000000000 */
[----:B------:R-:W-:-:S03]  /*16490*/  IMAD.MOV.U32 R121, RZ, RZ, 0x40000040 ;  /* 0x40000040ff797424 */ /* 0x000fc600078e00ff */
[----:B------:R-:W-:Y:S01]  /*164a0*/  R2UR UR18, R120 ;  /* 0x00000000781272ca */ /* 0x000fe200000e0000 */
[----:B------:R-:W-:Y:S01]  /*164b0*/  VIADD R120, R21, 0x606 ;  /* 0x0000060615787836 */ /* 0x000fe20000000000 */
[C---:B------:R-:W-:Y:S01]  /*164c0*/  R2UR UR35, R121.reuse ;  /* 0x00000000792372ca */ /* 0x040fe200000e0000 */
[----:B------:R-:W-:Y:S01]  /*164d0*/  IMAD.MOV.U32 R13, RZ, RZ, 0x40000040 ;  /* 0x40000040ff0d7424 */ /* 0x000fe200078e00ff */
[C---:B------:R-:W-:Y:S01]  /*164e0*/  R2UR UR19, R121.reuse ;  /* 0x00000000791372ca */ /* 0x040fe200000e0000 */
[----:B0-----:R-:W4:Y:S01]  /*164f0*/  LDL.64 R4, [R1+0x10] ;  /* 0x0000100001047983 */ /* 0x001f220000100a00 */
[----:B------:R-:W-:Y:S01]  /*16500*/  R2UR UR38, R120 ;  /* 0x00000000782672ca */ /* 0x000fe200000e0000 */
[-C--:B------:R-:W-:Y:S01]  /*16510*/  FMUL.FTZ R24, R24, R9.reuse ;  /* 0x0000000918187220 */ /* 0x080fe20000410000 */
[----:B------:R-:W-:Y:S01]  /*16520*/  R2UR UR39, R121 ;  /* 0x00000000792772ca */ /* 0x000fe200000e0000 */
[-C--:B------:R-:W-:Y:S01]  /*16530*/  FMUL.FTZ R25, R25, R9.reuse ;  /* 0x0000000919197220 */ /* 0x080fe20000410000 */
[----:B-----5:R-:W-:Y:S01]  /*16540*/  WARPGROUP.ARRIVE ;  /* 0x00000000000079c5 */ /* 0x020fe20000000000 */
[----:B------:R-:W-:Y:S01]  /*16550*/  R2UR UR50, R12 ;  /* 0x000000000c3272ca */ /* 0x000fe200000e0000 */
[----:B------:R-:W-:Y:S01]  /*16560*/  VIADD R12, R21, 0x300 ;  /* 0x00000300150c7836 */ /* 0x000fe20000000000 */
[C---:B------:R-:W-:Y:S01]  /*16570*/  R2UR UR51, R13.reuse ;  /* 0x000000000d3372ca */ /* 0x040fe200000e0000 */
[-C--:B------:R-:W-:Y:S01]  /*16580*/  FMUL.FTZ R28, R28, R9.reuse ;  /* 0x000000091c1c7220 */ /* 0x080fe20000410000 */
[----:B------:R-:W-:Y:S01]  /*16590*/  R2UR UR27, R13 ;  /* 0x000000000d1b72ca */ /* 0x000fe200000e0000 */
[----:B------:R-:W-:Y:S01]  /*165a0*/  HGMMA.64x96x16.F32.BF16 R120, gdesc[UR52], RZ, !UPT, gsb0 ;  /* 0x01600000347879f0 */ /* 0x000fe2000c0018ff */
[----:B------:R-:W-:Y:S01]  /*165b0*/  R2UR UR26, R12 ;  /* 0x000000000c1a72ca */ /* 0x000fe200000e0000 */
[----:B------:R-:W-:Y:S01]  /*165c0*/  VIADD R12, R21, 0x306 ;  /* 0x00000306150c7836 */ /* 0x000fe20000000000 */
[----:B------:R-:W-:Y:S01]  /*165d0*/  R2UR UR15, R13 ;  /* 0x000000000d0f72ca */ /* 0x000fe200000e0000 */
[-C--:B------:R-:W-:Y:S01]  /*165e0*/  FMUL.FTZ R29, R29, R9.reuse ;  /* 0x000000091d1d7220 */ /* 0x080fe20000410000 */
[-C--:B------:R-:W-:Y:S01]  /*165f0*/  FMUL.FTZ R32, R32, R9.reuse ;  /* 0x0000000920207220 */ /* 0x080fe20000410000 */
[----:B------:R-:W-:Y:S01]  /*16600*/  FMUL.FTZ R33, R33, R9 ;  /* 0x0000000921217220 */ /* 0x000fe20000410000 */
[----:B------:R-:W-:Y:S01]  /*16610*/  R2UR UR14, R12 ;  /* 0x000000000c0e72ca */ /* 0x000fe200000e0000 */
[----:B------:R-:W-:-:S02]  /*16620*/  VIADD R12, R21, 0x604 ;  /* 0x00000604150c7836 */ /* 0x000fc40000000000 */
        /* <DEDUP_REMOVED lines=92> */
[----:B------:R-:W-:Y:S03]  /*16bf0*/  HGMMA.64x96x16.F32.BF16 R120, gdesc[UR48], R120, gsb0 ;  /* 0x01600000307879f0 */ /* 0x000fe60008001878 */
[----:B------:R-:W-:Y:S02]  /*16c00*/  WARPGROUP.DEPBAR.LE gsb0, 0x0 ;  /* 0x00008000000079c5 */ /* 0x000fe40000010000 */
[----:B------:R-:W-:Y:S01]  /*16c10*/  WARPGROUP.ARRIVE ;  /* 0x00000000000079c5 */ /* 0x000fe20000000000 */
[----:B--2---:R-:W-:Y:S02]  /*16c20*/  R2UR UR32, R10 ;  /* 0x000000000a2072ca */ /* 0x004fe400000e0000 */
[----:B------:R-:W-:Y:S02]  /*16c30*/  R2UR UR33, R11 ;  /* 0x000000000b2172ca */ /* 0x000fe400000e0000 */
[----:B------:R-:W-:Y:S01]  /*16c40*/  R2UR UR28, R16 ;  /* 0x00000000101c72ca */ /* 0x000fe200000e0000 */
[----:B------:R-:W2:Y:S10]  /*16c50*/  LDL.64 R10, [R1] ;  /* 0x00000000010a7983 */ /* 0x000eb40000100a00 */
[----:B------:R-:W-:Y:S01]  /*16c60*/  HGMMA.64x96x16.F32.BF16 R120, gdesc[UR32], R120, gsb0 ;  /* 0x01600000207879f0 */ /* 0x000fe20008001878 */
[----:B------:R-:W-:-:S02]  /*16c70*/  R2UR UR29, R17 ;  /* 0x00000000111d72ca */ /* 0x000fc400000e0000 */
[----:B------:R-:W-:Y:S02]  /*16c80*/  R2UR UR42, R12 ;  /* 0x000000000c2a72ca */ /* 0x000fe400000e0000 */
[----:B------:R-:W-:Y:S02]  /*16c90*/  R2UR UR43, R13 ;  /* 0x000000000d2b72ca */ /* 0x000fe400000e0000 */
[----:B------:R-:W2:Y:S01]  /*16ca0*/  LDL.64 R12, [R1+0x8] ;  /* 0x00000800010c7983 */ /* 0x000ea20000100a00 */
[----:B---3--:R-:W-:Y:S02]  /*16cb0*/  R2UR UR24, R14 ;  /* 0x000000000e1872ca */ /* 0x008fe400000e0000 */
[----:B------:R-:W-:Y:S01]  /*16cc0*/  R2UR UR25, R15 ;  /* 0x000000000f1972ca */ /* 0x000fe200000e0000 */
[----:B------:R0:W5:Y:S01]  /*16cd0*/  LDL.LU.64 R16, [R1+0x90] ;  /* 0x0000900001107983 */ /* 0x0001620000300a00 */
[----:B----4-:R-:W-:Y:S02]  /*16ce0*/  R2UR UR20, R6 ;  /* 0x00000000061472ca */ /* 0x010fe400000e0000 */
[----:B------:R-:W-:Y:S01]  /*16cf0*/  R2UR UR21, R7 ;  /* 0x00000000071572ca */ /* 0x000fe200000e0000 */
[----:B------:R0:W5:Y:S01]  /*16d00*/  LDL.LU.64 R14, [R1+0x88] ;  /* 0x00008800010e7983 */ /* 0x0001620000300a00 */
[----:B------:R-:W-:-:S02]  /*16d10*/  R2UR UR16, R4 ;  /* 0x00000000041072ca */ /* 0x000fc400000e0000 */
[----:B------:R-:W-:Y:S01]  /*16d20*/  R2UR UR17, R5 ;  /* 0x00000000051172ca */ /* 0x000fe200000e0000 */
[----:B------:R0:W5:Y:S01]  /*16d30*/  LDL.LU.64 R6, [R1+0x80] ;  /* 0x0000800001067983 */ /* 0x0001620000300a00 */
[----:B------:R-:W-:Y:S01]  /*16d40*/  UMOV UR4, UR56 ;  /* 0x0000003800047c82 */ /* 0x000fe20008000000 */
[----:B------:R-:W-:Y:S02]  /*16d50*/  UMOV UR5, UR57 ;  /* 0x0000003900057c82 */ /* 0x000fe40008000000 */
[----:B------:R0:W5:Y:S01]  /*16d60*/  LDL.LU.64 R4, [R1+0x78] ;  /* 0x0000780001047983 */ /* 0x0001620000300a00 */
        /* <DEDUP_REMOVED lines=9> */
[----:B--2---:R-:W-:Y:S02]  /*16e00*/  R2UR UR12, R12 ;  /* 0x000000000c0c72ca */ /* 0x004fe400000e0000 */
[----:B------:R-:W-:Y:S01]  /*16e10*/  R2UR UR13, R13 ;  /* 0x000000000d0d72ca */ /* 0x000fe200000e0000 */
[----:B------:R-:W-:Y:S02]  /*16e20*/  WARPGROUP.DEPBAR.LE gsb0, 0x0 ;  /* 0x00008000000079c5 */ /* 0x000fe40000010000 */
[----:B------:R-:W-:-:S06]  /*16e30*/  WARPGROUP.ARRIVE ;  /* 0x00000000000079c5 */ /* 0x000fcc0000000000 */
[----:B------:R-:W-:Y:S01]  /*16e40*/  HGMMA.64x96x16.F32.BF16 R120, gdesc[UR16], R120, gsb0 ;  /* 0x01600000107879f0 */ /* 0x000fe20008001878 */
[----:B------:R-:W-:Y:S02]  /*16e50*/  R2UR UR8, R10 ;  /* 0x000000000a0872ca */ /* 0x000fe400000e0000 */
[----:B------:R-:W-:Y:S01]  /*16e60*/  R2UR UR9, R11 ;  /* 0x000000000b0972ca */ /* 0x000fe200000e0000 */
        /* <DEDUP_REMOVED lines=16> */
[----:B0-----:R-:W-:Y:S05]  /*16f70*/  @!P0 BRA `(.L_x_1681) ;  /* 0x0000000000048947 */ /* 0x001fea0003800000 */
[----:B------:R-:W-:Y:S01]  /*16f80*/  BPT.TRAP 0x1 ;  /* 0x000000040000795c */ /* 0x000fe20000300000 */
.L_x_1681:
[----:B------:R-:W-:Y:S01]  /*16f90*/  SHF.L.U32 R9, R194, 0x1f, RZ ;  /* 0x0000001fc2097819 */ /* 0x000fe200000006ff */
[----:B-----5:R-:W-:-:S04]  /*16fa0*/  IMAD R2, R19, 0x8, R16 ;  /* 0x0000000813027824 */ /* 0x020fc800078e0210 */
[----:B------:R0:W1:Y:S01]  /*16fb0*/  SYNCS.PHASECHK.TRANS64.TRYWAIT P2, [R2+URZ+0x30850], R9 ;  /* 0x03085009020075a7 */ /* 0x000062000804017f */
[----:B------:R-:W-:Y:S05]  /*16fc0*/  @!P0 BRA `(.L_x_1682) ;  /* 0x0000000000048947 */ /* 0x000fea0003800000 */
[----:B------:R-:W-:Y:S01]  /*16fd0*/  BPT.TRAP 0x1 ;  /* 0x000000040000795c */ /* 0x000fe20000300000 */
.L_x_1682:
[----:B------:R-:W-:Y:S04]  /*16fe0*/  BSSY B2, `(.L_x_1683) ;  /* 0x0000004000027945 */ /* 0x000fe80003800000 */
[----:B-1----:R-:W-:Y:S05]  /*16ff0*/  @P2 BRA `(.L_x_1684) ;  /* 0x0000000000082947 */ /* 0x002fea0003800000 */
[----:B------:R-:W1:Y:S02]  /*17000*/  SYNCS.PHASECHK.TRANS64.TRYWAIT P2, [R2+URZ+0x30850], R9 ;  /* 0x03085009020075a7 */ /* 0x000e64000804017f */
[----:B-1----:R-:W-:Y:S05]  /*17010*/  @!P2 BRA `(.L_x_1685) ;  /* 0x0000016800d4a947 */ /* 0x002fea0003800000 */
.L_x_1684:
[----:B------:R-:W-:Y:S05]  /*17020*/  BSYNC B2 ;  /* 0x0000000000027941 */ /* 0x000fea0003800000 */
.L_x_1683:
[----:B01----:R-:W-:Y:S01]  /*17030*/  VIADD R9, R16, 0x400 ;  /* 0x0000040010097836 */ /* 0x003fe20000000000 */
[----:B------:R-:W-:Y:S01]  /*17040*/  WARPGROUP.ARRIVE ;  /* 0x00000000000079c5 */ /* 0x000fe20000000000 */
[----:B------:R-:W-:Y:S01]  /*17050*/  IMAD.MOV.U32 R11, RZ, RZ, 0x40000040 ;  /* 0x40000040ff0b7424 */ /* 0x000fe200078e00ff */
[----:B------:R-:W0:Y:S01]  /*17060*/  LDC R21, c[0x0][0x448] ;  /* 0x00011200ff157b82 */ /* 0x000e220000000800 */
[----:B------:R-:W-:Y:S01]  /*17070*/  IMAD.MOV.U32 R13, RZ, RZ, 0x40000040 ;  /* 0x40000040ff0d7424 */ /* 0x000fe200078e00ff */
[----:B------:R-:W-:Y:S01]  /*17080*/  SHF.R.U32.HI R9, RZ, 0x4, R9 ;  /* 0x00000004ff097819 */ /* 0x000fe20000011609 */
[----:B------:R-:W-:Y:S01]  /*17090*/  @!P1 VIADD R0, R0, 0x30840 ;  /* 0x0003084000009836 */ /* 0x000fe20000000000 */
[----:B------:R-:W-:Y:S01]  /*170a0*/  R2UR UR7, R11 ;  /* 0x000000000b0772ca */ /* 0x000fe200000e0000 */
[----:B------:R-:W-:Y:S01]  /*170b0*/  IMAD.MOV.U32 R11, RZ, RZ, 0x40000040 ;  /* 0x40000040ff0b7424 */ /* 0x000fe200078e00ff */
[----:B------:R-:W-:Y:S01]  /*170c0*/  LOP3.LUT R9, R9, 0x3fff, RZ, 0xc0, !PT ;  /* 0x00003fff09097812 */ /* 0x000fe200078ec0ff */
[----:B------:R-:W-:Y:S01]  /*170d0*/  ULDC UR5, c[0x0][0x9dc] ;  /* 0x0002770000057ab9 */ /* 0x000fe20000000800 */
[----:B------:R-:W-:Y:S01]  /*170e0*/  LOP3.LUT P2, RZ, R18, 0x100000, RZ, 0xc0, !PT ;  /* 0x0010000012ff7812 */ /* 0x000fe2000784c0ff */
[----:B------:R-:W-:Y:S01]  /*170f0*/  ULDC UR4, c[0x0][0x9e0] ;  /* 0x0002780000047ab9 */ /* 0x000fe20000000800 */
[----:B------:R-:W-:-:S02]  /*17100*/  LOP3.LUT R9, R9, 0x3000000, RZ, 0xfc, !PT ;  /* 0x0300000009097812 */ /* 0x000fc400078efcff */
[----:B------:R-:W-:-:S03]  /*17110*/  @!P1 PRMT R0, RZ, 0x654, R0 ;  /* 0x00000654ff009816 */ /* 0x000fc60000000000 */
[----:B------:R-:W-:Y:S02]  /*17120*/  IMAD R10, R19, 0x900, R9 ;  /* 0x00000900130a7824 */ /* 0x000fe400078e0209 */
[----:B------:R-:W-:Y:S02]  /*17130*/  IMAD.IADD R9, R215, 0x1, R213 ;  /* 0x00000001d7097824 */ /* 0x000fe400078e02d5 */
[C---:B------:R-:W-:Y:S01]  /*17140*/  VIADD R12, R10.reuse, 0x80 ;  /* 0x000000800a0c7836 */ /* 0x040fe20000000000 */
[----:B------:R-:W-:Y:S02]  /*17150*/  R2UR UR6, R10 ;  /* 0x000000000a0672ca */ /* 0x000fe400000e0000 */
[----:B0-----:R-:W-:-:S11]  /*17160*/  ISETP.NE.AND P3, PT, R21, 0x1, PT ;  /* 0x000000011500780c */ /* 0x001fd60003f65270 */
        /* <DEDUP_REMOVED lines=25> */
[----:B------:R-:W-:Y:S02]  /*17300*/  WARPGROUP.DEPBAR.LE gsb0, 0x0 ;  /* 0x00008000000079c5 */ /* 0x000fe40000010000 */
[----:B------:R-:W-:-:S14]  /*17310*/  WARPGROUP.ARRIVE ;  /* 0x00000000000079c5 */ /* 0x000fdc0000000000 */
[----:B------:R-:W-:Y:S01]  /*17320*/  HGMMA.64x192x16.F32.BF16 R24, R172, gdesc[UR4].tnspB, R24, gsb0 ;  /* 0x42e00004ac187df0 */ /* 0x000fe20008001818 */
[----:B------:R-:W-:Y:S02]  /*17330*/  R2UR UR6, R10 ;  /* 0x000000000a0672ca */ /* 0x000fe400000e0000 */
[----:B------:R-:W-:Y:S01]  /*17340*/  R2UR UR7, R11 ;  /* 0x000000000b0772ca */ /* 0x000fe200000e0000 */
[----:B------:R-:W0:Y:S08]  /*17350*/  @P3 LDC R10, c[0x0][0x450] ;  /* 0x00011400ff0a3b82 */ /* 0x000e300000000800 */
[----:B------:R-:W1:Y:S02]  /*17360*/  @P3 LDC R11, c[0x0][0x44c] ;  /* 0x00011300ff0b3b82 */ /* 0x000e640000000800 */
[----:B-1----:R-:W-:-:S05]  /*17370*/  @P3 IMAD.HI.U32 R11, R9, R11, RZ ;  /* 0x0000000b090b3227 */ /* 0x002fca00078e00ff */
[----:B0-----:R-:W-:Y:S01]  /*17380*/  @P3 SHF.R.U32.HI R9, RZ, R10, R11 ;  /* 0x0000000aff093219 */ /* 0x001fe2000001160b */
[----:B------:R-:W-:Y:S01]  /*17390*/  IMAD.U32 R10, RZ, RZ, UR5 ;  /* 0x00000005ff0a7e24 */ /* 0x000fe2000f8e00ff */
[----:B------:R-:W-:Y:S02]  /*173a0*/  WARPGROUP.DEPBAR.LE gsb0, 0x0 ;  /* 0x00008000000079c5 */ /* 0x000fe40000010000 */
[----:B------:R-:W-:-:S06]  /*173b0*/  WARPGROUP.ARRIVE ;  /* 0x00000000000079c5 */ /* 0x000fcc0000000000 */
[----:B------:R-:W-:Y:S03]  /*173c0*/  HGMMA.64x192x16.F32.BF16 R24, R168, gdesc[UR4].tnspB, R24, gsb0 ;  /* 0x42e00004a8187df0 */ /* 0x000fe60008001818 */
[----:B------:R-:W-:Y:S02]  /*173d0*/  WARPGROUP.DEPBAR.LE gsb0, 0x0 ;  /* 0x00008000000079c5 */ /* 0x000fe40000010000 */
[----:B------:R-:W0:Y:S01]  /*173e0*/  SHFL.IDX PT, R170, R9, RZ, 0x1c1f ;  /* 0x001c1fff09aa7589 */ /* 0x000e2200000e0000 */
[----:B------:R-:W-:Y:S01]  /*173f0*/  IMAD R169, R7, -0x60, RZ ;  /* 0xffffffa007a97824 */ /* 0x000fe200078e02ff */
[----:B------:R1:W-:Y:S04]  /*17400*/  @!P1 SYNCS.ARRIVE.TRANS64.RED.A1T0 RZ, [R0+URZ], RZ ;  /* 0x000000ff00ff99a7 */ /* 0x0003e8000810043f */
[----:B------:R-:W-:-:S04]  /*17410*/  IADD3 R21, -R201, 0x1, R169 ;  /* 0x00000001c9157810 */ /* 0x000fc80007ffe1a9 */
[----:B------:R-:W-:Y:S02]  /*17420*/  IADD3 R21, -R196, R21, R197 ;  /* 0x00000015c4157210 */ /* 0x000fe40007ffe1c5 */
[----:B-1----:R-:W-:-:S03]  /*17430*/  LOP3.LUT R0, RZ, R10, RZ, 0x33, !PT ;  /* 0x0000000aff007212 */ /* 0x002fc600078e33ff */
[----:B------:R-:W-:Y:S02]  /*17440*/  VIADD R168, R21, UR4 ;  /* 0x0000000415a87c36 */ /* 0x000fe40008000000 */
[----:B------:R-:W-:Y:S02]  /*17450*/  IMAD.IADD R21, R0, 0x1, R21 ;  /* 0x0000000100157824 */ /* 0x000fe400078e0215 */
[----:B------:R-:W-:Y:S02]  /*17460*/  IMAD.IADD R0, R169, 0x1, -R201 ;  /* 0x00000001a9007824 */ /* 0x000fe400078e0ac9 */
[--C-:B0-----:R-:W-:Y:S02]  /*17470*/  IMAD.IADD R19, R168, 0x1, R170.reuse ;  /* 0x00000001a8137824 */ /* 0x101fe400078e02aa */
[----:B------:R-:W-:Y:S01]  /*17480*/  IMAD.IADD R11, R21, 0x1, R170 ;  /* 0x00000001150b7824 */ /* 0x000fe200078e02aa */
[----:B------:R-:W-:Y:S06]  /*17490*/  @!P2 BRA `(.L_x_1686) ;  /* 0x000000000054a947 */ /* 0x000fec0003800000 */
        /* <DEDUP_REMOVED lines=12> */
.L_x_1688:
[----:B------:R-:W-:-:S05]  /*17560*/  IMAD.U32 R171, RZ, RZ, UR59 ;  /* 0x0000003bffab7e24 */ /* 0x000fca000f8e00ff */
[----:B------:R-:W-:-:S13]  /*17570*/  ISETP.NE.AND P2, PT, R171, 0x1, PT ;  /* 0x00000001ab00780c */ /* 0x000fda0003f45270 */
[----:B------:R-:W0:Y:S02]  /*17580*/  @P2 LDC.64 R12, c[0x0][0x9e8] ;  /* 0x00027a00ff0c2b82 */ /* 0x000e240000000a00 */
[----:B0-----:R-:W-:-:S05]  /*17590*/  @P2 IMAD.HI.U32 R12, R170, R12, RZ ;  /* 0x0000000caa0c2227 */ /* 0x001fca00078e00ff */
[----:B------:R-:W-:-:S07]  /*175a0*/  @P2 SHF.R.U32.HI R170, RZ, R13, R12 ;  /* 0x0000000dffaa2219 */ /* 0x000fce000001160c */
.L_x_1689:
[----:B------:R-:W-:Y:S05]  /*175b0*/  BSYNC B2 ;  /* 0x0000000000027941 */ /* 0x000fea0003800000 */
.L_x_1687:
[----:B------:R-:W-:-:S05]  /*175c0*/  IMAD R170, R170, R171, R0 ;  /* 0x000000abaaaa7224 */ /* 0x000fca00078e0200 */
[----:B------:R-:W-:Y:S02]  /*175d0*/  VIMNMX R11, R11, R170, !PT ;  /* 0x000000aa0b0b7248 */ /* 0x000fe40007fe0100 */
[----:B------:R-:W-:-:S07]  /*175e0*/  VIADDMNMX R19, R170, R171, R19, PT ;  /* 0x000000abaa137246 */ /* 0x000fce0003800113 */
.L_x_1686:
[C---:B------:R-:W-:Y:S01]  /*175f0*/  ISETP.GE.AND P2, PT, R169.reuse, 0x2, PT ;  /* 0x00000002a900780c */ /* 0x040fe20003f46270 */
[----:B------:R-:W0:Y:S01]  /*17600*/  SHFL.IDX PT, R9, R9, 0x1, 0x1c1f ;  /* 0x003c1f0009097f89 */ /* 0x000e2200000e0000 */
[----:B------:R-:W-:Y:S02]  /*17610*/  ISETP.GE.AND P5, PT, R169, 0xa, PT ;  /* 0x0000000aa900780c */ /* 0x000fe40003fa6270 */
[----:B------:R-:W-:Y:S02]  /*17620*/  ISETP.GT.AND P3, PT, R11, 0x1, !P2 ;  /* 0x000000010b00780c */ /* 0x000fe40005764270 */
[----:B------:R-:W-:Y:S02]  /*17630*/  LOP3.LUT R18, R18, 0xfffffffb, RZ, 0xc0, !PT ;  /* 0xfffffffb12127812 */ /* 0x000fe400078ec0ff */
[----:B------:R-:W-:Y:S02]  /*17640*/  ISETP.LT.OR P4, PT, R19, 0x2, P3 ;  /* 0x000000021300780c */ /* 0x000fe40001f81670 */
[----:B------:R-:W-:-:S02]  /*17650*/  ISETP.GE.AND P3, PT, R169, 0x9, PT ;  /* 0x00000009a900780c */ /* 0x000fc40003f66270 */
[----:B------:R-:W-:Y:S02]  /*17660*/  FSEL R121, R121, -INF , !P4 ;  /* 0xff80000079797808 */ /* 0x000fe40006000000 */
[----:B------:R-:W-:Y:S02]  /*17670*/  ISETP.GT.AND P4, PT, R11, 0x8, !P3 ;  /* 0x000000080b00780c */ /* 0x000fe40005f84270 */
[----:B------:R-:W-:Y:S02]  /*17680*/  @P5 LOP3.LUT R18, R18, 0x4, RZ, 0xfc, !PT ;  /* 0x0000000412125812 */ /* 0x000fe400078efcff */
[----:B------:R-:W-:Y:S02]  /*17690*/  ISETP.LT.OR P4, PT, R19, 0x9, P4 ;  /* 0x000000091300780c */ /* 0x000fe40002781670 */
[----:B------:R-:W-:Y:S02]  /*176a0*/  LOP3.LUT R18, R18, 0xfffffff7, RZ, 0xc0, !PT ;  /* 0xfffffff712127812 */ /* 0x000fe400078ec0ff */
[----:B------:R-:W-:-:S02]  /*176b0*/  FSEL R124, R124, -INF , !P4 ;  /* 0xff8000007c7c7808 */ /* 0x000fc40006000000 */
[----:B------:R-:W-:Y:S01]  /*176c0*/  ISETP.GT.AND P4, PT, R11, 0x9, !P5 ;  /* 0x000000090b00780c */ /* 0x000fe20006f84270 */
[--C-:B0-----:R-:W-:Y:S01]  /*176d0*/  IMAD.IADD R168, R168, 0x1, R9.reuse ;  /* 0x00000001a8a87824 */ /* 0x101fe200078e0209 */
[----:B------:R-:W-:Y:S01]  /*176e0*/  ISETP.GE.AND P5, PT, R169, 0x11, PT ;  /* 0x00000011a900780c */ /* 0x000fe20003fa6270 */
[----:B------:R-:W-:Y:S01]  /*176f0*/  IMAD.IADD R21, R21, 0x1, R9 ;  /* 0x0000000115157824 */ /* 0x000fe200078e0209 */
[----:B------:R-:W-:-:S04]  /*17700*/  ISETP.LT.OR P4, PT, R19, 0xa, P4 ;  /* 0x0000000a1300780c */ /* 0x000fc80002781670 */
        /* <DEDUP_REMOVED lines=118> */
[----:B------:R-:W-:-:S04]  /*17e70*/  ISETP.GT.AND P6, PT, R11, 0x59, !P6 ;  /* 0x000000590b00780c */ /* 0x000fc800077c4270 */
[----:B------:R-:W-:-:S04]  /*17e80*/  ISETP.LT.OR P6, PT, R19, 0x5a, P6 ;  /* 0x0000005a1300780c */ /* 0x000fc800037c1670 */
[----:B------:R-:W-:Y:S02]  /*17e90*/  FSEL R165, R165, -INF , !P6 ;  /* 0xff800000a5a57808 */ /* 0x000fe40007000000 */
[----:B------:R-:W-:-:S13]  /*17ea0*/  LOP3.LUT P6, RZ, R18, 0x100000, RZ, 0xc0, !PT ;  /* 0x0010000012ff7812 */ /* 0x000fda00078cc0ff */
[----:B------:R-:W-:Y:S05]  /*17eb0*/  @!P6 BRA `(.L_x_1690) ;  /* 0x000000000054e947 */ /* 0x000fea0003800000 */
        /* <DEDUP_REMOVED lines=12> */
.L_x_1692:
[----:B------:R-:W-:-:S05]  /*17f80*/  IMAD.U32 R11, RZ, RZ, UR59 ;  /* 0x0000003bff0b7e24 */ /* 0x000fca000f8e00ff */
[----:B------:R-:W-:-:S13]  /*17f90*/  ISETP.NE.AND P6, PT, R11, 0x1, PT ;  /* 0x000000010b00780c */ /* 0x000fda0003fc5270 */
[----:B------:R-:W0:Y:S02]  /*17fa0*/  @P6 LDC.64 R12, c[0x0][0x9e8] ;  /* 0x00027a00ff0c6b82 */ /* 0x000e240000000a00 */
[----:B0-----:R-:W-:-:S05]  /*17fb0*/  @P6 IMAD.HI.U32 R12, R9, R12, RZ ;  /* 0x0000000c090c6227 */ /* 0x001fca00078e00ff */
[----:B------:R-:W-:-:S07]  /*17fc0*/  @P6 SHF.R.U32.HI R9, RZ, R13, R12 ;  /* 0x0000000dff096219 */ /* 0x000fce000001160c */
.L_x_1693:
[----:B------:R-:W-:Y:S05]  /*17fd0*/  BSYNC B2 ;  /* 0x0000000000027941 */ /* 0x000fea0003800000 */
.L_x_1691:
[----:B------:R-:W-:-:S05]  /*17fe0*/  IMAD R0, R9, R11, R0 ;  /* 0x0000000b09007224 */ /* 0x000fca00078e0200 */
[----:B------:R-:W-:Y:S02]  /*17ff0*/  VIADDMNMX R168, R0, R11, R168, PT ;  /* 0x0000000b00a87246 */ /* 0x000fe400038001a8 */
[----:B------:R-:W-:-:S07]  /*18000*/  VIMNMX R21, R21, R0, !PT ;  /* 0x0000000015157248 */ /* 0x000fce0007fe0100 */
.L_x_1690:
[C---:B------:R-:W-:Y:S01]  /*18010*/  ISETP.GT.AND P2, PT, R21.reuse, 0x1, !P2 ;  /* 0x000000011500780c */ /* 0x040fe20005744270 */
[----:B------:R-:W-:Y:S01]  /*18020*/  ULDC UR4, c[0x0][0x988] ;  /* 0x0002620000047ab9 */ /* 0x000fe20000000800 */
[----:B------:R-:W-:Y:S01]  /*18030*/  ISETP.GT.AND P3, PT, R21, 0x8, !P3 ;  /* 0x000000081500780c */ /* 0x000fe20005f64270 */
[----:B------:R-:W-:Y:S01]  /*18040*/  @!P1 VIADD R2, R2, 0x30860 ;  /* 0x0003086002029836 */ /* 0x000fe20000000000 */
[C---:B------:R-:W-:Y:S01]  /*18050*/  ISETP.LT.OR P2, PT, R168.reuse, 0x2, P2 ;  /* 0x00000002a800780c */ /* 0x040fe20001741670 */
[----:B------:R-:W-:Y:S01]  /*18060*/  IMAD.MOV.U32 R194, RZ, RZ, R20 ;  /* 0x000000ffffc27224 */ /* 0x000fe200078e0014 */
[----:B------:R-:W-:Y:S02]  /*18070*/  ISETP.LT.OR P3, PT, R168, 0x9, P3 ;  /* 0x00000009a800780c */ /* 0x000fe40001f61670 */
[----:B------:R-:W-:Y:S02]  /*18080*/  FSEL R123, R123, -INF , !P2 ;  /* 0xff8000007b7b7808 */ /* 0x000fe40005000000 */
[----:B------:R-:W-:-:S02]  /*18090*/  LOP3.LUT P2, RZ, R18, 0x4, RZ, 0xc0, !PT ;  /* 0x0000000412ff7812 */ /* 0x000fc4000784c0ff */
[----:B------:R-:W-:Y:S02]  /*180a0*/  FSEL R126, R126, -INF , !P3 ;  /* 0xff8000007e7e7808 */ /* 0x000fe40005800000 */
[----:B------:R-:W-:Y:S02]  /*180b0*/  ISETP.GT.AND P2, PT, R21, 0x9, !P2 ;  /* 0x000000091500780c */ /* 0x000fe40005744270 */
[----:B------:R-:W-:Y:S02]  /*180c0*/  LOP3.LUT P3, RZ, R18, 0x10000, RZ, 0xc0, !PT ;  /* 0x0001000012ff7812 */ /* 0x000fe4000786c0ff */
[----:B------:R-:W-:Y:S02]  /*180d0*/  ISETP.LT.OR P2, PT, R168, 0xa, P2 ;  /* 0x0000000aa800780c */ /* 0x000fe40001741670 */
[----:B------:R-:W-:Y:S02]  /*180e0*/  FMNMX.FTZ R0, R120, R4, !PT ;  /* 0x0000000478007209 */ /* 0x000fe40007810000 */
[----:B------:R-:W-:-:S02]  /*180f0*/  FSEL R127, R127, -INF , !P2 ;  /* 0xff8000007f7f7808 */ /* 0x000fc40005000000 */
[C---:B------:R-:W-:Y:S02]  /*18100*/  LOP3.LUT P2, RZ, R18.reuse, 0x8, RZ, 0xc0, !PT ;  /* 0x0000000812ff7812 */ /* 0x040fe4000784c0ff */
[----:B------:R-:W-:Y:S02]  /*18110*/  FMNMX.FTZ R0, R121, R0, !PT ;  /* 0x0000000079007209 */ /* 0x000fe40007810000 */
[----:B------:R-:W-:Y:S02]  /*18120*/  ISETP.GT.AND P2, PT, R21, 0x10, !P2 ;  /* 0x000000101500780c */ /* 0x000fe40005744270 */
[----:B------:R-:W-:Y:S02]  /*18130*/  LOP3.LUT P6, RZ, R18, 0x8000, RZ, 0xc0, !PT ;  /* 0x0000800012ff7812 */ /* 0x000fe400078cc0ff */
        /* <DEDUP_REMOVED lines=48> */
[----:B------:R-:W-:Y:S02]  /*18440*/  LOP3.LUT P2, RZ, R18, 0x1000, RZ, 0xc0, !PT ;  /* 0x0000100012ff7812 */ /* 0x000fe4000784c0ff */
[----:B------:R-:W-:-:S02]  /*18450*/  FMNMX.FTZ R0, R164, R0, !PT ;  /* 0x00000000a4007209 */ /* 0x000fc40007810000 */
[----:B------:R-:W-:Y:S02]  /*18460*/  ISETP.GT.AND P2, PT, R21, 0x30, !P2 ;  /* 0x000000301500780c */ /* 0x000fe40005744270 */
[----:B------:R-:W-:Y:S02]  /*18470*/  FMNMX.FTZ R0, R165, R0, !PT ;  /* 0x00000000a5007209 */ /* 0x000fe40007810000 */
[----:B------:R-:W-:Y:S02]  /*18480*/  ISETP.LT.OR P2, PT, R168, 0x31, P2 ;  /* 0x00000031a800780c */ /* 0x000fe40001741670 */
[----:B------:R-:W-:Y:S01]  /*18490*/  LOP3.LUT P3, RZ, R18, 0x20, RZ, 0xc0, !PT ;  /* 0x0000002012ff7812 */ /* 0x000fe2000786c0ff */
[----:B------:R-:W0:Y:S01]  /*184a0*/  SHFL.BFLY PT, R9, R0, 0x2, 0x1f ;  /* 0x0c401f0000097f89 */ /* 0x000e2200000e0000 */
[----:B------:R-:W-:Y:S02]  /*184b0*/  FSEL R146, R146, -INF , !P2 ;  /* 0xff80000092927808 */ /* 0x000fe40005000000 */
[----:B------:R-:W-:-:S02]  /*184c0*/  LOP3.LUT P2, RZ, R18, 0x800, RZ, 0xc0, !PT ;  /* 0x0000080012ff7812 */ /* 0x000fc4000784c0ff */
[----:B------:R-:W-:Y:S02]  /*184d0*/  LOP3.LUT P6, RZ, R18, 0x10, RZ, 0xc0, !PT ;  /* 0x0000001012ff7812 */ /* 0x000fe400078cc0ff */
[C---:B------:R-:W-:Y:S02]  /*184e0*/  ISETP.GT.AND P2, PT, R21.reuse, 0x31, !P2 ;  /* 0x000000311500780c */ /* 0x040fe40005744270 */
[C---:B------:R-:W-:Y:S02]  /*184f0*/  ISETP.GT.AND P4, PT, R21.reuse, 0x51, !P4 ;  /* 0x000000511500780c */ /* 0x040fe40006784270 */
[----:B------:R-:W-:Y:S02]  /*18500*/  ISETP.LT.OR P2, PT, R168, 0x32, P2 ;  /* 0x00000032a800780c */ /* 0x000fe40001741670 */
[----:B------:R-:W-:Y:S02]  /*18510*/  ISETP.GT.AND P5, PT, R21, 0x58, !P5 ;  /* 0x000000581500780c */ /* 0x000fe40006fa4270 */
[----:B------:R-:W-:-:S02]  /*18520*/  FSEL R147, R147, -INF , !P2 ;  /* 0xff80000093937808 */ /* 0x000fc40005000000 */
[----:B------:R-:W-:Y:S02]  /*18530*/  LOP3.LUT P2, RZ, R18, 0x400, RZ, 0xc0, !PT ;  /* 0x0000040012ff7812 */ /* 0x000fe4000784c0ff */
[C---:B------:R-:W-:Y:S02]  /*18540*/  ISETP.LT.OR P4, PT, R168.reuse, 0x52, P4 ;  /* 0x00000052a800780c */ /* 0x040fe40002781670 */
[----:B------:R-:W-:Y:S02]  /*18550*/  ISETP.GT.AND P2, PT, R21, 0x38, !P2 ;  /* 0x000000381500780c */ /* 0x000fe40005744270 */
[C---:B------:R-:W-:Y:S02]  /*18560*/  ISETP.LT.OR P5, PT, R168.reuse, 0x59, P5 ;  /* 0x00000059a800780c */ /* 0x040fe40002fa1670 */
[----:B------:R-:W-:Y:S02]  /*18570*/  ISETP.LT.OR P2, PT, R168, 0x39, P2 ;  /* 0x00000039a800780c */ /* 0x000fe40001741670 */
[----:B0-----:R-:W-:Y:S01]  /*18580*/  FMNMX.FTZ R9, R0, R9, !PT ;  /* 0x0000000900097209 */ /* 0x001fe20007810000 */
[----:B------:R-:W-:Y:S01]  /*18590*/  IMAD.U32 R0, RZ, RZ, UR4 ;  /* 0x00000004ff007e24 */ /* 0x000fe2000f8e00ff */
[----:B------:R-:W-:-:S02]  /*185a0*/  FSEL R150, R150, -INF , !P2 ;  /* 0xff80000096967808 */ /* 0x000fc40005000000 */
[----:B------:R-:W-:Y:S01]  /*185b0*/  LOP3.LUT P2, RZ, R18, 0x200, RZ, 0xc0, !PT ;  /* 0x0000020012ff7812 */ /* 0x000fe2000784c0ff */
[----:B------:R-:W0:Y:S01]  /*185c0*/  SHFL.BFLY PT, R11, R9, 0x1, 0x1f ;  /* 0x0c201f00090b7f89 */ /* 0x000e2200000e0000 */
[----:B------:R-:W-:Y:S02]  /*185d0*/  FSEL R163, R163, -INF , !P4 ;  /* 0xff800000a3a37808 */ /* 0x000fe40006000000 */
[----:B------:R-:W-:Y:S02]  /*185e0*/  ISETP.GT.AND P2, PT, R21, 0x39, !P2 ;  /* 0x000000391500780c */ /* 0x000fe40005744270 */
[----:B------:R-:W-:Y:S02]  /*185f0*/  FSEL R166, R166, -INF , !P5 ;  /* 0xff800000a6a67808 */ /* 0x000fe40006800000 */
[----:B------:R-:W-:Y:S02]  /*18600*/  ISETP.LT.OR P2, PT, R168, 0x3a, P2 ;  /* 0x0000003aa800780c */ /* 0x000fe40001741670 */
[----:B------:R-:W-:-:S02]  /*18610*/  @!P1 PRMT R2, RZ, 0x654, R2 ;  /* 0x00000654ff029816 */ /* 0x000fc40000000002 */
[----:B------:R-:W-:Y:S02]  /*18620*/  FSEL R151, R151, -INF , !P2 ;  /* 0xff80000097977808 */ /* 0x000fe40005000000 */
[----:B------:R-:W-:Y:S01]  /*18630*/  LOP3.LUT P2, RZ, R18, 0x100, RZ, 0xc0, !PT ;  /* 0x0000010012ff7812 */ /* 0x000fe2000784c0ff */
[----:B------:R1:W-:Y:S03]  /*18640*/  @!P1 SYNCS.ARRIVE.TRANS64.RED.A1T0 RZ, [R2+URZ], RZ ;  /* 0x000000ff02ff99a7 */ /* 0x0003e6000810043f */
[----:B------:R-:W-:-:S04]  /*18650*/  ISETP.GT.AND P2, PT, R21, 0x40, !P2 ;  /* 0x000000401500780c */ /* 0x000fc80005744270 */
[----:B------:R-:W-:Y:S02]  /*18660*/  ISETP.LT.OR P2, PT, R168, 0x41, P2 ;  /* 0x00000041a800780c */ /* 0x000fe40001741670 */
[----:B0-----:R-:W-:Y:S02]  /*18670*/  FMNMX.FTZ R11, R9, R11, !PT ;  /* 0x0000000b090b7209 */ /* 0x001fe40007810000 */
[----:B------:R-:W-:Y:S02]  /*18680*/  FSEL R154, R154, -INF , !P2 ;  /* 0xff8000009a9a7808 */ /* 0x000fe40005000000 */
[----:B------:R-:W-:-:S04]  /*18690*/  LOP3.LUT P2, RZ, R18, 0x80, RZ, 0xc0, !PT ;  /* 0x0000008012ff7812 */ /* 0x000fc8000784c0ff */
[----:B------:R-:W-:-:S04]  /*186a0*/  ISETP.GT.AND P2, PT, R21, 0x41, !P2 ;  /* 0x000000411500780c */ /* 0x000fc80005744270 */
[----:B------:R-:W-:-:S04]  /*186b0*/  ISETP.LT.OR P2, PT, R168, 0x42, P2 ;  /* 0x00000042a800780c */ /* 0x000fc80001741670 */
[----:B------:R-:W-:Y:S02]  /*186c0*/  FSEL R155, R155, -INF , !P2 ;  /* 0xff8000009b9b7808 */ /* 0x000fe40005000000 */
[----:B------:R-:W-:-:S04]  /*186d0*/  LOP3.LUT P2, RZ, R18, 0x40, RZ, 0xc0, !PT ;  /* 0x0000004012ff7812 */ /* 0x000fc8000784c0ff */
[----:B------:R-:W-:-:S04]  /*186e0*/  ISETP.GT.AND P2, PT, R21, 0x48, !P2 ;  /* 0x000000481500780c */ /* 0x000fc80005744270 */
[----:B------:R-:W-:-:S04]  /*186f0*/  ISETP.LT.OR P2, PT, R168, 0x49, P2 ;  /* 0x00000049a800780c */ /* 0x000fc80001741670 */
[----:B------:R-:W-:Y:S02]  /*18700*/  FSEL R158, R158, -INF , !P2 ;  /* 0xff8000009e9e7808 */ /* 0x000fe40005000000 */
[----:B------:R-:W-:Y:S02]  /*18710*/  ISETP.GT.AND P2, PT, R21, 0x49, !P3 ;  /* 0x000000491500780c */ /* 0x000fe40005f44270 */
[----:B------:R-:W-:Y:S02]  /*18720*/  LOP3.LUT P3, RZ, R18, 0x2, RZ, 0xc0, !PT ;  /* 0x0000000212ff7812 */ /* 0x000fe4000786c0ff */
[----:B------:R-:W-:-:S04]  /*18730*/  ISETP.LT.OR P2, PT, R168, 0x4a, P2 ;  /* 0x0000004aa800780c */ /* 0x000fc80001741670 */
[----:B------:R-:W-:Y:S02]  /*18740*/  FSEL R159, R159, -INF , !P2 ;  /* 0xff8000009f9f7808 */ /* 0x000fe40005000000 */
[----:B------:R-:W-:Y:S02]  /*18750*/  ISETP.GT.AND P2, PT, R21, 0x50, !P6 ;  /* 0x000000501500780c */ /* 0x000fe40007744270 */
[----:B------:R-:W-:Y:S02]  /*18760*/  LOP3.LUT P6, RZ, R18, 0x1, RZ, 0xc0, !PT ;  /* 0x0000000112ff7812 */ /* 0x000fe400078cc0ff */
[----:B------:R-:W-:-:S04]  /*18770*/  ISETP.LT.OR P2, PT, R168, 0x51, P2 ;  /* 0x00000051a800780c */ /* 0x000fc80001741670 */
[----:B------:R-:W-:Y:S02]  /*18780*/  FSEL R162, R162, -INF , !P2 ;  /* 0xff800000a2a27808 */ /* 0x000fe40005000000 */
[----:B------:R-:W-:-:S04]  /*18790*/  FSETP.NEU.FTZ.AND P2, PT, R11, -INF , PT ;  /* 0xff8000000b00780b */ /* 0x000fc80003f5d000 */
[----:B------:R-:W-:-:S05]  /*187a0*/  FSEL R9, R11, RZ, P2 ;  /* 0x000000ff0b097208 */ /* 0x000fca0001000000 */
[----:B------:R-:W-:Y:S01]  /*187b0*/  FADD.FTZ R4, -R9, R4 ;  /* 0x0000000409047221 */ /* 0x000fe20000010100 */
[----:B------:R-:W-:-:S03]  /*187c0*/  FMUL.FTZ R9, R11, R0 ;  /* 0x000000000b097220 */ /* 0x000fc60000410000 */
[----:B------:R-:W-:Y:S02]  /*187d0*/  FMUL.FTZ R4, R4, R0 ;  /* 0x0000000004047220 */ /* 0x000fe40000410000 */
[----:B------:R-:W-:Y:S02]  /*187e0*/  FSEL R9, R9, RZ, P2 ;  /* 0x000000ff09097208 */ /* 0x000fe40001000000 */
[----:B------:R-:W-:-:S03]  /*187f0*/  ISETP.GT.AND P2, PT, R21, RZ, !P3 ;  /* 0x000000ff1500720c */ /* 0x000fc60005f44270 */
[-CC-:B------:R-:W-:Y:S01]  /*18800*/  FFMA.FTZ R186, R132, R0.reuse, -R9.reuse ;  /* 0x0000000084ba7223 */ /* 0x180fe20000010809 */
[----:B------:R-:W-:Y:S01]  /*18810*/  ISETP.LT.OR P2, PT, R168, 0x1, P2 ;  /* 0x00000001a800780c */ /* 0x000fe20001741670 */
[-CC-:B------:R-:W-:Y:S01]  /*18820*/  FFMA.FTZ R180, R136, R0.reuse, -R9.reuse ;  /* 0x0000000088b47223 */ /* 0x180fe20000010809 */
[-CC-:B------:R-:W-:Y:S01]  /*18830*/  FFMA.FTZ R13, R121, R0.reuse, -R9.reuse ;  /* 0x00000000790d7223 */ /* 0x180fe20000010809 */
[-CC-:B------:R-:W-:Y:S01]  /*18840*/  FFMA.FTZ R121, R137, R0.reuse, -R9.reuse ;  /* 0x0000000089797223 */ /* 0x180fe20000010809 */
[----:B------:R-:W-:Y:S01]  /*18850*/  FSEL R122, R122, -INF , !P2 ;  /* 0xff8000007a7a7808 */ /* 0x000fe20005000000 */
[-CC-:B------:R-:W-:Y:S01]  /*18860*/  FFMA.FTZ R188, R120, R0.reuse, -R9.reuse ;  /* 0x0000000078bc7223 */ /* 0x180fe20000010809 */
[----:B------:R-:W-:Y:S01]  /*18870*/  ISETP.GT.AND P2, PT, R21, 0x59, !P6 ;  /* 0x000000591500780c */ /* 0x000fe20007744270 */
[-CC-:B------:R-:W-:Y:S01]  /*18880*/  FFMA.FTZ R190, R124, R0.reuse, -R9.reuse ;  /* 0x000000007cbe7223 */ /* 0x180fe20000010809 */
[----:B------:R-:W-:Y:S01]  /*18890*/  FMNMX.FTZ R12, R122, R3, !PT ;  /* 0x000000037a0c7209 */ /* 0x000fe20007810000 */
[-CC-:B------:R-:W-:Y:S01]  /*188a0*/  FFMA.FTZ R19, R125, R0.reuse, -R9.reuse ;  /* 0x000000007d137223 */ /* 0x180fe20000010809 */
        /* <DEDUP_REMOVED lines=8> */
[-CC-:B------:R-:W-:Y:S01]  /*18930*/  FFMA.FTZ R124, R141, R0.reuse, -R9.reuse ;  /* 0x000000008d7c7223 */ /* 0x180fe20000010809 */
        /* <DEDUP_REMOVED lines=12> */
[----:B------:R-:W-:Y:S01]  /*18a00*/  FFMA.FTZ R170, R164, R0, -R9 ;  /* 0x00000000a4aa7223 */ /* 0x000fe20000010809 */
        /* <DEDUP_REMOVED lines=32> */
[-CC-:B------:R-:W-:Y:S01]  /*18c10*/  FFMA.FTZ R132, R157, R0.reuse, -R9.reuse ;  /* 0x000000009d847223 */ /* 0x180fe20000010809 */
[----:B------:R-:W-:-:S05]  /*18c20*/  FFMA.FTZ R9, R165, R0, -R9 ;  /* 0x00000000a5097223 */ /* 0x000fca0000010809 */
[----:B------:R-:W-:Y:S01]  /*18c30*/  MUFU.EX2 R176, R176 ;  /* 0x000000b000b07308 */ /* 0x000fe20000000800 */
[----:B------:R-:W0:Y:S07]  /*18c40*/  SHFL.BFLY PT, R136, R12, 0x1, 0x1f ;  /* 0x0c201f000c887f89 */ /* 0x000e2e00000e0000 */
[----:B------:R-:W-:Y:S08]  /*18c50*/  MUFU.EX2 R125, R125 ;  /* 0x0000007d007d7308 */ /* 0x000ff00000000800 */
[----:B------:R-:W-:Y:S08]  /*18c60*/  MUFU.EX2 R178, R178 ;  /* 0x000000b200b27308 */ /* 0x000ff00000000800 */
[----:B------:R-:W-:Y:S01]  /*18c70*/  MUFU.EX2 R128, R128 ;  /* 0x0000008000807308 */ /* 0x000fe20000000800 */
[----:B0-----:R-:W-:-:S04]  /*18c80*/  FMNMX.FTZ R12, R12, R136, !PT ;  /* 0x000000880c0c7209 */ /* 0x001fc80007810000 */
[C---:B------:R-:W-:Y:S01]  /*18c90*/  FSETP.NEU.FTZ.AND P2, PT, R12.reuse, -INF , PT ;  /* 0xff8000000c00780b */ /* 0x040fe20003f5d000 */
[C---:B------:R-:W-:Y:S02]  /*18ca0*/  FMUL.FTZ R137, R12.reuse, R0 ;  /* 0x000000000c897220 */ /* 0x040fe40000410000 */
[----:B------:R-:W-:Y:S01]  /*18cb0*/  MUFU.EX2 R136, R9 ;  /* 0x0000000900887308 */ /* 0x000fe20000000800 */
[----:B-1----:R-:W-:Y:S02]  /*18cc0*/  FSEL R2, R12, RZ, P2 ;  /* 0x000000ff0c027208 */ /* 0x002fe40001000000 */
[----:B------:R-:W-:Y:S02]  /*18cd0*/  FSEL R137, R137, RZ, P2 ;  /* 0x000000ff89897208 */ /* 0x000fe40001000000 */
[----:B------:R-:W-:Y:S01]  /*18ce0*/  ISETP.GT.AND P2, PT, R7, R14, PT ;  /* 0x0000000e0700720c */ /* 0x000fe20003f44270 */
[----:B------:R-:W-:Y:S02]  /*18cf0*/  FADD.FTZ R2, -R2, R3 ;  /* 0x0000000302027221 */ /* 0x000fe40000010100 */
[----:B------:R0:W1:Y:S01]  /*18d00*/  MUFU.EX2 R9, R4 ;  /* 0x0000000400097308 */ /* 0x0000620000000800 */
[-CC-:B------:R-:W-:Y:S01]  /*18d10*/  FFMA.FTZ R189, R122, R0.reuse, -R137.reuse ;  /* 0x000000007abd7223 */ /* 0x180fe20000010889 */
[-CC-:B------:R-:W-:Y:S01]  /*18d20*/  FFMA.FTZ R191, R126, R0.reuse, -R137.reuse ;  /* 0x000000007ebf7223 */ /* 0x180fe20000010889 */
[-C--:B------:R-:W-:Y:S01]  /*18d30*/  FMUL.FTZ R2, R2, R0.reuse ;  /* 0x0000000002027220 */ /* 0x080fe20000410000 */
[-CC-:B------:R-:W-:Y:S01]  /*18d40*/  FFMA.FTZ R122, R127, R0.reuse, -R137.reuse ;  /* 0x000000007f7a7223 */ /* 0x180fe20000010889 */
[-CC-:B------:R-:W-:Y:S01]  /*18d50*/  FFMA.FTZ R185, R130, R0.reuse, -R137.reuse ;  /* 0x0000000082b97223 */ /* 0x180fe20000010889 */
[-CC-:B------:R-:W-:Y:S01]  /*18d60*/  FFMA.FTZ R187, R134, R0.reuse, -R137.reuse ;  /* 0x0000000086bb7223 */ /* 0x180fe20000010889 */
[-CC-:B------:R-:W-:Y:S01]  /*18d70*/  FFMA.FTZ R126, R135, R0.reuse, -R137.reuse ;  /* 0x00000000877e7223 */ /* 0x180fe20000010889 */
[----:B------:R-:W-:Y:S01]  /*18d80*/  MUFU.EX2 R189, R189 ;  /* 0x000000bd00bd7308 */ /* 0x000fe20000000800 */
[-CC-:B0-----:R-:W-:Y:S01]  /*18d90*/  FFMA.FTZ R4, R123, R0.reuse, -R137.reuse ;  /* 0x000000007b047223 */ /* 0x181fe20000010889 */
[-CC-:B------:R-:W-:Y:S01]  /*18da0*/  FFMA.FTZ R123, R131, R0.reuse, -R137.reuse ;  /* 0x00000000837b7223 */ /* 0x180fe20000010889 */
[-CC-:B------:R-:W-:Y:S01]  /*18db0*/  FFMA.FTZ R181, R138, R0.reuse, -R137.reuse ;  /* 0x000000008ab57223 */ /* 0x180fe20000010889 */
[-CC-:B------:R-:W-:Y:S01]  /*18dc0*/  FFMA.FTZ R127, R139, R0.reuse, -R137.reuse ;  /* 0x000000008b7f7223 */ /* 0x180fe20000010889 */
[-CC-:B------:R-:W-:Y:S01]  /*18dd0*/  FFMA.FTZ R183, R142, R0.reuse, -R137.reuse ;  /* 0x000000008eb77223 */ /* 0x180fe20000010889 */
[-CC-:B------:R-:W-:Y:S01]  /*18de0*/  FFMA.FTZ R3, R143, R0.reuse, -R137.reuse ;  /* 0x000000008f037223 */ /* 0x180fe20000010889 */
[--C-:B------:R-:W-:Y:S01]  /*18df0*/  FFMA.FTZ R177, R146, R0, -R137.reuse ;  /* 0x0000000092b17223 */ /* 0x100fe20000010889 */
[----:B------:R-:W0:Y:S01]  /*18e00*/  MUFU.EX2 R2, R2 ;  /* 0x0000000200027308 */ /* 0x000e220000000800 */
[----:B-1----:R-:W-:Y:S01]  /*18e10*/  FFMA.FTZ R6, R9, R6, R188 ;  /* 0x0000000609067223 */ /* 0x002fe200000100bc */
[-CC-:B------:R-:W-:Y:S01]  /*18e20*/  FFMA.FTZ R147, R147, R0.reuse, -R137.reuse ;  /* 0x0000000093937223 */ /* 0x180fe20000010889 */
[-CC-:B------:R-:W-:Y:S01]  /*18e30*/  FFMA.FTZ R150, R150, R0.reuse, -R137.reuse ;  /* 0x0000000096967223 */ /* 0x180fe20000010889 */
[-CC-:B------:R-:W-:Y:S01]  /*18e40*/  FFMA.FTZ R151, R151, R0.reuse, -R137.reuse ;  /* 0x0000000097977223 */ /* 0x180fe20000010889 */
[----:B------:R-:W-:Y:S01]  /*18e50*/  FADD.FTZ R6, R13, R6 ;  /* 0x000000060d067221 */ /* 0x000fe20000010000 */
[-CC-:B------:R-:W-:Y:S01]  /*18e60*/  FFMA.FTZ R154, R154, R0.reuse, -R137.reuse ;  /* 0x000000009a9a7223 */ /* 0x180fe20000010889 */
[-CC-:B------:R-:W-:Y:S01]  /*18e70*/  FFMA.FTZ R155, R155, R0.reuse, -R137.reuse ;  /* 0x000000009b9b7223 */ /* 0x180fe20000010889 */
        /* <DEDUP_REMOVED lines=9> */
[----:B0-----:R-:W-:Y:S01]  /*18f10*/  FFMA.FTZ R5, R2, R5, R189 ;  /* 0x0000000502057223 */ /* 0x001fe200000100bd */
[----:B------:R-:W-:Y:S01]  /*18f20*/  FADD.FTZ R6, R184, R6 ;  /* 0x00000006b8067221 */ /* 0x000fe20000010000 */
[----:B------:R-:W-:Y:S01]  /*18f30*/  FFMA.FTZ R137, R167, R0, -R137 ;  /* 0x00000000a7897223 */ /* 0x000fe20000010889 */
[----:B------:R-:W-:Y:S01]  /*18f40*/  F2FP.BF16.F32.PACK_AB R190, R19, R190 ;  /* 0x000000be13be723e */ /* 0x000fe200000010ff */
[----:B------:R-:W-:-:S02]  /*18f50*/  VIADD R7, R7, 0xffffffff ;  /* 0xffffffff07077836 */ /* 0x000fc40000000000 */
[----:B------:R-:W-:Y:S01]  /*18f60*/  FADD.FTZ R6, R21, R6 ;  /* 0x0000000615067221 */ /* 0x000fe20000010000 */
[----:B------:R-:W-:Y:S01]  /*18f70*/  F2FP.BF16.F32.PACK_AB R188, R13, R188 ;  /* 0x000000bc0dbc723e */ /* 0x000fe200000010ff */
[----:B------:R-:W0:Y:S01]  /*18f80*/  MUFU.EX2 R122, R122 ;  /* 0x0000007a007a7308 */ /* 0x000e220000000800 */
[----:B-1----:R-:W-:Y:S01]  /*18f90*/  FADD.FTZ R5, R4, R5 ;  /* 0x0000000504057221 */ /* 0x002fe20000010000 */
[----:B------:R-:W-:Y:S01]  /*18fa0*/  FADD.FTZ R6, R186, R6 ;  /* 0x00000006ba067221 */ /* 0x000fe20000010000 */
[----:B------:R-:W-:Y:S01]  /*18fb0*/  F2FP.BF16.F32.PACK_AB R189, R4, R189 ;  /* 0x000000bd04bd723e */ /* 0x000fe200000010ff */
[----:B------:R-:W-:Y:S01]  /*18fc0*/  IMAD.MOV.U32 R19, RZ, RZ, R15 ;  /* 0x000000ffff137224 */ /* 0x000fe200078e000f */
[----:B------:R-:W-:Y:S01]  /*18fd0*/  F2FP.BF16.F32.PACK_AB R184, R21, R184 ;  /* 0x000000b815b8723e */ /* 0x000fe200000010ff */
[C---:B------:R-:W-:Y:S01]  /*18fe0*/  FADD.FTZ R6, R120.reuse, R6 ;  /* 0x0000000678067221 */ /* 0x040fe20000010000 */
[----:B------:R-:W-:Y:S01]  /*18ff0*/  F2FP.BF16.F32.PACK_AB R186, R120, R186 ;  /* 0x000000ba78ba723e */ /* 0x000fe200000010ff */
[----:B------:R-:W1:Y:S01]  /*19000*/  MUFU.EX2 R185, R185 ;  /* 0x000000b900b97308 */ /* 0x000e620000000800 */
[----:B--2---:R-:W-:Y:S01]  /*19010*/  FADD.FTZ R5, R191, R5 ;  /* 0x00000005bf057221 */ /* 0x004fe20000010000 */
[----:B------:R-:W-:Y:S01]  /*19020*/  FADD.FTZ R6, R180, R6 ;  /* 0x00000006b4067221 */ /* 0x000fe20000010000 */
[----:B------:R-:W-:-:S03]  /*19030*/  F2FP.BF16.F32.PACK_AB R180, R121, R180 ;  /* 0x000000b479b4723e */ /* 0x000fc600000010ff */
[----:B------:R-:W-:Y:S02]  /*19040*/  FADD.FTZ R6, R121, R6 ;  /* 0x0000000679067221 */ /* 0x000fe40000010000 */
[----:B------:R-:W2:Y:S01]  /*19050*/  MUFU.EX2 R123, R123 ;  /* 0x0000007b007b7308 */ /* 0x000ea20000000800 */
[----:B0-----:R-:W-:Y:S01]  /*19060*/  FADD.FTZ R5, R122, R5 ;  /* 0x000000057a057221 */ /* 0x001fe20000010000 */
[----:B------:R-:W-:Y:S01]  /*19070*/  FADD.FTZ R6, R182, R6 ;  /* 0x00000006b6067221 */ /* 0x000fe20000010000 */
[----:B------:R-:W-:Y:S02]  /*19080*/  F2FP.BF16.F32.PACK_AB R182, R124, R182 ;  /* 0x000000b67cb6723e */ /* 0x000fe400000010ff */
[----:B------:R-:W-:Y:S01]  /*19090*/  F2FP.BF16.F32.PACK_AB R191, R122, R191 ;  /* 0x000000bf7abf723e */ /* 0x000fe200000010ff */
[----:B------:R-:W-:Y:S02]  /*190a0*/  FADD.FTZ R6, R124, R6 ;  /* 0x000000067c067221 */ /* 0x000fe40000010000 */
[----:B------:R-:W0:Y:S01]  /*190b0*/  MUFU.EX2 R187, R187 ;  /* 0x000000bb00bb7308 */ /* 0x000e220000000800 */
[----:B-1----:R-:W-:Y:S01]  /*190c0*/  FADD.FTZ R5, R185, R5 ;  /* 0x00000005b9057221 */ /* 0x002fe20000010000 */
[----:B------:R-:W-:Y:S01]  /*190d0*/  FADD.FTZ R6, R176, R6 ;  /* 0x00000006b0067221 */ /* 0x000fe20000010000 */
[----:B------:R-:W-:-:S03]  /*190e0*/  F2FP.BF16.F32.PACK_AB R176, R125, R176 ;  /* 0x000000b07db0723e */ /* 0x000fc600000010ff */
[----:B------:R-:W-:Y:S02]  /*190f0*/  FADD.FTZ R6, R125, R6 ;  /* 0x000000067d067221 */ /* 0x000fe40000010000 */
[----:B------:R-:W1:Y:S01]  /*19100*/  MUFU.EX2 R126, R126 ;  /* 0x0000007e007e7308 */ /* 0x000e620000000800 */
[C---:B--2---:R-:W-:Y:S01]  /*19110*/  FADD.FTZ R5, R123.reuse, R5 ;  /* 0x000000057b057221 */ /* 0x044fe20000010000 */
[----:B------:R-:W-:Y:S01]  /*19120*/  FADD.FTZ R6, R178, R6 ;  /* 0x00000006b2067221 */ /* 0x000fe20000010000 */
[C---:B------:R-:W-:Y:S02]  /*19130*/  F2FP.BF16.F32.PACK_AB R178, R128.reuse, R178 ;  /* 0x000000b280b2723e */ /* 0x040fe400000010ff */
[----:B------:R-:W-:Y:S01]  /*19140*/  F2FP.BF16.F32.PACK_AB R185, R123, R185 ;  /* 0x000000b97bb9723e */ /* 0x000fe200000010ff */
[----:B------:R-:W-:Y:S02]  /*19150*/  FADD.FTZ R6, R128, R6 ;  /* 0x0000000680067221 */ /* 0x000fe40000010000 */
        /* <DEDUP_REMOVED lines=56> */
[----:B-1----:R-:W-:Y:S01]  /*194e0*/  FADD.FTZ R4, R166, R3 ;  /* 0x00000003a6047221 */ /* 0x002fe20000010000 */
[----:B------:R-:W-:Y:S02]  /*194f0*/  IMAD.MOV.U32 R3, RZ, RZ, R12 ;  /* 0x000000ffff037224 */ /* 0x000fe400078e000c */
[----:B--2---:R-:W-:Y:S01]  /*19500*/  FADD.FTZ R6, R170, R6 ;  /* 0x00000006aa067221 */ /* 0x004fe20000010000 */
[----:B------:R-:W-:-:S03]  /*19510*/  F2FP.BF16.F32.PACK_AB R170, R136, R170 ;  /* 0x000000aa88aa723e */ /* 0x000fc600000010ff */
[----:B------:R-:W-:Y:S01]  /*19520*/  FADD.FTZ R6, R136, R6 ;  /* 0x0000000688067221 */ /* 0x000fe20000010000 */
[C---:B0-----:R-:W-:Y:S01]  /*19530*/  FADD.FTZ R5, R137.reuse, R4 ;  /* 0x0000000489057221 */ /* 0x041fe20000010000 */
[----:B------:R-:W-:Y:S01]  /*19540*/  F2FP.BF16.F32.PACK_AB R171, R137, R166 ;  /* 0x000000a689ab723e */ /* 0x000fe200000010ff */
[----:B------:R-:W-:Y:S01]  /*19550*/  IMAD.MOV.U32 R4, RZ, RZ, R11 ;  /* 0x000000ffff047224 */ /* 0x000fe200078e000b */
[----:B------:R-:W-:Y:S06]  /*19560*/  @P2 BRA `(.L_x_1694) ;  /* 0xffffffcc00102947 */ /* 0x000fec000383ffff */
[----:B------:R-:W-:Y:S05]  /*19570*/  BSYNC B1 ;  /* 0x0000000000017941 */ /* 0x000fea0003800000 */
.L_x_1675:
[----:B------:R-:W-:Y:S02]  /*19580*/  IMAD.MOV.U32 R3, RZ, RZ, R12 ;  /* 0x000000ffff037224 */ /* 0x000fe400078e000c */
[----:B------:R-:W-:Y:S02]  /*19590*/  IMAD.MOV.U32 R4, RZ, RZ, R11 ;  /* 0x000000ffff047224 */ /* 0x000fe400078e000b */
[----:B------:R-:W-:Y:S02]  /*195a0*/  IMAD.MOV.U32 R19, RZ, RZ, R15 ;  /* 0x000000ffff137224 */ /* 0x000fe400078e000f */
[----:B------:R-:W-:-:S07]  /*195b0*/  IMAD.MOV.U32 R194, RZ, RZ, R20 ;  /* 0x000000ffffc27224 */ /* 0x000fce00078e0014 */
.L_x_1674:
[----:B------:R-:W-:Y:S05]  /*195c0*/  BSYNC B0 ;  /* 0x0000000000007941 */ /* 0x000fea0003800000 */
.L_x_1673:
[----:B------:R-:W0:Y:S01]  /*195d0*/  LDC R11, c[0x0][0x448] ;  /* 0x00011200ff0b7b82 */ /* 0x000e220000000800 */
[----:B------:R-:W-:Y:S02]  /*195e0*/  LOP3.LUT R18, R18, 0xffefffff, RZ, 0xc0, !PT ;  /* 0xffefffff12127812 */ /* 0x000fe400078ec0ff */
[----:B------:R-:W-:-:S05]  /*195f0*/  IADD3 R14, R197, 0x1, -R196 ;  /* 0x00000001c50e7810 */ /* 0x000fca0007ffe8c4 */
[----:B------:R-:W1:Y:S01]  /*19600*/  LDC R15, c[0x0][0x9e4] ;  /* 0x00027900ff0f7b82 */ /* 0x000e620000000800 */
[----:B0-----:R-:W-:Y:S01]  /*19610*/  ISETP.NE.AND P2, PT, R11, 0x1, PT ;  /* 0x000000010b00780c */ /* 0x001fe20003f45270 */
[----:B------:R-:W-:-:S12]  /*19620*/  VIADD R11, R213, 0x7f ;  /* 0x0000007fd50b7836 */ /* 0x000fd80000000000 */
[----:B------:R-:W0:Y:S01]  /*19630*/  @P2 LDC R12, c[0x0][0x44c] ;  /* 0x00011300ff0c2b82 */ /* 0x000e220000000800 */
[----:B------:R-:W-:-:S04]  /*19640*/  @P2 LOP3.LUT R18, R18, 0x100000, RZ, 0xfc, !PT ;  /* 0x0010000012122812 */ /* 0x000fc800078efcff */
[----:B------:R-:W-:-:S03]  /*19650*/  LOP3.LUT R18, R18, 0xffdfffff, RZ, 0xc0, !PT ;  /* 0xffdfffff12127812 */ /* 0x000fc600078ec0ff */
[----:B------:R-:W2:Y:S01]  /*19660*/  @P2 LDC R13, c[0x0][0x450] ;  /* 0x00011400ff0d2b82 */ /* 0x000ea20000000800 */
[----:B0-----:R-:W-:-:S05]  /*19670*/  @P2 IMAD.HI.U32 R12, R11, R12, RZ ;  /* 0x0000000c0b0c2227 */ /* 0x001fca00078e00ff */
[----:B--2---:R-:W-:Y:S02]  /*19680*/  @P2 SHF.R.U32.HI R11, RZ, R13, R12 ;  /* 0x0000000dff0b2219 */ /* 0x004fe4000001160c */
[----:B-1----:R-:W-:-:S03]  /*19690*/  ISETP.GE.AND P2, PT, R15, 0x1, PT ;  /* 0x000000010f00780c */ /* 0x002fc60003f46270 */
[----:B------:R-:W-:-:S04]  /*196a0*/  IMAD.IADD R11, R14, 0x1, R11 ;  /* 0x000000010e0b7824 */ /* 0x000fc800078e020b */
[----:B------:R-:W-:-:S06]  /*196b0*/  IMAD.IADD R12, R11, 0x1, -R10 ;  /* 0x000000010b0c7824 */ /* 0x000fcc00078e0a0a */
[----:B------:R-:W-:Y:S01]  /*196c0*/  @P2 LOP3.LUT R18, R18, 0x200000, RZ, 0xfc, !PT ;  /* 0x0020000012122812 */ /* 0x000fe200078efcff */
[----:B------:R-:W-:Y:S06]  /*196d0*/  @!P2 BRA `(.L_x_1695) ;  /* 0x000000000048a947 */ /* 0x000fec0003800000 */
[----:B------:R-:W-:Y:S01]  /*196e0*/  IMAD.MOV.U32 R13, RZ, RZ, R11 ;  /* 0x000000ffff0d7224 */ /* 0x000fe200078e000b */
[----:B------:R-:W-:Y:S04]  /*196f0*/  BSSY B0, `(.L_x_1696) ;  /* 0x000000e000007945 */ /* 0x000fe80003800000 */
        /* <DEDUP_REMOVED lines=9> */
.L_x_1697:
[----:B------:R-:W-:-:S13]  /*19790*/  ISETP.NE.AND P2, PT, R15, 0x1, PT ;  /* 0x000000010f00780c */ /* 0x000fda0003f45270 */
[----:B------:R-:W0:Y:S02]  /*197a0*/  @P2 LDC.64 R10, c[0x0][0x9e8] ;  /* 0x00027a00ff0a2b82 */ /* 0x000e240000000a00 */
[----:B0-----:R-:W-:-:S05]  /*197b0*/  @P2 IMAD.HI.U32 R10, R13, R10, RZ ;  /* 0x0000000a0d0a2227 */ /* 0x001fca00078e00ff */
[----:B------:R-:W-:-:S07]  /*197c0*/  @P2 SHF.R.U32.HI R13, RZ, R11, R10 ;  /* 0x0000000bff0d2219 */ /* 0x000fce000001160a */
.L_x_1698:
[----:B------:R-:W-:Y:S05]  /*197d0*/  BSYNC B0 ;  /* 0x0000000000007941 */ /* 0x000fea0003800000 */
.L_x_1696:
[----:B------:R-:W-:-:S05]  /*197e0*/  IMAD R13, R13, R15, RZ ;  /* 0x0000000f0d0d7224 */ /* 0x000fca00078e02ff */
[----:B------:R-:W-:-:S07]  /*197f0*/  VIMNMX R12, R12, R13, !PT ;  /* 0x0000000d0c0c7248 */ /* 0x000fce0007fe0100 */
.L_x_1695:
[----:B------:R-:W-:Y:S01]  /*19800*/  VIADD R12, R12, 0x5f ;  /* 0x0000005f0c0c7836 */ /* 0x000fe20000000000 */
[----:B------:R-:W-:Y:S03]  /*19810*/  BSSY B0, `(.L_x_1699) ;  /* 0x000021b000007945 */ /* 0x000fe60003800000 */
[----:B------:R-:W-:-:S05]  /*19820*/  IMAD.HI R12, R12, 0x2aaaaaab, RZ ;  /* 0x2aaaaaab0c0c7827 */ /* 0x000fca00078e02ff */
[----:B------:R-:W-:-:S04]  /*19830*/  SHF.R.U32.HI R11, RZ, 0x1f, R12 ;  /* 0x0000001fff0b7819 */ /* 0x000fc8000001160c */
[----:B------:R-:W-:-:S04]  /*19840*/  LEA.HI.SX32 R11, R12, R11, 0x1c ;  /* 0x0000000b0c0b7211 */ /* 0x000fc800078fe2ff */
[----:B------:R-:W-:-:S04]  /*19850*/  VIMNMX R14, R214, R11, !PT ;  /* 0x0000000bd60e7248 */ /* 0x000fc80007fe0100 */
[----:B------:R-:W-:-:S13]  /*19860*/  ISETP.GE.AND P2, PT, R7, R14, PT ;  /* 0x0000000e0700720c */ /* 0x000fda0003f46270 */
[----:B------:R-:W-:Y:S05]  /*19870*/  @!P2 BRA `(.L_x_1700) ;  /* 0x000000200050a947 */ /* 0x000fea0003800000 */
[----:B------:R-:W-:Y:S01]  /*19880*/  BSSY B1, `(.L_x_1700) ;  /* 0x0000213000017945 */ /* 0x000fe20003800000 */
[----:B------:R-:W-:Y:S02]  /*19890*/  IMAD.MOV.U32 R13, RZ, RZ, R3 ;  /* 0x000000ffff0d7224 */ /* 0x000fe400078e0003 */
[----:B------:R-:W-:Y:S02]  /*198a0*/  IMAD.MOV.U32 R12, RZ, RZ, R4 ;  /* 0x000000ffff0c7224 */ /* 0x000fe400078e0004 */
[----:B------:R-:W-:Y:S02]  /*198b0*/  IMAD.MOV.U32 R11, RZ, RZ, R194 ;  /* 0x000000ffff0b7224 */ /* 0x000fe400078e00c2 */
[----:B------:R-:W-:-:S07]  /*198c0*/  IMAD.MOV.U32 R10, RZ, RZ, R19 ;  /* 0x000000ffff0a7224 */ /* 0x000fce00078e0013 */
.L_x_1711:
[----:B------:R-:W-:-:S05]  /*198d0*/  VIADD R19, R10, 0x1 ;  /* 0x000000010a137836 */ /* 0x000fca0000000000 */
[----:B------:R-:W-:-:S04]  /*198e0*/  ISETP.NE.AND P2, PT, R19, 0x2, PT ;  /* 0x000000021300780c */ /* 0x000fc80003f45270 */
[----:B------:R-:W-:Y:S02]  /*198f0*/  SEL R194, RZ, 0x1, P2 ;  /* 0x00000001ffc27807 */ /* 0x000fe40001000000 */
[----:B------:R-:W-:Y:S02]  /*19900*/  SEL R19, R19, RZ, P2 ;  /* 0x000000ff13137207 */ /* 0x000fe40001000000 */
[----:B------:R-:W-:Y:S01]  /*19910*/  LOP3.LUT R194, R11, R194, RZ, 0x3c, !PT ;  /* 0x000000c20bc27212 */ /* 0x000fe200078e3cff */
[----:B------:R-:W-:Y:S06]  /*19920*/  @!P0 BRA `(.L_x_1701) ;  /* 0x0000000000048947 */ /* 0x000fec0003800000 */
[----:B------:R-:W-:Y:S01]  /*19930*/  BPT.TRAP 0x1 ;  /* 0x000000040000795c */ /* 0x000fe20000300000 */
.L_x_1701:
[----:B------:R-:W-:Y:S01]  /*19940*/  IMAD R3, R19, 0x8, R16 ;  /* 0x0000000813037824 */ /* 0x000fe200078e0210 */
[----:B------:R-:W-:-:S04]  /*19950*/  SHF.L.U32 R4, R194, 0x1f, RZ ;  /* 0x0000001fc2047819 */ /* 0x000fc800000006ff */
[----:B------:R0:W1:Y:S01]  /*19960*/  SYNCS.PHASECHK.TRANS64.TRYWAIT P2, [R3+URZ+0x30830], R4 ;  /* 0x03083004030075a7 */ /* 0x000062000804017f */
[----:B------:R-:W-:Y:S05]  /*19970*/  @!P0 BRA `(.L_x_1702) ;  /* 0x0000000000048947 */ /* 0x000fea0003800000 */
[----:B------:R-:W-:Y:S01]  /*19980*/  BPT.TRAP 0x1 ;  /* 0x000000040000795c */ /* 0x000fe20000300000 */
.L_x_1702:
[----:B------:R-:W-:Y:S01]  /*19990*/  IMAD R0, R19, 0x900, R8 ;  /* 0x0000090013007824 */ /* 0x000fe200078e0208 */
[----:B------:R-:W-:Y:S03]  /*199a0*/  BSSY B2, `(.L_x_1703) ;  /* 0x0000006000027945 */ /* 0x000fe60003800000 */
[C---:B------:R-:W-:Y:S02]  /*199b0*/  VIADD R120, R0.reuse, 0x2 ;  /* 0x0000000200787836 */ /* 0x040fe40000000000 */
[----:B------:R-:W-:Y:S01]  /*199c0*/  VIADD R122, R0, 0x4 ;  /* 0x00000004007a7836 */ /* 0x000fe20000000000 */
[----:B-1----:R-:W-:Y:S06]  /*199d0*/  @P2 BRA `(.L_x_1704) ;  /* 0x0000000000082947 */ /* 0x002fec0003800000 */
[----:B------:R-:W1:Y:S02]  /*199e0*/  SYNCS.PHASECHK.TRANS64.TRYWAIT P2, [R3+URZ+0x30830], R4 ;  /* 0x03083004030075a7 */ /* 0x000e64000804017f */
[----:B-1----:R-:W-:Y:S05]  /*199f0*/  @!P2 BRA `(.L_x_1705) ;  /* 0x000001400070a947 */ /* 0x002fea0003800000 */
.L_x_1704:
[----:B------:R-:W-:Y:S05]  /*19a00*/  BSYNC B2 ;  /* 0x0000000000027941 */ /* 0x000fea0003800000 */
.L_x_1703:
[----:B------:R2:W-:Y:S01]  /*19a10*/  STL.64 [R1+0x88], R12 ;  /* 0x0000880c01007387 */ /* 0x0005e20000100a00 */
[-C--:B------:R-:W-:Y:S01]  /*19a20*/  FMUL.FTZ R26, R26, R2.reuse ;  /* 0x000000021a1a7220 */ /* 0x080fe20000410000 */
[-C--:B------:R-:W-:Y:S01]  /*19a30*/  FMUL.FTZ R27, R27, R2.reuse ;  /* 0x000000021b1b7220 */ /* 0x080fe20000410000 */
[-C--:B------:R-:W-:Y:S01]  /*19a40*/  FMUL.FTZ R30, R30, R2.reuse ;  /* 0x000000021e1e7220 */ /* 0x080fe20000410000 */
[-C--:B------:R-:W-:Y:S01]  /*19a50*/  FMUL.FTZ R31, R31, R2.reuse ;  /* 0x000000021f1f7220 */ /* 0x080fe20000410000 */
[-C--:B------:R-:W-:Y:S01]  /*19a60*/  FMUL.FTZ R34, R34, R2.reuse ;  /* 0x0000000222227220 */ /* 0x080fe20000410000 */
[-C--:B------:R-:W-:Y:S01]  /*19a70*/  FMUL.FTZ R35, R35, R2.reuse ;  /* 0x0000000223237220 */ /* 0x080fe20000410000 */
[-C--:B------:R-:W-:Y:S01]  /*19a80*/  FMUL.FTZ R38, R38, R2.reuse ;  /* 0x0000000226267220 */ /* 0x080fe20000410000 */
[----:B--2---:R-:W2:Y:S04]  /*19a90*/  LDL.64 R12, [R1+0x28] ;  /* 0x00002800010c7983 */ /* 0x004ea80000100a00 */
        /* <DEDUP_REMOVED lines=10> */
[----:B---3--:R-:W3:Y:S01]  /*19b40*/  LDL.64 R10, [R1+0x20] ;  /* 0x00002000010a7983 */ /* 0x008ee20000100a00 */
[-C--:B------:R-:W-:Y:S01]  /*19b50*/  FMUL.FTZ R58, R58, R2.reuse ;  /* 0x000000023a3a7220 */ /* 0x080fe20000410000 */
[----:B------:R-:W-:-:S02]  /*19b60*/  FMUL.FTZ R59, R59, R2 ;  /* 0x000000023b3b7220 */ /* 0x000fc40000410000 */
        /* <DEDUP_REMOVED lines=12> */
[----:B----4-:R-:W4:Y:S01]  /*19c30*/  LDL.64 R6, [R1+0x18] ;  /* 0x0000180001067983 */ /* 0x010f220000100a00 */
[-C--:B------:R-:W-:Y:S01]  /*19c40*/  FMUL.FTZ R83, R83, R2.reuse ;  /* 0x0000000253537220 */ /* 0x080fe20000410000 */
[-C--:B------:R-:W-:Y:S01]  /*19c50*/  FMUL.FTZ R86, R86, R2.reuse ;  /* 0x0000000256567220 */ /* 0x080fe20000410000 */
[-C--:B------:R-:W-:Y:S01]  /*19c60*/  FMUL.FTZ R87, R87, R2.reuse ;  /* 0x0000000257577220 */ /* 0x080fe20000410000 */
[----:B------:R0:W-:Y:S01]  /*19c70*/  STL [R1+0x70], R5 ;  /* 0x0000700501007387 */ /* 0x0001e20000100800 */
        /* <DEDUP_REMOVED lines=16> */
[----:B------:R-:W-:Y:S01]  /*19d80*/  R2UR UR50, R120 ;  /* 0x00000000783272ca */ /* 0x000fe200000e0000 */
[----:B01----:R-:W2:Y:S01]  /*19d90*/  LDL.64 R2, [R1+0x30] ;  /* 0x0000300001027983 */ /* 0x003ea20000100a00 */
[----:B------:R-:W-:Y:S01]  /*19da0*/  VIADD R120, R0, 0x300 ;  /* 0x0000030000787836 */ /* 0x000fe20000000000 */
[----:B------:R-:W-:Y:S01]  /*19db0*/  R2UR UR34, R122 ;  /* 0x000000007a2272ca */ /* 0x000fe200000e0000 */
[----:B------:R-:W-:Y:S01]  /*19dc0*/  IMAD.MOV.U32 R20, RZ, RZ, R0 ;  /* 0x000000ffff147224 */ /* 0x000fe200078e0000 */
[----:B------:R-:W4:Y:S01]  /*19dd0*/  LDL.64 R4, [R1+0x10] ;  /* 0x0000100001047983 */ /* 0x000f220000100a00 */
[----:B------:R-:W-:Y:S01]  /*19de0*/  IMAD.MOV.U32 R21, RZ, RZ, 0x40000040 ;  /* 0x40000040ff157424 */ /* 0x000fe200078e00ff */
[----:B------:R-:W-:Y:S01]  /*19df0*/  R2UR UR26, R120 ;  /* 0x00000000781a72ca */ /* 0x000fe200000e0000 */
[----:B------:R-:W-:Y:S01]  /*19e00*/  VIADD R122, R0, 0x304 ;  /* 0x00000304007a7836 */ /* 0x000fe20000000000 */
[----:B------:R-:W-:Y:S01]  /*19e10*/  R2UR UR54, R20 ;  /* 0x00000000143672ca */ /* 0x000fe200000e0000 */
[----:B------:R-:W-:Y:S01]  /*19e20*/  VIADD R120, R0, 0x306 ;  /* 0x0000030600787836 */ /* 0x000fe20000000000 */
[----:B------:R-:W-:Y:S01]  /*19e30*/  R2UR UR55, R21 ;  /* 0x00000000153772ca */ /* 0x000fe200000e0000 */
[----:B------:R-:W-:Y:S01]  /*19e40*/  IMAD.MOV.U32 R121, RZ, RZ, 0x40000040 ;  /* 0x40000040ff797424 */ /* 0x000fe200078e00ff */
[----:B------:R-:W-:Y:S01]  /*19e50*/  R2UR UR18, R122 ;  /* 0x000000007a1272ca */ /* 0x000fe200000e0000 */
[----:B------:R-:W-:Y:S01]  /*19e60*/  IMAD.MOV.U32 R123, RZ, RZ, 0x40000040 ;  /* 0x40000040ff7b7424 */ /* 0x000fe200078e00ff */
[----:B------:R-:W-:Y:S01]  /*19e70*/  R2UR UR14, R120 ;  /* 0x00000000780e72ca */ /* 0x000fe200000e0000 */
[C---:B------:R-:W-:Y:S01]  /*19e80*/  VIADD R120, R0.reuse, 0x604 ;  /* 0x0000060400787836 */ /* 0x040fe20000000000 */
[----:B------:R-:W-:Y:S01]  /*19e90*/  R2UR UR51, R121 ;  /* 0x00000000793372ca */ /* 0x000fe200000e0000 */
[C---:B------:R-:W-:Y:S01]  /*19ea0*/  VIADD R122, R0.reuse, 0x606 ;  /* 0x00000606007a7836 */ /* 0x040fe20000000000 */
[----:B------:R-:W-:Y:S01]  /*19eb0*/  R2UR UR35, R123 ;  /* 0x000000007b2372ca */ /* 0x000fe200000e0000 */
[----:B------:R-:W-:Y:S01]  /*19ec0*/  VIADD R20, R0, 0x6 ;  /* 0x0000000600147836 */ /* 0x000fe20000000000 */
[----:B------:R-:W-:Y:S01]  /*19ed0*/  R2UR UR27, R121 ;  /* 0x00000000791b72ca */ /* 0x000fe200000e0000 */
[-C--:B------:R-:W-:Y:S01]  /*19ee0*/  FMUL.FTZ R24, R24, R9.reuse ;  /* 0x0000000918187220 */ /* 0x080fe20000410000 */
        /* <DEDUP_REMOVED lines=12> */
[----:B-----5:R-:W-:Y:S01]  /*19fb0*/  WARPGROUP.ARRIVE ;  /* 0x00000000000079c5 */ /* 0x020fe20000000000 */
[----:B------:R-:W-:Y:S01]  /*19fc0*/  R2UR UR30, R20 ;  /* 0x00000000141e72ca */ /* 0x000fe200000e0000 */
[----:B------:R-:W-:Y:S01]  /*19fd0*/  VIADD R20, R0, 0x302 ;  /* 0x0000030200147836 */ /* 0x000fe20000000000 */
[----:B------:R-:W-:Y:S01]  /*19fe0*/  R2UR UR31, R21 ;  /* 0x00000000151f72ca */ /* 0x000fe200000e0000 */
[-C--:B------:R-:W-:Y:S01]  /*19ff0*/  FMUL.FTZ R37, R37, R9.reuse ;  /* 0x0000000925257220 */ /* 0x080fe20000410000 */
[C---:B------:R-:W-:Y:S01]  /*1a000*/  R2UR UR23, R21.reuse ;  /* 0x00000000151772ca */ /* 0x040fe200000e0000 */
        /* <DEDUP_REMOVED lines=71> */
[----:B------:R0:W5:Y:S01]  /*1a480*/  LDL.LU R5, [R1+0x70] ;  /* 0x0000700001057983 */ /* 0x0001620000300800 */
        /* <DEDUP_REMOVED lines=34> */
.L_x_1706:
[----:B-----5:R-:W-:Y:S01]  /*1a6b0*/  SHF.L.U32 R0, R11, 0x1f, RZ ;  /* 0x0000001f0b007819 */ /* 0x020fe200000006ff */
[----:B------:R-:W-:-:S04]  /*1a6c0*/  IMAD R15, R10, 0x8, R16 ;  /* 0x000000080a0f7824 */ /* 0x000fc800078e0210 */
[----:B------:R0:W1:Y:S01]  /*1a6d0*/  SYNCS.PHASECHK.TRANS64.TRYWAIT P2, [R15+URZ+0x30850], R0 ;  /* 0x030850000f0075a7 */ /* 0x000062000804017f */
[----:B------:R-:W-:Y:S05]  /*1a6e0*/  @!P0 BRA `(.L_x_1707) ;  /* 0x0000000000048947 */ /* 0x000fea0003800000 */
[----:B------:R-:W-:Y:S01]  /*1a6f0*/  BPT.TRAP 0x1 ;  /* 0x000000040000795c */ /* 0x000fe20000300000 */
.L_x_1707:
[----:B------:R-:W-:Y:S04]  /*1a700*/  BSSY B2, `(.L_x_1708) ;  /* 0x0000004000027945 */ /* 0x000fe80003800000 */
[----:B-1----:R-:W-:Y:S05]  /*1a710*/  @P2 BRA `(.L_x_1709) ;  /* 0x0000000000082947 */ /* 0x002fea0003800000 */
[----:B------:R-:W1:Y:S02]  /*1a720*/  SYNCS.PHASECHK.TRANS64.TRYWAIT P2, [R15+URZ+0x30850], R0 ;  /* 0x030850000f0075a7 */ /* 0x000e64000804017f */
[----:B-1----:R-:W-:Y:S05]  /*1a730*/  @!P2 BRA `(.L_x_1710) ;  /* 0x000001340034a947 */ /* 0x002fea0003800000 */
.L_x_1709:
[----:B------:R-:W-:Y:S05]  /*1a740*/  BSYNC B2 ;  /* 0x0000000000027941 */ /* 0x000fea0003800000 */
.L_x_1708:
        /* <DEDUP_REMOVED lines=8> */
[----:B------:R-:W-:Y:S01]  /*1a7d0*/  IMAD.MOV.U32 R3, RZ, RZ, 0x40000040 ;  /* 0x40000040ff037424 */ /* 0x000fe200078e00ff */
[----:B------:R-:W-:Y:S02]  /*1a7e0*/  LOP3.LUT R0, R0, 0x3fff, RZ, 0xc0, !PT ;  /* 0x00003fff00007812 */ /* 0x000fe400078ec0ff */
[----:B------:R-:W-:-:S02]  /*1a7f0*/  @!P1 PRMT R15, RZ, 0x654, R15 ;  /* 0x00000654ff0f9816 */ /* 0x000fc4000000000f */
[----:B------:R-:W-:Y:S02]  /*1a800*/  LOP3.LUT R0, R0, 0x3000000, RZ, 0xfc, !PT ;  /* 0x0300000000007812 */ /* 0x000fe400078efcff */
[C---:B------:R-:W-:Y:S01]  /*1a810*/  ISETP.GT.AND P2, PT, R7.reuse, R14, PT ;  /* 0x0000000e0700720c */ /* 0x040fe20003f44270 */
[----:B------:R-:W-:Y:S02]  /*1a820*/  VIADD R7, R7, 0xffffffff ;  /* 0xffffffff07077836 */ /* 0x000fe40000000000 */
        /* <DEDUP_REMOVED lines=37> */
[----:B------:R-:W-:-:S04]  /*1aa80*/  FADD.FTZ R9, -R4, R12 ;  /* 0x0000000c04097221 */ /* 0x000fc80000010100 */
[----:B------:R-:W-:-:S06]  /*1aa90*/  FMUL.FTZ R9, R9, R0 ;  /* 0x0000000009097220 */ /* 0x000fcc0000410000 */
[----:B------:R-:W-:Y:S01]  /*1aaa0*/  MUFU.EX2 R9, R9 ;  /* 0x0000000900097308 */ /* 0x000fe20000000800 */
        /* <DEDUP_REMOVED lines=20> */
[----:B------:R-:W-:-:S04]  /*1abf0*/  FMUL.FTZ R11, R4, R0 ;  /* 0x00000000040b7220 */ /* 0x000fc80000410000 */
        /* <DEDUP_REMOVED lines=16> */
[----:B------:R-:W-:-:S07]  /*1ad00*/  FFMA.FTZ R132, R164, R0, -R11 ;  /* 0x00000000a4847223 */ /* 0x000fce000001080b */
[----:B------:R-:W2:Y:S01]  /*1ad10*/  MUFU.EX2 R190, R190 ;  /* 0x000000be00be7308 */ /* 0x000ea20000000800 */
[----:B0-----:R-:W-:-:S07]  /*1ad20*/  FFMA.FTZ R6, R9, R6, R188 ;  /* 0x0000000609067223 */ /* 0x001fce00000100bc */
[----:B------:R-:W-:Y:S01]  /*1ad30*/  MUFU.EX2 R184, R184 ;  /* 0x000000b800b87308 */ /* 0x000fe20000000800 */
[C---:B-1----:R-:W-:Y:S01]  /*1ad40*/  FADD.FTZ R6, R21.reuse, R6 ;  /* 0x0000000615067221 */ /* 0x042fe20000010000 */
[----:B------:R-:W-:-:S06]  /*1ad50*/  F2FP.BF16.F32.PACK_AB R188, R21, R188 ;  /* 0x000000bc15bc723e */ /* 0x000fcc00000010ff */
[----:B------:R-:W-:Y:S01]  /*1ad60*/  MUFU.EX2 R186, R186 ;  /* 0x000000ba00ba7308 */ /* 0x000fe20000000800 */
[----:B--2---:R-:W-:-:S07]  /*1ad70*/  FADD.FTZ R6, R190, R6 ;  /* 0x00000006be067221 */ /* 0x004fce0000010000 */
        /* <DEDUP_REMOVED lines=15> */
[----:B------:R-:W-:Y:S01]  /*1ae70*/  R2UR UR6, R2 ;  /* 0x00000000020672ca */ /* 0x000fe200000e0000 */
[----:B------:R-:W-:Y:S01]  /*1ae80*/  MUFU.EX2 R176, R176 ;  /* 0x000000b000b07308 */ /* 0x000fe20000000800 */
[----:B------:R-:W-:Y:S02]  /*1ae90*/  FMNMX.FTZ R2, R122, R13, !PT ;  /* 0x0000000d7a027209 */ /* 0x000fe40007810000 */
[----:B------:R-:W-:Y:S02]  /*1aea0*/  R2UR UR7, R3 ;  /* 0x00000000030772ca */ /* 0x000fe400000e0000 */
[----:B------:R-:W-:-:S03]  /*1aeb0*/  FMNMX.FTZ R2, R123, R2, !PT ;  /* 0x000000027b027209 */ /* 0x000fc60007810000 */
[----:B------:R-:W-:Y:S01]  /*1aec0*/  MUFU.EX2 R178, R178 ;  /* 0x000000b200b27308 */ /* 0x000fe20000000800 */
        /* <DEDUP_REMOVED lines=26> */
[C---:B------:R-:W-:Y:S01]  /*1b070*/  FADD.FTZ R2, -R3.reuse, R13 ;  /* 0x0000000d03027221 */ /* 0x040fe20000010100 */
[----:B------:R-:W-:-:S03]  /*1b080*/  FMUL.FTZ R133, R3, R0 ;  /* 0x0000000003857220 */ /* 0x000fc60000410000 */
[-C--:B------:R-:W-:Y:S01]  /*1b090*/  FMUL.FTZ R2, R2, R0.reuse ;  /* 0x0000000002027220 */ /* 0x080fe20000410000 */
[-CC-:B------:R-:W-:Y:S01]  /*1b0a0*/  FFMA.FTZ R189, R122, R0.reuse, -R133.reuse ;  /* 0x000000007abd7223 */ /* 0x180fe20000010885 */
[-CC-:B------:R-:W-:Y:S01]  /*1b0b0*/  FFMA.FTZ R13, R123, R0.reuse, -R133.reuse ;  /* 0x000000007b0d7223 */ /* 0x180fe20000010885 */
[-CC-:B------:R-:W-:Y:S01]  /*1b0c0*/  FFMA.FTZ R191, R126, R0.reuse, -R133.reuse ;  /* 0x000000007ebf7223 */ /* 0x180fe20000010885 */
[-CC-:B------:R-:W-:Y:S01]  /*1b0d0*/  FFMA.FTZ R122, R127, R0.reuse, -R133.reuse ;  /* 0x000000007f7a7223 */ /* 0x180fe20000010885 */
[-CC-:B------:R-:W-:Y:S01]  /*1b0e0*/  FFMA.FTZ R185, R130, R0.reuse, -R133.reuse ;  /* 0x0000000082b97223 */ /* 0x180fe20000010885 */
[----:B------:R-:W-:Y:S01]  /*1b0f0*/  MUFU.EX2 R2, R2 ;  /* 0x0000000200027308 */ /* 0x000fe20000000800 */
[-CC-:B------:R-:W-:Y:S01]  /*1b100*/  FFMA.FTZ R123, R131, R0.reuse, -R133.reuse ;  /* 0x00000000837b7223 */ /* 0x180fe20000010885 */
[----:B------:R-:W-:Y:S02]  /*1b110*/  @!P1 IMAD R131, R19, 0x8, R16 ;  /* 0x0000000813839824 */ /* 0x000fe400078e0210 */
[-CC-:B------:R-:W-:Y:S01]  /*1b120*/  FFMA.FTZ R187, R134, R0.reuse, -R133.reuse ;  /* 0x0000000086bb7223 */ /* 0x180fe20000010885 */
[-CC-:B------:R-:W-:Y:S01]  /*1b130*/  FFMA.FTZ R126, R135, R0.reuse, -R133.reuse ;  /* 0x00000000877e7223 */ /* 0x180fe20000010885 */
[----:B------:R-:W-:Y:S01]  /*1b140*/  FFMA.FTZ R181, R138, R0, -R133 ;  /* 0x000000008ab57223 */ /* 0x000fe20000010885 */
[----:B------:R-:W-:-:S02]  /*1b150*/  @!P1 VIADD R131, R131, 0x30840 ;  /* 0x0003084083839836 */ /* 0x000fc40000000000 */
[-CC-:B------:R-:W-:Y:S01]  /*1b160*/  FFMA.FTZ R127, R139, R0.reuse, -R133.reuse ;  /* 0x000000008b7f7223 */ /* 0x180fe20000010885 */
[----:B------:R-:W0:Y:S01]  /*1b170*/  MUFU.EX2 R189, R189 ;  /* 0x000000bd00bd7308 */ /* 0x000e220000000800 */
[-CC-:B------:R-:W-:Y:S01]  /*1b180*/  FFMA.FTZ R183, R142, R0.reuse, -R133.reuse ;  /* 0x000000008eb77223 */ /* 0x180fe20000010885 */
[-C--:B------:R-:W-:Y:S01]  /*1b190*/  FFMA.FTZ R130, R143, R0.reuse, -R133 ;  /* 0x000000008f827223 */ /* 0x080fe20000010885 */
[----:B------:R-:W-:Y:S01]  /*1b1a0*/  @!P1 PRMT R134, RZ, 0x654, R131 ;  /* 0x00000654ff869816 */ /* 0x000fe20000000083 */
        /* <DEDUP_REMOVED lines=9> */
[----:B------:R-:W-:-:S03]  /*1b240*/  FFMA.FTZ R166, R166, R0, -R133 ;  /* 0x00000000a6a67223 */ /* 0x000fc60000010885 */
[----:B------:R-:W-:Y:S01]  /*1b250*/  MUFU.EX2 R191, R191 ;  /* 0x000000bf00bf7308 */ /* 0x000fe20000000800 */
[----:B0-----:R-:W-:-:S07]  /*1b260*/  FFMA.FTZ R5, R2, R5, R189 ;  /* 0x0000000502057223 */ /* 0x001fce00000100bd */
[----:B------:R-:W-:Y:S01]  /*1b270*/  MUFU.EX2 R122, R122 ;  /* 0x0000007a007a7308 */ /* 0x000fe20000000800 */
[C---:B-1----:R-:W-:Y:S01]  /*1b280*/  FADD.FTZ R5, R13.reuse, R5 ;  /* 0x000000050d057221 */ /* 0x042fe20000010000 */
[----:B------:R-:W-:Y:S01]  /*1b290*/  F2FP.BF16.F32.PACK_AB R189, R13, R189 ;  /* 0x000000bd0dbd723e */ /* 0x000fe200000010ff */
[----:B------:R-:W-:Y:S01]  /*1b2a0*/  IMAD.MOV.U32 R13, RZ, RZ, R3 ;  /* 0x000000ffff0d7224 */ /* 0x000fe200078e0003 */
[----:B------:R-:W-:Y:S02]  /*1b2b0*/  WARPGROUP.DEPBAR.LE gsb0, 0x0 ;  /* 0x00008000000079c5 */ /* 0x000fe40000010000 */
[----:B------:R-:W-:Y:S01]  /*1b2c0*/  WARPGROUP.ARRIVE ;  /* 0x00000000000079c5 */ /* 0x000fe20000000000 */
[-CC-:B------:R-:W-:Y:S01]  /*1b2d0*/  FFMA.FTZ R175, R125, R0.reuse, -R11.reuse ;  /* 0x000000007daf7223 */ /* 0x180fe2000001080b */
[-CC-:B------:R-:W-:Y:S01]  /*1b2e0*/  FFMA.FTZ R173, R129, R0.reuse, -R11.reuse ;  /* 0x0000000081ad7223 */ /* 0x180fe2000001080b */
[----:B------:R-:W-:Y:S01]  /*1b2f0*/  MUFU.EX2 R185, R185 ;  /* 0x000000b900b97308 */ /* 0x000fe20000000800 */
[-CC-:B------:R-:W-:Y:S01]  /*1b300*/  FFMA.FTZ R129, R141, R0.reuse, -R11.reuse ;  /* 0x000000008d817223 */ /* 0x180fe2000001080b */
[-CC-:B------:R-:W-:Y:S01]  /*1b310*/  FFMA.FTZ R172, R152, R0.reuse, -R11.reuse ;  /* 0x0000000098ac7223 */ /* 0x180fe2000001080b */
[----:B------:R-:W-:Y:S01]  /*1b320*/  HGMMA.64x192x16.F32.BF16 R24, R168, gdesc[UR4].tnspB, R24, gsb0 ;  /* 0x42e00004a8187df0 */ /* 0x000fe20008001818 */
[-CC-:B------:R-:W-:Y:S01]  /*1b330*/  FFMA.FTZ R174, R156, R0.reuse, -R11.reuse ;  /* 0x000000009cae7223 */ /* 0x180fe2000001080b */
[-CC-:B------:R-:W-:Y:S01]  /*1b340*/  FFMA.FTZ R125, R157, R0.reuse, -R11.reuse ;  /* 0x000000009d7d7223 */ /* 0x180fe2000001080b */
[----:B------:R-:W-:-:S02]  /*1b350*/  FFMA.FTZ R11, R165, R0, -R11 ;  /* 0x00000000a50b7223 */ /* 0x000fc4000001080b */
[----:B------:R-:W0:Y:S08]  /*1b360*/  MUFU.EX2 R175, R175 ;  /* 0x000000af00af7308 */ /* 0x000e300000000800 */
[----:B------:R-:W1:Y:S08]  /*1b370*/  MUFU.EX2 R173, R173 ;  /* 0x000000ad00ad7308 */ /* 0x000e700000000800 */
[----:B------:R-:W-:Y:S01]  /*1b380*/  MUFU.EX2 R123, R123 ;  /* 0x0000007b007b7308 */ /* 0x000fe20000000800 */
[C---:B0-----:R-:W-:Y:S01]  /*1b390*/  FADD.FTZ R6, R175.reuse, R6 ;  /* 0x00000006af067221 */ /* 0x041fe20000010000 */
[----:B------:R-:W-:-:S03]  /*1b3a0*/  F2FP.BF16.F32.PACK_AB R190, R175, R190 ;  /* 0x000000beafbe723e */ /* 0x000fc600000010ff */
[----:B------:R-:W-:Y:S01]  /*1b3b0*/  FADD.FTZ R135, R184, R6 ;  /* 0x00000006b8877221 */ /* 0x000fe20000010000 */
[----:B------:R-:W-:Y:S02]  /*1b3c0*/  FFMA.FTZ R6, R154, R0, -R133 ;  /* 0x000000009a067223 */ /* 0x000fe40000010885 */
[----:B------:R-:W-:Y:S01]  /*1b3d0*/  MUFU.EX2 R187, R187 ;  /* 0x000000bb00bb7308 */ /* 0x000fe20000000800 */
[C---:B-1----:R-:W-:Y:S01]  /*1b3e0*/  FADD.FTZ R135, R173.reuse, R135 ;  /* 0x00000087ad877221 */ /* 0x042fe20000010000 */
[----:B------:R-:W-:-:S03]  /*1b3f0*/  F2FP.BF16.F32.PACK_AB R184, R173, R184 ;  /* 0x000000b8adb8723e */ /* 0x000fc600000010ff */
[----:B------:R-:W-:Y:S01]  /*1b400*/  FADD.FTZ R135, R186, R135 ;  /* 0x00000087ba877221 */ /* 0x000fe20000010000 */
[C---:B------:R-:W-:Y:S02]  /*1b410*/  F2FP.BF16.F32.PACK_AB R186, R12.reuse, R186 ;  /* 0x000000ba0cba723e */ /* 0x040fe400000010ff */
[----:B------:R-:W-:Y:S01]  /*1b420*/  MUFU.EX2 R126, R126 ;  /* 0x0000007e007e7308 */ /* 0x000fe20000000800 */
[----:B------:R-:W-:Y:S01]  /*1b430*/  FADD.FTZ R135, R12, R135 ;  /* 0x000000870c877221 */ /* 0x000fe20000010000 */
[----:B------:R-:W-:-:S03]  /*1b440*/  IMAD.MOV.U32 R12, RZ, RZ, R4 ;  /* 0x000000ffff0c7224 */ /* 0x000fc600078e0004 */
[----:B------:R-:W-:Y:S01]  /*1b450*/  FADD.FTZ R135, R180, R135 ;  /* 0x00000087b4877221 */ /* 0x000fe20000010000 */
[C---:B------:R-:W-:Y:S02]  /*1b460*/  F2FP.BF16.F32.PACK_AB R180, R120.reuse, R180 ;  /* 0x000000b478b4723e */ /* 0x040fe400000010ff */
[----:B------:R-:W-:Y:S01]  /*1b470*/  MUFU.EX2 R181, R181 ;  /* 0x000000b500b57308 */ /* 0x000fe20000000800 */
[----:B------:R-:W-:-:S04]  /*1b480*/  FADD.FTZ R135, R120, R135 ;  /* 0x0000008778877221 */ /* 0x000fc80000010000 */
[----:B------:R-:W-:-:S03]  /*1b490*/  FADD.FTZ R135, R182, R135 ;  /* 0x00000087b6877221 */ /* 0x000fc60000010000 */
[----:B------:R-:W-:Y:S08]  /*1b4a0*/  MUFU.EX2 R127, R127 ;  /* 0x0000007f007f7308 */ /* 0x000ff00000000800 */
[----:B------:R-:W-:Y:S08]  /*1b4b0*/  MUFU.EX2 R183, R183 ;  /* 0x000000b700b77308 */ /* 0x000ff00000000800 */
[----:B------:R-:W0:Y:S08]  /*1b4c0*/  MUFU.EX2 R129, R129 ;  /* 0x0000008100817308 */ /* 0x000e300000000800 */
[----:B------:R-:W-:Y:S08]  /*1b4d0*/  MUFU.EX2 R130, R130 ;  /* 0x0000008200827308 */ /* 0x000ff00000000800 */
[----:B------:R-:W-:Y:S01]  /*1b4e0*/  MUFU.EX2 R177, R177 ;  /* 0x000000b100b17308 */ /* 0x000fe20000000800 */
[C---:B0-----:R-:W-:Y:S01]  /*1b4f0*/  FADD.FTZ R135, R129.reuse, R135 ;  /* 0x0000008781877221 */ /* 0x041fe20000010000 */
[----:B------:R-:W-:-:S03]  /*1b500*/  F2FP.BF16.F32.PACK_AB R182, R129, R182 ;  /* 0x000000b681b6723e */ /* 0x000fc600000010ff */
[----:B------:R-:W-:Y:S01]  /*1b510*/  FADD.FTZ R135, R176, R135 ;  /* 0x00000087b0877221 */ /* 0x000fe20000010000 */
[C---:B------:R-:W-:Y:S02]  /*1b520*/  F2FP.BF16.F32.PACK_AB R176, R20.reuse, R176 ;  /* 0x000000b014b0723e */ /* 0x040fe400000010ff */
[----:B------:R-:W-:Y:S01]  /*1b530*/  MUFU.EX2 R131, R147 ;  /* 0x0000009300837308 */ /* 0x000fe20000000800 */
[----:B------:R-:W-:-:S04]  /*1b540*/  FADD.FTZ R135, R20, R135 ;  /* 0x0000008714877221 */ /* 0x000fc80000010000 */
[----:B------:R-:W-:Y:S01]  /*1b550*/  FADD.FTZ R135, R178, R135 ;  /* 0x00000087b2877221 */ /* 0x000fe20000010000 */
[C---:B------:R-:W-:Y:S02]  /*1b560*/  F2FP.BF16.F32.PACK_AB R178, R121.reuse, R178 ;  /* 0x000000b279b2723e */ /* 0x040fe400000010ff */
[----:B------:R-:W-:Y:S01]  /*1b570*/  MUFU.EX2 R179, R179 ;  /* 0x000000b300b37308 */ /* 0x000fe20000000800 */
[----:B------:R-:W-:-:S07]  /*1b580*/  FADD.FTZ R135, R121, R135 ;  /* 0x0000008779877221 */ /* 0x000fce0000010000 */
[----:B------:R-:W0:Y:S08]  /*1b590*/  MUFU.EX2 R172, R172 ;  /* 0x000000ac00ac7308 */ /* 0x000e300000000800 */
[----:B------:R-:W-:Y:S08]  /*1b5a0*/  MUFU.EX2 R6, R6 ;  /* 0x0000000600067308 */ /* 0x000ff00000000800 */
[----:B------:R-:W1:Y:S01]  /*1b5b0*/  MUFU.EX2 R174, R174 ;  /* 0x000000ae00ae7308 */ /* 0x000e620000000800 */
[----:B0-----:R-:W-:Y:S01]  /*1b5c0*/  FADD.FTZ R135, R172, R135 ;  /* 0x00000087ac877221 */ /* 0x001fe20000010000 */
[----:B------:R-:W-:-:S03]  /*1b5d0*/  F2FP.BF16.F32.PACK_AB R172, R124, R172 ;  /* 0x000000ac7cac723e */ /* 0x000fc600000010ff */
[----:B------:R-:W-:-:S03]  /*1b5e0*/  FADD.FTZ R135, R124, R135 ;  /* 0x000000877c877221 */ /* 0x000fc60000010000 */
        /* <DEDUP_REMOVED lines=8> */
[----:B------:R-:W-:Y:S01]  /*1b670*/  MUFU.EX2 R163, R163 ;  /* 0x000000a300a37308 */ /* 0x000fe20000000800 */
[----:B------:R-:W-:-:S07]  /*1b680*/  FADD.FTZ R135, R128, R135 ;  /* 0x0000008780877221 */ /* 0x000fce0000010000 */
[----:B------:R-:W-:Y:S08]  /*1b690*/  MUFU.EX2 R166, R166 ;  /* 0x000000a600a67308 */ /* 0x000ff00000000800 */
[----:B------:R-:W0:Y:S01]  /*1b6a0*/  MUFU.EX2 R11, R11 ;  /* 0x0000000b000b7308 */ /* 0x000e220000000800 */
[----:B------:R-:W-:Y:S02]  /*1b6b0*/  WARPGROUP.DEPBAR.LE gsb0, 0x0 ;  /* 0x00008000000079c5 */ /* 0x000fe40000010000 */
[----:B------:R1:W-:Y:S01]  /*1b6c0*/  @!P1 SYNCS.ARRIVE.TRANS64.RED.A1T0 RZ, [R134+URZ], RZ ;  /* 0x000000ff86ff99a7 */ /* 0x0003e2000810043f */
[----:B------:R-:W-:-:S02]  /*1b6d0*/  F2FP.BF16.F32.PACK_AB R168, R128, R10 ;  /* 0x0000000a80a8723e */ /* 0x000fc400000010ff */
[----:B0-----:R-:W-:Y:S02]  /*1b6e0*/  F2FP.BF16.F32.PACK_AB R170, R11, R132 ;  /* 0x000000840baa723e */ /* 0x001fe400000010ff */
[----:B------:R-:W-:Y:S01]  /*1b6f0*/  F2FP.BF16.F32.PACK_AB R169, R163, R162 ;  /* 0x000000a2a3a9723e */ /* 0x000fe200000010ff */
[----:B-1----:R-:W-:Y:S01]  /*1b700*/  FADD.FTZ R134, R191, R5 ;  /* 0x00000005bf867221 */ /* 0x002fe20000010000 */
[----:B------:R0:W-:Y:S01]  /*1b710*/  @!P1 SYNCS.ARRIVE.TRANS64.RED.A1T0 RZ, [R15+URZ], RZ ;  /* 0x000000ff0fff99a7 */ /* 0x0001e2000810043f */
[----:B------:R-:W-:Y:S01]  /*1b720*/  MUFU.EX2 R5, R151 ;  /* 0x0000009700057308 */ /* 0x000fe20000000800 */
[C---:B------:R-:W-:Y:S01]  /*1b730*/  F2FP.BF16.F32.PACK_AB R191, R122.reuse, R191 ;  /* 0x000000bf7abf723e */ /* 0x040fe200000010ff */
[----:B------:R-:W-:-:S04]  /*1b740*/  FADD.FTZ R134, R122, R134 ;  /* 0x000000867a867221 */ /* 0x000fc80000010000 */
[----:B------:R-:W-:Y:S01]  /*1b750*/  FADD.FTZ R134, R185, R134 ;  /* 0x00000086b9867221 */ /* 0x000fe20000010000 */
[-CC-:B0-----:R-:W-:Y:S01]  /*1b760*/  FFMA.FTZ R15, R155, R0.reuse, -R133.reuse ;  /* 0x000000009b0f7223 */ /* 0x181fe20000010885 */
[----:B------:R-:W-:Y:S01]  /*1b770*/  FFMA.FTZ R133, R167, R0, -R133 ;  /* 0x00000000a7857223 */ /* 0x000fe20000010885 */
[C---:B------:R-:W-:Y:S01]  /*1b780*/  F2FP.BF16.F32.PACK_AB R185, R123.reuse, R185 ;  /* 0x000000b97bb9723e */ /* 0x040fe200000010ff */
[----:B------:R-:W-:-:S03]  /*1b790*/  FADD.FTZ R134, R123, R134 ;  /* 0x000000867b867221 */ /* 0x000fc60000010000 */
[----:B------:R-:W0:Y:S01]  /*1b7a0*/  MUFU.EX2 R15, R15 ;  /* 0x0000000f000f7308 */ /* 0x000e220000000800 */
[----:B------:R-:W-:Y:S01]  /*1b7b0*/  FADD.FTZ R134, R187, R134 ;  /* 0x00000086bb867221 */ /* 0x000fe20000010000 */
[----:B------:R-:W-:-:S03]  /*1b7c0*/  F2FP.BF16.F32.PACK_AB R187, R126, R187 ;  /* 0x000000bb7ebb723e */ /* 0x000fc600000010ff */
[----:B------:R-:W-:-:S03]  /*1b7d0*/  FADD.FTZ R134, R126, R134 ;  /* 0x000000867e867221 */ /* 0x000fc60000010000 */
[----:B------:R-:W1:Y:S01]  /*1b7e0*/  MUFU.EX2 R133, R133 ;  /* 0x0000008500857308 */ /* 0x000e620000000800 */
[----:B------:R-:W-:Y:S01]  /*1b7f0*/  FADD.FTZ R134, R181, R134 ;  /* 0x00000086b5867221 */ /* 0x000fe20000010000 */
[----:B------:R-:W-:-:S03]  /*1b800*/  F2FP.BF16.F32.PACK_AB R181, R127, R181 ;  /* 0x000000b57fb5723e */ /* 0x000fc600000010ff */
[----:B------:R-:W-:-:S04]  /*1b810*/  FADD.FTZ R134, R127, R134 ;  /* 0x000000867f867221 */ /* 0x000fc80000010000 */
[----:B------:R-:W-:Y:S01]  /*1b820*/  FADD.FTZ R134, R183, R134 ;  /* 0x00000086b7867221 */ /* 0x000fe20000010000 */
[----:B0-----:R-:W-:Y:S02]  /*1b830*/  F2FP.BF16.F32.PACK_AB R173, R15, R6 ;  /* 0x000000060fad723e */ /* 0x001fe400000010ff */
[C---:B------:R-:W-:Y:S01]  /*1b840*/  F2FP.BF16.F32.PACK_AB R183, R130.reuse, R183 ;  /* 0x000000b782b7723e */ /* 0x040fe200000010ff */
[----:B------:R-:W-:-:S04]  /*1b850*/  FADD.FTZ R134, R130, R134 ;  /* 0x0000008682867221 */ /* 0x000fc80000010000 */
[----:B------:R-:W-:Y:S01]  /*1b860*/  FADD.FTZ R134, R177, R134 ;  /* 0x00000086b1867221 */ /* 0x000fe20000010000 */
[----:B------:R-:W-:Y:S02]  /*1b870*/  F2FP.BF16.F32.PACK_AB R177, R131, R177 ;  /* 0x000000b183b1723e */ /* 0x000fe400000010ff */
[----:B-1----:R-:W-:Y:S01]  /*1b880*/  F2FP.BF16.F32.PACK_AB R171, R133, R166 ;  /* 0x000000a685ab723e */ /* 0x002fe200000010ff */
[----:B------:R-:W-:-:S04]  /*1b890*/  FADD.FTZ R134, R131, R134 ;  /* 0x0000008683867221 */ /* 0x000fc80000010000 */
[----:B------:R-:W-:Y:S01]  /*1b8a0*/  FADD.FTZ R134, R179, R134 ;  /* 0x00000086b3867221 */ /* 0x000fe20000010000 */
[----:B------:R-:W-:-:S03]  /*1b8b0*/  F2FP.BF16.F32.PACK_AB R179, R5, R179 ;  /* 0x000000b305b3723e */ /* 0x000fc600000010ff */
[----:B------:R-:W-:-:S04]  /*1b8c0*/  FADD.FTZ R134, R5, R134 ;  /* 0x0000008605867221 */ /* 0x000fc80000010000 */
[----:B------:R-:W-:-:S04]  /*1b8d0*/  FADD.FTZ R134, R6, R134 ;  /* 0x0000008606867221 */ /* 0x000fc80000010000 */
[----:B------:R-:W-:-:S04]  /*1b8e0*/  FADD.FTZ R134, R15, R134 ;  /* 0x000000860f867221 */ /* 0x000fc80000010000 */
[----:B------:R-:W-:-:S04]  /*1b8f0*/  FADD.FTZ R134, R21, R134 ;  /* 0x0000008615867221 */ /* 0x000fc80000010000 */
[C---:B------:R-:W-:Y:S01]  /*1b900*/  FADD.FTZ R5, R175.reuse, R134 ;  /* 0x00000086af057221 */ /* 0x040fe20000010000 */
[----:B------:R-:W-:-:S03]  /*1b910*/  F2FP.BF16.F32.PACK_AB R175, R175, R21 ;  /* 0x00000015afaf723e */ /* 0x000fc600000010ff */
[----:B------:R-:W-:-:S04]  /*1b920*/  FADD.FTZ R6, R162, R5 ;  /* 0x00000005a2067221 */ /* 0x000fc80000010000 */
[----:B------:R-:W-:Y:S01]  /*1b930*/  FADD.FTZ R5, R163, R6 ;  /* 0x00000006a3057221 */ /* 0x000fe20000010000 */
[----:B------:R-:W-:-:S03]  /*1b940*/  FADD.FTZ R6, R132, R135 ;  /* 0x0000008784067221 */ /* 0x000fc60000010000 */
[----:B------:R-:W-:Y:S01]  /*1b950*/  FADD.FTZ R10, R166, R5 ;  /* 0x00000005a60a7221 */ /* 0x000fe20000010000 */
[----:B------:R-:W-:Y:S01]  /*1b960*/  FADD.FTZ R6, R11, R6 ;  /* 0x000000060b067221 */ /* 0x000fe20000010000 */
[----:B------:R-:W-:Y:S02]  /*1b970*/  IMAD.MOV.U32 R11, RZ, RZ, R194 ;  /* 0x000000ffff0b7224 */ /* 0x000fe400078e00c2 */
[----:B------:R-:W-:Y:S01]  /*1b980*/  FADD.FTZ R5, R133, R10 ;  /* 0x0000000a85057221 */ /* 0x000fe20000010000 */
[----:B------:R-:W-:Y:S01]  /*1b990*/  IMAD.MOV.U32 R10, RZ, RZ, R19 ;  /* 0x000000ffff0a7224 */ /* 0x000fe200078e0013 */
[----:B------:R-:W-:Y:S06]  /*1b9a0*/  @P2 BRA `(.L_x_1711) ;  /* 0xffffffdc00c82947 */ /* 0x000fec000383ffff */
[----:B------:R-:W-:Y:S05]  /*1b9b0*/  BSYNC B1 ;  /* 0x0000000000017941 */ /* 0x000fea0003800000 */
.L_x_1700:
[----:B------:R-:W-:Y:S05]  /*1b9c0*/  BSYNC B0 ;  /* 0x0000000000007941 */ /* 0x000fea0003800000 */
.L_x_1699:
[----:B------:R-:W-:Y:S01]  /*1b9d0*/  ISETP.GE.AND P2, PT, R7, R214, PT ;  /* 0x000000d60700720c */ /* 0x000fe20003f46270 */
[----:B------:R-:W-:-:S12]  /*1b9e0*/  BSSY B0, `(.L_x_1712) ;  /* 0x0000342000007945 */ /* 0x000fd80003800000 */
[----:B------:R-:W-:Y:S05]  /*1b9f0*/  @!P2 BRA `(.L_x_1713) ;  /* 0x000000340000a947 */ /* 0x000fea0003800000 */
[----:B------:R-:W-:Y:S02]  /*1ba00*/  IMAD.MOV.U32 R13, RZ, RZ, R3 ;  /* 0x000000ffff0d7224 */ /* 0x000fe400078e0003 */
[----:B------:R-:W-:Y:S02]  /*1ba10*/  IMAD.MOV.U32 R12, RZ, RZ, R4 ;  /* 0x000000ffff0c7224 */ /* 0x000fe400078e0004 */
[----:B------:R-:W-:Y:S02]  /*1ba20*/  IMAD.MOV.U32 R11, RZ, RZ, R194 ;  /* 0x000000ffff0b7224 */ /* 0x000fe400078e00c2 */
[----:B------:R-:W-:-:S07]  /*1ba30*/  IMAD.MOV.U32 R10, RZ, RZ, R19 ;  /* 0x000000ffff0a7224 */ /* 0x000fce00078e0013 */
.L_x_1732:
        /* <DEDUP_REMOVED lines=8> */
.L_x_1714:
[----:B------:R-:W-:Y:S01]  /*1bac0*/  IMAD R4, R19, 0x8, R16 ;  /* 0x0000000813047824 */ /* 0x000fe200078e0210 */
[----:B------:R-:W-:-:S04]  /*1bad0*/  SHF.L.U32 R15, R194, 0x1f, RZ ;  /* 0x0000001fc20f7819 */ /* 0x000fc800000006ff */
[----:B------:R0:W1:Y:S01]  /*1bae0*/  SYNCS.PHASECHK.TRANS64.TRYWAIT P2, [R4+URZ+0x30830], R15 ;  /* 0x0308300f040075a7 */ /* 0x000062000804017f */
[----:B------:R-:W-:Y:S05]  /*1baf0*/  @!P0 BRA `(.L_x_1715) ;  /* 0x0000000000048947 */ /* 0x000fea0003800000 */
[----:B------:R-:W-:Y:S01]  /*1bb00*/  BPT.TRAP 0x1 ;  /* 0x000000040000795c */ /* 0x000fe20000300000 */
.L_x_1715:
[----:B------:R-:W-:Y:S01]  /*1bb10*/  IMAD R3, R19, 0x900, R8 ;  /* 0x0000090013037824 */ /* 0x000fe200078e0208 */
[----:B------:R-:W-:Y:S03]  /*1bb20*/  BSSY B1, `(.L_x_1716) ;  /* 0x0000006000017945 */ /* 0x000fe60003800000 */
[C---:B------:R-:W-:Y:S02]  /*1bb30*/  VIADD R20, R3.reuse, 0x2 ;  /* 0x0000000203147836 */ /* 0x040fe40000000000 */
[----:B------:R-:W-:Y:S01]  /*1bb40*/  VIADD R120, R3, 0x4 ;  /* 0x0000000403787836 */ /* 0x000fe20000000000 */
[----:B-1----:R-:W-:Y:S06]  /*1bb50*/  @P2 BRA `(.L_x_1717) ;  /* 0x0000000000082947 */ /* 0x002fec0003800000 */
[----:B------:R-:W1:Y:S02]  /*1bb60*/  SYNCS.PHASECHK.TRANS64.TRYWAIT P2, [R4+URZ+0x30830], R15 ;  /* 0x0308300f040075a7 */ /* 0x000e64000804017f */
[----:B-1----:R-:W-:Y:S05]  /*1bb70*/  @!P2 BRA `(.L_x_1718) ;  /* 0x000001200038a947 */ /* 0x002fea0003800000 */
.L_x_1717:
[----:B------:R-:W-:Y:S05]  /*1bb80*/  BSYNC B1 ;  /* 0x0000000000017941 */ /* 0x000fea0003800000 */
.L_x_1716:
[----:B------:R-:W-:Y:S01]  /*1bb90*/  IMAD.MOV.U32 R14, RZ, RZ, R3 ;  /* 0x000000ffff0e7224 */ /* 0x000fe200078e0003 */
[----:B------:R2:W-:Y:S04]  /*1bba0*/  STL.64 [R1+0x80], R10 ;  /* 0x0000800a01007387 */ /* 0x0005e80000100a00 */
[----:B------:R-:W-:Y:S01]  /*1bbb0*/  R2UR UR54, R14 ;  /* 0x000000000e3672ca */ /* 0x000fe200000e0000 */
[C---:B------:R-:W-:Y:S01]  /*1bbc0*/  VIADD R14, R3.reuse, 0x6 ;  /* 0x00000006030e7836 */ /* 0x040fe20000000000 */
[----:B------:R-:W-:Y:S01]  /*1bbd0*/  R2UR UR50, R20 ;  /* 0x00000000143272ca */ /* 0x000fe200000e0000 */
[----:B------:R-:W-:-:S03]  /*1bbe0*/  VIADD R20, R3, 0x300 ;  /* 0x0000030003147836 */ /* 0x000fc60000000000 */
[----:B------:R-:W-:Y:S01]  /*1bbf0*/  R2UR UR30, R14 ;  /* 0x000000000e1e72ca */ /* 0x000fe200000e0000 */
[C---:B------:R-:W-:Y:S01]  /*1bc00*/  VIADD R14, R3.reuse, 0x302 ;  /* 0x00000302030e7836 */ /* 0x040fe20000000000 */
[----:B------:R-:W-:Y:S01]  /*1bc10*/  R2UR UR34, R120 ;  /* 0x00000000782272ca */ /* 0x000fe200000e0000 */
[C---:B------:R-:W-:Y:S01]  /*1bc20*/  VIADD R120, R3.reuse, 0x304 ;  /* 0x0000030403787836 */ /* 0x040fe20000000000 */
[----:B------:R-:W-:Y:S01]  /*1bc30*/  R2UR UR26, R20 ;  /* 0x00000000141a72ca */ /* 0x000fe200000e0000 */
[C---:B------:R-:W-:Y:S01]  /*1bc40*/  VIADD R20, R3.reuse, 0x306 ;  /* 0x0000030603147836 */ /* 0x040fe20000000000 */
[----:B------:R-:W-:Y:S01]  /*1bc50*/  R2UR UR22, R14 ;  /* 0x000000000e1672ca */ /* 0x000fe200000e0000 */
[----:B------:R-:W-:Y:S01]  /*1bc60*/  VIADD R14, R3, 0x600 ;  /* 0x00000600030e7836 */ /* 0x000fe20000000000 */
[----:B--2---:R-:W2:Y:S01]  /*1bc70*/  LDL.64 R10, [R1+0x28] ;  /* 0x00002800010a7983 */ /* 0x004ea20000100a00 */
[----:B------:R-:W-:Y:S01]  /*1bc80*/  R2UR UR18, R120 ;  /* 0x00000000781272ca */ /* 0x000fe200000e0000 */
[-C--:B------:R-:W-:Y:S01]  /*1bc90*/  FMUL.FTZ R26, R26, R2.reuse ;  /* 0x000000021a1a7220 */ /* 0x080fe20000410000 */
[----:B------:R-:W-:Y:S01]  /*1bca0*/  R2UR UR14, R20 ;  /* 0x00000000140e72ca */ /* 0x000fe200000e0000 */
[----:B------:R3:W-:Y:S01]  /*1bcb0*/  STL.64 [R1+0x78], R6 ;  /* 0x0000780601007387 */ /* 0x0007e20000100a00 */
[----:B------:R-:W-:Y:S01]  /*1bcc0*/  R2UR UR10, R14 ;  /* 0x000000000e0a72ca */ /* 0x000fe200000e0000 */
        /* <DEDUP_REMOVED lines=47> */
[----:B------:R-:W-:-:S02]  /*1bfc0*/  VIADD R14, R3, 0x602 ;  /* 0x00000602030e7836 */ /* 0x000fc40000000000 */
[-C--:B------:R-:W-:Y:S01]  /*1bfd0*/  FMUL.FTZ R118, R118, R2.reuse ;  /* 0x0000000276767220 */ /* 0x080fe20000410000 */
[----:B------:R-:W-:Y:S02]  /*1bfe0*/  VIADD R20, R3, 0x604 ;  /* 0x0000060403147836 */ /* 0x000fe40000000000 */
[----:B------:R-:W-:Y:S01]  /*1bff0*/  FMUL.FTZ R119, R119, R2 ;  /* 0x0000000277777220 */ /* 0x000fe20000410000 */
[----:B------:R-:W-:Y:S01]  /*1c000*/  VIADD R120, R3, 0x606 ;  /* 0x0000060603787836 */ /* 0x000fe20000000000 */
[----:B01----:R-:W4:Y:S01]  /*1c010*/  LDL.64 R4, [R1+0x18] ;  /* 0x0000180001047983 */ /* 0x003f220000100a00 */
[----:B------:R-:W-:Y:S02]  /*1c020*/  IMAD.MOV.U32 R15, RZ, RZ, 0x40000040 ;  /* 0x40000040ff0f7424 */ /* 0x000fe400078e00ff */
[-C--:B------:R-:W-:Y:S01]  /*1c030*/  FMUL.FTZ R24, R24, R9.reuse ;  /* 0x0000000918187220 */ /* 0x080fe20000410000 */
[----:B------:R-:W-:Y:S01]  /*1c040*/  IMAD.MOV.U32 R121, RZ, RZ, 0x40000040 ;  /* 0x40000040ff797424 */ /* 0x000fe200078e00ff */
[----:B------:R-:W2:Y:S01]  /*1c050*/  LDL.64 R2, [R1+0x30] ;  /* 0x0000300001027983 */ /* 0x000ea20000100a00 */
[----:B------:R-:W-:Y:S01]  /*1c060*/  IMAD.MOV.U32 R21, RZ, RZ, 0x40000040 ;  /* 0x40000040ff157424 */ /* 0x000fe200078e00ff */
[----:B------:R-:W-:Y:S01]  /*1c070*/  R2UR UR55, R15 ;  /* 0x000000000f3772ca */ /* 0x000fe200000e0000 */
[-C--:B------:R-:W-:Y:S01]  /*1c080*/  FMUL.FTZ R25, R25, R9.reuse ;  /* 0x0000000919197220 */ /* 0x080fe20000410000 */
[C---:B------:R-:W-:Y:S01]  /*1c090*/  R2UR UR35, R121.reuse ;  /* 0x00000000792372ca */ /* 0x040fe200000e0000 */
        /* <DEDUP_REMOVED lines=8> */
[C---:B------:R-:W-:Y:S01]  /*1c120*/  R2UR UR51, R21.reuse ;  /* 0x00000000153372ca */ /* 0x040fe200000e0000 */
[-C--:B------:R-:W-:Y:S01]  /*1c130*/  FMUL.FTZ R36, R36, R9.reuse ;  /* 0x0000000924247220 */ /* 0x080fe20000410000 */
[----:B------:R-:W-:Y:S01]  /*1c140*/  R2UR UR27, R21 ;  /* 0x00000000151b72ca */ /* 0x000fe200000e0000 */
[-C--:B------:R-:W-:Y:S01]  /*1c150*/  FMUL.FTZ R37, R37, R9.reuse ;  /* 0x0000000925257220 */ /* 0x080fe20000410000 */
[----:B------:R-:W-:Y:S01]  /*1c160*/  R2UR UR15, R21 ;  /* 0x00000000150f72ca */ /* 0x000fe200000e0000 */
[----:B------:R-:W-:Y:S01]  /*1c170*/  HGMMA.64x96x16.F32.BF16 R120, gdesc[UR52], RZ, !UPT, gsb0 ;  /* 0x01600000347879f0 */ /* 0x000fe2000c0018ff */
[----:B------:R-:W-:Y:S01]  /*1c180*/  R2UR UR42, R20 ;  /* 0x00000000142a72ca */ /* 0x000fe200000e0000 */
[-C--:B------:R-:W-:Y:S01]  /*1c190*/  FMUL.FTZ R40, R40, R9.reuse ;  /* 0x0000000928287220 */ /* 0x080fe20000410000 */
[----:B------:R-:W-:Y:S01]  /*1c1a0*/  R2UR UR31, R15 ;  /* 0x000000000f1f72ca */ /* 0x000fe200000e0000 */
[-C--:B------:R-:W-:Y:S01]  /*1c1b0*/  FMUL.FTZ R41, R41, R9.reuse ;  /* 0x0000000929297220 */ /* 0x080fe20000410000 */
[C---:B------:R-:W-:Y:S01]  /*1c1c0*/  R2UR UR23, R15.reuse ;  /* 0x000000000f1772ca */ /* 0x040fe200000e0000 */
[-C--:B------:R-:W-:Y:S01]  /*1c1d0*/  FMUL.FTZ R44, R44, R9.reuse ;  /* 0x000000092c2c7220 */ /* 0x080fe20000410000 */
        /* <DEDUP_REMOVED lines=40> */
[----:B------:R-:W-:Y:S01]  /*1c460*/  HGMMA.64x96x16.F32.BF16 R120, gdesc[UR48], R120, gsb0 ;  /* 0x01600000307879f0 */ /* 0x000fe20008001878 */
[----:B------:R-:W-:Y:S02]  /*1c470*/  R2UR UR43, R21 ;  /* 0x00000000152b72ca */ /* 0x000fe400000e0000 */
[----:B------:R-:W4:Y:S01]  /*1c480*/  LDL.64 R20, [R1+0x10] ;  /* 0x0000100001147983 */ /* 0x000f220000100a00 */
        /* <DEDUP_REMOVED lines=17> */
[----:B------:R-:W-:Y:S01]  /*1c5a0*/  UMOV UR4, UR56 ;  /* 0x0000003800047c82 */ /* 0x000fe20008000000 */
[----:B------:R-:W-:-:S02]  /*1c5b0*/  UMOV UR5, UR57 ;  /* 0x0000003900057c82 */ /* 0x000fc40008000000 */
[----:B------:R0:W5:Y:S01]  /*1c5c0*/  LDL.LU R5, [R1+0x70] ;  /* 0x0000700001057983 */ /* 0x0001620000300800 */
[----:B------:R-:W-:Y:S02]  /*1c5d0*/  WARPGROUP.DEPBAR.LE gsb0, 0x0 ;  /* 0x00008000000079c5 */ /* 0x000fe40000010000 */
[----:B------:R-:W-:-:S06]  /*1c5e0*/  WARPGROUP.ARRIVE ;  /* 0x00000000000079c5 */ /* 0x000fcc0000000000 */
[----:B------:R-:W-:Y:S03]  /*1c5f0*/  HGMMA.64x96x16.F32.BF16 R120, gdesc[UR28], R120, gsb0 ;  /* 0x016000001c7879f0 */ /* 0x000fe60008001878 */
[----:B------:R-:W-:Y:S02]  /*1c600*/  WARPGROUP.DEPBAR.LE gsb0, 0x0 ;  /* 0x00008000000079c5 */ /* 0x000fe40000010000 */
[----:B------:R-:W-:-:S06]  /*1c610*/  WARPGROUP.ARRIVE ;  /* 0x00000000000079c5 */ /* 0x000fcc0000000000 */
[----:B------:R-:W-:Y:S01]  /*1c620*/  HGMMA.64x96x16.F32.BF16 R120, gdesc[UR24], R120, gsb0 ;  /* 0x01600000187879f0 */ /* 0x000fe20008001878 */
[----:B------:R-:W-:Y:S02]  /*1c630*/  R2UR UR16, R20 ;  /* 0x00000000141072ca */ /* 0x000fe400000e0000 */
[----:B------:R-:W-:Y:S01]  /*1c640*/  R2UR UR17, R21 ;  /* 0x00000000151172ca */ /* 0x000fe200000e0000 */
        /* <DEDUP_REMOVED lines=28> */
.L_x_1719:
[----:B-----5:R-:W-:Y:S01]  /*1c810*/  SHF.L.U32 R2, R11, 0x1f, RZ ;  /* 0x0000001f0b027819 */ /* 0x020fe200000006ff */
[----:B------:R-:W-:-:S04]  /*1c820*/  IMAD R14, R10, 0x8, R16 ;  /* 0x000000080a0e7824 */ /* 0x000fc800078e0210 */
[----:B------:R0:W1:Y:S01]  /*1c830*/  SYNCS.PHASECHK.TRANS64.TRYWAIT P2, [R14+URZ+0x30850], R2 ;  /* 0x030850020e0075a7 */ /* 0x000062000804017f */
[----:B------:R-:W-:Y:S05]  /*1c840*/  @!P0 BRA `(.L_x_1720) ;  /* 0x0000000000048947 */ /* 0x000fea0003800000 */
[----:B------:R-:W-:Y:S01]  /*1c850*/  BPT.TRAP 0x1 ;  /* 0x000000040000795c */ /* 0x000fe20000300000 */
.L_x_1720:
[----:B------:R-:W-:Y:S04]  /*1c860*/  BSSY B1, `(.L_x_1721) ;  /* 0x0000004000017945 */ /* 0x000fe80003800000 */
[----:B-1----:R-:W-:Y:S05]  /*1c870*/  @P2 BRA `(.L_x_1722) ;  /* 0x0000000000082947 */ /* 0x002fea0003800000 */
[----:B------:R-:W1:Y:S02]  /*1c880*/  SYNCS.PHASECHK.TRANS64.TRYWAIT P2, [R14+URZ+0x30850], R2 ;  /* 0x030850020e0075a7 */ /* 0x000e64000804017f */
[----:B-1----:R-:W-:Y:S05]  /*1c890*/  @!P2 BRA `(.L_x_1723) ;  /* 0x000001140004a947 */ /* 0x002fea0003800000 */
.L_x_1722:
[----:B------:R-:W-:Y:S05]  /*1c8a0*/  BSYNC B1 ;  /* 0x0000000000017941 */ /* 0x000fea0003800000 */
.L_x_1721:
[----:B01----:R-:W-:Y:S01]  /*1c8b0*/  VIADD R2, R16, 0x400 ;  /* 0x0000040010027836 */ /* 0x003fe20000000000 */
[----:B------:R-:W-:Y:S01]  /*1c8c0*/  WARPGROUP.ARRIVE ;  /* 0x00000000000079c5 */ /* 0x000fe20000000000 */
[----:B------:R-:W-:Y:S01]  /*1c8d0*/  IMAD.MOV.U32 R3, RZ, RZ, 0x40000040 ;  /* 0x40000040ff037424 */ /* 0x000fe200078e00ff */
[----:B------:R-:W0:Y:S01]  /*1c8e0*/  LDC R4, c[0x0][0x448] ;  /* 0x00011200ff047b82 */ /* 0x000e220000000800 */
[----:B------:R-:W-:Y:S01]  /*1c8f0*/  IMAD.MOV.U32 R11, RZ, RZ, 0x40000040 ;  /* 0x40000040ff0b7424 */ /* 0x000fe200078e00ff */
[----:B------:R-:W-:Y:S01]  /*1c900*/  SHF.R.U32.HI R2, RZ, 0x4, R2 ;  /* 0x00000004ff027819 */ /* 0x000fe20000011602 */
[----:B------:R-:W-:Y:S01]  /*1c910*/  IMAD R20, R7, -0x60, RZ ;  /* 0xffffffa007147824 */ /* 0x000fe200078e02ff */
[----:B------:R-:W-:Y:S01]  /*1c920*/  R2UR UR7, R3 ;  /* 0x00000000030772ca */ /* 0x000fe200000e0000 */
[----:B------:R-:W-:Y:S01]  /*1c930*/  IMAD.MOV.U32 R3, RZ, RZ, 0x40000040 ;  /* 0x40000040ff037424 */ /* 0x000fe200078e00ff */
[----:B------:R-:W-:Y:S01]  /*1c940*/  LOP3.LUT R2, R2, 0x3fff, RZ, 0xc0, !PT ;  /* 0x00003fff02027812 */ /* 0x000fe200078ec0ff */
[----:B------:R-:W-:Y:S01]  /*1c950*/  @!P1 IMAD R0, R0, 0x8, R16 ;  /* 0x0000000800009824 */ /* 0x000fe200078e0210 */
[----:B------:R-:W-:Y:S01]  /*1c960*/  ULDC UR4, c[0x0][0x9dc] ;  /* 0x0002770000047ab9 */ /* 0x000fe20000000800 */
[----:B------:R-:W-:Y:S01]  /*1c970*/  ULDC UR5, c[0x0][0x9e0] ;  /* 0x0002780000057ab9 */ /* 0x000fe20000000800 */
[----:B------:R-:W-:Y:S01]  /*1c980*/  LOP3.LUT R2, R2, 0x3000000, RZ, 0xfc, !PT ;  /* 0x0300000002027812 */ /* 0x000fe200078efcff */
[----:B------:R-:W-:Y:S01]  /*1c990*/  @!P1 VIADD R0, R0, 0x30840 ;  /* 0x0003084000009836 */ /* 0x000fe20000000000 */
[----:B------:R-:W-:-:S03]  /*1c9a0*/  ULOP3.LUT UR4, URZ, UR4, URZ, 0x33, !UPT ;  /* 0x000000043f047292 */ /* 0x000fc6000f8e333f */
[----:B------:R-:W-:Y:S01]  /*1c9b0*/  IMAD R2, R10, 0x900, R2 ;  /* 0x000009000a027824 */ /* 0x000fe200078e0202 */
[----:B------:R-:W-:-:S03]  /*1c9c0*/  @!P1 PRMT R0, RZ, 0x654, R0 ;  /* 0x00000654ff009816 */ /* 0x000fc60000000000 */
[C---:B------:R-:W-:Y:S01]  /*1c9d0*/  VIADD R10, R2.reuse, 0x80 ;  /* 0x00000080020a7836 */ /* 0x040fe20000000000 */
[----:B------:R-:W-:Y:S02]  /*1c9e0*/  R2UR UR6, R2 ;  /* 0x00000000020672ca */ /* 0x000fe400000e0000 */
[----:B0-----:R-:W-:Y:S01]  /*1c9f0*/  ISETP.NE.AND P2, PT, R4, 0x1, PT ;  /* 0x000000010400780c */ /* 0x001fe20003f45270 */
[----:B------:R-:W-:-:S10]  /*1ca00*/  IMAD.IADD R4, R215, 0x1, R213 ;  /* 0x00000001d7047824 */ /* 0x000fd400078e02d5 */
[----:B------:R-:W-:Y:S01]  /*1ca10*/  HGMMA.64x192x16.F32.BF16 R24, R188, gdesc[UR4].tnspB, R24, gsb0 ;  /* 0x42e00004bc187df0 */ /* 0x000fe20008001818 */
[----:B------:R-:W-:Y:S01]  /*1ca20*/  R2UR UR6, R10 ;  /* 0x000000000a0672ca */ /* 0x000fe200000e0000 */
[----:B------:R-:W-:Y:S01]  /*1ca30*/  VIADD R10, R2, 0x100 ;  /* 0x00000100020a7836 */ /* 0x000fe20000000000 */
[----:B------:R-:W-:Y:S01]  /*1ca40*/  R2UR UR7, R11 ;  /* 0x000000000b0772ca */ /* 0x000fe200000e0000 */
[----:B------:R-:W-:Y:S01]  /*1ca50*/  IMAD.MOV.U32 R11, RZ, RZ, 0x40000040 ;  /* 0x40000040ff0b7424 */ /* 0x000fe200078e00ff */
[----:B------:R-:W-:Y:S02]  /*1ca60*/  WARPGROUP.DEPBAR.LE gsb0, 0x0 ;  /* 0x00008000000079c5 */ /* 0x000fe40000010000 */
[----:B------:R-:W-:Y:S01]  /*1ca70*/  WARPGROUP.ARRIVE ;  /* 0x00000000000079c5 */ /* 0x000fe20000000000 */
[----:B------:R-:W0:-:S12]  /*1ca80*/  LDC R191, c[0x0][0x9e4] ;  /* 0x00027900ffbf7b82 */ /* 0x000e180000000800 */
        /* <DEDUP_REMOVED lines=17> */
[----:B------:R-:W-:Y:S02]  /*1cba0*/  R2UR UR7, R11 ;  /* 0x000000000b0772ca */ /* 0x000fe400000e0000 */
[----:B------:R-:W-:-:S04]  /*1cbb0*/  IADD3 R11, -R201, 0x1, R20 ;  /* 0x00000001c90b7810 */ /* 0x000fc80007ffe114 */
[----:B------:R-:W-:-:S05]  /*1cbc0*/  IADD3 R11, -R196, R11, R197 ;  /* 0x0000000bc40b7210 */ /* 0x000fca0007ffe1c5 */
[C---:B------:R-:W-:Y:S02]  /*1cbd0*/  VIADD R15, R11.reuse, UR5 ;  /* 0x000000050b0f7c36 */ /* 0x040fe40008000000 */
[----:B------:R-:W-:Y:S01]  /*1cbe0*/  VIADD R11, R11, UR4 ;  /* 0x000000040b0b7c36 */ /* 0x000fe20008000000 */
[----:B------:R-:W-:Y:S02]  /*1cbf0*/  WARPGROUP.DEPBAR.LE gsb0, 0x0 ;  /* 0x00008000000079c5 */ /* 0x000fe40000010000 */
[----:B------:R-:W-:-:S06]  /*1cc00*/  WARPGROUP.ARRIVE ;  /* 0x00000000000079c5 */ /* 0x000fcc0000000000 */
[----:B------:R-:W-:Y:S01]  /*1cc10*/  HGMMA.64x192x16.F32.BF16 R24, R172, gdesc[UR4].tnspB, R24, gsb0 ;  /* 0x42e00004ac187df0 */ /* 0x000fe20008001818 */
[----:B------:R-:W-:Y:S02]  /*1cc20*/  R2UR UR6, R2 ;  /* 0x00000000020672ca */ /* 0x000fe400000e0000 */
[----:B------:R-:W-:Y:S01]  /*1cc30*/  R2UR UR7, R3 ;  /* 0x00000000030772ca */ /* 0x000fe200000e0000 */
[----:B------:R-:W1:Y:S08]  /*1cc40*/  @P2 LDC R2, c[0x0][0x450] ;  /* 0x00011400ff022b82 */ /* 0x000e700000000800 */
[----:B------:R-:W2:Y:S02]  /*1cc50*/  @P2 LDC R3, c[0x0][0x44c] ;  /* 0x00011300ff032b82 */ /* 0x000ea40000000800 */
[----:B--2---:R-:W-:-:S05]  /*1cc60*/  @P2 IMAD.HI.U32 R3, R4, R3, RZ ;  /* 0x0000000304032227 */ /* 0x004fca00078e00ff */
[----:B-1----:R-:W-:Y:S02]  /*1cc70*/  @P2 SHF.R.U32.HI R4, RZ, R2, R3 ;  /* 0x00000002ff042219 */ /* 0x002fe40000011603 */
[----:B0-----:R-:W-:-:S03]  /*1cc80*/  ISETP.GE.AND P2, PT, R191, 0x1, PT ;  /* 0x00000001bf00780c */ /* 0x001fc60003f46270 */
[----:B------:R-:W0:Y:S02]  /*1cc90*/  SHFL.IDX PT, R21, R4, RZ, 0x1c1f ;  /* 0x001c1fff04157589 */ /* 0x000e2400000e0000 */
[--C-:B0-----:R-:W-:Y:S02]  /*1cca0*/  IMAD.IADD R10, R15, 0x1, R21.reuse ;  /* 0x000000010f0a7824 */ /* 0x101fe400078e0215 */
[----:B------:R-:W-:Y:S01]  /*1ccb0*/  IMAD.IADD R9, R11, 0x1, R21 ;  /* 0x000000010b097824 */ /* 0x000fe200078e0215 */
[----:B------:R-:W-:Y:S02]  /*1ccc0*/  WARPGROUP.DEPBAR.LE gsb0, 0x0 ;  /* 0x00008000000079c5 */ /* 0x000fe40000010000 */
[----:B------:R-:W-:-:S06]  /*1ccd0*/  WARPGROUP.ARRIVE ;  /* 0x00000000000079c5 */ /* 0x000fcc0000000000 */
[----:B------:R-:W-:Y:S03]  /*1cce0*/  HGMMA.64x192x16.F32.BF16 R24, R168, gdesc[UR4].tnspB, R24, gsb0 ;  /* 0x42e00004a8187df0 */ /* 0x000fe60008001818 */
[----:B------:R-:W-:Y:S02]  /*1ccf0*/  WARPGROUP.DEPBAR.LE gsb0, 0x0 ;  /* 0x00008000000079c5 */ /* 0x000fe40000010000 */
[----:B------:R0:W-:Y:S02]  /*1cd00*/  @!P1 SYNCS.ARRIVE.TRANS64.RED.A1T0 RZ, [R0+URZ], RZ ;  /* 0x000000ff00ff99a7 */ /* 0x0001e4000810043f */
[----:B0-----:R-:W-:Y:S01]  /*1cd10*/  IMAD.IADD R0, R20, 0x1, -R201 ;  /* 0x0000000114007824 */ /* 0x001fe200078e0ac9 */
        /* <DEDUP_REMOVED lines=13> */
.L_x_1726:
[----:B------:R-:W-:-:S05]  /*1cdf0*/  IMAD.U32 R168, RZ, RZ, UR58 ;  /* 0x0000003affa87e24 */ /* 0x000fca000f8e00ff */
[----:B------:R-:W-:-:S13]  /*1ce00*/  ISETP.NE.AND P2, PT, R168, 0x1, PT ;  /* 0x00000001a800780c */ /* 0x000fda0003f45270 */
[----:B------:R-:W0:Y:S02]  /*1ce10*/  @P2 LDC.64 R2, c[0x0][0x9e8] ;  /* 0x00027a00ff022b82 */ /* 0x000e240000000a00 */
[----:B0-----:R-:W-:-:S05]  /*1ce20*/  @P2 IMAD.HI.U32 R2, R21, R2, RZ ;  /* 0x0000000215022227 */ /* 0x001fca00078e00ff */
[----:B------:R-:W-:-:S07]  /*1ce30*/  @P2 SHF.R.U32.HI R21, RZ, R3, R2 ;  /* 0x00000003ff152219 */ /* 0x000fce0000011602 */
.L_x_1727:
[----:B------:R-:W-:Y:S05]  /*1ce40*/  BSYNC B1 ;  /* 0x0000000000017941 */ /* 0x000fea0003800000 */
.L_x_1725:
[----:B------:R-:W-:-:S05]  /*1ce50*/  IMAD R21, R21, R168, R0 ;  /* 0x000000a815157224 */ /* 0x000fca00078e0200 */
[----:B------:R-:W-:Y:S02]  /*1ce60*/  VIMNMX R9, R9, R21, !PT ;  /* 0x0000001509097248 */ /* 0x000fe40007fe0100 */
[----:B------:R-:W-:-:S07]  /*1ce70*/  VIADDMNMX R10, R21, R168, R10, PT ;  /* 0x000000a8150a7246 */ /* 0x000fce000380010a */
.L_x_1724:
        /* <DEDUP_REMOVED lines=153> */
.L_x_1730:
[----:B------:R-:W-:-:S05]  /*1d810*/  IMAD.U32 R9, RZ, RZ, UR58 ;  /* 0x0000003aff097e24 */ /* 0x000fca000f8e00ff */
[----:B------:R-:W-:-:S13]  /*1d820*/  ISETP.NE.AND P6, PT, R9, 0x1, PT ;  /* 0x000000010900780c */ /* 0x000fda0003fc5270 */
[----:B------:R-:W0:Y:S02]  /*1d830*/  @P6 LDC.64 R2, c[0x0][0x9e8] ;  /* 0x00027a00ff026b82 */ /* 0x000e240000000a00 */
[----:B0-----:R-:W-:-:S05]  /*1d840*/  @P6 IMAD.HI.U32 R2, R4, R2, RZ ;  /* 0x0000000204026227 */ /* 0x001fca00078e00ff */
[----:B------:R-:W-:-:S07]  /*1d850*/  @P6 SHF.R.U32.HI R4, RZ, R3, R2 ;  /* 0x00000003ff046219 */ /* 0x000fce0000011602 */
.L_x_1731:
[----:B------:R-:W-:Y:S05]  /*1d860*/  BSYNC B1 ;  /* 0x0000000000017941 */ /* 0x000fea0003800000 */
.L_x_1729:
[----:B------:R-:W-:-:S05]  /*1d870*/  IMAD R0, R4, R9, R0 ;  /* 0x0000000904007224 */ /* 0x000fca00078e0200 */
[----:B------:R-:W-:Y:S02]  /*1d880*/  VIADDMNMX R15, R0, R9, R15, PT ;  /* 0x00000009000f7246 */ /* 0x000fe4000380010f */
[----:B------:R-:W-:-:S07]  /*1d890*/  VIMNMX R11, R11, R0, !PT ;  /* 0x000000000b0b7248 */ /* 0x000fce0007fe0100 */
.L_x_1728:
[C---:B------:R-:W-:Y:S01]  /*1d8a0*/  ISETP.GT.AND P2, PT, R11.reuse, 0x1, !P2 ;  /* 0x000000010b00780c */ /* 0x040fe20005744270 */
[----:B------:R-:W-:Y:S01]  /*1d8b0*/  ULDC UR4, c[0x0][0x988] ;  /* 0x0002620000047ab9 */ /* 0x000fe20000000800 */
[----:B------:R-:W-:Y:S02]  /*1d8c0*/  ISETP.GT.AND P3, PT, R11, 0x8, !P3 ;  /* 0x000000080b00780c */ /* 0x000fe40005f64270 */
[C---:B------:R-:W-:Y:S02]  /*1d8d0*/  ISETP.LT.OR P2, PT, R15.reuse, 0x2, P2 ;  /* 0x000000020f00780c */ /* 0x040fe40001741670 */
[----:B------:R-:W-:Y:S02]  /*1d8e0*/  ISETP.LT.OR P3, PT, R15, 0x9, P3 ;  /* 0x000000090f00780c */ /* 0x000fe40001f61670 */
[----:B------:R-:W-:Y:S02]  /*1d8f0*/  FSEL R123, R123, -INF , !P2 ;  /* 0xff8000007b7b7808 */ /* 0x000fe40005000000 */
[----:B------:R-:W-:-:S02]  /*1d900*/  LOP3.LUT P2, RZ, R18, 0x4, RZ, 0xc0, !PT ;  /* 0x0000000412ff7812 */ /* 0x000fc4000784c0ff */
[----:B------:R-:W-:Y:S02]  /*1d910*/  FSEL R126, R126, -INF , !P3 ;  /* 0xff8000007e7e7808 */ /* 0x000fe40005800000 */
[----:B------:R-:W-:Y:S02]  /*1d920*/  ISETP.GT.AND P2, PT, R11, 0x9, !P2 ;  /* 0x000000090b00780c */ /* 0x000fe40005744270 */
[C---:B------:R-:W-:Y:S02]  /*1d930*/  LOP3.LUT P3, RZ, R18.reuse, 0x10000, RZ, 0xc0, !PT ;  /* 0x0001000012ff7812 */ /* 0x040fe4000786c0ff */
        /* <DEDUP_REMOVED lines=66> */
[----:B------:R-:W-:Y:S02]  /*1dd60*/  ISETP.GT.AND P4, PT, R11, 0x51, !P4 ;  /* 0x000000510b00780c */ /* 0x000fe40006784270 */
[C---:B------:R-:W-:Y:S02]  /*1dd70*/  ISETP.LT.OR P2, PT, R15.reuse, 0x32, P2 ;  /* 0x000000320f00780c */ /* 0x040fe40001741670 */
[----:B------:R-:W-:Y:S02]  /*1dd80*/  ISETP.LT.OR P4, PT, R15, 0x52, P4 ;  /* 0x000000520f00780c */ /* 0x000fe40002781670 */
[----:B------:R-:W-:-:S02]  /*1dd90*/  FSEL R147, R147, -INF , !P2 ;  /* 0xff80000093937808 */ /* 0x000fc40005000000 */
[----:B------:R-:W-:Y:S02]  /*1dda0*/  LOP3.LUT P2, RZ, R18, 0x400, RZ, 0xc0, !PT ;  /* 0x0000040012ff7812 */ /* 0x000fe4000784c0ff */
[C---:B------:R-:W-:Y:S02]  /*1ddb0*/  ISETP.GT.AND P5, PT, R11.reuse, 0x58, !P5 ;  /* 0x000000580b00780c */ /* 0x040fe40006fa4270 */
[----:B------:R-:W-:Y:S02]  /*1ddc0*/  ISETP.GT.AND P2, PT, R11, 0x38, !P2 ;  /* 0x000000380b00780c */ /* 0x000fe40005744270 */
[----:B------:R-:W-:Y:S02]  /*1ddd0*/  FSEL R163, R163, -INF , !P4 ;  /* 0xff800000a3a37808 */ /* 0x000fe40006000000 */
[----:B------:R-:W-:Y:S02]  /*1dde0*/  ISETP.LT.OR P2, PT, R15, 0x39, P2 ;  /* 0x000000390f00780c */ /* 0x000fe40001741670 */
[----:B0-----:R-:W-:Y:S01]  /*1ddf0*/  FMNMX.FTZ R2, R0, R2, !PT ;  /* 0x0000000200027209 */ /* 0x001fe20007810000 */
[----:B------:R-:W-:Y:S01]  /*1de00*/  IMAD.U32 R0, RZ, RZ, UR4 ;  /* 0x00000004ff007e24 */ /* 0x000fe2000f8e00ff */
[----:B------:R-:W-:-:S02]  /*1de10*/  FSEL R150, R150, -INF , !P2 ;  /* 0xff80000096967808 */ /* 0x000fc40005000000 */
[----:B------:R-:W-:Y:S01]  /*1de20*/  LOP3.LUT P2, RZ, R18, 0x200, RZ, 0xc0, !PT ;  /* 0x0000020012ff7812 */ /* 0x000fe2000784c0ff */
[----:B------:R-:W0:Y:S01]  /*1de30*/  SHFL.BFLY PT, R4, R2, 0x1, 0x1f ;  /* 0x0c201f0002047f89 */ /* 0x000e2200000e0000 */
[----:B------:R-:W-:Y:S02]  /*1de40*/  ISETP.LT.OR P5, PT, R15, 0x59, P5 ;  /* 0x000000590f00780c */ /* 0x000fe40002fa1670 */
[----:B------:R-:W-:Y:S02]  /*1de50*/  ISETP.GT.AND P2, PT, R11, 0x39, !P2 ;  /* 0x000000390b00780c */ /* 0x000fe40005744270 */
[----:B------:R-:W-:Y:S02]  /*1de60*/  FSEL R166, R166, -INF , !P5 ;  /* 0xff800000a6a67808 */ /* 0x000fe40006800000 */
[----:B------:R-:W-:-:S04]  /*1de70*/  ISETP.LT.OR P2, PT, R15, 0x3a, P2 ;  /* 0x0000003a0f00780c */ /* 0x000fc80001741670 */
[----:B------:R-:W-:Y:S02]  /*1de80*/  FSEL R151, R151, -INF , !P2 ;  /* 0xff80000097977808 */ /* 0x000fe40005000000 */
[----:B------:R-:W-:-:S04]  /*1de90*/  LOP3.LUT P2, RZ, R18, 0x100, RZ, 0xc0, !PT ;  /* 0x0000010012ff7812 */ /* 0x000fc8000784c0ff */
[----:B------:R-:W-:-:S04]  /*1dea0*/  ISETP.GT.AND P2, PT, R11, 0x40, !P2 ;  /* 0x000000400b00780c */ /* 0x000fc80005744270 */
[----:B------:R-:W-:Y:S02]  /*1deb0*/  ISETP.LT.OR P2, PT, R15, 0x41, P2 ;  /* 0x000000410f00780c */ /* 0x000fe40001741670 */
[----:B0-----:R-:W-:Y:S02]  /*1dec0*/  FMNMX.FTZ R4, R2, R4, !PT ;  /* 0x0000000402047209 */ /* 0x001fe40007810000 */
[----:B------:R-:W-:Y:S02]  /*1ded0*/  FSEL R154, R154, -INF , !P2 ;  /* 0xff8000009a9a7808 */ /* 0x000fe40005000000 */
[----:B------:R-:W-:Y:S01]  /*1dee0*/  LOP3.LUT P2, RZ, R18, 0x80, RZ, 0xc0, !PT ;  /* 0x0000008012ff7812 */ /* 0x000fe2000784c0ff */
[----:B------:R-:W-:-:S03]  /*1def0*/  FMUL.FTZ R3, R4, R0 ;  /* 0x0000000004037220 */ /* 0x000fc60000410000 */
        /* <DEDUP_REMOVED lines=15> */
[C---:B------:R-:W-:Y:S02]  /*1dff0*/  ISETP.GT.AND P2, PT, R11.reuse, RZ, !P3 ;  /* 0x000000ff0b00720c */ /* 0x040fe40005f44270 */
[----:B------:R-:W-:Y:S02]  /*1e000*/  ISETP.GT.AND P3, PT, R11, 0x59, !P6 ;  /* 0x000000590b00780c */ /* 0x000fe40007764270 */
[C---:B------:R-:W-:Y:S02]  /*1e010*/  ISETP.LT.OR P2, PT, R15.reuse, 0x1, P2 ;  /* 0x000000010f00780c */ /* 0x040fe40001741670 */
[----:B------:R-:W-:Y:S02]  /*1e020*/  ISETP.LT.OR P3, PT, R15, 0x5a, P3 ;  /* 0x0000005a0f00780c */ /* 0x000fe40001f61670 */
[----:B------:R-:W-:-:S02]  /*1e030*/  FSEL R122, R122, -INF , !P2 ;  /* 0xff8000007a7a7808 */ /* 0x000fc40005000000 */
[----:B------:R-:W-:Y:S02]  /*1e040*/  FSEL R167, R167, -INF , !P3 ;  /* 0xff800000a7a77808 */ /* 0x000fe40005800000 */
[----:B------:R-:W-:Y:S02]  /*1e050*/  FMNMX.FTZ R2, R122, R13, !PT ;  /* 0x0000000d7a027209 */ /* 0x000fe40007810000 */
[----:B------:R-:W-:Y:S02]  /*1e060*/  FSETP.NEU.FTZ.AND P2, PT, R4, -INF , PT ;  /* 0xff8000000400780b */ /* 0x000fe40003f5d000 */
[----:B------:R-:W-:Y:S02]  /*1e070*/  FMNMX.FTZ R2, R123, R2, !PT ;  /* 0x000000027b027209 */ /* 0x000fe40007810000 */
[----:B------:R-:W-:Y:S02]  /*1e080*/  FSEL R3, R3, RZ, P2 ;  /* 0x000000ff03037208 */ /* 0x000fe40001000000 */
[----:B------:R-:W-:-:S03]  /*1e090*/  FMNMX.FTZ R2, R126, R2, !PT ;  /* 0x000000027e027209 */ /* 0x000fc60007810000 */
        /* <DEDUP_REMOVED lines=31> */
[----:B------:R-:W-:Y:S01]  /*1e290*/  FFMA.FTZ R165, R165, R0, -R3 ;  /* 0x00000000a5a57223 */ /* 0x000fe20000010803 */
        /* <DEDUP_REMOVED lines=19> */
[----:B------:R-:W-:-:S05]  /*1e3d0*/  FMNMX.FTZ R2, R167, R2, !PT ;  /* 0x00000002a7027209 */ /* 0x000fca0007810000 */
[----:B------:R-:W0:Y:S02]  /*1e3e0*/  SHFL.BFLY PT, R9, R2, 0x2, 0x1f ;  /* 0x0c401f0002097f89 */ /* 0x000e2400000e0000 */
[----:B------:R-:W-:Y:S08]  /*1e3f0*/  MUFU.EX2 R20, R20 ;  /* 0x0000001400147308 */ /* 0x000ff00000000800 */
[----:B------:R-:W-:Y:S08]  /*1e400*/  MUFU.EX2 R180, R180 ;  /* 0x000000b400b47308 */ /* 0x000ff00000000800 */
[----:B------:R-:W-:Y:S01]  /*1e410*/  MUFU.EX2 R21, R21 ;  /* 0x0000001500157308 */ /* 0x000fe20000000800 */
[----:B0-----:R-:W-:-:S07]  /*1e420*/  FMNMX.FTZ R9, R2, R9, !PT ;  /* 0x0000000902097209 */ /* 0x001fce0007810000 */
[----:B------:R-:W-:Y:S01]  /*1e430*/  MUFU.EX2 R182, R182 ;  /* 0x000000b600b67308 */ /* 0x000fe20000000800 */
[----:B------:R-:W0:Y:S07]  /*1e440*/  SHFL.BFLY PT, R2, R9, 0x1, 0x1f ;  /* 0x0c201f0009027f89 */ /* 0x000e2e00000e0000 */
[----:B------:R-:W-:Y:S08]  /*1e450*/  MUFU.EX2 R120, R120 ;  /* 0x0000007800787308 */ /* 0x000ff00000000800 */
[----:B------:R-:W-:Y:S08]  /*1e460*/  MUFU.EX2 R176, R176 ;  /* 0x000000b000b07308 */ /* 0x000ff00000000800 */
[----:B------:R-:W-:Y:S01]  /*1e470*/  MUFU.EX2 R121, R121 ;  /* 0x0000007900797308 */ /* 0x000fe20000000800 */
[----:B0-----:R-:W-:-:S02]  /*1e480*/  FMNMX.FTZ R3, R9, R2, !PT ;  /* 0x0000000209037209 */ /* 0x001fc40007810000 */
[----:B------:R-:W-:Y:S02]  /*1e490*/  FSEL R2, R4, RZ, P2 ;  /* 0x000000ff04027208 */ /* 0x000fe40001000000 */
[C---:B------:R-:W-:Y:S01]  /*1e4a0*/  FSETP.NEU.FTZ.AND P2, PT, R3.reuse, -INF , PT ;  /* 0xff8000000300780b */ /* 0x040fe20003f5d000 */
[-C--:B------:R-:W-:Y:S02]  /*1e4b0*/  FMUL.FTZ R133, R3, R0.reuse ;  /* 0x0000000003857220 */ /* 0x080fe40000410000 */
[----:B------:R-:W-:Y:S01]  /*1e4c0*/  MUFU.EX2 R178, R178 ;  /* 0x000000b200b27308 */ /* 0x000fe20000000800 */
[----:B------:R-:W-:Y:S02]  /*1e4d0*/  FADD.FTZ R2, -R2, R12 ;  /* 0x0000000c02027221 */ /* 0x000fe40000010100 */
[----:B------:R-:W-:Y:S02]  /*1e4e0*/  FSEL R133, R133, RZ, P2 ;  /* 0x000000ff85857208 */ /* 0x000fe40001000000 */
[----:B------:R-:W-:-:S03]  /*1e4f0*/  FMUL.FTZ R2, R2, R0 ;  /* 0x0000000002027220 */ /* 0x000fc60000410000 */
        /* <DEDUP_REMOVED lines=8> */
[----:B------:R0:W1:Y:S01]  /*1e580*/  MUFU.EX2 R9, R2 ;  /* 0x0000000200097308 */ /* 0x0000620000000800 */
[-CC-:B------:R-:W-:Y:S01]  /*1e590*/  FFMA.FTZ R135, R135, R0.reuse, -R133.reuse ;  /* 0x0000000087877223 */ /* 0x180fe20000010885 */
[-CC-:B------:R-:W-:Y:S01]  /*1e5a0*/  FFMA.FTZ R181, R138, R0.reuse, -R133.reuse ;  /* 0x000000008ab57223 */ /* 0x180fe20000010885 */
[-CC-:B------:R-:W-:Y:S01]  /*1e5b0*/  FFMA.FTZ R127, R139, R0.reuse, -R133.reuse ;  /* 0x000000008b7f7223 */ /* 0x180fe20000010885 */
[-CC-:B------:R-:W-:Y:S01]  /*1e5c0*/  FFMA.FTZ R183, R142, R0.reuse, -R133.reuse ;  /* 0x000000008eb77223 */ /* 0x180fe20000010885 */
[-CC-:B------:R-:W-:Y:S01]  /*1e5d0*/  FFMA.FTZ R177, R146, R0.reuse, -R133.reuse ;  /* 0x0000000092b17223 */ /* 0x180fe20000010885 */
[-CC-:B------:R-:W-:Y:S01]  /*1e5e0*/  FFMA.FTZ R147, R147, R0.reuse, -R133.reuse ;  /* 0x0000000093937223 */ /* 0x180fe20000010885 */
[----:B------:R-:W-:Y:S01]  /*1e5f0*/  FFMA.FTZ R150, R150, R0, -R133 ;  /* 0x0000000096967223 */ /* 0x000fe20000010885 */
[----:B------:R-:W-:Y:S01]  /*1e600*/  MUFU.EX2 R189, R189 ;  /* 0x000000bd00bd7308 */ /* 0x000fe20000000800 */
[----:B0-----:R-:W-:-:S02]  /*1e610*/  @!P1 VIADD R2, R14, 0x30860 ;  /* 0x000308600e029836 */ /* 0x001fc40000000000 */
[-CC-:B------:R-:W-:Y:S01]  /*1e620*/  FFMA.FTZ R151, R151, R0.reuse, -R133.reuse ;  /* 0x0000000097977223 */ /* 0x180fe20000010885 */
[-CC-:B------:R-:W-:Y:S01]  /*1e630*/  FFMA.FTZ R154, R154, R0.reuse, -R133.reuse ;  /* 0x000000009a9a7223 */ /* 0x180fe20000010885 */
[-CC-:B------:R-:W-:Y:S01]  /*1e640*/  FFMA.FTZ R155, R155, R0.reuse, -R133.reuse ;  /* 0x000000009b9b7223 */ /* 0x180fe20000010885 */
[-CC-:B------:R-:W-:Y:S01]  /*1e650*/  FFMA.FTZ R158, R158, R0.reuse, -R133.reuse ;  /* 0x000000009e9e7223 */ /* 0x180fe20000010885 */
[----:B------:R-:W-:Y:S01]  /*1e660*/  @!P1 PRMT R2, RZ, 0x654, R2 ;  /* 0x00000654ff029816 */ /* 0x000fe20000000002 */
[--C-:B------:R-:W-:Y:S01]  /*1e670*/  FFMA.FTZ R159, R159, R0, -R133.reuse ;  /* 0x000000009f9f7223 */ /* 0x100fe20000010885 */
[----:B------:R-:W-:Y:S01]  /*1e680*/  MUFU.EX2 R122, R122 ;  /* 0x0000007a007a7308 */ /* 0x000fe20000000800 */
[----:B-1----:R-:W-:Y:S01]  /*1e690*/  FFMA.FTZ R6, R9, R6, R188 ;  /* 0x0000000609067223 */ /* 0x002fe200000100bc */
[----:B------:R0:W-:Y:S01]  /*1e6a0*/  @!P1 SYNCS.ARRIVE.TRANS64.RED.A1T0 RZ, [R2+URZ], RZ ;  /* 0x000000ff02ff99a7 */ /* 0x0001e2000810043f */
[----:B------:R-:W-:Y:S01]  /*1e6b0*/  F2FP.BF16.F32.PACK_AB R188, R10, R188 ;  /* 0x000000bc0abc723e */ /* 0x000fe200000010ff */
[-CC-:B------:R-:W-:Y:S01]  /*1e6c0*/  FFMA.FTZ R162, R162, R0.reuse, -R133.reuse ;  /* 0x00000000a2a27223 */ /* 0x180fe20000010885 */
[----:B------:R-:W-:Y:S01]  /*1e6d0*/  FADD.FTZ R6, R10, R6 ;  /* 0x000000060a067221 */ /* 0x000fe20000010000 */
[-CC-:B------:R-:W-:Y:S01]  /*1e6e0*/  FFMA.FTZ R163, R163, R0.reuse, -R133.reuse ;  /* 0x00000000a3a37223 */ /* 0x180fe20000010885 */
[----:B------:R-:W-:Y:S01]  /*1e6f0*/  FFMA.FTZ R166, R166, R0, -R133 ;  /* 0x00000000a6a67223 */ /* 0x000fe20000010885 */
[----:B------:R-:W-:Y:S01]  /*1e700*/  MUFU.EX2 R191, R191 ;  /* 0x000000bf00bf7308 */ /* 0x000fe20000000800 */
[----:B------:R-:W-:Y:S01]  /*1e710*/  FADD.FTZ R6, R190, R6 ;  /* 0x00000006be067221 */ /* 0x000fe20000010000 */
[----:B0-----:R-:W-:-:S02]  /*1e720*/  FSEL R2, R3, RZ, P2 ;  /* 0x000000ff03027208 */ /* 0x001fc40001000000 */
[----:B------:R-:W-:Y:S01]  /*1e730*/  ISETP.GT.AND P2, PT, R7, R214, PT ;  /* 0x000000d60700720c */ /* 0x000fe20003f44270 */
[C---:B------:R-:W-:Y:S01]  /*1e740*/  FADD.FTZ R6, R11.reuse, R6 ;  /* 0x000000060b067221 */ /* 0x040fe20000010000 */
[----:B------:R-:W-:Y:S01]  /*1e750*/  F2FP.BF16.F32.PACK_AB R190, R11, R190 ;  /* 0x000000be0bbe723e */ /* 0x000fe200000010ff */
[----:B------:R-:W-:Y:S01]  /*1e760*/  FADD.FTZ R2, -R2, R13 ;  /* 0x0000000d02027221 */ /* 0x000fe20000010100 */
[----:B------:R-:W-:Y:S01]  /*1e770*/  MUFU.EX2 R123, R123 ;  /* 0x0000007b007b7308 */ /* 0x000fe20000000800 */
[----:B------:R-:W-:Y:S01]  /*1e780*/  FADD.FTZ R6, R184, R6 ;  /* 0x00000006b8067221 */ /* 0x000fe20000010000 */
[-CC-:B------:R-:W-:Y:S01]  /*1e790*/  FFMA.FTZ R13, R143, R0.reuse, -R133.reuse ;  /* 0x000000008f0d7223 */ /* 0x180fe20000010885 */
[-C--:B------:R-:W-:Y:S01]  /*1e7a0*/  FMUL.FTZ R2, R2, R0.reuse ;  /* 0x0000000002027220 */ /* 0x080fe20000410000 */
[----:B------:R-:W-:Y:S01]  /*1e7b0*/  FFMA.FTZ R133, R167, R0, -R133 ;  /* 0x00000000a7857223 */ /* 0x000fe20000010885 */
[C---:B------:R-:W-:Y:S01]  /*1e7c0*/  FADD.FTZ R6, R15.reuse, R6 ;  /* 0x000000060f067221 */ /* 0x040fe20000010000 */
[----:B------:R-:W-:Y:S01]  /*1e7d0*/  F2FP.BF16.F32.PACK_AB R184, R15, R184 ;  /* 0x000000b80fb8723e */ /* 0x000fe200000010ff */
[----:B------:R-:W-:Y:S01]  /*1e7e0*/  VIADD R7, R7, 0xffffffff ;  /* 0xffffffff07077836 */ /* 0x000fe20000000000 */
[----:B------:R-:W-:Y:S01]  /*1e7f0*/  MUFU.EX2 R185, R185 ;  /* 0x000000b900b97308 */ /* 0x000fe20000000800 */
[----:B------:R-:W-:Y:S01]  /*1e800*/  FADD.FTZ R6, R186, R6 ;  /* 0x00000006ba067221 */ /* 0x000fe20000010000 */
[----:B------:R-:W-:Y:S01]  /*1e810*/  F2FP.BF16.F32.PACK_AB R186, R20, R186 ;  /* 0x000000ba14ba723e */ /* 0x000fe200000010ff */
[----:B------:R-:W-:-:S02]  /*1e820*/  IMAD.MOV.U32 R11, RZ, RZ, R194 ;  /* 0x000000ffff0b7224 */ /* 0x000fc400078e00c2 */
        /* <DEDUP_REMOVED lines=8> */
[----:B------:R-:W-:-:S03]  /*1e8b0*/  FADD.FTZ R6, R120, R6 ;  /* 0x0000000678067221 */ /* 0x000fc60000010000 */
[----:B------:R-:W2:Y:S01]  /*1e8c0*/  MUFU.EX2 R187, R187 ;  /* 0x000000bb00bb7308 */ /* 0x000ea20000000800 */
[----:B0-----:R-:W-:Y:S01]  /*1e8d0*/  FFMA.FTZ R5, R2, R5, R189 ;  /* 0x0000000502057223 */ /* 0x001fe200000100bd */
[----:B------:R-:W-:Y:S01]  /*1e8e0*/  FADD.FTZ R6, R176, R6 ;  /* 0x00000006b0067221 */ /* 0x000fe20000010000 */
[C---:B------:R-:W-:Y:S02]  /*1e8f0*/  F2FP.BF16.F32.PACK_AB R176, R121.reuse, R176 ;  /* 0x000000b079b0723e */ /* 0x040fe400000010ff */
[C---:B------:R-:W-:Y:S01]  /*1e900*/  FADD.FTZ R5, R122.reuse, R5 ;  /* 0x000000057a057221 */ /* 0x040fe20000010000 */
[----:B------:R-:W-:Y:S01]  /*1e910*/  FADD.FTZ R6, R121, R6 ;  /* 0x0000000679067221 */ /* 0x000fe20000010000 */
[----:B------:R-:W-:Y:S01]  /*1e920*/  F2FP.BF16.F32.PACK_AB R189, R122, R189 ;  /* 0x000000bd7abd723e */ /* 0x000fe200000010ff */
[----:B------:R-:W0:Y:S01]  /*1e930*/  MUFU.EX2 R14, R135 ;  /* 0x00000087000e7308 */ /* 0x000e220000000800 */
[----:B------:R-:W-:Y:S01]  /*1e940*/  FADD.FTZ R5, R191, R5 ;  /* 0x00000005bf057221 */ /* 0x000fe20000010000 */
[----:B------:R-:W-:Y:S01]  /*1e950*/  FADD.FTZ R6, R178, R6 ;  /* 0x00000006b2067221 */ /* 0x000fe20000010000 */
[----:B------:R-:W-:-:S02]  /*1e960*/  F2FP.BF16.F32.PACK_AB R178, R124, R178 ;  /* 0x000000b27cb2723e */ /* 0x000fc400000010ff */
[C---:B------:R-:W-:Y:S01]  /*1e970*/  FADD.FTZ R5, R123.reuse, R5 ;  /* 0x000000057b057221 */ /* 0x040fe20000010000 */
[----:B------:R-:W-:Y:S01]  /*1e980*/  FADD.FTZ R6, R124, R6 ;  /* 0x000000067c067221 */ /* 0x000fe20000010000 */
[----:B------:R-:W-:Y:S01]  /*1e990*/  F2FP.BF16.F32.PACK_AB R191, R123, R191 ;  /* 0x000000bf7bbf723e */ /* 0x000fe200000010ff */
[----:B------:R-:W3:Y:S01]  /*1e9a0*/  MUFU.EX2 R181, R181 ;  /* 0x000000b500b57308 */ /* 0x000ee20000000800 */
[----:B------:R-:W-:Y:S01]  /*1e9b0*/  FADD.FTZ R5, R185, R5 ;  /* 0x00000005b9057221 */ /* 0x000fe20000010000 */
[----:B-1----:R-:W-:-:S03]  /*1e9c0*/  F2FP.BF16.F32.PACK_AB R185, R126, R185 ;  /* 0x000000b97eb9723e */ /* 0x002fc600000010ff */
[----:B------:R-:W-:-:S03]  /*1e9d0*/  FADD.FTZ R5, R126, R5 ;  /* 0x000000057e057221 */ /* 0x000fc60000010000 */
[----:B------:R-:W1:Y:S01]  /*1e9e0*/  MUFU.EX2 R127, R127 ;  /* 0x0000007f007f7308 */ /* 0x000e620000000800 */
[----:B--2---:R-:W-:Y:S01]  /*1e9f0*/  FADD.FTZ R5, R187, R5 ;  /* 0x00000005bb057221 */ /* 0x004fe20000010000 */
[----:B0-----:R-:W-:-:S03]  /*1ea00*/  F2FP.BF16.F32.PACK_AB R187, R14, R187 ;  /* 0x000000bb0ebb723e */ /* 0x001fc600000010ff */
[----:B------:R-:W-:-:S03]  /*1ea10*/  FADD.FTZ R5, R14, R5 ;  /* 0x000000050e057221 */ /* 0x000fc60000010000 */
        /* <DEDUP_REMOVED lines=50> */
[----:B------:R-:W-:Y:S01]  /*1ed40*/  F2FP.BF16.F32.PACK_AB R170, R12, R170 ;  /* 0x000000aa0caa723e */ /* 0x000fe200000010ff */
[----:B------:R-:W-:-:S05]  /*1ed50*/  IMAD.MOV.U32 R12, RZ, RZ, R4 ;  /* 0x000000ffff0c7224 */ /* 0x000fca00078e0004 */
[----:B------:R-:W1:Y:S01]  /*1ed60*/  MUFU.EX2 R166, R166 ;  /* 0x000000a600a67308 */ /* 0x000e620000000800 */
[----:B0-----:R-:W-:-:S07]  /*1ed70*/  FADD.FTZ R10, R162, R5 ;  /* 0x00000005a20a7221 */ /* 0x001fce0000010000 */
[----:B------:R-:W0:Y:S01]  /*1ed80*/  MUFU.EX2 R133, R133 ;  /* 0x0000008500857308 */ /* 0x000e220000000800 */
[C---:B--2---:R-:W-:Y:S01]  /*1ed90*/  FADD.FTZ R5, R163.reuse, R10 ;  /* 0x0000000aa3057221 */ /* 0x044fe20000010000 */
[----:B------:R-:W-:-:S03]  /*1eda0*/  F2FP.BF16.F32.PACK_AB R169, R163, R162 ;  /* 0x000000a2a3a9723e */ /* 0x000fc600000010ff */
[----:B-1----:R-:W-:-:S04]  /*1edb0*/  FADD.FTZ R10, R166, R5 ;  /* 0x00000005a60a7221 */ /* 0x002fc80000010000 */
[C---:B0-----:R-:W-:Y:S01]  /*1edc0*/  FADD.FTZ R5, R133.reuse, R10 ;  /* 0x0000000a85057221 */ /* 0x041fe20000010000 */
[----:B------:R-:W-:Y:S01]  /*1edd0*/  F2FP.BF16.F32.PACK_AB R171, R133, R166 ;  /* 0x000000a685ab723e */ /* 0x000fe200000010ff */
[----:B------:R-:W-:Y:S01]  /*1ede0*/  IMAD.MOV.U32 R10, RZ, RZ, R19 ;  /* 0x000000ffff0a7224 */ /* 0x000fe200078e0013 */
[----:B------:R-:W-:Y:S06]  /*1edf0*/  @P2 BRA `(.L_x_1732) ;  /* 0xffffffcc00102947 */ /* 0x000fec000383ffff */
.L_x_1713:
[----:B------:R-:W-:Y:S05]  /*1ee00*/  BSYNC B0 ;  /* 0x0000000000007941 */ /* 0x000fea0003800000 */
.L_x_1712:
        /* <DEDUP_REMOVED lines=99> */
.L_x_1733:
[----:B------:R-:W-:Y:S01]  /*1f440*/  IMAD R2, R19, 0x8, R16 ;  /* 0x0000000813027824 */ /* 0x000fe200078e0210 */
[----:B------:R-:W-:-:S04]  /*1f450*/  SHF.L.U32 R9, R194, 0x1f, RZ ;  /* 0x0000001fc2097819 */ /* 0x000fc800000006ff */
[----:B------:R0:W1:Y:S01]  /*1f460*/  SYNCS.PHASECHK.TRANS64.TRYWAIT P2, [R2+URZ+0x30850], R9 ;  /* 0x03085009020075a7 */ /* 0x000062000804017f */
[----:B------:R-:W-:Y:S05]  /*1f470*/  @!P0 BRA `(.L_x_1734) ;  /* 0x0000000000048947 */ /* 0x000fea0003800000 */
[----:B------:R-:W-:Y:S01]  /*1f480*/  BPT.TRAP 0x1 ;  /* 0x000000040000795c */ /* 0x000fe20000300000 */
.L_x_1734:
        /* <DEDUP_REMOVED lines=9> */
.L_x_1736:
[----:B------:R-:W-:Y:S05]  /*1f520*/  BSYNC B0 ;  /* 0x0000000000007941 */ /* 0x000fea0003800000 */
.L_x_1735:
[----:B------:R-:W-:Y:S01]  /*1f530*/  IMAD.MOV.U32 R8, RZ, RZ, R7 ;  /* 0x000000ffff087224 */ /* 0x000fe200078e0007 */
[----:B------:R-:W-:Y:S01]  /*1f540*/  WARPGROUP.ARRIVE ;  /* 0x00000000000079c5 */ /* 0x000fe20000000000 */
[----:B01----:R-:W-:Y:S01]  /*1f550*/  IMAD.MOV.U32 R9, RZ, RZ, 0x40000040 ;  /* 0x40000040ff097424 */ /* 0x003fe200078e00ff */
[----:B------:R-:W0:Y:S01]  /*1f560*/  SHFL.BFLY PT, R10, R5, 0x2, 0x1f ;  /* 0x0c401f00050a7f89 */ /* 0x000e2200000e0000 */
[----:B------:R-:W-:Y:S01]  /*1f570*/  VIADD R19, R19, 0x1 ;  /* 0x0000000113137836 */ /* 0x000fe20000000000 */
[----:B------:R-:W-:Y:S01]  /*1f580*/  R2UR UR6, R8 ;  /* 0x00000000080672ca */ /* 0x000fe200000e0000 */
[----:B------:R-:W-:Y:S01]  /*1f590*/  VIADD R8, R7, 0x80 ;  /* 0x0000008007087836 */ /* 0x000fe20000000000 */
[----:B------:R-:W-:Y:S01]  /*1f5a0*/  R2UR UR7, R9 ;  /* 0x00000000090772ca */ /* 0x000fe200000e0000 */
[----:B------:R-:W-:Y:S01]  /*1f5b0*/  IMAD.MOV.U32 R9, RZ, RZ, 0x40000040 ;  /* 0x40000040ff097424 */ /* 0x000fe200078e00ff */
[----:B------:R-:W-:Y:S01]  /*1f5c0*/  ISETP.NE.AND P2, PT, R19, 0x2, PT ;  /* 0x000000021300780c */ /* 0x000fe20003f45270 */
[----:B------:R-:W-:-:S03]  /*1f5d0*/  VIADD R219, R219, 0x1 ;  /* 0x00000001dbdb7836 */ /* 0x000fc60000000000 */
[----:B------:R-:W-:-:S07]  /*1f5e0*/  SEL R19, R19, RZ, P2 ;  /* 0x000000ff13137207 */ /* 0x000fce0001000000 */
[----:B------:R-:W-:Y:S01]  /*1f5f0*/  HGMMA.64x192x16.F32.BF16 R24, R188, gdesc[UR4].tnspB, R24, gsb0 ;  /* 0x42e00004bc187df0 */ /* 0x000fe20008001818 */
[----:B------:R-:W-:Y:S01]  /*1f600*/  R2UR UR6, R8 ;  /* 0x00000000080672ca */ /* 0x000fe200000e0000 */
[----:B------:R-:W-:Y:S01]  /*1f610*/  VIADD R8, R7, 0x100 ;  /* 0x0000010007087836 */ /* 0x000fe20000000000 */
[----:B------:R-:W-:Y:S01]  /*1f620*/  R2UR UR7, R9 ;  /* 0x00000000090772ca */ /* 0x000fe200000e0000 */
[----:B------:R-:W-:Y:S02]  /*1f630*/  IMAD.MOV.U32 R9, RZ, RZ, 0x40000040 ;  /* 0x40000040ff097424 */ /* 0x000fe400078e00ff */
[----:B0-----:R-:W-:Y:S01]  /*1f640*/  FADD.FTZ R10, R10, R5 ;  /* 0x000000050a0a7221 */ /* 0x001fe20000010000 */
[----:B------:R-:W-:-:S04]  /*1f650*/  SEL R5, RZ, 0x1, P2 ;  /* 0x00000001ff057807 */ /* 0x000fc80001000000 */
[----:B------:R-:W-:Y:S01]  /*1f660*/  LOP3.LUT R194, R194, R5, RZ, 0x3c, !PT ;  /* 0x00000005c2c27212 */ /* 0x000fe200078e3cff */
[----:B------:R-:W-:Y:S01]  /*1f670*/  IMAD.MOV.U32 R5, RZ, RZ, -0x800000 ;  /* 0xff800000ff057424 */ /* 0x000fe200078e00ff */
        /* <DEDUP_REMOVED lines=21> */
[----:B------:R-:W0:Y:S01]  /*1f7d0*/  SHFL.BFLY PT, R7, R6, 0x2, 0x1f ;  /* 0x0c401f0006077f89 */ /* 0x000e2200000e0000 */
[----:B------:R-:W-:Y:S02]  /*1f7e0*/  WARPGROUP.DEPBAR.LE gsb0, 0x0 ;  /* 0x00008000000079c5 */ /* 0x000fe40000010000 */
[----:B------:R-:W-:-:S12]  /*1f7f0*/  WARPGROUP.ARRIVE ;  /* 0x00000000000079c5 */ /* 0x000fd80000000000 */
[----:B------:R-:W-:Y:S01]  /*1f800*/  HGMMA.64x192x16.F32.BF16 R24, R172, gdesc[UR4].tnspB, R24, gsb0 ;  /* 0x42e00004ac187df0 */ /* 0x000fe20008001818 */
[----:B------:R-:W-:Y:S01]  /*1f810*/  R2UR UR6, R8 ;  /* 0x00000000080672ca */ /* 0x000fe200000e0000 */
[----:B0-----:R-:W-:Y:S01]  /*1f820*/  FADD.FTZ R8, R7, R6 ;  /* 0x0000000607087221 */ /* 0x001fe20000010000 */
[----:B------:R-:W-:Y:S02]  /*1f830*/  R2UR UR7, R9 ;  /* 0x00000000090772ca */ /* 0x000fe400000e0000 */
[----:B------:R-:W0:Y:S04]  /*1f840*/  SHFL.BFLY PT, R9, R10, 0x1, 0x1f ;  /* 0x0c201f000a097f89 */ /* 0x000e2800000e0000 */
[----:B------:R-:W1:Y:S01]  /*1f850*/  SHFL.BFLY PT, R7, R8, 0x1, 0x1f ;  /* 0x0c201f0008077f89 */ /* 0x000e6200000e0000 */
[----:B0-----:R-:W-:Y:S01]  /*1f860*/  FADD.FTZ R14, R10, R9 ;  /* 0x000000090a0e7221 */ /* 0x001fe20000010000 */
[----:B-1----:R-:W-:-:S04]  /*1f870*/  FADD.FTZ R13, R8, R7 ;  /* 0x00000007080d7221 */ /* 0x002fc80000010000 */
[----:B------:R-:W-:Y:S02]  /*1f880*/  FSETP.NE.FTZ.AND P3, PT, R14, RZ, PT ;  /* 0x000000ff0e00720b */ /* 0x000fe40003f75000 */
[----:B------:R-:W-:Y:S01]  /*1f890*/  CS2R R6, SRZ ;  /* 0x0000000000067805 */ /* 0x000fe2000001ff00 */
[----:B------:R-:W-:Y:S01]  /*1f8a0*/  @!P1 VIADD R8, R2, 0x30860 ;  /* 0x0003086002089836 */ /* 0x000fe20000000000 */
[----:B------:R-:W-:Y:S01]  /*1f8b0*/  FSETP.NE.FTZ.AND P0, PT, R13, RZ, PT ;  /* 0x000000ff0d00720b */ /* 0x000fe20003f15000 */
[----:B------:R-:W-:-:S03]  /*1f8c0*/  IMAD.MOV.U32 R2, RZ, RZ, -0x800000 ;  /* 0xff800000ff027424 */ /* 0x000fc600078e00ff */
[----:B------:R-:W-:-:S05]  /*1f8d0*/  @!P1 PRMT R8, RZ, 0x654, R8 ;  /* 0x00000654ff089816 */ /* 0x000fca0000000008 */
[----:B------:R-:W0:Y:S01]  /*1f8e0*/  @P3 MUFU.LG2 R12, R14 ;  /* 0x0000000e000c3308 */ /* 0x000e220000000c00 */
[----:B------:R-:W-:-:S03]  /*1f8f0*/  @P3 FMUL.FTZ R15, R0, 0.69314718246459960938 ;  /* 0x3f317218000f3820 */ /* 0x000fc60000410000 */
[----:B------:R-:W-:-:S04]  /*1f900*/  @P0 FMUL.FTZ R9, R0, 0.69314718246459960938 ;  /* 0x3f31721800090820 */ /* 0x000fc80000410000 */
[----:B------:R-:W1:Y:S08]  /*1f910*/  @P0 MUFU.LG2 R11, R13 ;  /* 0x0000000d000b0308 */ /* 0x000e700000000c00 */
[----:B------:R-:W2:Y:S01]  /*1f920*/  @P0 MUFU.RCP R7, R13 ;  /* 0x0000000d00070308 */ /* 0x000ea20000001000 */
[----:B0-----:R-:W-:-:S04]  /*1f930*/  @P3 FMUL.FTZ R12, R12, 0.69314718246459960938 ;  /* 0x3f3172180c0c3820 */ /* 0x001fc80000410000 */
[----:B------:R-:W-:-:S03]  /*1f940*/  @P3 FFMA.FTZ R5, R15, R3, R12 ;  /* 0x000000030f053223 */ /* 0x000fc6000001000c */
[----:B------:R-:W0:Y:S01]  /*1f950*/  @P3 MUFU.RCP R6, R14 ;  /* 0x0000000e00063308 */ /* 0x000e220000001000 */
[----:B-1----:R-:W-:-:S04]  /*1f960*/  @P0 FMUL.FTZ R0, R11, 0.69314718246459960938 ;  /* 0x3f3172180b000820 */ /* 0x002fc80000410000 */
[----:B------:R-:W-:Y:S01]  /*1f970*/  @P0 FFMA.FTZ R2, R9, R4, R0 ;  /* 0x0000000409020223 */ /* 0x000fe20000010000 */
[----:B------:R-:W-:Y:S01]  /*1f980*/  PLOP3.LUT P0, PT, PT, PT, PT, 0x8, 0x0 ;  /* 0x000000000000781c */ /* 0x000fe20003f0e170 */
        /* <DEDUP_REMOVED lines=21> */
[-C--:B-1----:R-:W-:Y:S01]  /*1fae0*/  FMUL.FTZ R8, R56, R7.reuse ;  /* 0x0000000738087220 */ /* 0x082fe20000410000 */
        /* <DEDUP_REMOVED lines=78> */
[----:B------:R-:W-:-:S07]  /*1ffd0*/  FMUL.FTZ R119, R119, R6 ;  /* 0x0000000677777220 */ /* 0x000fce0000410000 */
.L_x_1598:
        /* <DEDUP_REMOVED lines=13> */
[----:B------:R-:W-:Y:S02]  /*200b0*/  MOV R6, R16 ;  /* 0x0000001000067202 */ /* 0x000fe40000000f00 */
[----:B---3--:R-:W-:Y:S01]  /*200c0*/  MOV R7, R3 ;  /* 0x0000000300077202 */ /* 0x008fe20000000f00 */
[----:B------:R-:W-:Y:S02]  /*200d0*/  BAR.SYNC.DEFER_BLOCKING 0x1, 0x100 ;  /* 0x0044000000007b1d */ /* 0x000fe40000010000 */
[----:B--2---:R-:W-:-:S03]  /*200e0*/  IMAD.WIDE R12, R0, 0x2, R6 ;  /* 0x00000002000c7825 */ /* 0x004fc600078e0206 */
[C---:B------:R-:W-:Y:S02]  /*200f0*/  IADD3 R74, P2, R12.reuse, 0x20, RZ ;  /* 0x000000200c4a7810 */ /* 0x040fe40007f5e0ff */
[----:B------:R-:W-:Y:S02]  /*20100*/  IADD3 R84, P1, R12, 0x40, RZ ;  /* 0x000000400c547810 */ /* 0x000fe40007f3e0ff */
[----:B------:R-:W-:Y:S01]  /*20110*/  LOP3.LUT R141, R74, 0x380, RZ, 0xc0, !PT ;  /* 0x000003804a8d7812 */ /* 0x000fe200078ec0ff */
[--C-:B------:R-:W-:Y:S01]  /*20120*/  IMAD.X R75, RZ, RZ, R13.reuse, P2 ;  /* 0x000000ffff4b7224 */ /* 0x100fe200010e060d */
[----:B------:R-:W-:Y:S01]  /*20130*/  LOP3.LUT R143, R84, 0x380, RZ, 0xc0, !PT ;  /* 0x00000380548f7812 */ /* 0x000fe200078ec0ff */
[----:B------:R-:W-:Y:S01]  /*20140*/  IMAD.X R85, RZ, RZ, R13, P1 ;  /* 0x000000ffff557224 */ /* 0x000fe200008e060d */
[----:B------:R-:W-:Y:S02]  /*20150*/  IADD3 R86, P6, R12, 0x60, RZ ;  /* 0x000000600c567810 */ /* 0x000fe40007fde0ff */
[----:B------:R-:W-:-:S02]  /*20160*/  SHF.R.U64 R141, R141, 0x3, RZ ;  /* 0x000000038d8d7819 */ /* 0x000fc400000012ff */
[----:B------:R-:W-:Y:S01]  /*20170*/  SHF.R.U64 R143, R143, 0x3, RZ ;  /* 0x000000038f8f7819 */ /* 0x000fe200000012ff */
[--C-:B------:R-:W-:Y:S01]  /*20180*/  IMAD.X R87, RZ, RZ, R13.reuse, P6 ;  /* 0x000000ffff577224 */ /* 0x100fe200030e060d */
[C---:B------:R-:W-:Y:S02]  /*20190*/  IADD3 R14, P0, R12.reuse, 0x4020, RZ ;  /* 0x000040200c0e7810 */ /* 0x040fe40007f1e0ff */
[----:B-1----:R-:W-:Y:S02]  /*201a0*/  IADD3 R56, P4, R12, 0x4040, RZ ;  /* 0x000040400c387810 */ /* 0x002fe40007f9e0ff */
[----:B------:R-:W-:Y:S01]  /*201b0*/  LOP3.LUT R145, R86, 0x380, RZ, 0xc0, !PT ;  /* 0x0000038056917812 */ /* 0x000fe200078ec0ff */
[--C-:B------:R-:W-:Y:S01]  /*201c0*/  IMAD.X R91, RZ, RZ, R13.reuse, P0 ;  /* 0x000000ffff5b7224 */ /* 0x100fe200000e060d */
[----:B------:R-:W-:Y:S01]  /*201d0*/  LOP3.LUT R74, R141, R74, RZ, 0x3c, !PT ;  /* 0x0000004a8d4a7212 */ /* 0x000fe200078e3cff */
[----:B------:R-:W-:Y:S01]  /*201e0*/  IMAD.X R93, RZ, RZ, R13, P4 ;  /* 0x000000ffff5d7224 */ /* 0x000fe200020e060d */
[----:B------:R-:W-:-:S02]  /*201f0*/  LOP3.LUT R84, R143, R84, RZ, 0x3c, !PT ;  /* 0x000000548f547212 */ /* 0x000fc400078e3cff */
[----:B------:R-:W-:Y:S02]  /*20200*/  IADD3 R88, P5, R12, 0x4000, RZ ;  /* 0x000040000c587810 */ /* 0x000fe40007fbe0ff */
[----:B------:R-:W-:Y:S02]  /*20210*/  LOP3.LUT R141, R14, 0x380, RZ, 0xc0, !PT ;  /* 0x000003800e8d7812 */ /* 0x000fe400078ec0ff */
[----:B------:R-:W-:Y:S01]  /*20220*/  LOP3.LUT R143, R56, 0x380, RZ, 0xc0, !PT ;  /* 0x00000380388f7812 */ /* 0x000fe200078ec0ff */
[----:B------:R-:W-:Y:S01]  /*20230*/  IMAD.X R89, RZ, RZ, R13, P5 ;  /* 0x000000ffff597224 */ /* 0x000fe200028e060d */
[----:B------:R-:W-:Y:S02]  /*20240*/  SHF.R.U64 R145, R145, 0x3, RZ ;  /* 0x0000000391917819 */ /* 0x000fe400000012ff */
[C---:B------:R-:W-:Y:S02]  /*20250*/  LOP3.LUT R73, R12.reuse, 0x380, RZ, 0xc0, !PT ;  /* 0x000003800c497812 */ /* 0x040fe400078ec0ff */
[----:B------:R-:W-:-:S02]  /*20260*/  IADD3 R72, P3, R12, 0x4060, RZ ;  /* 0x000040600c487810 */ /* 0x000fc40007f7e0ff */
[C---:B------:R-:W-:Y:S02]  /*20270*/  IADD3 R15, P2, R12.reuse, 0x8000, RZ ;  /* 0x000080000c0f7810 */ /* 0x040fe40007f5e0ff */
[----:B------:R-:W-:Y:S01]  /*20280*/  SHF.R.U64 R141, R141, 0x3, RZ ;  /* 0x000000038d8d7819 */ /* 0x000fe200000012ff */
[--C-:B------:R-:W-:Y:S01]  /*20290*/  IMAD.X R95, RZ, RZ, R13.reuse, P3 ;  /* 0x000000ffff5f7224 */ /* 0x100fe200018e060d */
[----:B------:R-:W-:Y:S01]  /*202a0*/  SHF.R.U64 R143, R143, 0x3, RZ ;  /* 0x000000038f8f7819 */ /* 0x000fe200000012ff */
[--C-:B------:R-:W-:Y:S01]  /*202b0*/  IMAD.X R97, RZ, RZ, R13.reuse, P2 ;  /* 0x000000ffff617224 */ /* 0x100fe200010e060d */
[C---:B------:R-:W-:Y:S02]  /*202c0*/  IADD3 R0, P1, R12.reuse, 0x8020, RZ ;  /* 0x000080200c007810 */ /* 0x040fe40007f3e0ff */
[C---:B------:R-:W-:Y:S02]  /*202d0*/  IADD3 R3, P6, R12.reuse, 0x8040, RZ ;  /* 0x000080400c037810 */ /* 0x040fe40007fde0ff */
[----:B------:R-:W-:Y:S01]  /*202e0*/  IADD3 R4, P5, R12, 0x8060, RZ ;  /* 0x000080600c047810 */ /* 0x000fe20007fbe0ff */
[--C-:B------:R-:W-:Y:S01]  /*202f0*/  IMAD.X R99, RZ, RZ, R13.reuse, P1 ;  /* 0x000000ffff637224 */ /* 0x100fe200008e060d */
[----:B------:R-:W-:Y:S01]  /*20300*/  LOP3.LUT R147, R88, 0x380, RZ, 0xc0, !PT ;  /* 0x0000038058937812 */ /* 0x000fe200078ec0ff */
[----:B------:R-:W-:Y:S01]  /*20310*/  IMAD.X R139, RZ, RZ, R13, P6 ;  /* 0x000000ffff8b7224 */ /* 0x000fe200030e060d */
[----:B------:R-:W-:-:S02]  /*20320*/  LOP3.LUT R86, R145, R86, RZ, 0x3c, !PT ;  /* 0x0000005691567212 */ /* 0x000fc400078e3cff */
[----:B------:R-:W-:Y:S02]  /*20330*/  SHF.R.U64 R73, R73, 0x3, RZ ;  /* 0x0000000349497819 */ /* 0x000fe400000012ff */
[----:B------:R-:W-:Y:S02]  /*20340*/  LOP3.LUT R145, R72, 0x380, RZ, 0xc0, !PT ;  /* 0x0000038048917812 */ /* 0x000fe400078ec0ff */
[----:B------:R-:W-:Y:S02]  /*20350*/  LOP3.LUT R96, R15, 0x380, RZ, 0xc0, !PT ;  /* 0x000003800f607812 */ /* 0x000fe400078ec0ff */
[----:B------:R-:W-:Y:S02]  /*20360*/  LOP3.LUT R90, R141, R14, RZ, 0x3c, !PT ;  /* 0x0000000e8d5a7212 */ /* 0x000fe400078e3cff */
[----:B------:R-:W-:Y:S02]  /*20370*/  LOP3.LUT R92, R143, R56, RZ, 0x3c, !PT ;  /* 0x000000388f5c7212 */ /* 0x000fe400078e3cff */
[----:B------:R-:W-:-:S02]  /*20380*/  LOP3.LUT R141, R0, 0x380, RZ, 0xc0, !PT ;  /* 0x00000380008d7812 */ /* 0x000fc400078ec0ff */
[----:B------:R-:W-:Y:S02]  /*20390*/  LOP3.LUT R56, R3, 0x380, RZ, 0xc0, !PT ;  /* 0x0000038003387812 */ /* 0x000fe400078ec0ff */
[----:B------:R-:W-:Y:S02]  /*203a0*/  SHF.R.U64 R147, R147, 0x3, RZ ;  /* 0x0000000393937819 */ /* 0x000fe400000012ff */
[----:B------:R-:W-:Y:S02]  /*203b0*/  LOP3.LUT R143, R4, 0x380, RZ, 0xc0, !PT ;  /* 0x00000380048f7812 */ /* 0x000fe400078ec0ff */
[----:B------:R-:W-:Y:S01]  /*203c0*/  LOP3.LUT R12, R73, R12, RZ, 0x3c, !PT ;  /* 0x0000000c490c7212 */ /* 0x000fe200078e3cff */
[----:B------:R-:W-:Y:S01]  /*203d0*/  IMAD.X R73, RZ, RZ, R13, P5 ;  /* 0x000000ffff497224 */ /* 0x000fe200028e060d */
[----:B------:R-:W-:Y:S02]  /*203e0*/  SHF.R.U64 R145, R145, 0x3, RZ ;  /* 0x0000000391917819 */ /* 0x000fe400000012ff */
[----:B------:R-:W-:-:S02]  /*203f0*/  SHF.R.U64 R96, R96, 0x3, RZ ;  /* 0x0000000360607819 */ /* 0x000fc400000012ff */
[----:B------:R-:W-:Y:S02]  /*20400*/  SHF.R.U64 R141, R141, 0x3, RZ ;  /* 0x000000038d8d7819 */ /* 0x000fe400000012ff */
[----:B------:R-:W-:Y:S02]  /*20410*/  SHF.R.U64 R56, R56, 0x3, RZ ;  /* 0x0000000338387819 */ /* 0x000fe400000012ff */
[----:B------:R-:W-:Y:S02]  /*20420*/  LOP3.LUT R88, R147, R88, RZ, 0x3c, !PT ;  /* 0x0000005893587212 */ /* 0x000fe400078e3cff */
[----:B------:R-:W-:Y:S02]  /*20430*/  SHF.R.U64 R143, R143, 0x3, RZ ;  /* 0x000000038f8f7819 */ /* 0x000fe400000012ff */
[----:B------:R-:W-:Y:S02]  /*20440*/  LOP3.LUT R94, R145, R72, RZ, 0x3c, !PT ;  /* 0x00000048915e7212 */ /* 0x000fe400078e3cff */
[----:B------:R-:W-:-:S02]  /*20450*/  LOP3.LUT R96, R96, R15, RZ, 0x3c, !PT ;  /* 0x0000000f60607212 */ /* 0x000fc400078e3cff */
[----:B------:R-:W-:Y:S02]  /*20460*/  MOV R142, R12 ;  /* 0x0000000c008e7202 */ /* 0x000fe40000000f00 */
[----:B------:R-:W-:Y:S02]  /*20470*/  F2FP.BF16.F32.PACK_AB R12, R25, R24 ;  /* 0x00000018190c723e */ /* 0x000fe400000010ff */
[----:B------:R-:W-:Y:S02]  /*20480*/  F2FP.BF16.F32.PACK_AB R13, R27, R26 ;  /* 0x0000001a1b0d723e */ /* 0x000fe400000010ff */
[----:B------:R-:W-:Y:S02]  /*20490*/  F2FP.BF16.F32.PACK_AB R14, R29, R28 ;  /* 0x0000001c1d0e723e */ /* 0x000fe400000010ff */
[----:B------:R-:W-:Y:S02]  /*204a0*/  F2FP.BF16.F32.PACK_AB R15, R31, R30 ;  /* 0x0000001e1f0f723e */ /* 0x000fe400000010ff */
[----:B------:R-:W-:-:S02]  /*204b0*/  MOV R145, R84 ;  /* 0x0000005400917202 */ /* 0x000fc40000000f00 */
[----:B------:R-:W-:Y:S01]  /*204c0*/  MOV R144, R86 ;  /* 0x0000005600907202 */ /* 0x000fe20000000f00 */
[----:B------:R1:W-:Y:S01]  /*204d0*/  STSM.16.M88.4 [R142], R12 ;  /* 0x0000000c8e007844 */ /* 0x0003e20000000200 */
[----:B------:R-:W-:Y:S02]  /*204e0*/  LOP3.LUT R98, R141, R0, RZ, 0x3c, !PT ;  /* 0x000000008d627212 */ /* 0x000fe400078e3cff */
[----:B------:R-:W-:Y:S02]  /*204f0*/  LOP3.LUT R138, R56, R3, RZ, 0x3c, !PT ;  /* 0x00000003388a7212 */ /* 0x000fe400078e3cff */
[----:B------:R-:W-:Y:S02]  /*20500*/  MOV R75, R74 ;  /* 0x0000004a004b7202 */ /* 0x000fe40000000f00 */
[----:B------:R-:W-:Y:S02]  /*20510*/  F2FP.BF16.F32.PACK_AB R84, R33, R32 ;  /* 0x000000202154723e */ /* 0x000fe400000010ff */
[----:B------:R-:W-:-:S02]  /*20520*/  F2FP.BF16.F32.PACK_AB R85, R35, R34 ;  /* 0x000000222355723e */ /* 0x000fc400000010ff */
[----:B------:R-:W-:Y:S02]  /*20530*/  F2FP.BF16.F32.PACK_AB R86, R37, R36 ;  /* 0x000000242556723e */ /* 0x000fe400000010ff */
[----:B------:R-:W-:Y:S02]  /*20540*/  F2FP.BF16.F32.PACK_AB R87, R39, R38 ;  /* 0x000000262757723e */ /* 0x000fe400000010ff */
[----:B------:R-:W-:Y:S02]  /*20550*/  LOP3.LUT R72, R143, R4, RZ, 0x3c, !PT ;  /* 0x000000048f487212 */ /* 0x000fe400078e3cff */
[----:B------:R-:W-:Y:S01]  /*20560*/  MOV R0, R88 ;  /* 0x0000005800007202 */ /* 0x000fe20000000f00 */
[----:B------:R2:W-:Y:S01]  /*20570*/  STSM.16.M88.4 [R75], R84 ;  /* 0x000000544b007844 */ /* 0x0005e20000000200 */
[----:B------:R-:W-:Y:S01]  /*20580*/  MOV R56, R90 ;  /* 0x0000005a00387202 */ /* 0x000fe20000000f00 */
[----:B-1----:R-:W1:Y:S01]  /*20590*/  LDC.64 R142, c[0x0][0xc00] ;  /* 0x00030000ff8e7b82 */ /* 0x002e620000000a00 */
[----:B------:R-:W-:-:S02]  /*205a0*/  MOV R140, R92 ;  /* 0x0000005c008c7202 */ /* 0x000fc40000000f00 */
[----:B------:R-:W-:Y:S02]  /*205b0*/  MOV R141, R94 ;  /* 0x0000005e008d7202 */ /* 0x000fe40000000f00 */
[----:B------:R-:W-:Y:S02]  /*205c0*/  F2FP.BF16.F32.PACK_AB R88, R41, R40 ;  /* 0x000000282958723e */ /* 0x000fe400000010ff */
[----:B------:R-:W-:Y:S02]  /*205d0*/  F2FP.BF16.F32.PACK_AB R89, R43, R42 ;  /* 0x0000002a2b59723e */ /* 0x000fe400000010ff */
[----:B------:R-:W-:Y:S02]  /*205e0*/  F2FP.BF16.F32.PACK_AB R90, R45, R44 ;  /* 0x0000002c2d5a723e */ /* 0x000fe400000010ff */
[----:B------:R-:W-:Y:S02]  /*205f0*/  F2FP.BF16.F32.PACK_AB R91, R47, R46 ;  /* 0x0000002e2f5b723e */ /* 0x000fe400000010ff */
[----:B------:R-:W-:-:S02]  /*20600*/  F2FP.BF16.F32.PACK_AB R92, R49, R48 ;  /* 0x00000030315c723e */ /* 0x000fc400000010ff */
[----:B------:R-:W-:Y:S01]  /*20610*/  F2FP.BF16.F32.PACK_AB R93, R51, R50 ;  /* 0x00000032335d723e */ /* 0x000fe200000010ff */
[----:B------:R3:W-:Y:S01]  /*20620*/  STSM.16.M88.4 [R145], R88 ;  /* 0x0000005891007844 */ /* 0x0007e20000000200 */
[----:B------:R-:W-:Y:S02]  /*20630*/  F2FP.BF16.F32.PACK_AB R94, R53, R52 ;  /* 0x00000034355e723e */ /* 0x000fe400000010ff */
[----:B------:R-:W-:Y:S02]  /*20640*/  F2FP.BF16.F32.PACK_AB R95, R55, R54 ;  /* 0x00000036375f723e */ /* 0x000fe400000010ff */
[----:B------:R-:W-:Y:S02]  /*20650*/  MOV R4, R72 ;  /* 0x0000004800047202 */ /* 0x000fe40000000f00 */
[----:B------:R-:W-:Y:S01]  /*20660*/  F2FP.BF16.F32.PACK_AB R12, R9, R8 ;  /* 0x00000008090c723e */ /* 0x000fe200000010ff */
[----:B------:R-:W-:Y:S01]  /*20670*/  STSM.16.M88.4 [R144], R92 ;  /* 0x0000005c90007844 */ /* 0x000fe20000000200 */
[----:B------:R-:W-:-:S02]  /*20680*/  F2FP.BF16.F32.PACK_AB R13, R127, R126 ;  /* 0x0000007e7f0d723e */ /* 0x000fc400000010ff */
[----:B------:R-:W-:Y:S02]  /*20690*/  F2FP.BF16.F32.PACK_AB R14, R61, R60 ;  /* 0x0000003c3d0e723e */ /* 0x000fe400000010ff */
[----:B------:R-:W-:Y:S02]  /*206a0*/  F2FP.BF16.F32.PACK_AB R15, R63, R62 ;  /* 0x0000003e3f0f723e */ /* 0x000fe400000010ff */
[----:B------:R-:W-:Y:S02]  /*206b0*/  F2FP.BF16.F32.PACK_AB R72, R65, R64 ;  /* 0x000000404148723e */ /* 0x000fe400000010ff */
[----:B------:R-:W-:Y:S01]  /*206c0*/  F2FP.BF16.F32.PACK_AB R73, R67, R66 ;  /* 0x000000424349723e */ /* 0x000fe200000010ff */
[----:B------:R4:W-:Y:S01]  /*206d0*/  STSM.16.M88.4 [R0], R12 ;  /* 0x0000000c00007844 */ /* 0x0009e20000000200 */
[----:B------:R-:W-:Y:S02]  /*206e0*/  F2FP.BF16.F32.PACK_AB R74, R69, R68 ;  /* 0x00000044454a723e */ /* 0x000fe400000010ff */
[----:B--2---:R-:W-:-:S02]  /*206f0*/  F2FP.BF16.F32.PACK_AB R75, R71, R70 ;  /* 0x00000046474b723e */ /* 0x004fc400000010ff */
[----:B------:R-:W-:Y:S02]  /*20700*/  F2FP.BF16.F32.PACK_AB R84, R11, R10 ;  /* 0x0000000a0b54723e */ /* 0x000fe400000010ff */
[----:B------:R-:W-:Y:S01]  /*20710*/  F2FP.BF16.F32.PACK_AB R85, R129, R128 ;  /* 0x000000808155723e */ /* 0x000fe200000010ff */
[----:B------:R-:W-:Y:S01]  /*20720*/  STSM.16.M88.4 [R56], R72 ;  /* 0x0000004838007844 */ /* 0x000fe20000000200 */
[----:B------:R-:W-:Y:S02]  /*20730*/  F2FP.BF16.F32.PACK_AB R86, R77, R76 ;  /* 0x0000004c4d56723e */ /* 0x000fe400000010ff */
[----:B------:R-:W-:Y:S02]  /*20740*/  F2FP.BF16.F32.PACK_AB R87, R79, R78 ;  /* 0x0000004e4f57723e */ /* 0x000fe400000010ff */
[----:B---3--:R-:W-:Y:S02]  /*20750*/  F2FP.BF16.F32.PACK_AB R88, R81, R80 ;  /* 0x000000505158723e */ /* 0x008fe400000010ff */
[----:B------:R-:W-:Y:S01]  /*20760*/  F2FP.BF16.F32.PACK_AB R89, R83, R82 ;  /* 0x000000525359723e */ /* 0x000fe200000010ff */
[----:B------:R1:W-:Y:S01]  /*20770*/  STSM.16.M88.4 [R140], R84 ;  /* 0x000000548c007844 */ /* 0x0003e20000000200 */
[----:B------:R-:W-:Y:S01]  /*20780*/  F2FP.BF16.F32.PACK_AB R90, R21, R20 ;  /* 0x00000014155a723e */ /* 0x000fe200000010ff */
[----:B----4-:R-:W-:Y:S01]  /*20790*/  IMAD.MOV.U32 R0, RZ, RZ, RZ ;  /* 0x000000ffff007224 */ /* 0x010fe200078e00ff */
[----:B------:R-:W-:-:S02]  /*207a0*/  F2FP.BF16.F32.PACK_AB R91, R131, R130 ;  /* 0x00000082835b723e */ /* 0x000fc400000010ff */
[----:B------:R-:W-:Y:S02]  /*207b0*/  MOV R96, R96 ;  /* 0x0000006000607202 */ /* 0x000fe40000000f00 */
[----:B------:R-:W-:Y:S01]  /*207c0*/  F2FP.BF16.F32.PACK_AB R92, R121, R120 ;  /* 0x00000078795c723e */ /* 0x000fe200000010ff */
[----:B------:R-:W-:Y:S01]  /*207d0*/  STSM.16.M88.4 [R141], R88 ;  /* 0x000000588d007844 */ /* 0x000fe20000000200 */
[----:B------:R-:W-:Y:S02]  /*207e0*/  F2FP.BF16.F32.PACK_AB R93, R133, R132 ;  /* 0x00000084855d723e */ /* 0x000fe400000010ff */
[----:B------:R-:W-:Y:S02]  /*207f0*/  F2FP.BF16.F32.PACK_AB R94, R123, R122 ;  /* 0x0000007a7b5e723e */ /* 0x000fe400000010ff */
[----:B------:R-:W-:Y:S02]  /*20800*/  F2FP.BF16.F32.PACK_AB R95, R135, R134 ;  /* 0x00000086875f723e */ /* 0x000fe400000010ff */
[----:B------:R-:W-:Y:S01]  /*20810*/  MOV R3, R98 ;  /* 0x0000006200037202 */ /* 0x000fe20000000f00 */
[----:B-1----:R-:W-:Y:S01]  /*20820*/  IMAD.WIDE R84, R218, 0x4, R142 ;  /* 0x00000004da547825 */ /* 0x002fe200078e028e */
[----:B------:R-:W-:Y:S01]  /*20830*/  F2FP.BF16.F32.PACK_AB R97, R137, R136 ;  /* 0x000000888961723e */ /* 0x000fe200000010ff */
[----:B------:R1:W-:Y:S01]  /*20840*/  STSM.16.M88.4 [R96], R92 ;  /* 0x0000005c60007844 */ /* 0x0003e20000000200 */
[----:B------:R-:W-:-:S02]  /*20850*/  F2FP.BF16.F32.PACK_AB R98, R101, R100 ;  /* 0x000000646562723e */ /* 0x000fc400000010ff */
[----:B------:R-:W-:Y:S02]  /*20860*/  MOV R138, R138 ;  /* 0x0000008a008a7202 */ /* 0x000fe40000000f00 */
[----:B------:R-:W-:Y:S02]  /*20870*/  F2FP.BF16.F32.PACK_AB R12, R105, R104 ;  /* 0x00000068690c723e */ /* 0x000fe400000010ff */
[----:B------:R-:W-:Y:S02]  /*20880*/  F2FP.BF16.F32.PACK_AB R13, R107, R106 ;  /* 0x0000006a6b0d723e */ /* 0x000fe400000010ff */
[----:B------:R-:W-:Y:S02]  /*20890*/  F2FP.BF16.F32.PACK_AB R14, R109, R108 ;  /* 0x0000006c6d0e723e */ /* 0x000fe400000010ff */
[----:B------:R-:W-:Y:S02]  /*208a0*/  F2FP.BF16.F32.PACK_AB R15, R111, R110 ;  /* 0x0000006e6f0f723e */ /* 0x000fe400000010ff */
[----:B------:R-:W-:-:S02]  /*208b0*/  F2FP.BF16.F32.PACK_AB R72, R113, R112 ;  /* 0x000000707148723e */ /* 0x000fc400000010ff */
[----:B------:R-:W-:Y:S02]  /*208c0*/  F2FP.BF16.F32.PACK_AB R73, R115, R114 ;  /* 0x000000727349723e */ /* 0x000fe400000010ff */
[----:B------:R-:W-:Y:S02]  /*208d0*/  F2FP.BF16.F32.PACK_AB R74, R117, R116 ;  /* 0x00000074754a723e */ /* 0x000fe400000010ff */
[----:B------:R-:W-:Y:S02]  /*208e0*/  F2FP.BF16.F32.PACK_AB R75, R119, R118 ;  /* 0x00000076774b723e */ /* 0x000fe400000010ff */
[----:B------:R-:W-:Y:S02]  /*208f0*/  ISETP.NE.U32.AND P0, PT, RZ, UR6, PT ;  /* 0x00000006ff007c0c */ /* 0x000fe4000bf05070 */
[----:B------:R-:W-:Y:S02]  /*20900*/  ISETP.NE.U32.AND P1, PT, RZ, UR4, PT ;  /* 0x00000004ff007c0c */ /* 0x000fe4000bf25070 */
[----:B------:R-:W-:Y:S01]  /*20910*/  ISETP.NE.AND P2, PT, R217, RZ, PT ;  /* 0x000000ffd900720c */ /* 0x000fe20003f45270 */
[----:B------:R-:W-:Y:S01]  /*20920*/  IMAD.MOV.U32 R56, RZ, RZ, 0x9b8 ;  /* 0x000009b8ff387424 */ /* 0x000fe200078e00ff */
[----:B-1----:R-:W-:Y:S01]  /*20930*/  F2FP.BF16.F32.PACK_AB R96, R125, R124 ;  /* 0x0000007c7d60723e */ /* 0x002fe200000010ff */
[----:B------:R-:W1:Y:S01]  /*20940*/  LDC R88, c[0x0][0xbe8] ;  /* 0x0002fa00ff587b82 */ /* 0x000e620000000800 */
[----:B------:R-:W-:-:S02]  /*20950*/  F2FP.BF16.F32.PACK_AB R99, R103, R102 ;  /* 0x000000666763723e */ /* 0x000fc400000010ff */
[----:B------:R-:W-:-:S03]  /*20960*/  ISETP.NE.AND.EX P0, PT, RZ, UR7, PT, P0 ;  /* 0x00000007ff007c0c */ /* 0x000fc6000bf05300 */
[----:B------:R-:W-:Y:S02]  /*20970*/  STSM.16.M88.4 [R3], R96 ;  /* 0x0000006003007844 */ /* 0x000fe40000000200 */
[----:B------:R-:W2:Y:S02]  /*20980*/  LDC.64 R86, c[0x0][0xba8] ;  /* 0x0002ea00ff567b82 */ /* 0x000ea40000000a00 */
[----:B------:R3:W-:Y:S04]  /*20990*/  STSM.16.M88.4 [R138], R12 ;  /* 0x0000000c8a007844 */ /* 0x0007e80000000200 */
[----:B------:R4:W-:Y:S02]  /*209a0*/  STSM.16.M88.4 [R4], R72 ;  /* 0x0000004804007844 */ /* 0x0009e40000000200 */
[----:B------:R-:W-:Y:S06]  /*209b0*/  BAR.SYNC.DEFER_BLOCKING 0x1, 0x100 ;  /* 0x0044000000007b1d */ /* 0x000fec0000010000 */
[----:B------:R-:W2:Y:S01]  /*209c0*/  @P0 LDG.E R0, desc[UR46][R84.64] ;  /* 0x0000002e54000981 */ /* 0x000ea2000c1e1900 */
[----:B------:R-:W-:Y:S01]  /*209d0*/  ULDC UR4, c[0x0][0xa88] ;  /* 0x0002a20000047ab9 */ /* 0x000fe20000000800 */
[----:B------:R-:W-:Y:S01]  /*209e0*/  ISETP.NE.AND.EX P1, PT, RZ, UR5, PT, P1 ;  /* 0x00000005ff007c0c */ /* 0x000fe2000bf25310 */
[----:B------:R-:W-:Y:S01]  /*209f0*/  IMAD.U32 R91, RZ, RZ, UR4 ;  /* 0x00000004ff5b7e24 */ /* 0x000fe2000f8e00ff */
[----:B------:R-:W-:-:S02]  /*20a00*/  ULDC UR4, c[0x0][0xad4] ;  /* 0x0002b50000047ab9 */ /* 0x000fc40000000800 */
[----:B------:R-:W-:-:S04]  /*20a10*/  SEL R217, R217, UR4, P2 ;  /* 0x00000004d9d97c07 */ /* 0x000fc80009000000 */
[----:B------:R-:W-:-:S04]  /*20a20*/  ISETP.GT.AND P3, PT, R217, 0x1, PT ;  /* 0x00000001d900780c */ /* 0x000fc80003f64270 */
[----:B------:R-:W-:Y:S01]  /*20a30*/  SEL R56, R56, 0x978, P3 ;  /* 0x0000097838387807 */ /* 0x000fe20001800000 */
[----:B---3--:R-:W3:Y:S08]  /*20a40*/  @P1 LDC.64 R12, c[0x0][0xc08] ;  /* 0x00030200ff0c1b82 */ /* 0x008ef00000000a00 */
[----:B------:R-:W0:Y:S08]  /*20a50*/  LDC.64 R14, c[0x0][R56+0x220] ;  /* 0x00008800380e7b82 */ /* 0x000e300000000a00 */
[----:B----4-:R-:W4:Y:S01]  /*20a60*/  LDC.64 R72, c[0x0][R56+0x218] ;  /* 0x0000860038487b82 */ /* 0x010f220000000a00 */
[----:B-1----:R-:W-:-:S07]  /*20a70*/  ISETP.NE.AND P4, PT, R88, 0x1, PT ;  /* 0x000000015800780c */ /* 0x002fce0003f85270 */
[----:B------:R-:W1:Y:S01]  /*20a80*/  LDC.64 R74, c[0x0][R56+0x228] ;  /* 0x00008a00384a7b82 */ /* 0x000e620000000a00 */
[----:B---3--:R-:W-:-:S05]  /*20a90*/  @P1 IMAD.WIDE R12, R218, 0x4, R12 ;  /* 0x00000004da0c1825 */ /* 0x008fca00078e020c */
[----:B------:R3:W5:Y:S01]  /*20aa0*/  @P1 LDG.E R91, desc[UR46][R12.64] ;  /* 0x0000002e0c5b1981 */ /* 0x000762000c1e1900 */
[----:B------:R-:W-:Y:S01]  /*20ab0*/  ISETP.NE.U32.AND P2, PT, RZ, UR6, PT ;  /* 0x00000006ff007c0c */ /* 0x000fe2000bf45070 */
[----:B------:R-:W4:Y:S01]  /*20ac0*/  @P4 LDC R90, c[0x0][0xbec] ;  /* 0x0002fb00ff5a4b82 */ /* 0x000f220000000800 */
[----:B------:R-:W-:Y:S02]  /*20ad0*/  SHF.R.S32.HI R4, RZ, 0x1f, R218 ;  /* 0x0000001fff047819 */ /* 0x000fe400000114da */
[----:B------:R-:W-:Y:S02]  /*20ae0*/  ISETP.NE.AND.EX P2, PT, RZ, UR7, PT, P2 ;  /* 0x00000007ff007c0c */ /* 0x000fe4000bf45320 */
[----:B------:R-:W-:Y:S02]  /*20af0*/  SEL R93, R223, RZ, P3 ;  /* 0x000000ffdf5d7207 */ /* 0x000fe40001800000 */
[----:B------:R-:W-:Y:S01]  /*20b00*/  SEL R3, R218, RZ, !P2 ;  /* 0x000000ffda037207 */ /* 0x000fe20005000000 */
[----:B---3--:R3:W3:Y:S01]  /*20b10*/  LDC.64 R12, c[0x0][R56+0x210] ;  /* 0x00008400380c7b82 */ /* 0x0086e20000000a00 */
[----:B------:R-:W-:-:S07]  /*20b20*/  SEL R89, R4, RZ, !P2 ;  /* 0x000000ff04597207 */ /* 0x000fce0005000000 */
[----:B------:R-:W1:Y:S01]  /*20b30*/  @P4 LDC R99, c[0x0][0xbf0] ;  /* 0x0002fc00ff634b82 */ /* 0x000e620000000800 */
[----:B0-----:R-:W-:-:S07]  /*20b40*/  IMAD R4, R15, R3, RZ ;  /* 0x000000030f047224 */ /* 0x001fce00078e02ff */
[----:B--2---:R-:W0:Y:S01]  /*20b50*/  @!P3 LDC R86, c[0x0][0xb50] ;  /* 0x0002d400ff56bb82 */ /* 0x004e220000000800 */
[C---:B------:R-:W-:Y:S02]  /*20b60*/  IMAD R97, R14.reuse, R89, R4 ;  /* 0x000000590e617224 */ /* 0x040fe400078e0204 */
[----:B------:R-:W-:Y:S02]  /*20b70*/  IMAD.IADD R89, R215, 0x1, R213 ;  /* 0x00000001d7597824 */ /* 0x000fe400078e02d5 */
[----:B------:R-:W-:-:S03]  /*20b80*/  IMAD.WIDE.U32 R14, R14, R3, RZ ;  /* 0x000000030e0e7225 */ /* 0x000fc600078e00ff */
[----:B------:R-:W2:Y:S01]  /*20b90*/  @!P3 LDC R87, c[0x0][0xb54] ;  /* 0x0002d500ff57bb82 */ /* 0x000ea20000000800 */
[----:B----4-:R-:W-:-:S04]  /*20ba0*/  @P4 IMAD.HI.U32 R4, R89, R90, RZ ;  /* 0x0000005a59044227 */ /* 0x010fc800078e00ff */
[-C--:B------:R-:W-:Y:S02]  /*20bb0*/  IMAD R95, R73, R216.reuse, RZ ;  /* 0x000000d8495f7224 */ /* 0x080fe400078e02ff */
[----:B------:R-:W-:-:S04]  /*20bc0*/  IMAD.WIDE.U32 R72, R72, R216, RZ ;  /* 0x000000d848487225 */ /* 0x000fc800078e00ff */
[----:B------:R-:W-:Y:S02]  /*20bd0*/  IMAD.IADD R97, R15, 0x1, R97 ;  /* 0x000000010f617824 */ /* 0x000fe400078e0261 */
[----:B------:R-:W-:Y:S01]  /*20be0*/  IMAD.MOV.U32 R15, RZ, RZ, R89 ;  /* 0x000000ffff0f7224 */ /* 0x000fe200078e0059 */
[----:B-1----:R-:W-:Y:S01]  /*20bf0*/  @P4 SHF.R.U32.HI R15, RZ, R99, R4 ;  /* 0x00000063ff0f4219 */ /* 0x002fe20000011604 */
[----:B------:R-:W-:Y:S02]  /*20c00*/  IMAD.IADD R73, R73, 0x1, R95 ;  /* 0x0000000149497824 */ /* 0x000fe400078e025f */
[-C--:B------:R-:W-:Y:S01]  /*20c10*/  IMAD R95, R75, R93.reuse, RZ ;  /* 0x0000005d4b5f7224 */ /* 0x080fe200078e02ff */
[----:B------:R-:W-:Y:S01]  /*20c20*/  SHF.R.S32.HI R4, RZ, 0x1f, R15 ;  /* 0x0000001fff047819 */ /* 0x000fe2000001140f */
[----:B------:R-:W-:-:S04]  /*20c30*/  IMAD.WIDE.U32 R74, R74, R93, RZ ;  /* 0x0000005d4a4a7225 */ /* 0x000fc800078e00ff */
[----:B------:R-:W-:Y:S01]  /*20c40*/  IMAD.IADD R95, R75, 0x1, R95 ;  /* 0x000000014b5f7824 */ /* 0x000fe200078e025f */
[--C-:B------:R-:W-:Y:S01]  /*20c50*/  IADD3 R14, P2, P5, R14, R72, R0.reuse ;  /* 0x000000480e0e7210 */ /* 0x100fe20007d5e000 */
[----:B------:R-:W-:Y:S01]  /*20c60*/  IMAD.MOV R72, RZ, RZ, -R15 ;  /* 0x000000ffff487224 */ /* 0x000fe200078e0a0f */
[----:B---3--:R-:W-:-:S04]  /*20c70*/  SHF.R.S32.HI R56, RZ, 0x1f, R0 ;  /* 0x0000001fff387819 */ /* 0x008fc80000011400 */
[----:B------:R-:W-:Y:S02]  /*20c80*/  IADD3.X R73, R97, R73, R56, P2, P5 ;  /* 0x0000004961497210 */ /* 0x000fe400017ea438 */
[----:B------:R-:W-:Y:S01]  /*20c90*/  IADD3 R74, P2, P5, R15, R14, R74 ;  /* 0x0000000e0f4a7210 */ /* 0x000fe20007d5e04a */
        /* <DEDUP_REMOVED lines=8> */
[----:B--2---:R-:W-:Y:S01]  /*20d20*/  LEA.HI.X R4, R74, R87, R4, 0x2, P2 ;  /* 0x000000574a047211 */ /* 0x004fe200010f1404 */
[----:B------:R-:W-:Y:S06]  /*20d30*/  @P1 BRA `(.L_x_1740) ;  /* 0x0000000000101947 */ /* 0x000fec0003800000 */
[----:B------:R-:W-:Y:S05]  /*20d40*/  @!P0 BRA `(.L_x_1740) ;  /* 0x00000000000c8947 */ /* 0x000fea0003800000 */
[----:B------:R-:W2:Y:S04]  /*20d50*/  LDG.E R12, desc[UR46][R84.64] ;  /* 0x0000002e540c7981 */ /* 0x000ea8000c1e1900 */
[----:B-----5:R-:W2:Y:S02]  /*20d60*/  LDG.E R91, desc[UR46][R84.64+0x4] ;  /* 0x0000042e545b7981 */ /* 0x020ea4000c1e1900 */
[----:B--2---:R-:W-:-:S07]  /*20d70*/  IMAD.IADD R91, R91, 0x1, -R12 ;  /* 0x000000015b5b7824 */ /* 0x004fce00078e0a0c */
.L_x_1740:
[----:B------:R-:W2:Y:S04]  /*20d80*/  LDL R72, [R1+0x68] ;  /* 0x0000680001487983 */ /* 0x000ea80000100800 */
[----:B------:R-:W3:Y:S04]  /*20d90*/  LDL R73, [R1+0x4c] ;  /* 0x00004c0001497983 */ /* 0x000ee80000100800 */
[----:B------:R-:W-:Y:S04]  /*20da0*/  SHFL.IDX PT, R12, R86, RZ, 0x1c1f ;  /* 0x001c1fff560c7589 */ /* 0x000fe800000e0000 */
[----:B------:R-:W0:Y:S04]  /*20db0*/  SHFL.IDX PT, R13, R4, RZ, 0x1c1f ;  /* 0x001c1fff040d7589 */ /* 0x000e2800000e0000 */
[----:B------:R-:W-:Y:S04]  /*20dc0*/  SHFL.IDX PT, R14, R86, 0x1, 0x1c1f ;  /* 0x003c1f00560e7f89 */ /* 0x000fe800000e0000 */
[----:B------:R-:W1:Y:S01]  /*20dd0*/  SHFL.IDX PT, R15, R4, 0x1, 0x1c1f ;  /* 0x003c1f00040f7f89 */ /* 0x000e6200000e0000 */
[----:B--2---:R-:W-:-:S02]  /*20de0*/  IMAD.IADD R75, R72, 0x1, R213 ;  /* 0x00000001484b7824 */ /* 0x004fc400078e02d5 */
[----:B-----5:R-:W-:Y:S01]  /*20df0*/  IMAD R72, R91, R88, RZ ;  /* 0x000000585b487224 */ /* 0x020fe200078e02ff */
[----:B---3--:R-:W-:Y:S01]  /*20e00*/  LOP3.LUT P0, RZ, R73, 0x3, RZ, 0xc0, !PT ;  /* 0x0000000349ff7812 */ /* 0x008fe2000780c0ff */
[----:B------:R-:W-:-:S03]  /*20e10*/  VIADD R73, R75, 0x8 ;  /* 0x000000084b497836 */ /* 0x000fc60000000000 */
[-C--:B------:R-:W-:Y:S02]  /*20e20*/  ISETP.GE.OR P1, PT, R75, R72.reuse, P0 ;  /* 0x000000484b00720c */ /* 0x080fe40000726670 */
[----:B------:R-:W-:-:S11]  /*20e30*/  ISETP.GE.OR P0, PT, R73, R72, P0 ;  /* 0x000000484900720c */ /* 0x000fd60000706670 */
        /* <DEDUP_REMOVED lines=14> */
[----:B------:R-:W-:Y:S02]  /*20f20*/  IMAD R5, R20, 0x40, R2 ;  /* 0x0000004014057824 */ /* 0x000fe400078e0202 */
[----:B------:R-:W-:Y:S02]  /*20f30*/  IMAD R21, R56, UR4, RZ ;  /* 0x0000000438157c24 */ /* 0x000fe4000f8e02ff */
[----:B------:R-:W-:-:S04]  /*20f40*/  IMAD.WIDE R6, R5, 0x2, R6 ;  /* 0x0000000205067825 */ /* 0x000fc800078e0206 */
[----:B------:R-:W-:Y:S01]  /*20f50*/  IMAD R21, R0, UR5, R21 ;  /* 0x0000000500157c24 */ /* 0x000fe2000f8e0215 */
[----:B------:R-:W-:Y:S01]  /*20f60*/  IADD3 R9, P3, R6, 0x1000, RZ ;  /* 0x0000100006097810 */ /* 0x000fe20007f7e0ff */
[----:B------:R-:W-:Y:S01]  /*20f70*/  IMAD.WIDE.U32 R64, R0, UR4, RZ ;  /* 0x0000000400407c25 */ /* 0x000fe2000f8e00ff */
[C---:B------:R-:W-:Y:S01]  /*20f80*/  IADD3 R13, P2, R6.reuse, 0x2000, RZ ;  /* 0x00002000060d7810 */ /* 0x040fe20007f5e0ff */
[----:B------:R-:W-:Y:S01]  /*20f90*/  ULDC.64 UR4, c[0x0][0xae8] ;  /* 0x0002ba0000047ab9 */ /* 0x000fe20000000a00 */
[C---:B------:R-:W-:Y:S01]  /*20fa0*/  IADD3 R25, P6, R6.reuse, 0x3000, RZ ;  /* 0x0000300006197810 */ /* 0x040fe20007fde0ff */
[----:B------:R-:W-:Y:S01]  /*20fb0*/  IMAD R0, R71, 0x20, R20 ;  /* 0x0000002047007824 */ /* 0x000fe200078e0214 */
[C---:B------:R-:W-:Y:S01]  /*20fc0*/  IADD3 R29, P5, R6.reuse, 0x4000, RZ ;  /* 0x00004000061d7810 */ /* 0x040fe20007fbe0ff */
[----:B------:R-:W-:Y:S01]  /*20fd0*/  IMAD.IADD R65, R65, 0x1, R21 ;  /* 0x0000000141417824 */ /* 0x000fe200078e0215 */
[----:B------:R-:W-:Y:S01]  /*20fe0*/  IADD3 R33, P1, R6, 0x5000, RZ ;  /* 0x0000500006217810 */ /* 0x000fe20007f3e0ff */
[----:B------:R-:W-:Y:S01]  /*20ff0*/  IMAD.IADD R66, R213, 0x1, R0 ;  /* 0x00000001d5427824 */ /* 0x000fe200078e0200 */
[----:B------:R-:W-:-:S02]  /*21000*/  LOP3.LUT R8, R9, 0x380, RZ, 0xc0, !PT ;  /* 0x0000038009087812 */ /* 0x000fc400078ec0ff */
[----:B------:R-:W-:Y:S02]  /*21010*/  LOP3.LUT R12, R13, 0x380, RZ, 0xc0, !PT ;  /* 0x000003800d0c7812 */ /* 0x000fe400078ec0ff */
[----:B------:R-:W-:Y:S02]  /*21020*/  LOP3.LUT R24, R25, 0x380, RZ, 0xc0, !PT ;  /* 0x0000038019187812 */ /* 0x000fe400078ec0ff */
[----:B------:R-:W-:Y:S01]  /*21030*/  LOP3.LUT R28, R29, 0x380, RZ, 0xc0, !PT ;  /* 0x000003801d1c7812 */ /* 0x000fe200078ec0ff */
[----:B------:R-:W-:Y:S01]  /*21040*/  IMAD.WIDE.U32 R64, R216, UR4, R64 ;  /* 0x00000004d8407c25 */ /* 0x000fe2000f8e0040 */
[----:B------:R-:W-:Y:S02]  /*21050*/  LOP3.LUT R32, R33, 0x380, RZ, 0xc0, !PT ;  /* 0x0000038021207812 */ /* 0x000fe400078ec0ff */
[----:B------:R-:W-:Y:S01]  /*21060*/  SHF.R.U64 R8, R8, 0x3, RZ ;  /* 0x0000000308087819 */ /* 0x000fe200000012ff */
[----:B-1----:R-:W-:Y:S01]  /*21070*/  @P4 IMAD.HI.U32 R0, R66, R67, RZ ;  /* 0x0000004342004227 */ /* 0x002fe200078e00ff */
[----:B------:R-:W-:-:S02]  /*21080*/  SHF.R.U64 R12, R12, 0x3, RZ ;  /* 0x000000030c0c7819 */ /* 0x000fc400000012ff */
[----:B------:R-:W-:Y:S02]  /*21090*/  SHF.R.U64 R24, R24, 0x3, RZ ;  /* 0x0000000318187819 */ /* 0x000fe400000012ff */
[----:B------:R-:W-:Y:S02]  /*210a0*/  SHF.R.U64 R28, R28, 0x3, RZ ;  /* 0x000000031c1c7819 */ /* 0x000fe400000012ff */
[----:B------:R-:W-:Y:S01]  /*210b0*/  SHF.R.S32.HI R56, RZ, 0x1f, R3 ;  /* 0x0000001fff387819 */ /* 0x000fe20000011403 */
[----:B------:R-:W-:Y:S01]  /*210c0*/  IMAD R65, R216, UR5, R65 ;  /* 0x00000005d8417c24 */ /* 0x000fe2000f8e0241 */
[----:B------:R-:W-:Y:S01]  /*210d0*/  SHF.R.U64 R32, R32, 0x3, RZ ;  /* 0x0000000320207819 */ /* 0x000fe200000012ff */
[----:B------:R-:W-:Y:S01]  /*210e0*/  ULDC.64 UR4, c[0x0][0xaf0] ;  /* 0x0002bc0000047ab9 */ /* 0x000fe20000000a00 */
[----:B------:R-:W-:Y:S01]  /*210f0*/  LOP3.LUT R8, R8, R9, RZ, 0x3c, !PT ;  /* 0x0000000908087212 */ /* 0x000fe200078e3cff */
[----:B------:R-:W-:Y:S01]  /*21100*/  IMAD.MOV.U32 R21, RZ, RZ, R66 ;  /* 0x000000ffff157224 */ /* 0x000fe200078e0042 */
        /* <DEDUP_REMOVED lines=8> */
[----:B--2---:R-:W-:Y:S01]  /*21190*/  @P4 SHF.R.U32.HI R21, RZ, R69, R0 ;  /* 0x00000045ff154219 */ /* 0x004fe20000011600 */
[----:B------:R-:W-:Y:S01]  /*211a0*/  IMAD R56, R56, UR4, RZ ;  /* 0x0000000438387c24 */ /* 0x000fe2000f8e02ff */
[C---:B------:R-:W-:Y:S01]  /*211b0*/  IADD3 R37, P0, R6.reuse, 0x6000, RZ ;  /* 0x0000600006257810 */ /* 0x040fe20007f1e0ff */
[----:B------:R-:W-:Y:S01]  /*211c0*/  IMAD.X R33, RZ, RZ, R7, P1 ;  /* 0x000000ffff217224 */ /* 0x000fe200008e0607 */
[C---:B------:R-:W-:Y:S01]  /*211d0*/  IADD3 R41, P3, R6.reuse, 0x7000, RZ ;  /* 0x0000700006297810 */ /* 0x040fe20007f7e0ff */
[----:B------:R-:W-:Y:S01]  /*211e0*/  IMAD.WIDE.U32 R64, R3, UR4, R64 ;  /* 0x0000000403407c25 */ /* 0x000fe2000f8e0040 */
[C---:B------:R-:W-:Y:S01]  /*211f0*/  IADD3 R45, P2, R6.reuse, 0x8000, RZ ;  /* 0x00008000062d7810 */ /* 0x040fe20007f5e0ff */
[----:B------:R-:W5:Y:S01]  /*21200*/  LD.E.128 R12, desc[UR46][R12.64] ;  /* 0x0000002e0c0c7980 */ /* 0x000f62000c101d00 */
[----:B------:R-:W-:-:S02]  /*21210*/  IADD3 R49, P6, R6, 0x9000, RZ ;  /* 0x0000900006317810 */ /* 0x000fc40007fde0ff */
[C---:B------:R-:W-:Y:S01]  /*21220*/  IADD3 R53, P5, R6.reuse, 0xa000, RZ ;  /* 0x0000a00006357810 */ /* 0x040fe20007fbe0ff */
[----:B------:R-:W-:Y:S01]  /*21230*/  IMAD R67, R3, UR5, R56 ;  /* 0x0000000503437c24 */ /* 0x000fe2000f8e0238 */
[----:B------:R-:W-:Y:S01]  /*21240*/  IADD3 R5, P1, R6, 0xb000, RZ ;  /* 0x0000b00006057810 */ /* 0x000fe20007f3e0ff */
[--C-:B------:R-:W-:Y:S01]  /*21250*/  IMAD.MOV R3, RZ, RZ, -R21.reuse ;  /* 0x000000ffff037224 */ /* 0x100fe200078e0a15 */
[----:B------:R-:W-:Y:S01]  /*21260*/  SHF.R.S32.HI R0, RZ, 0x1f, R21 ;  /* 0x0000001fff007819 */ /* 0x000fe20000011415 */
[----:B------:R-:W-:Y:S01]  /*21270*/  ULDC.64 UR4, c[0x0][0xae0] ;  /* 0x0002b80000047ab9 */ /* 0x000fe20000000a00 */
[----:B------:R-:W-:Y:S01]  /*21280*/  LOP3.LUT R36, R37, 0x380, RZ, 0xc0, !PT ;  /* 0x0000038025247812 */ /* 0x000fe200078ec0ff */
[----:B------:R-:W5:Y:S01]  /*21290*/  LD.E.128 R24, desc[UR46][R24.64] ;  /* 0x0000002e18187980 */ /* 0x000f62000c101d00 */
[----:B------:R-:W-:Y:S02]  /*212a0*/  LOP3.LUT R40, R41, 0x380, RZ, 0xc0, !PT ;  /* 0x0000038029287812 */ /* 0x000fe400078ec0ff */
[----:B------:R-:W-:Y:S01]  /*212b0*/  LOP3.LUT R44, R45, 0x380, RZ, 0xc0, !PT ;  /* 0x000003802d2c7812 */ /* 0x000fe200078ec0ff */
[----:B------:R-:W5:Y:S01]  /*212c0*/  LD.E.128 R28, desc[UR46][R28.64] ;  /* 0x0000002e1c1c7980 */ /* 0x000f62000c101d00 */
[----:B------:R-:W-:-:S02]  /*212d0*/  LOP3.LUT R48, R49, 0x380, RZ, 0xc0, !PT ;  /* 0x0000038031307812 */ /* 0x000fc400078ec0ff */
[----:B------:R-:W-:Y:S02]  /*212e0*/  LOP3.LUT R52, R53, 0x380, RZ, 0xc0, !PT ;  /* 0x0000038035347812 */ /* 0x000fe400078ec0ff */
[----:B------:R-:W-:Y:S01]  /*212f0*/  LOP3.LUT R11, R6, 0x380, RZ, 0xc0, !PT ;  /* 0x00000380060b7812 */ /* 0x000fe200078ec0ff */
[----:B------:R-:W-:Y:S01]  /*21300*/  IMAD.IADD R65, R65, 0x1, R67 ;  /* 0x0000000141417824 */ /* 0x000fe200078e0243 */
[----:B------:R-:W-:Y:S01]  /*21310*/  LOP3.LUT R4, R5, 0x380, RZ, 0xc0, !PT ;  /* 0x0000038005047812 */ /* 0x000fe200078ec0ff */
[----:B------:R-:W-:Y:S01]  /*21320*/  IMAD R0, R0, UR4, RZ ;  /* 0x0000000400007c24 */ /* 0x000fe2000f8e02ff */
[----:B------:R-:W-:Y:S01]  /*21330*/  SHF.R.U64 R36, R36, 0x3, RZ ;  /* 0x0000000324247819 */ /* 0x000fe200000012ff */
[----:B------:R-:W-:Y:S01]  /*21340*/  IMAD R3, R88, R3, R66 ;  /* 0x0000000358037224 */ /* 0x000fe200078e0242 */
[----:B------:R-:W-:Y:S01]  /*21350*/  SHF.R.U64 R40, R40, 0x3, RZ ;  /* 0x0000000328287819 */ /* 0x000fe200000012ff */
[----:B------:R-:W-:Y:S01]  /*21360*/  IMAD.X R61, RZ, RZ, R7, P1 ;  /* 0x000000ffff3d7224 */ /* 0x000fe200008e0607 */
[----:B------:R-:W-:Y:S01]  /*21370*/  SHF.R.U64 R44, R44, 0x3, RZ ;  /* 0x000000032c2c7819 */ /* 0x000fe200000012ff */
[----:B------:R-:W5:Y:S01]  /*21380*/  LD.E.128 R32, desc[UR46][R32.64] ;  /* 0x0000002e20207980 */ /* 0x000f62000c101d00 */
[----:B------:R-:W-:-:S02]  /*21390*/  SHF.R.U64 R48, R48, 0x3, RZ ;  /* 0x0000000330307819 */ /* 0x000fc400000012ff */
[----:B------:R-:W-:Y:S02]  /*213a0*/  SHF.R.U64 R52, R52, 0x3, RZ ;  /* 0x0000000334347819 */ /* 0x000fe400000012ff */
[----:B------:R-:W-:Y:S02]  /*213b0*/  SHF.R.U64 R11, R11, 0x3, RZ ;  /* 0x000000030b0b7819 */ /* 0x000fe400000012ff */
[----:B------:R-:W-:Y:S01]  /*213c0*/  SHF.R.U64 R4, R4, 0x3, RZ ;  /* 0x0000000304047819 */ /* 0x000fe200000012ff */
[C---:B------:R-:W-:Y:S01]  /*213d0*/  IMAD.WIDE.U32 R64, R21.reuse, UR4, R64 ;  /* 0x0000000415407c25 */ /* 0x040fe2000f8e0040 */
[----:B------:R-:W-:Y:S02]  /*213e0*/  LOP3.LUT R36, R36, R37, RZ, 0x3c, !PT ;  /* 0x0000002524247212 */ /* 0x000fe400078e3cff */
        /* <DEDUP_REMOVED lines=13> */
[----:B------:R-:W-:Y:S01]  /*214c0*/  ULDC.64 UR4, c[0x0][0xad8] ;  /* 0x0002b60000047ab9 */ /* 0x000fe20000000a00 */
[----:B------:R-:W-:Y:S01]  /*214d0*/  IMAD.IADD R65, R65, 0x1, R21 ;  /* 0x0000000141417824 */ /* 0x000fe200078e0215 */
[----:B------:R-:W5:Y:S02]  /*214e0*/  LD.E.128 R4, desc[UR46][R6.64] ;  /* 0x0000002e06047980 */ /* 0x000f64000c101d00 */
[----:B------:R-:W-:-:S02]  /*214f0*/  IMAD R0, R0, UR4, RZ ;  /* 0x0000000400007c24 */ /* 0x000fc4000f8e02ff */
[----:B------:R-:W5:Y:S01]  /*21500*/  LD.E.128 R8, desc[UR46][R8.64] ;  /* 0x0000002e08087980 */ /* 0x000f62000c101d00 */
[----:B------:R-:W-:-:S03]  /*21510*/  IMAD.IADD R213, R20, 0x1, R213 ;  /* 0x0000000114d57824 */ /* 0x000fc600078e02d5 */
[----:B------:R-:W5:Y:S01]  /*21520*/  LD.E.128 R36, desc[UR46][R36.64] ;  /* 0x0000002e24247980 */ /* 0x000f62000c101d00 */
[----:B------:R-:W-:-:S03]  /*21530*/  IMAD R67, R3, UR5, R0 ;  /* 0x0000000503437c24 */ /* 0x000fc6000f8e0200 */
[----:B------:R-:W5:Y:S01]  /*21540*/  LD.E.128 R40, desc[UR46][R40.64] ;  /* 0x0000002e28287980 */ /* 0x000f62000c101d00 */
[----:B------:R-:W-:Y:S01]  /*21550*/  IMAD.WIDE.U32 R20, R3, UR4, R64 ;  /* 0x0000000403147c25 */ /* 0x000fe2000f8e0040 */
[----:B------:R-:W-:Y:S02]  /*21560*/  ULDC.64 UR4, c[0x0][0xa80] ;  /* 0x0002a00000047ab9 */ /* 0x000fe40000000a00 */
[----:B------:R-:W5:Y:S04]  /*21570*/  LD.E.128 R44, desc[UR46][R44.64] ;  /* 0x0000002e2c2c7980 */ /* 0x000f68000c101d00 */
[----:B------:R-:W5:Y:S04]  /*21580*/  LD.E.128 R48, desc[UR46][R48.64] ;  /* 0x0000002e30307980 */ /* 0x000f68000c101d00 */
[----:B------:R-:W5:Y:S04]  /*21590*/  LD.E.128 R52, desc[UR46][R52.64] ;  /* 0x0000002e34347980 */ /* 0x000f68000c101d00 */
[----:B------:R-:W5:Y:S01]  /*215a0*/  LD.E.128 R60, desc[UR46][R60.64] ;  /* 0x0000002e3c3c7980 */ /* 0x000f62000c101d00 */
[----:B------:R-:W-:Y:S01]  /*215b0*/  @!PT LDS RZ, [RZ] ;  /* 0x00000000fffff984 */ /* 0x000fe20000000800 */
[----:B------:R-:W-:Y:S01]  /*215c0*/  @!PT LDS RZ, [RZ] ;  /* 0x00000000fffff984 */ /* 0x000fe20000000800 */
[----:B------:R-:W-:Y:S01]  /*215d0*/  @!PT LDS RZ, [RZ] ;  /* 0x00000000fffff984 */ /* 0x000fe20000000800 */
[----:B------:R-:W-:Y:S01]  /*215e0*/  @!PT LDS RZ, [RZ] ;  /* 0x00000000fffff984 */ /* 0x000fe20000000800 */
[----:B------:R0:W-:Y:S06]  /*215f0*/  MEMBAR.ALL.CTA ;  /* 0x0000000000007992 */ /* 0x0001ec0000008000 */
[----:B0-----:R-:W0:Y:S01]  /*21600*/  FENCE.VIEW.ASYNC.S ;  /* 0x00000000000073c6 */ /* 0x001e220000000000 */
[----:B------:R-:W-:Y:S01]  /*21610*/  IMAD.IADD R21, R21, 0x1, R67 ;  /* 0x0000000115157824 */ /* 0x000fe200078e0243 */
[----:B------:R-:W-:-:S04]  /*21620*/  LEA R56, P2, R20, UR4, 0x1 ;  /* 0x0000000414387c11 */ /* 0x000fc8000f8408ff */
[----:B------:R-:W-:Y:S02]  /*21630*/  LEA.HI.X R68, R20, UR5, R21, 0x1, P2 ;  /* 0x0000000514447c11 */ /* 0x000fe400090f0c15 */
[C---:B------:R-:W-:Y:S01]  /*21640*/  ISETP.GE.AND P2, PT, R213.reuse, R72, PT ;  /* 0x00000048d500720c */ /* 0x040fe20003f46270 */
[----:B------:R-:W-:Y:S02]  /*21650*/  VIADD R0, R16, 0x30820 ;  /* 0x0003082010007836 */ /* 0x000fe40000000000 */
[----:B------:R-:W-:-:S03]  /*21660*/  VIADD R3, R213, 0x20 ;  /* 0x00000020d5037836 */ /* 0x000fc60000000000 */
[----:B------:R-:W-:Y:S01]  /*21670*/  PRMT R0, RZ, 0x654, R0 ;  /* 0x00000654ff007816 */ /* 0x000fe20000000000 */
[----:B------:R-:W-:Y:S01]  /*21680*/  VIADD R65, R213, 0x40 ;  /* 0x00000040d5417836 */ /* 0x000fe20000000000 */
[-C--:B------:R-:W-:Y:S01]  /*21690*/  ISETP.GE.AND P1, PT, R3, R72.reuse, PT ;  /* 0x000000480300720c */ /* 0x080fe20003f26270 */
[C---:B------:R-:W-:Y:S02]  /*216a0*/  VIADD R70, R2.reuse, 0x40 ;  /* 0x0000004002467836 */ /* 0x040fe40000000000 */
[----:B------:R-:W-:Y:S01]  /*216b0*/  VIADD R74, R2, 0x80 ;  /* 0x00000080024a7836 */ /* 0x000fe20000000000 */
[----:B0-----:R0:W1:Y:S01]  /*216c0*/  SHFL.IDX PT, R67, R56, RZ, 0x181f ;  /* 0x00181fff38437589 */ /* 0x00106200000e0000 */
[----:B------:R-:W-:Y:S01]  /*216d0*/  BSSY B1, `(.L_x_1742) ;  /* 0x0000015000017945 */ /* 0x000fe20003800000 */
[----:B------:R2:W-:Y:S02]  /*216e0*/  SYNCS.ARRIVE.TRANS64.RED.A1T0 RZ, [R0+URZ], RZ ;  /* 0x000000ff00ff79a7 */ /* 0x0005e4000810043f */
[----:B------:R0:W3:Y:S01]  /*216f0*/  SHFL.IDX PT, R3, R68, RZ, 0x181f ;  /* 0x00181fff44037589 */ /* 0x0000e200000e0000 */
[----:B------:R-:W-:-:S02]  /*21700*/  ISETP.GE.AND P0, PT, R65, R72, PT ;  /* 0x000000484100720c */ /* 0x000fc40003f06270 */
[----:B------:R-:W-:Y:S02]  /*21710*/  SHF.R.S32.HI R69, RZ, 0x1f, R74 ;  /* 0x0000001fff457819 */ /* 0x000fe4000001144a */
[----:B------:R-:W-:Y:S02]  /*21720*/  SHF.R.S32.HI R71, RZ, 0x1f, R70 ;  /* 0x0000001fff477819 */ /* 0x000fe40000011446 */
[----:B--2---:R-:W-:Y:S01]  /*21730*/  SHF.R.S32.HI R0, RZ, 0x1f, R2 ;  /* 0x0000001fff007819 */ /* 0x004fe20000011402 */
[----:B0-----:R-:W-:Y:S06]  /*21740*/  @P2 BRA `(.L_x_1743) ;  /* 0x0000000000342947 */ /* 0x001fec0003800000 */
[----:B------:R-:W-:Y:S02]  /*21750*/  ULDC UR4, c[0x0][0xac8] ;  /* 0x0002b20000047ab9 */ /* 0x000fe40000000800 */
[----:B------:R-:W-:Y:S02]  /*21760*/  ISETP.GE.AND P4, PT, R2, UR4, PT ;  /* 0x0000000402007c0c */ /* 0x000fe4000bf86270 */
[----:B------:R-:W-:Y:S02]  /*21770*/  ISETP.GE.AND P3, PT, R70, UR4, PT ;  /* 0x0000000446007c0c */ /* 0x000fe4000bf66270 */
[----:B------:R-:W-:-:S09]  /*21780*/  ISETP.GE.AND P2, PT, R74, UR4, PT ;  /* 0x000000044a007c0c */ /* 0x000fd2000bf46270 */
[-C--:B-1----:R-:W-:Y:S02]  /*21790*/  @!P4 LEA R20, P6, R2, R67.reuse, 0x1 ;  /* 0x000000430214c211 */ /* 0x082fe400078c08ff */
[----:B------:R-:W-:Y:S02]  /*217a0*/  @!P3 LEA R64, P5, R70, R67, 0x1 ;  /* 0x000000434640b211 */ /* 0x000fe400078a08ff */
[----:B---3--:R-:W-:Y:S02]  /*217b0*/  @!P4 LEA.HI.X R21, R2, R3, R0, 0x1, P6 ;  /* 0x000000030215c211 */ /* 0x008fe400030f0c00 */
[----:B------:R-:W-:Y:S02]  /*217c0*/  @!P2 LEA R66, P6, R74, R67, 0x1 ;  /* 0x000000434a42a211 */ /* 0x000fe400078c08ff */
[-C--:B------:R-:W-:Y:S01]  /*217d0*/  @!P3 LEA.HI.X R65, R70, R3.reuse, R71, 0x1, P5 ;  /* 0x000000034641b211 */ /* 0x080fe200028f0c47 */
[----:B-----5:R0:W-:Y:S01]  /*217e0*/  @!P4 ST.E.128 desc[UR46][R20.64], R4 ;  /* 0x000000041400c985 */ /* 0x0201e2000c101d2e */
[----:B------:R-:W-:-:S03]  /*217f0*/  @!P2 LEA.HI.X R67, R74, R3, R69, 0x1, P6 ;  /* 0x000000034a43a211 */ /* 0x000fc600030f0c45 */
[----:B------:R0:W-:Y:S04]  /*21800*/  @!P3 ST.E.128 desc[UR46][R64.64], R28 ;  /* 0x0000001c4000b985 */ /* 0x0001e8000c101d2e */
[----:B------:R0:W-:Y:S02]  /*21810*/  @!P2 ST.E.128 desc[UR46][R66.64], R44 ;  /* 0x0000002c4200a985 */ /* 0x0001e4000c101d2e */
.L_x_1743:
[----:B------:R-:W-:Y:S05]  /*21820*/  BSYNC B1 ;  /* 0x0000000000017941 */ /* 0x000fea0003800000 */
.L_x_1742:
[----:B---3--:R2:W3:Y:S01]  /*21830*/  SHFL.IDX PT, R3, R68, 0x1, 0x181f ;  /* 0x00381f0044037f89 */ /* 0x0084e200000e0000 */
[----:B------:R-:W-:Y:S03]  /*21840*/  BSSY B1, `(.L_x_1744) ;  /* 0x0000010000017945 */ /* 0x000fe60003800000 */
[----:B0-----:R2:W0:Y:S01]  /*21850*/  SHFL.IDX PT, R21, R56, 0x1, 0x181f ;  /* 0x00381f0038157f89 */ /* 0x00142200000e0000 */
[----:B------:R-:W-:Y:S05]  /*21860*/  @P1 BRA `(.L_x_1745) ;  /* 0x0000000000341947 */ /* 0x000fea0003800000 */
[----:B------:R-:W-:Y:S02]  /*21870*/  ULDC UR4, c[0x0][0xac8] ;  /* 0x0002b20000047ab9 */ /* 0x000fe40000000800 */
[----:B------:R-:W-:Y:S02]  /*21880*/  ISETP.GE.AND P4, PT, R2, UR4, PT ;  /* 0x0000000402007c0c */ /* 0x000fe4000bf86270 */
[----:B------:R-:W-:Y:S02]  /*21890*/  ISETP.GE.AND P5, PT, R70, UR4, PT ;  /* 0x0000000446007c0c */ /* 0x000fe4000bfa6270 */
[----:B------:R-:W-:-:S09]  /*218a0*/  ISETP.GE.AND P6, PT, R74, UR4, PT ;  /* 0x000000044a007c0c */ /* 0x000fd2000bfc6270 */
[-C--:B0----5:R-:W-:Y:S02]  /*218b0*/  @!P4 LEA R4, P1, R2, R21.reuse, 0x1 ;  /* 0x000000150204c211 */ /* 0x0a1fe400078208ff */
        /* <DEDUP_REMOVED lines=8> */
.L_x_1745:
[----:B------:R-:W-:Y:S05]  /*21940*/  BSYNC B1 ;  /* 0x0000000000017941 */ /* 0x000fea0003800000 */
.L_x_1744:
[----:B---3--:R3:W0:Y:S01]  /*21950*/  SHFL.IDX PT, R3, R68, 0x2, 0x181f ;  /* 0x00581f0044037f89 */ /* 0x00862200000e0000 */
[----:B------:R-:W-:Y:S03]  /*21960*/  BSSY B1, `(.L_x_1746) ;  /* 0x0000010000017945 */ /* 0x000fe60003800000 */
[----:B----45:R3:W4:Y:S01]  /*21970*/  SHFL.IDX PT, R9, R56, 0x2, 0x181f ;  /* 0x00581f0038097f89 */ /* 0x03072200000e0000 */
        /* <DEDUP_REMOVED lines=14> */
.L_x_1747:
[----:B------:R-:W-:Y:S05]  /*21a60*/  BSYNC B1 ;  /* 0x0000000000017941 */ /* 0x000fea0003800000 */
.L_x_1746:
[----:B0-----:R-:W-:Y:S01]  /*21a70*/  VIADD R3, R213, 0x60 ;  /* 0x00000060d5037836 */ /* 0x001fe20000000000 */
[----:B----4-:R0:W4:Y:S04]  /*21a80*/  SHFL.IDX PT, R9, R68, 0x3, 0x181f ;  /* 0x00781f0044097f89 */ /* 0x01012800000e0000 */
[----:B------:R-:W-:Y:S01]  /*21a90*/  ISETP.GE.AND P0, PT, R3, R72, PT ;  /* 0x000000480300720c */ /* 0x000fe20003f06270 */
[----:B------:R0:W0:-:S12]  /*21aa0*/  SHFL.IDX PT, R11, R56, 0x3, 0x181f ;  /* 0x00781f00380b7f89 */ /* 0x00001800000e0000 */
[----:B------:R-:W-:Y:S05]  /*21ab0*/  @P0 BRA `(.L_x_1748) ;  /* 0x0000002000180947 */ /* 0x000fea0003800000 */
[----:B------:R-:W-:Y:S02]  /*21ac0*/  ULDC UR4, c[0x0][0xac8] ;  /* 0x0002b20000047ab9 */ /* 0x000fe40000000800 */
[----:B------:R-:W-:Y:S02]  /*21ad0*/  ISETP.GE.AND P2, PT, R2, UR4, PT ;  /* 0x0000000402007c0c */ /* 0x000fe4000bf46270 */
[----:B------:R-:W-:-:S11]  /*21ae0*/  ISETP.GE.AND P3, PT, R70, UR4, PT ;  /* 0x0000000446007c0c */ /* 0x000fd6000bf66270 */
[-C--:B0-----:R-:W-:Y:S02]  /*21af0*/  @!P2 LEA R4, P0, R2, R11.reuse, 0x1 ;  /* 0x0000000b0204a211 */ /* 0x081fe400078008ff */
[----:B------:R-:W-:Y:S02]  /*21b00*/  @!P3 LEA R6, P1, R70, R11, 0x1 ;  /* 0x0000000b4606b211 */ /* 0x000fe400078208ff */
[-C--:B----4-:R-:W-:Y:S02]  /*21b10*/  @!P2 LEA.HI.X R5, R2, R9.reuse, R0, 0x1, P0 ;  /* 0x000000090205a211 */ /* 0x090fe400000f0c00 */
[----:B------:R-:W-:Y:S02]  /*21b20*/  @!P3 LEA.HI.X R7, R70, R9, R71, 0x1, P1 ;  /* 0x000000094607b211 */ /* 0x000fe400008f0c47 */
[----:B------:R-:W-:Y:S01]  /*21b30*/  ISETP.GE.AND P0, PT, R74, UR4, PT ;  /* 0x000000044a007c0c */ /* 0x000fe2000bf06270 */
[----:B------:R0:W-:Y:S04]  /*21b40*/  @!P2 ST.E.128 desc[UR46][R4.64], R24 ;  /* 0x000000180400a985 */ /* 0x0001e8000c101d2e */
[----:B------:R0:W-:Y:S08]  /*21b50*/  @!P3 ST.E.128 desc[UR46][R6.64], R40 ;  /* 0x000000280600b985 */ /* 0x0001f0000c101d2e */
[----:B------:R-:W-:Y:S05]  /*21b60*/  @P0 BRA `(.L_x_1748) ;  /* 0x0000001c00ec0947 */ /* 0x000fea0003800000 */
[----:B------:R-:W-:-:S04]  /*21b70*/  LEA R2, P0, R74, R11, 0x1 ;  /* 0x0000000b4a027211 */ /* 0x000fc800078008ff */
[----:B------:R-:W-:-:S05]  /*21b80*/  LEA.HI.X R3, R74, R9, R69, 0x1, P0 ;  /* 0x000000094a037211 */ /* 0x000fca00000f0c45 */
[----:B------:R4:W-:Y:S01]  /*21b90*/  ST.E.128 desc[UR46][R2.64], R60 ;  /* 0x0000003c02007985 */ /* 0x0009e2000c101d2e */
[----:B------:R-:W-:Y:S05]  /*21ba0*/  BRA `(.L_x_1748) ;  /* 0x0000001c00dc7947 */ /* 0x000fea0003800000 */
.L_x_1741:
[----:B0-----:R-:W0:Y:S01]  /*21bb0*/  @P4 LDC R2, c[0x0][0xbec] ;  /* 0x0002fb00ff024b82 */ /* 0x001e220000000800 */
[----:B------:R-:W-:Y:S01]  /*21bc0*/  ULDC.64 UR4, c[0x0][0xb08] ;  /* 0x0002c20000047ab9 */ /* 0x000fe20000000a00 */
[----:B------:R-:W-:Y:S01]  /*21bd0*/  ULDC.64 UR6, c[0x0][0xb30] ;  /* 0x0002cc0000067ab9 */ /* 0x000fe20000000a00 */
[----:B------:R-:W-:Y:S01]  /*21be0*/  IMAD R7, R56, UR4, RZ ;  /* 0x0000000438077c24 */ /* 0x000fe2000f8e02ff */
[----:B------:R-:W-:Y:S01]  /*21bf0*/  ISETP.GE.AND P0, PT, R75, R72, PT ;  /* 0x000000484b00720c */ /* 0x000fe20003f06270 */
[C---:B------:R-:W-:Y:S01]  /*21c00*/  IMAD.WIDE.U32 R4, R0.reuse, UR4, RZ ;  /* 0x0000000400047c25 */ /* 0x040fe2000f8e00ff */
[----:B------:R-:W-:Y:S01]  /*21c10*/  BSSY B1, `(.L_x_1749) ;  /* 0x00000ac000017945 */ /* 0x000fe20003800000 */
[----:B------:R-:W-:Y:S01]  /*21c20*/  SHF.R.S32.HI R74, RZ, 0x1f, R224 ;  /* 0x0000001fff4a7819 */ /* 0x000fe200000114e0 */
[----:B------:R-:W1:Y:S01]  /*21c30*/  @P4 LDC R13, c[0x0][0xbf0] ;  /* 0x0002fc00ff0d4b82 */ /* 0x000e620000000800 */
[----:B------:R-:W-:Y:S01]  /*21c40*/  IMAD R7, R0, UR5, R7 ;  /* 0x0000000500077c24 */ /* 0x000fe2000f8e0207 */
[----:B------:R-:W-:Y:S01]  /*21c50*/  ULDC.64 UR4, c[0x0][0xb38] ;  /* 0x0002ce0000047ab9 */ /* 0x000fe20000000a00 */
[----:B------:R-:W-:Y:S01]  /*21c60*/  SHF.R.S32.HI R0, RZ, 0x1f, R3 ;  /* 0x0000001fff007819 */ /* 0x000fe20000011403 */
[----:B------:R-:W-:Y:S01]  /*21c70*/  VIADD R138, R201, 0x20 ;  /* 0x00000020c98a7836 */ /* 0x000fe20000000000 */
        /* <DEDUP_REMOVED lines=10> */
[----:B0-----:R-:W-:Y:S01]  /*21d20*/  @P4 IMAD.HI.U32 R2, R89, R2, RZ ;  /* 0x0000000259024227 */ /* 0x001fe200078e00ff */
[----:B------:R-:W-:Y:S02]  /*21d30*/  SHF.R.S32.HI R91, RZ, 0x1f, R230 ;  /* 0x0000001fff5b7819 */ /* 0x000fe400000114e6 */
[----:B------:R-:W-:Y:S01]  /*21d40*/  SHF.R.S32.HI R92, RZ, 0x1f, R231 ;  /* 0x0000001fff5c7819 */ /* 0x000fe200000114e7 */
[----:B------:R-:W-:Y:S01]  /*21d50*/  IMAD R0, R0, UR4, RZ ;  /* 0x0000000400007c24 */ /* 0x000fe2000f8e02ff */
[----:B------:R-:W-:Y:S01]  /*21d60*/  SHF.R.S32.HI R93, RZ, 0x1f, R232 ;  /* 0x0000001fff5d7819 */ /* 0x000fe200000114e8 */
[----:B------:R-:W-:Y:S01]  /*21d70*/  IMAD.WIDE.U32 R4, R3, UR4, R4 ;  /* 0x0000000403047c25 */ /* 0x000fe2000f8e0004 */
[----:B------:R-:W-:-:S02]  /*21d80*/  SHF.R.S32.HI R94, RZ, 0x1f, R233 ;  /* 0x0000001fff5e7819 */ /* 0x000fc400000114e9 */
[----:B------:R-:W-:Y:S01]  /*21d90*/  SHF.R.S32.HI R95, RZ, 0x1f, R234 ;  /* 0x0000001fff5f7819 */ /* 0x000fe200000114ea */
[----:B------:R-:W-:Y:S01]  /*21da0*/  IMAD R7, R3, UR5, R0 ;  /* 0x0000000503077c24 */ /* 0x000fe2000f8e0200 */
[----:B------:R-:W-:Y:S01]  /*21db0*/  ULDC.64 UR4, c[0x0][0xb48] ;  /* 0x0002d20000047ab9 */ /* 0x000fe20000000a00 */
[----:B------:R-:W-:Y:S01]  /*21dc0*/  IMAD.MOV.U32 R3, RZ, RZ, R89 ;  /* 0x000000ffff037224 */ /* 0x000fe200078e0059 */
[----:B-1----:R-:W-:Y:S01]  /*21dd0*/  @P4 SHF.R.U32.HI R3, RZ, R13, R2 ;  /* 0x0000000dff034219 */ /* 0x002fe20000011602 */
[----:B------:R-:W-:Y:S01]  /*21de0*/  IMAD.IADD R5, R5, 0x1, R7 ;  /* 0x0000000105057824 */ /* 0x000fe200078e0207 */
[----:B------:R-:W-:Y:S01]  /*21df0*/  SHF.R.S32.HI R96, RZ, 0x1f, R235 ;  /* 0x0000001fff607819 */ /* 0x000fe200000114eb */
[----:B------:R-:W-:Y:S01]  /*21e00*/  VIADD R2, R16, 0x30820 ;  /* 0x0003082010027836 */ /* 0x000fe20000000000 */
[--C-:B------:R-:W-:Y:S01]  /*21e10*/  SHF.R.S32.HI R0, RZ, 0x1f, R3.reuse ;  /* 0x0000001fff007819 */ /* 0x100fe20000011403 */
[----:B------:R-:W-:Y:S01]  /*21e20*/  IMAD.MOV R7, RZ, RZ, -R3 ;  /* 0x000000ffff077224 */ /* 0x000fe200078e0a03 */
[----:B------:R-:W-:Y:S01]  /*21e30*/  SHF.R.S32.HI R97, RZ, 0x1f, R236 ;  /* 0x0000001fff617819 */ /* 0x000fe200000114ec */
[----:B------:R-:W-:Y:S01]  /*21e40*/  IMAD.WIDE.U32 R4, R223, UR4, R4 ;  /* 0x00000004df047c25 */ /* 0x000fe2000f8e0004 */
[----:B------:R-:W-:-:S02]  /*21e50*/  PRMT R2, RZ, 0x654, R2 ;  /* 0x00000654ff027816 */ /* 0x000fc40000000002 */
[----:B------:R-:W-:Y:S01]  /*21e60*/  SHF.R.S32.HI R98, RZ, 0x1f, R237 ;  /* 0x0000001fff627819 */ /* 0x000fe200000114ed */
[----:B------:R-:W-:Y:S01]  /*21e70*/  IMAD R7, R88, R7, R89 ;  /* 0x0000000758077224 */ /* 0x000fe200078e0259 */
[----:B------:R0:W-:Y:S01]  /*21e80*/  SYNCS.ARRIVE.TRANS64.RED.A1T0 RZ, [R2+URZ], RZ ;  /* 0x000000ff02ff79a7 */ /* 0x0001e2000810043f */
[----:B------:R-:W-:Y:S01]  /*21e90*/  IMAD R0, R0, UR6, RZ ;  /* 0x0000000600007c24 */ /* 0x000fe2000f8e02ff */
[----:B------:R-:W-:Y:S01]  /*21ea0*/  SHF.R.S32.HI R138, RZ, 0x1f, R138 ;  /* 0x0000001fff8a7819 */ /* 0x000fe2000001148a */
[----:B------:R-:W-:Y:S01]  /*21eb0*/  IMAD R5, R223, UR5, R5 ;  /* 0x00000005df057c24 */ /* 0x000fe2000f8e0205 */
[----:B------:R-:W-:Y:S01]  /*21ec0*/  ULDC.64 UR4, c[0x0][0xb28] ;  /* 0x0002ca0000047ab9 */ /* 0x000fe20000000a00 */
[C---:B------:R-:W-:Y:S01]  /*21ed0*/  IMAD R13, R3.reuse, UR7, R0 ;  /* 0x00000007030d7c24 */ /* 0x040fe2000f8e0200 */
[----:B------:R-:W-:Y:S01]  /*21ee0*/  SHF.R.S32.HI R0, RZ, 0x1f, R7 ;  /* 0x0000001fff007819 */ /* 0x000fe20000011407 */
[----:B------:R-:W-:Y:S01]  /*21ef0*/  IMAD.WIDE.U32 R4, R3, UR6, R4 ;  /* 0x0000000603047c25 */ /* 0x000fe2000f8e0004 */
[----:B------:R-:W-:-:S03]  /*21f00*/  SHF.R.S32.HI R140, RZ, 0x1f, R140 ;  /* 0x0000001fff8c7819 */ /* 0x000fc6000001148c */
[----:B------:R-:W-:Y:S02]  /*21f10*/  IMAD R0, R0, UR4, RZ ;  /* 0x0000000400007c24 */ /* 0x000fe4000f8e02ff */
[----:B------:R-:W-:Y:S02]  /*21f20*/  IMAD.IADD R5, R5, 0x1, R13 ;  /* 0x0000000105057824 */ /* 0x000fe400078e020d */
[C---:B------:R-:W-:Y:S02]  /*21f30*/  IMAD R3, R7.reuse, UR5, R0 ;  /* 0x0000000507037c24 */ /* 0x040fe4000f8e0200 */
[----:B------:R-:W-:Y:S01]  /*21f40*/  IMAD.WIDE.U32 R4, R7, UR4, R4 ;  /* 0x0000000407047c25 */ /* 0x000fe2000f8e0004 */
[----:B------:R-:W-:-:S03]  /*21f50*/  ULDC.64 UR4, c[0x0][0xb00] ;  /* 0x0002c00000047ab9 */ /* 0x000fc60000000a00 */
[----:B------:R-:W-:Y:S01]  /*21f60*/  IMAD.IADD R3, R5, 0x1, R3 ;  /* 0x0000000105037824 */ /* 0x000fe200078e0203 */
[C---:B------:R-:W-:Y:S01]  /*21f70*/  LEA R0, P1, R4.reuse, UR4, 0x2 ;  /* 0x0000000404007c11 */ /* 0x040fe2000f8210ff */
[C---:B------:R-:W-:Y:S02]  /*21f80*/  VIADD R142, R201.reuse, 0x10 ;  /* 0x00000010c98e7836 */ /* 0x040fe40000000000 */
[C---:B------:R-:W-:Y:S01]  /*21f90*/  VIADD R144, R201.reuse, 0x8 ;  /* 0x00000008c9907836 */ /* 0x040fe20000000000 */
[----:B------:R-:W-:Y:S01]  /*21fa0*/  LEA.HI.X R56, R4, UR5, R3, 0x2, P1 ;  /* 0x0000000504387c11 */ /* 0x000fe200088f1403 */
[----:B0-----:R0:W1:Y:S01]  /*21fb0*/  SHFL.IDX PT, R2, R0, RZ, 0x1c1f ;  /* 0x001c1fff00027589 */ /* 0x00106200000e0000 */
[C---:B------:R-:W-:Y:S01]  /*21fc0*/  VIADD R99, R201.reuse, 0x20 ;  /* 0x00000020c9637836 */ /* 0x040fe20000000000 */
[----:B------:R-:W-:Y:S01]  /*21fd0*/  SHF.R.S32.HI R142, RZ, 0x1f, R142 ;  /* 0x0000001fff8e7819 */ /* 0x000fe2000001148e */
[C---:B------:R-:W-:Y:S01]  /*21fe0*/  VIADD R139, R201.reuse, 0x18 ;  /* 0x00000018c98b7836 */ /* 0x040fe20000000000 */
[----:B------:R0:W2:Y:S01]  /*21ff0*/  SHFL.IDX PT, R3, R56, RZ, 0x1c1f ;  /* 0x001c1fff38037589 */ /* 0x0000a200000e0000 */
[C---:B------:R-:W-:Y:S01]  /*22000*/  VIADD R141, R201.reuse, 0x10 ;  /* 0x00000010c98d7836 */ /* 0x040fe20000000000 */
[----:B------:R-:W-:Y:S01]  /*22010*/  SHF.R.S32.HI R144, RZ, 0x1f, R144 ;  /* 0x0000001fff907819 */ /* 0x000fe20000011490 */
[----:B------:R-:W-:Y:S01]  /*22020*/  VIADD R143, R201, 0x8 ;  /* 0x00000008c98f7836 */ /* 0x000fe20000000000 */
[----:B------:R-:W-:Y:S06]  /*22030*/  @P0 BRA `(.L_x_1750) ;  /* 0x0000000400a40947 */ /* 0x000fec0003800000 */
[----:B------:R-:W-:Y:S02]  /*22040*/  ULDC UR4, c[0x0][0xac8] ;  /* 0x0002b20000047ab9 */ /* 0x000fe40000000800 */
[----:B------:R-:W-:Y:S02]  /*22050*/  ISETP.GE.AND P4, PT, R143, UR4, PT ;  /* 0x000000048f007c0c */ /* 0x000fe4000bf86270 */
[----:B------:R-:W-:Y:S02]  /*22060*/  ISETP.GE.AND P3, PT, R141, UR4, PT ;  /* 0x000000048d007c0c */ /* 0x000fe4000bf66270 */
[----:B------:R-:W-:Y:S02]  /*22070*/  ISETP.GE.AND P5, PT, R201, UR4, PT ;  /* 0x00000004c9007c0c */ /* 0x000fe4000bfa6270 */
[----:B------:R-:W-:Y:S02]  /*22080*/  ISETP.GE.AND P0, PT, R139, UR4, PT ;  /* 0x000000048b007c0c */ /* 0x000fe4000bf06270 */
[----:B------:R-:W-:-:S05]  /*22090*/  ISETP.GE.AND P1, PT, R99, UR4, PT ;  /* 0x0000000463007c0c */ /* 0x000fca000bf26270 */
[-C--:B-1----:R-:W-:Y:S02]  /*220a0*/  @!P4 LEA R4, P2, R143, R2.reuse, 0x2 ;  /* 0x000000028f04c211 */ /* 0x082fe400078410ff */
[----:B------:R-:W-:Y:S02]  /*220b0*/  @!P3 LEA R6, P6, R141, R2, 0x2 ;  /* 0x000000028d06b211 */ /* 0x000fe400078c10ff */
[-C--:B--2---:R-:W-:Y:S01]  /*220c0*/  @!P4 LEA.HI.X R5, R143, R3.reuse, R144, 0x2, P2 ;  /* 0x000000038f05c211 */ /* 0x084fe200010f1490 */
[----:B------:R-:W-:Y:S01]  /*220d0*/  @!P5 IMAD.WIDE R12, R201, 0x4, R2 ;  /* 0x00000004c90cd825 */ /* 0x000fe200078e0202 */
[----:B------:R-:W-:Y:S02]  /*220e0*/  ISETP.GE.AND P2, PT, R237, UR4, PT ;  /* 0x00000004ed007c0c */ /* 0x000fe4000bf46270 */
[----:B------:R-:W-:Y:S02]  /*220f0*/  @!P3 LEA.HI.X R7, R141, R3, R142, 0x2, P6 ;  /* 0x000000038d07b211 */ /* 0x000fe400030f148e */
[----:B------:R-:W-:Y:S04]  /*22100*/  @!P5 ST.E.64 desc[UR46][R12.64], R24 ;  /* 0x000000180c00d985 */ /* 0x000fe8000c101b2e */
[----:B------:R1:W-:Y:S01]  /*22110*/  @!P4 ST.E.64 desc[UR46][R4.64], R28 ;  /* 0x0000001c0400c985 */ /* 0x0003e2000c101b2e */
[----:B------:R-:W-:-:S03]  /*22120*/  ISETP.GE.AND P4, PT, R235, UR4, PT ;  /* 0x00000004eb007c0c */ /* 0x000fc6000bf86270 */
[----:B------:R2:W-:Y:S01]  /*22130*/  @!P3 ST.E.64 desc[UR46][R6.64], R32 ;  /* 0x000000200600b985 */ /* 0x0005e2000c101b2e */
[----:B------:R-:W-:Y:S02]  /*22140*/  ISETP.GE.AND P3, PT, R236, UR4, PT ;  /* 0x00000004ec007c0c */ /* 0x000fe4000bf66270 */
[-C--:B-1----:R-:W-:Y:S01]  /*22150*/  @!P0 LEA R4, P6, R139, R2.reuse, 0x2 ;  /* 0x000000028b048211 */ /* 0x082fe200078c10ff */
[----:B------:R-:W-:Y:S01]  /*22160*/  VIADD R29, R201, 0xa0 ;  /* 0x000000a0c91d7836 */ /* 0x000fe20000000000 */
[-C--:B--2---:R-:W-:Y:S01]  /*22170*/  @!P1 LEA R6, P5, R99, R2.reuse, 0x2 ;  /* 0x0000000263069211 */ /* 0x084fe200078a10ff */
[----:B------:R-:W-:Y:S01]  /*22180*/  VIADD R33, R201, 0xb0 ;  /* 0x000000b0c9217836 */ /* 0x000fe20000000000 */
[-C--:B------:R-:W-:Y:S02]  /*22190*/  @!P0 LEA.HI.X R5, R139, R3.reuse, R140, 0x2, P6 ;  /* 0x000000038b058211 */ /* 0x080fe400030f148c */
[----:B------:R-:W-:Y:S02]  /*221a0*/  @!P2 LEA R12, P6, R237, R2, 0x2 ;  /* 0x00000002ed0ca211 */ /* 0x000fe400078c10ff */
[----:B------:R-:W-:Y:S01]  /*221b0*/  @!P1 LEA.HI.X R7, R99, R3, R138, 0x2, P5 ;  /* 0x0000000363079211 */ /* 0x000fe200028f148a */
[----:B------:R1:W-:Y:S01]  /*221c0*/  @!P0 ST.E.64 desc[UR46][R4.64], R36 ;  /* 0x0000002404008985 */ /* 0x0003e2000c101b2e */
[----:B------:R-:W-:-:S02]  /*221d0*/  ISETP.GE.AND P5, PT, R234, UR4, PT ;  /* 0x00000004ea007c0c */ /* 0x000fc4000bfa6270 */
[-C--:B------:R-:W-:Y:S01]  /*221e0*/  @!P2 LEA.HI.X R13, R237, R3.reuse, R98, 0x2, P6 ;  /* 0x00000003ed0da211 */ /* 0x080fe200030f1462 */
[----:B------:R2:W-:Y:S01]  /*221f0*/  @!P1 ST.E.64 desc[UR46][R6.64], R40 ;  /* 0x0000002806009985 */ /* 0x0005e2000c101b2e */
[----:B------:R-:W-:Y:S02]  /*22200*/  ISETP.GE.AND P0, PT, R233, UR4, PT ;  /* 0x00000004e9007c0c */ /* 0x000fe4000bf06270 */
[----:B------:R-:W-:Y:S01]  /*22210*/  ISETP.GE.AND P1, PT, R232, UR4, PT ;  /* 0x00000004e8007c0c */ /* 0x000fe2000bf26270 */
[----:B------:R3:W-:Y:S01]  /*22220*/  @!P2 ST.E.64 desc[UR46][R12.64], R44 ;  /* 0x0000002c0c00a985 */ /* 0x0007e2000c101b2e */
[CC--:B-1----:R-:W-:Y:S02]  /*22230*/  @!P3 LEA R4, P6, R236.reuse, R2.reuse, 0x2 ;  /* 0x00000002ec04b211 */ /* 0x0c2fe400078c10ff */
[----:B--2---:R-:W-:Y:S02]  /*22240*/  @!P4 LEA R6, P2, R235, R2, 0x2 ;  /* 0x00000002eb06c211 */ /* 0x004fe400078410ff */
[----:B------:R-:W-:-:S02]  /*22250*/  @!P3 LEA.HI.X R5, R236, R3, R97, 0x2, P6 ;  /* 0x00000003ec05b211 */ /* 0x000fc400030f1461 */
[----:B------:R-:W-:Y:S02]  /*22260*/  @!P4 LEA.HI.X R7, R235, R3, R96, 0x2, P2 ;  /* 0x00000003eb07c211 */ /* 0x000fe400010f1460 */
[----:B------:R-:W-:Y:S01]  /*22270*/  ISETP.GE.AND P2, PT, R231, UR4, PT ;  /* 0x00000004e7007c0c */ /* 0x000fe2000bf46270 */
[----:B------:R1:W-:Y:S01]  /*22280*/  @!P3 ST.E.64 desc[UR46][R4.64], R48 ;  /* 0x000000300400b985 */ /* 0x0003e2000c101b2e */
[----:B---3--:R-:W-:-:S03]  /*22290*/  @!P5 LEA R12, P6, R234, R2, 0x2 ;  /* 0x00000002ea0cd211 */ /* 0x008fc600078c10ff */
[----:B------:R2:W-:Y:S01]  /*222a0*/  @!P4 ST.E.64 desc[UR46][R6.64], R52 ;  /* 0x000000340600c985 */ /* 0x0005e2000c101b2e */
[----:B------:R-:W-:-:S05]  /*222b0*/  @!P5 LEA.HI.X R13, R234, R3, R95, 0x2, P6 ;  /* 0x00000003ea0dd211 */ /* 0x000fca00030f145f */
[----:B------:R3:W-:Y:S01]  /*222c0*/  @!P5 ST.E.64 desc[UR46][R12.64], R8 ;  /* 0x000000080c00d985 */ /* 0x0007e2000c101b2e */
[----:B------:R-:W-:Y:S02]  /*222d0*/  ISETP.GE.AND P5, PT, R230, UR4, PT ;  /* 0x00000004e6007c0c */ /* 0x000fe4000bfa6270 */
[----:B-1----:R-:W-:-:S04]  /*222e0*/  @!P0 LEA R4, P4, R233, R2, 0x2 ;  /* 0x00000002e9048211 */ /* 0x002fc800078810ff */
[-C--:B------:R-:W-:Y:S02]  /*222f0*/  @!P0 LEA.HI.X R5, R233, R3.reuse, R94, 0x2, P4 ;  /* 0x00000003e9058211 */ /* 0x080fe400020f145e */
[----:B------:R-:W-:Y:S02]  /*22300*/  ISETP.GE.AND P4, PT, R229, UR4, PT ;  /* 0x00000004e5007c0c */ /* 0x000fe4000bf86270 */
[CC--:B--2---:R-:W-:Y:S01]  /*22310*/  @!P1 LEA R6, P3, R232.reuse, R2.reuse, 0x2 ;  /* 0x00000002e8069211 */ /* 0x0c4fe200078610ff */
[----:B------:R1:W-:Y:S01]  /*22320*/  @!P0 ST.E.64 desc[UR46][R4.64], R60 ;  /* 0x0000003c04008985 */ /* 0x0003e2000c101b2e */
[C---:B---3--:R-:W-:Y:S02]  /*22330*/  @!P2 LEA R8, P6, R231.reuse, R2, 0x2 ;  /* 0x00000002e708a211 */ /* 0x048fe400078c10ff */
[-C--:B------:R-:W-:Y:S02]  /*22340*/  @!P1 LEA.HI.X R7, R232, R3.reuse, R93, 0x2, P3 ;  /* 0x00000003e8079211 */ /* 0x080fe400018f145d */
[----:B------:R-:W-:-:S02]  /*22350*/  @!P2 LEA.HI.X R9, R231, R3, R92, 0x2, P6 ;  /* 0x00000003e709a211 */ /* 0x000fc400030f145c */
[----:B------:R-:W-:Y:S01]  /*22360*/  ISETP.GE.AND P3, PT, R228, UR4, PT ;  /* 0x00000004e4007c0c */ /* 0x000fe2000bf66270 */
[----:B------:R2:W-:Y:S01]  /*22370*/  @!P1 ST.E.64 desc[UR46][R6.64], R64 ;  /* 0x0000004006009985 */ /* 0x0005e2000c101b2e */
[----:B------:R-:W-:-:S03]  /*22380*/  ISETP.GE.AND P0, PT, R226, UR4, PT ;  /* 0x00000004e2007c0c */ /* 0x000fc6000bf06270 */
[----:B------:R3:W-:Y:S01]  /*22390*/  @!P2 ST.E.64 desc[UR46][R8.64], R68 ;  /* 0x000000440800a985 */ /* 0x0007e2000c101b2e */
[----:B------:R-:W-:Y:S02]  /*223a0*/  ISETP.GE.AND P2, PT, R227, UR4, PT ;  /* 0x00000004e3007c0c */ /* 0x000fe4000bf46270 */
[----:B-1----:R-:W-:-:S04]  /*223b0*/  @!P5 LEA R4, P6, R230, R2, 0x2 ;  /* 0x00000002e604d211 */ /* 0x002fc800078c10ff */
[----:B------:R-:W-:Y:S02]  /*223c0*/  @!P5 LEA.HI.X R5, R230, R3, R91, 0x2, P6 ;  /* 0x00000003e605d211 */ /* 0x000fe400030f145b */
[----:B--2---:R-:W-:-:S03]  /*223d0*/  @!P4 LEA R6, P1, R229, R2, 0x2 ;  /* 0x00000002e506c211 */ /* 0x004fc600078210ff */
[----:B------:R-:W-:Y:S01]  /*223e0*/  @!P5 ST.E.64 desc[UR46][R4.64], R10 ;  /* 0x0000000a0400d985 */ /* 0x000fe2000c101b2e */
[-C--:B------:R-:W-:Y:S02]  /*223f0*/  @!P0 LEA R14, P5, R226, R2.reuse, 0x2 ;  /* 0x00000002e20e8211 */ /* 0x080fe400078a10ff */
[-C--:B------:R-:W-:Y:S02]  /*22400*/  @!P4 LEA.HI.X R7, R229, R3.reuse, R90, 0x2, P1 ;  /* 0x00000003e507c211 */ /* 0x080fe400008f145a */
[----:B------:R-:W-:Y:S02]  /*22410*/  ISETP.GE.AND P1, PT, R225, UR4, PT ;  /* 0x00000004e1007c0c */ /* 0x000fe4000bf26270 */
[CC--:B---3--:R-:W-:Y:S01]  /*22420*/  @!P3 LEA R8, P6, R228.reuse, R2.reuse, 0x2 ;  /* 0x00000002e408b211 */ /* 0x0c8fe200078c10ff */
[----:B------:R1:W-:Y:S01]  /*22430*/  @!P4 ST.E.64 desc[UR46][R6.64], R76 ;  /* 0x0000004c0600c985 */ /* 0x0003e2000c101b2e */
[----:B------:R-:W-:Y:S02]  /*22440*/  @!P2 LEA R12, P4, R227, R2, 0x2 ;  /* 0x00000002e30ca211 */ /* 0x000fe400078810ff */
[----:B------:R-:W-:-:S02]  /*22450*/  @!P3 LEA.HI.X R9, R228, R3, R87, 0x2, P6 ;  /* 0x00000003e409b211 */ /* 0x000fc400030f1457 */
[-C--:B------:R-:W-:Y:S02]  /*22460*/  @!P2 LEA.HI.X R13, R227, R3.reuse, R86, 0x2, P4 ;  /* 0x00000003e30da211 */ /* 0x080fe400020f1456 */
[----:B------:R-:W-:Y:S01]  /*22470*/  ISETP.GE.AND P4, PT, R29, UR4, PT ;  /* 0x000000041d007c0c */ /* 0x000fe2000bf86270 */
[----:B------:R2:W-:Y:S01]  /*22480*/  @!P3 ST.E.64 desc[UR46][R8.64], R80 ;  /* 0x000000500800b985 */ /* 0x0005e2000c101b2e */
[----:B------:R-:W-:Y:S02]  /*22490*/  ISETP.GE.AND P3, PT, R222, UR4, PT ;  /* 0x00000004de007c0c */ /* 0x000fe4000bf66270 */
[----:B------:R-:W-:Y:S01]  /*224a0*/  @!P1 LEA R24, P6, R225, R2, 0x2 ;  /* 0x00000002e1189211 */ /* 0x000fe200078c10ff */
[----:B------:R-:W-:Y:S01]  /*224b0*/  @!P2 ST.E.64 desc[UR46][R12.64], R20 ;  /* 0x000000140c00a985 */ /* 0x000fe2000c101b2e */
[-C--:B------:R-:W-:Y:S01]  /*224c0*/  @!P0 LEA.HI.X R15, R226, R3.reuse, R85, 0x2, P5 ;  /* 0x00000003e20f8211 */ /* 0x080fe200028f1455 */
[----:B-1----:R-:W-:Y:S01]  /*224d0*/  VIADD R7, R201, 0xa8 ;  /* 0x000000a8c9077836 */ /* 0x002fe20000000000 */
[----:B------:R-:W-:-:S02]  /*224e0*/  @!P1 LEA.HI.X R25, R225, R3, R84, 0x2, P6 ;  /* 0x00000003e1199211 */ /* 0x000fc400030f1454 */
[----:B------:R-:W-:Y:S01]  /*224f0*/  ISETP.GE.AND P2, PT, R224, UR4, PT ;  /* 0x00000004e0007c0c */ /* 0x000fe2000bf46270 */
[----:B------:R1:W-:Y:S01]  /*22500*/  @!P0 ST.E.64 desc[UR46][R14.64], R120 ;  /* 0x000000780e008985 */ /* 0x0003e2000c101b2e */
[----:B------:R-:W-:Y:S02]  /*22510*/  SHF.R.S32.HI R5, RZ, 0x1f, R222 ;  /* 0x0000001fff057819 */ /* 0x000fe400000114de */
[----:B------:R-:W-:Y:S01]  /*22520*/  ISETP.GE.AND P0, PT, R33, UR4, PT ;  /* 0x0000000421007c0c */ /* 0x000fe2000bf06270 */
[----:B------:R3:W-:Y:S01]  /*22530*/  @!P1 ST.E.64 desc[UR46][R24.64], R122 ;  /* 0x0000007a18009985 */ /* 0x0007e2000c101b2e */
[----:B------:R-:W-:Y:S02]  /*22540*/  ISETP.GE.AND P1, PT, R7, UR4, PT ;  /* 0x0000000407007c0c */ /* 0x000fe4000bf26270 */
[----:B------:R-:W-:Y:S02]  /*22550*/  @!P3 LEA R10, P6, R222, R2, 0x2 ;  /* 0x00000002de0ab211 */ /* 0x000fe400078c10ff */
[----:B------:R-:W-:-:S02]  /*22560*/  SHF.R.S32.HI R4, RZ, 0x1f, R29 ;  /* 0x0000001fff047819 */ /* 0x000fc4000001141d */
[-C--:B--2---:R-:W-:Y:S02]  /*22570*/  @!P4 LEA R8, P5, R29, R2.reuse, 0x2 ;  /* 0x000000021d08c211 */ /* 0x084fe400078a10ff */
[-C--:B------:R-:W-:Y:S01]  /*22580*/  @!P3 LEA.HI.X R11, R222, R3.reuse, R5, 0x2, P6 ;  /* 0x00000003de0bb211 */ /* 0x080fe200030f1405 */
[----:B-1----:R-:W-:Y:S01]  /*22590*/  VIADD R15, R201, 0xb8 ;  /* 0x000000b8c90f7836 */ /* 0x002fe20000000000 */
[C---:B------:R-:W-:Y:S02]  /*225a0*/  @!P2 LEA R12, P6, R224.reuse, R2, 0x2 ;  /* 0x00000002e00ca211 */ /* 0x040fe400078c10ff */
[-C--:B------:R-:W-:Y:S02]  /*225b0*/  @!P4 LEA.HI.X R9, R29, R3.reuse, R4, 0x2, P5 ;  /* 0x000000031d09c211 */ /* 0x080fe400028f1404 */
[----:B------:R-:W-:Y:S02]  /*225c0*/  ISETP.GE.AND P5, PT, R15, UR4, PT ;  /* 0x000000040f007c0c */ /* 0x000fe4000bfa6270 */
[----:B------:R-:W-:-:S02]  /*225d0*/  @!P2 LEA.HI.X R13, R224, R3, R74, 0x2, P6 ;  /* 0x00000003e00da211 */ /* 0x000fc400030f144a */
[----:B------:R-:W-:Y:S02]  /*225e0*/  SHF.R.S32.HI R4, RZ, 0x1f, R7 ;  /* 0x0000001fff047819 */ /* 0x000fe40000011407 */
[CC--:B------:R-:W-:Y:S01]  /*225f0*/  @!P1 LEA R6, P6, R7.reuse, R2.reuse, 0x2 ;  /* 0x0000000207069211 */ /* 0x0c0fe200078c10ff */
[----:B------:R3:W-:Y:S01]  /*22600*/  @!P2 ST.E.64 desc[UR46][R12.64], R124 ;  /* 0x0000007c0c00a985 */ /* 0x0007e2000c101b2e */
[----:B------:R-:W-:Y:S02]  /*22610*/  SHF.R.S32.HI R5, RZ, 0x1f, R33 ;  /* 0x0000001fff057819 */ /* 0x000fe40000011421 */
[-C--:B------:R-:W-:Y:S01]  /*22620*/  @!P1 LEA.HI.X R7, R7, R3.reuse, R4, 0x2, P6 ;  /* 0x0000000307079211 */ /* 0x080fe200030f1404 */
[----:B------:R3:W-:Y:S01]  /*22630*/  @!P3 ST.E.64 desc[UR46][R10.64], R100 ;  /* 0x000000640a00b985 */ /* 0x0007e2000c101b2e */
[C---:B------:R-:W-:Y:S02]  /*22640*/  @!P0 LEA R4, P6, R33.reuse, R2, 0x2 ;  /* 0x0000000221048211 */ /* 0x040fe400078c10ff */
[----:B------:R-:W-:Y:S01]  /*22650*/  SHF.R.S32.HI R14, RZ, 0x1f, R15 ;  /* 0x0000001fff0e7819 */ /* 0x000fe2000001140f */
[----:B------:R3:W-:Y:S01]  /*22660*/  @!P4 ST.E.64 desc[UR46][R8.64], R104 ;  /* 0x000000680800c985 */ /* 0x0007e2000c101b2e */
[----:B------:R-:W-:-:S02]  /*22670*/  @!P0 LEA.HI.X R5, R33, R3, R5, 0x2, P6 ;  /* 0x0000000321058211 */ /* 0x000fc400030f1405 */
[C---:B------:R-:W-:Y:S01]  /*22680*/  @!P5 LEA R2, P6, R15.reuse, R2, 0x2 ;  /* 0x000000020f02d211 */ /* 0x040fe200078c10ff */
[----:B------:R3:W-:Y:S03]  /*22690*/  @!P1 ST.E.64 desc[UR46][R6.64], R108 ;  /* 0x0000006c06009985 */ /* 0x0007e6000c101b2e */
[----:B------:R-:W-:Y:S01]  /*226a0*/  @!P5 LEA.HI.X R3, R15, R3, R14, 0x2, P6 ;  /* 0x000000030f03d211 */ /* 0x000fe200030f140e */
[----:B------:R3:W-:Y:S04]  /*226b0*/  @!P0 ST.E.64 desc[UR46][R4.64], R112 ;  /* 0x0000007004008985 */ /* 0x0007e8000c101b2e */
[----:B------:R3:W-:Y:S04]  /*226c0*/  @!P5 ST.E.64 desc[UR46][R2.64], R116 ;  /* 0x000000740200d985 */ /* 0x0007e8000c101b2e */
.L_x_1750:
[----:B------:R-:W-:Y:S05]  /*226d0*/  BSYNC B1 ;  /* 0x0000000000017941 */ /* 0x000fea0003800000 */
.L_x_1749:
[----:B------:R-:W-:Y:S01]  /*226e0*/  ISETP.GE.AND P0, PT, R73, R72, PT ;  /* 0x000000484900720c */ /* 0x000fe20003f06270 */
[----:B--23--:R2:W3:Y:S04]  /*226f0*/  SHFL.IDX PT, R3, R56, 0x1, 0x1c1f ;  /* 0x003c1f0038037f89 */ /* 0x00c4e800000e0000 */
[----:B-1----:R2:W1:Y:S08]  /*22700*/  SHFL.IDX PT, R2, R0, 0x1, 0x1c1f ;  /* 0x003c1f0000027f89 */ /* 0x00247000000e0000 */
[----:B--2---:R-:W-:Y:S05]  /*22710*/  @P0 BRA `(.L_x_1748) ;  /* 0x0000001400000947 */ /* 0x004fea0003800000 */
        /* <DEDUP_REMOVED lines=8> */
[----:B0-----:R-:W-:-:S03]  /*227a0*/  SHF.R.S32.HI R0, RZ, 0x1f, R25 ;  /* 0x0000001fff007819 */ /* 0x001fc60000011419 */
[-C--:B-1----:R-:W-:Y:S02]  /*227b0*/  @!P1 LEA R6, P5, R143, R2.reuse, 0x2 ;  /* 0x000000028f069211 */ /* 0x082fe400078a10ff */
[-C--:B------:R-:W-:Y:S02]  /*227c0*/  @!P0 LEA R8, P6, R141, R2.reuse, 0x2 ;  /* 0x000000028d088211 */ /* 0x080fe400078c10ff */
[-C--:B---3--:R-:W-:Y:S01]  /*227d0*/  @!P1 LEA.HI.X R7, R143, R3.reuse, R144, 0x2, P5 ;  /* 0x000000038f079211 */ /* 0x088fe200028f1490 */
[----:B------:R-:W-:Y:S01]  /*227e0*/  @!P2 IMAD.WIDE R4, R201, 0x4, R2 ;  /* 0x00000004c904a825 */ /* 0x000fe200078e0202 */
[----:B------:R-:W-:Y:S02]  /*227f0*/  ISETP.GE.AND P5, PT, R237, UR4, PT ;  /* 0x00000004ed007c0c */ /* 0x000fe4000bfa6270 */
[----:B------:R-:W-:Y:S02]  /*22800*/  @!P0 LEA.HI.X R9, R141, R3, R142, 0x2, P6 ;  /* 0x000000038d098211 */ /* 0x000fe400030f148e */
[----:B------:R0:W-:Y:S01]  /*22810*/  @!P2 ST.E.64 desc[UR46][R4.64], R26 ;  /* 0x0000001a0400a985 */ /* 0x0001e2000c101b2e */
[----:B------:R-:W-:-:S02]  /*22820*/  @!P3 LEA R10, P6, R139, R2, 0x2 ;  /* 0x000000028b0ab211 */ /* 0x000fc400078c10ff */
[-C--:B------:R-:W-:Y:S01]  /*22830*/  @!P4 LEA R12, P2, R99, R2.reuse, 0x2 ;  /* 0x00000002630cc211 */ /* 0x080fe200078410ff */
[----:B------:R1:W-:Y:S01]  /*22840*/  @!P1 ST.E.64 desc[UR46][R6.64], R30 ;  /* 0x0000001e06009985 */ /* 0x0003e2000c101b2e */
[----:B------:R-:W-:Y:S02]  /*22850*/  ISETP.GE.AND P1, PT, R235, UR4, PT ;  /* 0x00000004eb007c0c */ /* 0x000fe4000bf26270 */
[-C--:B------:R-:W-:Y:S01]  /*22860*/  @!P3 LEA.HI.X R11, R139, R3.reuse, R140, 0x2, P6 ;  /* 0x000000038b0bb211 */ /* 0x080fe200030f148c */
[----:B------:R2:W-:Y:S01]  /*22870*/  @!P0 ST.E.64 desc[UR46][R8.64], R34 ;  /* 0x0000002208008985 */ /* 0x0005e2000c101b2e */
[----:B------:R-:W-:Y:S02]  /*22880*/  ISETP.GE.AND P0, PT, R236, UR4, PT ;  /* 0x00000004ec007c0c */ /* 0x000fe4000bf06270 */
[----:B------:R-:W-:Y:S01]  /*22890*/  @!P5 LEA R14, P6, R237, R2, 0x2 ;  /* 0x00000002ed0ed211 */ /* 0x000fe200078c10ff */
[----:B------:R3:W-:Y:S01]  /*228a0*/  @!P3 ST.E.64 desc[UR46][R10.64], R38 ;  /* 0x000000260a00b985 */ /* 0x0007e2000c101b2e */
[----:B------:R-:W-:-:S02]  /*228b0*/  @!P4 LEA.HI.X R13, R99, R3, R138, 0x2, P2 ;  /* 0x00000003630dc211 */ /* 0x000fc400010f148a */
[----:B------:R-:W-:Y:S02]  /*228c0*/  ISETP.GE.AND P2, PT, R234, UR4, PT ;  /* 0x00000004ea007c0c */ /* 0x000fe4000bf46270 */
[----:B------:R-:W-:Y:S01]  /*228d0*/  @!P5 LEA.HI.X R15, R237, R3, R98, 0x2, P6 ;  /* 0x00000003ed0fd211 */ /* 0x000fe200030f1462 */
[----:B------:R4:W-:Y:S01]  /*228e0*/  @!P4 ST.E.64 desc[UR46][R12.64], R42 ;  /* 0x0000002a0c00c985 */ /* 0x0009e2000c101b2e */
[----:B------:R-:W-:Y:S02]  /*228f0*/  ISETP.GE.AND P3, PT, R233, UR4, PT ;  /* 0x00000004e9007c0c */ /* 0x000fe4000bf66270 */
[----:B------:R-:W-:Y:S01]  /*22900*/  ISETP.GE.AND P4, PT, R232, UR4, PT ;  /* 0x00000004e8007c0c */ /* 0x000fe2000bf86270 */
[----:B------:R5:W-:Y:S01]  /*22910*/  @!P5 ST.E.64 desc[UR46][R14.64], R46 ;  /* 0x0000002e0e00d985 */ /* 0x000be2000c101b2e */
[-C--:B0-----:R-:W-:Y:S02]  /*22920*/  @!P0 LEA R4, P6, R236, R2.reuse, 0x2 ;  /* 0x00000002ec048211 */ /* 0x081fe400078c10ff */
[----:B-1----:R-:W-:-:S02]  /*22930*/  @!P1 LEA R6, P5, R235, R2, 0x2 ;  /* 0x00000002eb069211 */ /* 0x002fc400078a10ff */
[-C--:B------:R-:W-:Y:S02]  /*22940*/  @!P0 LEA.HI.X R5, R236, R3.reuse, R97, 0x2, P6 ;  /* 0x00000003ec058211 */ /* 0x080fe400030f1461 */
[CC--:B--2---:R-:W-:Y:S02]  /*22950*/  @!P2 LEA R8, P6, R234.reuse, R2.reuse, 0x2 ;  /* 0x00000002ea08a211 */ /* 0x0c4fe400078c10ff */
[-C--:B------:R-:W-:Y:S01]  /*22960*/  @!P1 LEA.HI.X R7, R235, R3.reuse, R96, 0x2, P5 ;  /* 0x00000003eb079211 */ /* 0x080fe200028f1460 */
[----:B------:R0:W-:Y:S01]  /*22970*/  @!P0 ST.E.64 desc[UR46][R4.64], R50 ;  /* 0x0000003204008985 */ /* 0x0001e2000c101b2e */
[----:B------:R-:W-:Y:S02]  /*22980*/  ISETP.GE.AND P5, PT, R231, UR4, PT ;  /* 0x00000004e7007c0c */ /* 0x000fe4000bfa6270 */
[----:B------:R-:W-:Y:S01]  /*22990*/  @!P2 LEA.HI.X R9, R234, R3, R95, 0x2, P6 ;  /* 0x00000003ea09a211 */ /* 0x000fe200030f145f */
[----:B------:R1:W-:Y:S01]  /*229a0*/  @!P1 ST.E.64 desc[UR46][R6.64], R54 ;  /* 0x0000003606009985 */ /* 0x0003e2000c101b2e */
[----:B---3--:R-:W-:-:S02]  /*229b0*/  @!P3 LEA R10, P1, R233, R2, 0x2 ;  /* 0x00000002e90ab211 */ /* 0x008fc400078210ff */
[-C--:B----4-:R-:W-:Y:S01]  /*229c0*/  @!P4 LEA R12, P0, R232, R2.reuse, 0x2 ;  /* 0x00000002e80cc211 */ /* 0x090fe200078010ff */
[----:B------:R2:W-:Y:S01]  /*229d0*/  @!P2 ST.E.64 desc[UR46][R8.64], R126 ;  /* 0x0000007e0800a985 */ /* 0x0005e2000c101b2e */
[----:B------:R-:W-:Y:S02]  /*229e0*/  ISETP.GE.AND P2, PT, R230, UR4, PT ;  /* 0x00000004e6007c0c */ /* 0x000fe4000bf46270 */
[-C--:B------:R-:W-:Y:S02]  /*229f0*/  @!P3 LEA.HI.X R11, R233, R3.reuse, R94, 0x2, P1 ;  /* 0x00000003e90bb211 */ /* 0x080fe400008f145e */
[----:B------:R-:W-:Y:S02]  /*22a00*/  ISETP.GE.AND P1, PT, R229, UR4, PT ;  /* 0x00000004e5007c0c */ /* 0x000fe4000bf26270 */
[----:B-----5:R-:W-:Y:S01]  /*22a10*/  @!P5 LEA R14, P6, R231, R2, 0x2 ;  /* 0x00000002e70ed211 */ /* 0x020fe200078c10ff */
[----:B------:R3:W-:Y:S01]  /*22a20*/  @!P3 ST.E.64 desc[UR46][R10.64], R62 ;  /* 0x0000003e0a00b985 */ /* 0x0007e2000c101b2e */
[----:B------:R-:W-:-:S02]  /*22a30*/  @!P4 LEA.HI.X R13, R232, R3, R93, 0x2, P0 ;  /* 0x00000003e80dc211 */ /* 0x000fc400000f145d */
[----:B------:R-:W-:Y:S02]  /*22a40*/  @!P5 LEA.HI.X R15, R231, R3, R92, 0x2, P6 ;  /* 0x00000003e70fd211 */ /* 0x000fe400030f145c */
[----:B------:R-:W-:Y:S01]  /*22a50*/  ISETP.GE.AND P0, PT, R228, UR4, PT ;  /* 0x00000004e4007c0c */ /* 0x000fe2000bf06270 */
[----:B------:R-:W-:Y:S01]  /*22a60*/  @!P4 ST.E.64 desc[UR46][R12.64], R66 ;  /* 0x000000420c00c985 */ /* 0x000fe2000c101b2e */
[----:B------:R-:W-:Y:S02]  /*22a70*/  ISETP.GE.AND P3, PT, R227, UR4, PT ;  /* 0x00000004e3007c0c */ /* 0x000fe4000bf66270 */
[-C--:B0-----:R-:W-:Y:S01]  /*22a80*/  @!P2 LEA R4, P6, R230, R2.reuse, 0x2 ;  /* 0x00000002e604a211 */ /* 0x081fe200078c10ff */
[----:B------:R0:W-:Y:S01]  /*22a90*/  @!P5 ST.E.64 desc[UR46][R14.64], R70 ;  /* 0x000000460e00d985 */ /* 0x0001e2000c101b2e */
[----:B------:R-:W-:Y:S02]  /*22aa0*/  ISETP.GE.AND P4, PT, R226, UR4, PT ;  /* 0x00000004e2007c0c */ /* 0x000fe4000bf86270 */
[----:B-1----:R-:W-:-:S02]  /*22ab0*/  @!P1 LEA R6, P5, R229, R2, 0x2 ;  /* 0x00000002e5069211 */ /* 0x002fc400078a10ff */
[-C--:B------:R-:W-:Y:S02]  /*22ac0*/  @!P2 LEA.HI.X R5, R230, R3.reuse, R91, 0x2, P6 ;  /* 0x00000003e605a211 */ /* 0x080fe400030f145b */
[-C--:B------:R-:W-:Y:S02]  /*22ad0*/  @!P1 LEA.HI.X R7, R229, R3.reuse, R90, 0x2, P5 ;  /* 0x00000003e5079211 */ /* 0x080fe400028f145a */
[CC--:B--2---:R-:W-:Y:S01]  /*22ae0*/  @!P0 LEA R8, P6, R228.reuse, R2.reuse, 0x2 ;  /* 0x00000002e4088211 */ /* 0x0c4fe200078c10ff */
[----:B------:R1:W-:Y:S01]  /*22af0*/  @!P2 ST.E.64 desc[UR46][R4.64], R128 ;  /* 0x000000800400a985 */ /* 0x0003e2000c101b2e */
[----:B------:R-:W-:Y:S02]  /*22b00*/  ISETP.GE.AND P2, PT, R225, UR4, PT ;  /* 0x00000004e1007c0c */ /* 0x000fe4000bf46270 */
[-C--:B------:R-:W-:Y:S01]  /*22b10*/  @!P0 LEA.HI.X R9, R228, R3.reuse, R87, 0x2, P6 ;  /* 0x00000003e4098211 */ /* 0x080fe200030f1457 */
[----:B------:R2:W-:Y:S01]  /*22b20*/  @!P1 ST.E.64 desc[UR46][R6.64], R78 ;  /* 0x0000004e06009985 */ /* 0x0005e2000c101b2e */
[-C--:B---3--:R-:W-:Y:S01]  /*22b30*/  @!P3 LEA R10, P1, R227, R2.reuse, 0x2 ;  /* 0x00000002e30ab211 */ /* 0x088fe200078210ff */
[----:B0-----:R-:W-:Y:S01]  /*22b40*/  VIADD R15, R201, 0xa8 ;  /* 0x000000a8c90f7836 */ /* 0x001fe20000000000 */
[----:B------:R-:W-:Y:S01]  /*22b50*/  @!P4 LEA R12, P5, R226, R2, 0x2 ;  /* 0x00000002e20cc211 */ /* 0x000fe200078a10ff */
[----:B------:R0:W-:Y:S01]  /*22b60*/  @!P0 ST.E.64 desc[UR46][R8.64], R82 ;  /* 0x0000005208008985 */ /* 0x0001e2000c101b2e */
[----:B------:R-:W-:-:S02]  /*22b70*/  @!P3 LEA.HI.X R11, R227, R3, R86, 0x2, P1 ;  /* 0x00000003e30bb211 */ /* 0x000fc400008f1456 */
[----:B------:R-:W-:Y:S02]  /*22b80*/  ISETP.GE.AND P1, PT, R224, UR4, PT ;  /* 0x00000004e0007c0c */ /* 0x000fe4000bf26270 */
[----:B------:R-:W-:Y:S01]  /*22b90*/  @!P4 LEA.HI.X R13, R226, R3, R85, 0x2, P5 ;  /* 0x00000003e20dc211 */ /* 0x000fe200028f1455 */
[----:B------:R3:W-:Y:S01]  /*22ba0*/  @!P3 ST.E.64 desc[UR46][R10.64], R130 ;  /* 0x000000820a00b985 */ /* 0x0007e2000c101b2e */
[----:B------:R-:W-:Y:S02]  /*22bb0*/  ISETP.GE.AND P0, PT, R222, UR4, PT ;  /* 0x00000004de007c0c */ /* 0x000fe4000bf06270 */
[----:B-1----:R-:W-:Y:S01]  /*22bc0*/  @!P2 LEA R4, P5, R225, R2, 0x2 ;  /* 0x00000002e104a211 */ /* 0x002fe200078a10ff */
[----:B------:R1:W-:Y:S01]  /*22bd0*/  @!P4 ST.E.64 desc[UR46][R12.64], R132 ;  /* 0x000000840c00c985 */ /* 0x0003e2000c101b2e */
[----:B------:R-:W-:Y:S02]  /*22be0*/  ISETP.GE.AND P4, PT, R25, UR4, PT ;  /* 0x0000000419007c0c */ /* 0x000fe4000bf86270 */
[----:B------:R-:W-:-:S02]  /*22bf0*/  ISETP.GE.AND P3, PT, R15, UR4, PT ;  /* 0x000000040f007c0c */ /* 0x000fc4000bf66270 */
[-C--:B------:R-:W-:Y:S02]  /*22c00*/  @!P2 LEA.HI.X R5, R225, R3.reuse, R84, 0x2, P5 ;  /* 0x00000003e105a211 */ /* 0x080fe400028f1454 */
[-C--:B--2---:R-:W-:Y:S02]  /*22c10*/  @!P1 LEA R6, P6, R224, R2.reuse, 0x2 ;  /* 0x00000002e0069211 */ /* 0x084fe400078c10ff */
[----:B------:R-:W-:Y:S01]  /*22c20*/  SHF.R.S32.HI R27, RZ, 0x1f, R222 ;  /* 0x0000001fff1b7819 */ /* 0x000fe200000114de */
[----:B------:R2:W-:Y:S01]  /*22c30*/  @!P2 ST.E.64 desc[UR46][R4.64], R134 ;  /* 0x000000860400a985 */ /* 0x0005e2000c101b2e */
[----:B0-----:R-:W-:Y:S02]  /*22c40*/  @!P0 LEA R8, P5, R222, R2, 0x2 ;  /* 0x00000002de088211 */ /* 0x001fe400078a10ff */
[----:B------:R-:W-:Y:S02]  /*22c50*/  @!P1 LEA.HI.X R7, R224, R3, R74, 0x2, P6 ;  /* 0x00000003e0079211 */ /* 0x000fe400030f144a */
[----:B------:R-:W-:-:S02]  /*22c60*/  ISETP.GE.AND P6, PT, R21, UR4, PT ;  /* 0x0000000415007c0c */ /* 0x000fc4000bfc6270 */
[----:B------:R-:W-:Y:S01]  /*22c70*/  @!P0 LEA.HI.X R9, R222, R3, R27, 0x2, P5 ;  /* 0x00000003de098211 */ /* 0x000fe200028f141b */
[----:B------:R2:W-:Y:S01]  /*22c80*/  @!P1 ST.E.64 desc[UR46][R6.64], R136 ;  /* 0x0000008806009985 */ /* 0x0005e2000c101b2e */
[----:B---3--:R-:W-:-:S03]  /*22c90*/  @!P4 LEA R10, P5, R25, R2, 0x2 ;  /* 0x00000002190ac211 */ /* 0x008fc600078a10ff */
[----:B------:R2:W-:Y:S01]  /*22ca0*/  @!P0 ST.E.64 desc[UR46][R8.64], R102 ;  /* 0x0000006608008985 */ /* 0x0005e2000c101b2e */
[-C--:B------:R-:W-:Y:S02]  /*22cb0*/  @!P4 LEA.HI.X R11, R25, R3.reuse, R0, 0x2, P5 ;  /* 0x00000003190bc211 */ /* 0x080fe400028f1400 */
[----:B------:R-:W-:Y:S02]  /*22cc0*/  SHF.R.S32.HI R0, RZ, 0x1f, R15 ;  /* 0x0000001fff007819 */ /* 0x000fe4000001140f */
[C---:B-1----:R-:W-:Y:S01]  /*22cd0*/  @!P3 LEA R12, P5, R15.reuse, R2, 0x2 ;  /* 0x000000020f0cb211 */ /* 0x042fe200078a10ff */
[----:B------:R2:W-:Y:S03]  /*22ce0*/  @!P4 ST.E.64 desc[UR46][R10.64], R106 ;  /* 0x0000006a0a00c985 */ /* 0x0005e6000c101b2e */
[----:B------:R-:W-:Y:S02]  /*22cf0*/  @!P3 LEA.HI.X R13, R15, R3, R0, 0x2, P5 ;  /* 0x000000030f0db211 */ /* 0x000fe400028f1400 */
[----:B------:R-:W-:-:S02]  /*22d00*/  SHF.R.S32.HI R0, RZ, 0x1f, R21 ;  /* 0x0000001fff007819 */ /* 0x000fc40000011415 */
[C---:B------:R-:W-:Y:S01]  /*22d10*/  @!P6 LEA R14, P5, R21.reuse, R2, 0x2 ;  /* 0x00000002150ee211 */ /* 0x040fe200078a10ff */
[----:B------:R2:W-:Y:S03]  /*22d20*/  @!P3 ST.E.64 desc[UR46][R12.64], R110 ;  /* 0x0000006e0c00b985 */ /* 0x0005e6000c101b2e */
[----:B------:R-:W-:Y:S01]  /*22d30*/  @!P6 LEA.HI.X R15, R21, R3, R0, 0x2, P5 ;  /* 0x00000003150fe211 */ /* 0x000fe200028f1400 */
[----:B------:R-:W-:-:S04]  /*22d40*/  VIADD R21, R201, 0xb8 ;  /* 0x000000b8c9157836 */ /* 0x000fc80000000000 */
[----:B------:R2:W-:Y:S01]  /*22d50*/  @!P6 ST.E.64 desc[UR46][R14.64], R114 ;  /* 0x000000720e00e985 */ /* 0x0005e2000c101b2e */
[----:B------:R-:W-:-:S13]  /*22d60*/  ISETP.GE.AND P0, PT, R21, UR4, PT ;  /* 0x0000000415007c0c */ /* 0x000fda000bf06270 */
[----:B--2---:R-:W-:Y:S05]  /*22d70*/  @P0 BRA `(.L_x_1748) ;  /* 0x0000000c00680947 */ /* 0x004fea0003800000 */
[----:B------:R-:W-:Y:S02]  /*22d80*/  LEA R2, P0, R21, R2, 0x2 ;  /* 0x0000000215027211 */ /* 0x000fe400078010ff */
[----:B------:R-:W-:-:S04]  /*22d90*/  SHF.R.S32.HI R0, RZ, 0x1f, R21 ;  /* 0x0000001fff007819 */ /* 0x000fc80000011415 */
[----:B------:R-:W-:-:S05]  /*22da0*/  LEA.HI.X R3, R21, R3, R0, 0x2, P0 ;  /* 0x0000000315037211 */ /* 0x000fca00000f1400 */
[----:B------:R0:W-:Y:S01]  /*22db0*/  ST.E.64 desc[UR46][R2.64], R118 ;  /* 0x0000007602007985 */ /* 0x0001e2000c101b2e */
[----:B------:R-:W-:Y:S05]  /*22dc0*/  BRA `(.L_x_1748) ;  /* 0x0000000c00547947 */ /* 0x000fea0003800000 */
.L_x_1739:
[----:B------:R-:W-:Y:S01]  /*22dd0*/  ULDC.64 UR4, c[0x0][0xc08] ;  /* 0x0003020000047ab9 */ /* 0x000fe20000000a00 */
[----:B------:R-:W2:Y:S01]  /*22de0*/  LDC.64 R2, c[0x0][0xc00] ;  /* 0x00030000ff027b82 */ /* 0x000ea20000000a00 */
[----:B------:R-:W-:Y:S01]  /*22df0*/  ISETP.NE.U32.AND P0, PT, RZ, UR4, PT ;  /* 0x00000004ff007c0c */ /* 0x000fe2000bf05070 */
[----:B------:R-:W-:-:S03]  /*22e00*/  IMAD.MOV.U32 R15, RZ, RZ, RZ ;  /* 0x000000ffff0f7224 */ /* 0x000fc600078e00ff */
[----:B------:R-:W-:Y:S01]  /*22e10*/  ISETP.NE.AND.EX P1, PT, RZ, UR5, PT, P0 ;  /* 0x00000005ff007c0c */ /* 0x000fe2000bf25300 */
[----:B------:R-:W-:Y:S02]  /*22e20*/  ULDC.64 UR4, c[0x0][0xc00] ;  /* 0x0003000000047ab9 */ /* 0x000fe40000000a00 */
[----:B------:R-:W-:-:S04]  /*22e30*/  ISETP.NE.U32.AND P0, PT, RZ, UR4, PT ;  /* 0x00000004ff007c0c */ /* 0x000fc8000bf05070 */
[----:B------:R-:W-:-:S06]  /*22e40*/  ISETP.NE.AND.EX P0, PT, RZ, UR5, PT, P0 ;  /* 0x00000005ff007c0c */ /* 0x000fcc000bf05300 */
[----:B------:R-:W3:Y:S01]  /*22e50*/  @P1 LDC.64 R4, c[0x0][0xc08] ;  /* 0x00030200ff041b82 */ /* 0x000ee20000000a00 */
[----:B------:R-:W-:Y:S02]  /*22e60*/  ULDC UR4, c[0x0][0xa88] ;  /* 0x0002a20000047ab9 */ /* 0x000fe40000000800 */
[----:B------:R-:W-:Y:S02]  /*22e70*/  IMAD.U32 R0, RZ, RZ, UR4 ;  /* 0x00000004ff007e24 */ /* 0x000fe4000f8e00ff */
[----:B--2---:R-:W-:-:S05]  /*22e80*/  IMAD.WIDE R2, R218, 0x4, R2 ;  /* 0x00000004da027825 */ /* 0x004fca00078e0202 */
[----:B------:R2:W5:Y:S01]  /*22e90*/  @P0 LDG.E R15, desc[UR46][R2.64] ;  /* 0x0000002e020f0981 */ /* 0x000562000c1e1900 */
[----:B---3--:R-:W-:-:S05]  /*22ea0*/  @P1 IMAD.WIDE R4, R218, 0x4, R4 ;  /* 0x00000004da041825 */ /* 0x008fca00078e0204 */
[----:B------:R2:W5:Y:S01]  /*22eb0*/  @P1 LDG.E R0, desc[UR46][R4.64] ;  /* 0x0000002e04001981 */ /* 0x000562000c1e1900 */
[----:B------:R-:W-:Y:S02]  /*22ec0*/  ISETP.NE.AND P2, PT, R217, RZ, PT ;  /* 0x000000ffd900720c */ /* 0x000fe40003f45270 */
[----:B------:R-:W-:Y:S01]  /*22ed0*/  SHF.R.S32.HI R26, RZ, 0x1f, R218 ;  /* 0x0000001fff1a7819 */ /* 0x000fe200000114da */
[----:B------:R-:W3:Y:S10]  /*22ee0*/  S2R R6, SR_TID.X ;  /* 0x0000000000067919 */ /* 0x000ef40000002100 */
        /* <DEDUP_REMOVED lines=9> */
.L_x_1751:
[----:B------:R-:W-:Y:S01]  /*22f80*/  BSSY B1, `(.L_x_1752) ;  /* 0x0000035000017945 */ /* 0x000fe20003800000 */
[----:B------:R-:W-:Y:S02]  /*22f90*/  SEL R27, R218, RZ, !P0 ;  /* 0x000000ffda1b7207 */ /* 0x000fe40004000000 */
[----:B------:R-:W-:Y:S02]  /*22fa0*/  SEL R26, R26, RZ, !P0 ;  /* 0x000000ff1a1a7207 */ /* 0x000fe40004000000 */
[----:B-----5:R-:W-:Y:S01]  /*22fb0*/  SHF.R.S32.HI R24, RZ, 0x1f, R15 ;  /* 0x0000001fff187819 */ /* 0x020fe2000001140f */
[----:B------:R-:W-:Y:S06]  /*22fc0*/  @P3 BRA `(.L_x_1753) ;  /* 0x0000000000c03947 */ /* 0x000fec0003800000 */
[----:B------:R-:W2:Y:S01]  /*22fd0*/  LDC R31, c[0x0][0xbe8] ;  /* 0x0002fa00ff1f7b82 */ /* 0x000ea20000000800 */
[----:B------:R-:W-:Y:S01]  /*22fe0*/  IADD3 R29, R213, -0x80, R6 ;  /* 0xffffff80d51d7810 */ /* 0x000fe20007ffe006 */
        /* <DEDUP_REMOVED lines=8> */
[----:B------:R-:W-:Y:S02]  /*23070*/  SEL R20, R20, 0x978, P0 ;  /* 0x0000097814147807 */ /* 0x000fe40000000000 */
[----:B------:R-:W-:-:S03]  /*23080*/  SEL R223, R223, RZ, P0 ;  /* 0x000000ffdfdf7207 */ /* 0x000fc60000000000 */
[----:B------:R-:W3:Y:S08]  /*23090*/  LDC.64 R6, c[0x0][R20+0x220] ;  /* 0x0000880014067b82 */ /* 0x000ef00000000a00 */
[----:B------:R-:W4:Y:S08]  /*230a0*/  LDC.64 R4, c[0x0][R20+0x218] ;  /* 0x0000860014047b82 */ /* 0x000f300000000a00 */
[----:B------:R-:W5:Y:S08]  /*230b0*/  LDC.64 R8, c[0x0][R20+0x228] ;  /* 0x00008a0014087b82 */ /* 0x000f700000000a00 */
[----:B------:R-:W0:Y:S08]  /*230c0*/  LDC.64 R10, c[0x0][R20+0x210] ;  /* 0x00008400140a7b82 */ /* 0x000e300000000a00 */
[----:B------:R-:W1:Y:S08]  /*230d0*/  @P1 LDC R14, c[0x0][0xbec] ;  /* 0x0002fb00ff0e1b82 */ /* 0x000e700000000800 */
[----:B------:R-:W5:Y:S01]  /*230e0*/  @P1 LDC R33, c[0x0][0xbf0] ;  /* 0x0002fc00ff211b82 */ /* 0x000f620000000800 */
[----:B---3--:R-:W-:-:S07]  /*230f0*/  IMAD R7, R7, R27, RZ ;  /* 0x0000001b07077224 */ /* 0x008fce00078e02ff */
[----:B--2---:R-:W2:Y:S01]  /*23100*/  @!P0 LDC R2, c[0x0][0xb50] ;  /* 0x0002d400ff028b82 */ /* 0x004ea20000000800 */
[----:B------:R-:W-:-:S04]  /*23110*/  IMAD.WIDE.U32 R12, R6, R27, RZ ;  /* 0x0000001b060c7225 */ /* 0x000fc800078e00ff */
[----:B------:R-:W-:Y:S02]  /*23120*/  IMAD R7, R6, R26, R7 ;  /* 0x0000001a06077224 */ /* 0x000fe400078e0207 */
[----:B-1----:R-:W-:Y:S01]  /*23130*/  @P1 IMAD.HI.U32 R14, R29, R14, RZ ;  /* 0x0000000e1d0e1227 */ /* 0x002fe200078e00ff */
[----:B------:R-:W1:Y:S03]  /*23140*/  @!P0 LDC R3, c[0x0][0xb54] ;  /* 0x0002d500ff038b82 */ /* 0x000e660000000800 */
[-C--:B----4-:R-:W-:Y:S02]  /*23150*/  IMAD R25, R5, R216.reuse, RZ ;  /* 0x000000d805197224 */ /* 0x090fe400078e02ff */
[----:B------:R-:W-:Y:S01]  /*23160*/  IMAD.WIDE.U32 R4, R4, R216, RZ ;  /* 0x000000d804047225 */ /* 0x000fe200078e00ff */
[----:B-----5:R-:W-:-:S03]  /*23170*/  @P1 SHF.R.U32.HI R21, RZ, R33, R14 ;  /* 0x00000021ff151219 */ /* 0x020fc6000001160e */
        /* <DEDUP_REMOVED lines=12> */
[-C--:B0-----:R-:W-:Y:S01]  /*23240*/  IMAD R6, R11, R7.reuse, RZ ;  /* 0x000000070b067224 */ /* 0x081fe200078e02ff */
[----:B------:R-:W-:Y:S01]  /*23250*/  SHF.R.S32.HI R9, RZ, 0x1f, R7 ;  /* 0x0000001fff097819 */ /* 0x000fe20000011407 */
[----:B------:R-:W-:-:S04]  /*23260*/  IMAD.WIDE.U32 R4, R10, R7, R4 ;  /* 0x000000070a047225 */ /* 0x000fc800078e0004 */
[----:B------:R-:W-:Y:S01]  /*23270*/  IMAD R9, R10, R9, R6 ;  /* 0x000000090a097224 */ /* 0x000fe200078e0206 */
[----:B--2---:R-:W-:-:S03]  /*23280*/  LEA R2, P0, R4, R2, 0x2 ;  /* 0x0000000204027211 */ /* 0x004fc600078010ff */
[----:B------:R-:W-:-:S05]  /*23290*/  IMAD.IADD R5, R5, 0x1, R9 ;  /* 0x0000000105057824 */ /* 0x000fca00078e0209 */
[----:B-1----:R-:W-:Y:S01]  /*232a0*/  LEA.HI.X R3, R4, R3, R5, 0x2, P0 ;  /* 0x0000000304037211 */ /* 0x002fe200000f1405 */
[----:B------:R-:W-:-:S05]  /*232b0*/  IMAD.MOV.U32 R5, RZ, RZ, -0x800000 ;  /* 0xff800000ff057424 */ /* 0x000fca00078e00ff */
[----:B------:R2:W-:Y:S02]  /*232c0*/  STG.E desc[UR46][R2.64], R5 ;  /* 0x0000000502007986 */ /* 0x0005e4000c10192e */
.L_x_1753:
[----:B------:R-:W-:Y:S05]  /*232d0*/  BSYNC B1 ;  /* 0x0000000000017941 */ /* 0x000fea0003800000 */
.L_x_1752:
        /* <DEDUP_REMOVED lines=23> */
[----:B------:R-:W-:Y:S02]  /*23450*/  IMAD.IADD R8, R213, 0x1, R4 ;  /* 0x00000001d5087824 */ /* 0x000fe400078e0204 */
        /* <DEDUP_REMOVED lines=16> */
[----:B------:R-:W-:Y:S02]  /*23560*/  IMAD.IADD R8, R10, 0x1, R213 ;  /* 0x000000010a087824 */ /* 0x000fe400078e02d5 */
        /* <DEDUP_REMOVED lines=36> */
.L_x_1755:
[----:B------:R-:W-:Y:S05]  /*237b0*/  BSYNC B1 ;  /* 0x0000000000017941 */ /* 0x000fea0003800000 */
.L_x_1754:
        /* <DEDUP_REMOVED lines=17> */
.L_x_1757:
[----:B------:R-:W-:Y:S05]  /*238d0*/  BSYNC B1 ;  /* 0x0000000000017941 */ /* 0x000fea0003800000 */
.L_x_1756:
        /* <DEDUP_REMOVED lines=17> */
.L_x_1759:
[----:B------:R-:W-:Y:S05]  /*239f0*/  BSYNC B1 ;  /* 0x0000000000017941 */ /* 0x000fea0003800000 */
.L_x_1758:
[----:B0-----:R-:W-:Y:S01]  /*23a00*/  VIADD R0, R8, 0x60 ;  /* 0x0000006008007836 */ /* 0x001fe20000000000 */
[----:B--2-4-:R-:W4:Y:S04]  /*23a10*/  SHFL.IDX PT, R5, R5, 0x3, 0x181f ;  /* 0x00781f0005057f89 */ /* 0x014f2800000e0000 */
[----:B------:R-:W-:Y:S01]  /*23a20*/  ISETP.GE.AND P0, PT, R0, R9, PT ;  /* 0x000000090000720c */ /* 0x000fe20003f06270 */
[----:B------:R0:W2:-:S12]  /*23a30*/  SHFL.IDX PT, R2, R4, 0x3, 0x181f ;  /* 0x00781f0004027f89 */ /* 0x00009800000e0000 */
[----:B0-----:R-:W-:Y:S05]  /*23a40*/  @P0 BRA `(.L_x_1748) ;  /* 0x0000000000340947 */ /* 0x001fea0003800000 */
[----:B------:R-:W-:Y:S02]  /*23a50*/  ULDC UR4, c[0x0][0xac8] ;  /* 0x0002b20000047ab9 */ /* 0x000fe40000000800 */
[----:B------:R-:W-:Y:S02]  /*23a60*/  ISETP.GE.AND P3, PT, R13, UR4, PT ;  /* 0x000000040d007c0c */ /* 0x000fe4000bf66270 */
[----:B------:R-:W-:Y:S02]  /*23a70*/  ISETP.GE.AND P4, PT, R11, UR4, PT ;  /* 0x000000040b007c0c */ /* 0x000fe4000bf86270 */
[----:B------:R-:W-:-:S09]  /*23a80*/  ISETP.GE.AND P5, PT, R7, UR4, PT ;  /* 0x0000000407007c0c */ /* 0x000fd2000bfa6270 */
[-C--:B--2---:R-:W-:Y:S02]  /*23a90*/  @!P3 LEA R8, P0, R13, R2.reuse, 0x1 ;  /* 0x000000020d08b211 */ /* 0x084fe400078008ff */
        /* <DEDUP_REMOVED lines=8> */
.L_x_1748:
[----:B------:R-:W-:Y:S05]  /*23b20*/  BSYNC B0 ;  /* 0x0000000000007941 */ /* 0x000fea0003800000 */
.L_x_1738:
[----:B------:R-:W-:Y:S02]  /*23b30*/  ULDC UR4, c[0x0][0xc3c] ;  /* 0x00030f0000047ab9 */ /* 0x000fe40000000800 */
[----:B-1----:R-:W-:-:S13]  /*23b40*/  ISETP.GE.AND P0, PT, R59, UR4, PT ;  /* 0x000000043b007c0c */ /* 0x002fda000bf06270 */
[----:B------:R-:W-:Y:S05]  /*23b50*/  @!P0 BRA `(.L_x_1760) ;  /* 0xfffffdd400a88947 */ /* 0x000fea000383ffff */
[----:B------:R-:W-:Y:S05]  /*23b60*/  BRA `(.L_x_1467) ;  /* 0x0000009400887947 */ /* 0x000fea0003800000 */
.L_x_1465:
        /* <DEDUP_REMOVED lines=18> */
.L_x_1761:
[----:B------:R-:W-:Y:S01]  /*23c90*/  LOP3.LUT R0, R6, 0x1f, RZ, 0xc0, !PT ;  /* 0x0000001f06007812 */ /* 0x000fe200078ec0ff */
[----:B------:R-:W-:Y:S01]  /*23ca0*/  ULDC UR4, c[0x0][0xc3c] ;  /* 0x00030f0000047ab9 */ /* 0x000fe20000000800 */
[----:B------:R-:W-:Y:S01]  /*23cb0*/  IMAD.MOV.U32 R8, RZ, RZ, RZ ;  /* 0x000000ffff087224 */ /* 0x000fe200078e00ff */
[----:B------:R-:W0:Y:S01]  /*23cc0*/  S2UR UR6, SR_CTAID.X ;  /* 0x00000000000679c3 */ /* 0x000e220000002500 */
[----:B------:R-:W-:Y:S01]  /*23cd0*/  ISETP.NE.AND P0, PT, R0, 0x1f, PT ;  /* 0x0000001f0000780c */ /* 0x000fe20003f05270 */
[----:B------:R-:W-:-:S03]  /*23ce0*/  ULDC UR5, c[0x0][0xc38] ;  /* 0x00030e0000057ab9 */ /* 0x000fc60000000800 */
[----:B------:R-:W-:-:S13]  /*23cf0*/  ISETP.GE.OR P1, PT, R0, UR4, !P0 ;  /* 0x0000000400007c0c */ /* 0x000fda000c726670 */
[----:B------:R-:W1:Y:S08]  /*23d00*/  @!P1 LDC.64 R2, c[0x0][0xc80] ;  /* 0x00032000ff029b82 */ /* 0x000e700000000a00 */
[----:B------:R-:W2:Y:S01]  /*23d10*/  @!P1 LDC.64 R4, c[0x0][0xc78] ;  /* 0x00031e00ff049b82 */ /* 0x000ea20000000a00 */
[----:B-1----:R-:W-:-:S05]  /*23d20*/  @!P1 IMAD.WIDE.U32 R2, R0, 0x4, R2 ;  /* 0x0000000400029825 */ /* 0x002fca00078e0002 */
        /* <DEDUP_REMOVED lines=33> */
.L_x_1765:
        /* <DEDUP_REMOVED lines=39> */
.L_x_1763:
        /* <DEDUP_REMOVED lines=12> */
.L_x_1766:
        /* <DEDUP_REMOVED lines=63> */
.L_x_1767:
[----:B-1----:R-:W1:Y:S02]  /*24660*/  LDC.64 R2, c[0x0][0xc90] ;  /* 0x00032400ff027b82 */ /* 0x002e640000000a00 */
        /* <DEDUP_REMOVED lines=60> */
.L_x_1768:
[----:B01----:R-:W-:-:S05]  /*24a30*/  LOP3.LUT R3, RZ, R2, RZ, 0x33, !PT ;  /* 0x00000002ff037212 */ /* 0x003fca00078e33ff */
[----:B------:R-:W-:-:S05]  /*24a40*/  IMAD.IADD R2, R4, 0x1, R3 ;  /* 0x0000000104027824 */ /* 0x000fca00078e0203 */
[----:B------:R1:W-:Y:S01]  /*24a50*/  STL [R1+0x4], R2 ;  /* 0x0000040201007387 */ /* 0x0003e20000100800 */
[----:B------:R-:W-:Y:S05]  /*24a60*/  BRA `(.L_x_1769) ;  /* 0x0000000000107947 */ /* 0x000fea0003800000 */
.L_x_1764:
[----:B------:R-:W-:Y:S01]  /*24a70*/  IMAD.U32 R2, RZ, RZ, UR6 ;  /* 0x00000006ff027e24 */ /* 0x000fe2000f8e00ff */
[----:B------:R0:W-:Y:S04]  /*24a80*/  STL [R1+0x4], RZ ;  /* 0x000004ff01007387 */ /* 0x0001e80000100800 */
[----:B------:R0:W-:Y:S04]  /*24a90*/  STL [R1+0x8], RZ ;  /* 0x000008ff01007387 */ /* 0x0001e80000100800 */
[----:B------:R0:W-:Y:S02]  /*24aa0*/  STL [R1], R2 ;  /* 0x0000000201007387 */ /* 0x0001e40000100800 */
.L_x_1769:
        /* <DEDUP_REMOVED lines=10> */
.L_x_1762:
        /* <DEDUP_REMOVED lines=13> */
[----:B------:R-:W-:Y:S01]  /*24c20*/  ULDC.64 UR36, c[0x0][0x198] ;  /* 0x0000660000247ab9 */ /* 0x000fe20000000a00 */
[----:B------:R-:W-:Y:S01]  /*24c30*/  LOP3.LUT R3, R0, 0x1f8, RZ, 0xc0, !PT ;  /* 0x000001f800037812 */ /* 0x000fe200078ec0ff */
[----:B01----:R-:W-:Y:S01]  /*24c40*/  IMAD.SHL.U32 R2, R4, 0x8, RZ ;  /* 0x0000000804027824 */ /* 0x003fe200078e00ff */
[----:B------:R-:W-:Y:S01]  /*24c50*/  LOP3.LUT R0, R0, 0x38, RZ, 0xc0, !PT ;  /* 0x0000003800007812 */ /* 0x000fe200078ec0ff */
[----:B------:R-:W-:Y:S01]  /*24c60*/  ULDC UR38, c[0x0][0xc] ;  /* 0x0000030000267ab9 */ /* 0x000fe20000000800 */
        /* <DEDUP_REMOVED lines=9> */
[----:B------:R0:W-:Y:S04]  /*24d00*/  STL [R1+0x28], R3 ;  /* 0x0000280301007387 */ /* 0x0001e80000100800 */
[----:B------:R-:W-:Y:S04]  /*24d10*/  STL [R1+0x58], RZ ;  /* 0x000058ff01007387 */ /* 0x000fe80000100800 */
[----:B------:R1:W-:Y:S01]  /*24d20*/  STL [R1+0x20], R2 ;  /* 0x0000200201007387 */ /* 0x0003e20000100800 */
[----:B0-----:R-:W-:-:S03]  /*24d30*/  IMAD.MOV.U32 R3, RZ, RZ, 0x1 ;  /* 0x00000001ff037424 */ /* 0x001fc600078e00ff */
[----:B------:R0:W-:Y:S04]  /*24d40*/  STL [R1+0x1c], RZ ;  /* 0x00001cff01007387 */ /* 0x0001e80000100800 */
[----:B------:R0:W-:Y:S01]  /*24d50*/  STL [R1+0x10], RZ ;  /* 0x000010ff01007387 */ /* 0x0001e20000100800 */
[----:B-1----:R-:W-:-:S03]  /*24d60*/  LOP3.LUT R2, R0, 0x40, RZ, 0xfc, !PT ;  /* 0x0000004000027812 */ /* 0x002fc600078efcff */
[----:B------:R0:W-:Y:S01]  /*24d70*/  STL [R1+0x14], R3 ;  /* 0x0000140301007387 */ /* 0x0001e20000100800 */
[----:B------:R-:W-:-:S07]  /*24d80*/  LOP3.LUT R0, R0, 0x80, RZ, 0xfc, !PT ;  /* 0x0000008000007812 */ /* 0x000fce00078efcff */
.L_x_1936:
[----:B------:R-:W2:Y:S01]  /*24d90*/  LDL R14, [R1+0xc] ;  /* 0x00000c00010e7983 */ /* 0x000ea20000100800 */
[----:B------:R-:W-:Y:S05]  /*24da0*/  YIELD ;  /* 0x0000000000007946 */ /* 0x000fea0003800000 */
[----:B------:R-:W-:Y:S01]  /*24db0*/  ULDC.64 UR4, c[0x0][0xa28] ;  /* 0x00028a0000047ab9 */ /* 0x000fe20000000a00 */
[----:B01----:R-:W-:Y:S02]  /*24dc0*/  CS2R R6, SRZ ;  /* 0x0000000000067805 */ /* 0x003fe4000001ff00 */
[----:B------:R-:W-:Y:S01]  /*24dd0*/  ISETP.NE.U32.AND P0, PT, RZ, UR4, PT ;  /* 0x00000004ff007c0c */ /* 0x000fe2000bf05070 */
[----:B------:R-:W1:Y:S01]  /*24de0*/  LDC.64 R12, c[0x0][0xa00] ;  /* 0x00028000ff0c7b82 */ /* 0x000e620000000a00 */
[----:B------:R-:W-:Y:S01]  /*24df0*/  ULDC.64 UR6, c[0x0][0xa08] ;  /* 0x0002820000067ab9 */ /* 0x000fe20000000a00 */
[----:B------:R-:W-:Y:S01]  /*24e00*/  ULDC.64 UR8, c[0x0][0xa10] ;  /* 0x0002840000087ab9 */ /* 0x000fe20000000a00 */
[----:B------:R-:W-:Y:S01]  /*24e10*/  ISETP.NE.AND.EX P0, PT, RZ, UR5, PT, P0 ;  /* 0x00000005ff007c0c */ /* 0x000fe2000bf05300 */
[----:B------:R-:W-:-:S04]  /*24e20*/  ULDC.64 UR4, c[0x0][0xa18] ;  /* 0x0002860000047ab9 */ /* 0x000fc80000000a00 */
[----:B------:R-:W4:Y:S08]  /*24e30*/  LDC.64 R4, c[0x0][0xa08] ;  /* 0x00028200ff047b82 */ /* 0x000f300000000a00 */
[----:B0-----:R-:W2:Y:S02]  /*24e40*/  @P0 LDC.64 R2, c[0x0][0xa28] ;  /* 0x00028a00ff020b82 */ /* 0x001ea40000000a00 */
[----:B--2---:R-:W-:-:S05]  /*24e50*/  @P0 IMAD.WIDE R2, R14, 0x4, R2 ;  /* 0x000000040e020825 */ /* 0x004fca00078e0202 */
[----:B------:R0:W5:Y:S01]  /*24e60*/  @P0 LDG.E R6, desc[UR46][R2.64] ;  /* 0x0000002e02060981 */ /* 0x000162000c1e1900 */
[----:B------:R-:W-:Y:S01]  /*24e70*/  ISETP.NE.U32.AND P0, PT, RZ, UR4, PT ;  /* 0x00000004ff007c0c */ /* 0x000fe2000bf05070 */
[----:B-1----:R-:W-:Y:S01]  /*24e80*/  IMAD.WIDE R12, R14, 0x4, R12 ;  /* 0x000000040e0c7825 */ /* 0x002fe200078e020c */
[----:B------:R-:W-:Y:S02]  /*24e90*/  ISETP.NE.U32.AND P2, PT, RZ, UR6, PT ;  /* 0x00000006ff007c0c */ /* 0x000fe4000bf45070 */
[----:B------:R-:W-:Y:S01]  /*24ea0*/  ISETP.NE.AND.EX P0, PT, RZ, UR5, PT, P0 ;  /* 0x00000005ff007c0c */ /* 0x000fe2000bf05300 */
[----:B------:R-:W-:Y:S01]  /*24eb0*/  ULDC.64 UR4, c[0x0][0xa00] ;  /* 0x0002800000047ab9 */ /* 0x000fe20000000a00 */
[----:B------:R-:W-:Y:S01]  /*24ec0*/  ISETP.NE.U32.AND P4, PT, RZ, UR8, PT ;  /* 0x00000008ff007c0c */ /* 0x000fe2000bf85070 */
[----:B---3--:R-:W-:Y:S01]  /*24ed0*/  IMAD.MOV.U32 R8, RZ, RZ, RZ ;  /* 0x000000ffff087224 */ /* 0x008fe200078e00ff */
[----:B------:R-:W-:Y:S01]  /*24ee0*/  ISETP.NE.U32.AND P1, PT, RZ, UR4, PT ;  /* 0x00000004ff007c0c */ /* 0x000fe2000bf25070 */
[----:B0-----:R-:W0:Y:S01]  /*24ef0*/  LDC.64 R2, c[0x0][0xa10] ;  /* 0x00028400ff027b82 */ /* 0x001e220000000a00 */
[----:B------:R-:W-:-:S02]  /*24f00*/  IMAD.MOV.U32 R0, RZ, RZ, RZ ;  /* 0x000000ffff007224 */ /* 0x000fc400078e00ff */
[----:B------:R-:W-:Y:S01]  /*24f10*/  ISETP.NE.AND.EX P3, PT, RZ, UR5, PT, P1 ;  /* 0x00000005ff007c0c */ /* 0x000fe2000bf65310 */
[----:B----4-:R-:W-:-:S04]  /*24f20*/  IMAD.WIDE R4, R14, 0x4, R4 ;  /* 0x000000040e047825 */ /* 0x010fc800078e0204 */
[----:B------:R-:W1:Y:S01]  /*24f30*/  @P0 LDC.64 R10, c[0x0][0xa18] ;  /* 0x00028600ff0a0b82 */ /* 0x000e620000000a00 */
[----:B------:R-:W-:Y:S01]  /*24f40*/  ULDC UR4, c[0x0][0x288] ;  /* 0x0000a20000047ab9 */ /* 0x000fe20000000800 */
[----:B------:R-:W-:Y:S02]  /*24f50*/  ISETP.NE.AND.EX P1, PT, RZ, UR7, PT, P2 ;  /* 0x00000007ff007c0c */ /* 0x000fe4000bf25320 */
[----:B------:R-:W-:-:S04]  /*24f60*/  ISETP.NE.AND.EX P2, PT, RZ, UR9, PT, P4 ;  /* 0x00000009ff007c0c */ /* 0x000fc8000bf45340 */
[----:B------:R-:W2:Y:S07]  /*24f70*/  @P3 LDG.E R7, desc[UR46][R12.64] ;  /* 0x0000002e0c073981 */ /* 0x000eae000c1e1900 */
[----:B------:R3:W5:Y:S01]  /*24f80*/  @P1 LDG.E R8, desc[UR46][R4.64] ;  /* 0x0000002e04081981 */ /* 0x000762000c1e1900 */
[----:B0-----:R-:W-:-:S05]  /*24f90*/  IMAD.WIDE R2, R14, 0x4, R2 ;  /* 0x000000040e027825 */ /* 0x001fca00078e0202 */
[----:B------:R3:W5:Y:S01]  /*24fa0*/  @P2 LDG.E R0, desc[UR46][R2.64] ;  /* 0x0000002e02002981 */ /* 0x000762000c1e1900 */
[----:B-1----:R-:W-:-:S03]  /*24fb0*/  @P0 IMAD.WIDE R10, R14, 0x4, R10 ;  /* 0x000000040e0a0825 */ /* 0x002fc600078e020a */
[----:B--2---:R0:W-:Y:S02]  /*24fc0*/  STL [R1+0x48], R7 ;  /* 0x0000480701007387 */ /* 0x0041e40000100800 */
[----:B0-----:R-:W-:Y:S01]  /*24fd0*/  IMAD.U32 R7, RZ, RZ, UR4 ;  /* 0x00000004ff077e24 */ /* 0x001fe2000f8e00ff */
[----:B------:R-:W-:-:S05]  /*24fe0*/  ULDC.64 UR4, c[0x0][0x418] ;  /* 0x0001060000047ab9 */ /* 0x000fca0000000a00 */
[----:B------:R-:W2:Y:S01]  /*24ff0*/  @P0 LDG.E R7, desc[UR46][R10.64] ;  /* 0x0000002e0a070981 */ /* 0x000ea2000c1e1900 */
[----:B------:R-:W-:-:S03]  /*25000*/  UISETP.NE.U32.AND UP0, UPT, UR4, URZ, UPT ;  /* 0x0000003f0400728c */ /* 0x000fc6000bf05070 */
[----:B------:R-:W-:Y:S01]  /*25010*/  ULDC UR4, c[0x0][0x424] ;  /* 0x0001090000047ab9 */ /* 0x000fe20000000800 */
[----:B------:R-:W-:-:S03]  /*25020*/  UISETP.NE.AND.EX UP0, UPT, UR5, URZ, UPT, UP0 ;  /* 0x0000003f0500728c */ /* 0x000fc6000bf05300 */
[----:B------:R-:W-:Y:S01]  /*25030*/  ULDC UR5, c[0x0][0x2f0] ;  /* 0x0000bc0000057ab9 */ /* 0x000fe20000000800 */
[----:B------:R-:W-:Y:S01]  /*25040*/  USEL UR4, UR4, 0x1, UP0 ;  /* 0x0000000104047887 */ /* 0x000fe20008000000 */
[----:B--2---:R0:W-:Y:S04]  /*25050*/  STL [R1+0x38], R7 ;  /* 0x0000380701007387 */ /* 0x0041e80000100800 */
[----:B------:R3:W5:Y:S01]  /*25060*/  LDL R15, [R1+0x38] ;  /* 0x00003800010f7983 */ /* 0x0007620000100800 */
[----:B------:R-:W-:-:S03]  /*25070*/  UIMAD UR4, UR4, UR5, URZ ;  /* 0x00000005040472a4 */ /* 0x000fc6000f8e023f */
[----:B------:R-:W-:Y:S02]  /*25080*/  ULDC UR5, c[0x0][0x348] ;  /* 0x0000d20000057ab9 */ /* 0x000fe40000000800 */
[----:B------:R-:W-:Y:S02]  /*25090*/  IMAD.U32 R10, RZ, RZ, UR5 ;  /* 0x00000005ff0a7e24 */ /* 0x000fe4000f8e00ff */
[----:B0-----:R-:W-:Y:S01]  /*250a0*/  IMAD.U32 R7, RZ, RZ, UR4 ;  /* 0x00000004ff077e24 */ /* 0x001fe2000f8e00ff */
[----:B---3--:R-:W-:Y:S06]  /*250b0*/  @P0 BRA `(.L_x_1771) ;  /* 0x0000000000140947 */ /* 0x008fec0003800000 */
[----:B------:R-:W-:Y:S05]  /*250c0*/  @!P3 BRA `(.L_x_1771) ;  /* 0x000000000010b947 */ /* 0x000fea0003800000 */
[----:B------:R-:W2:Y:S04]  /*250d0*/  LDG.E R9, desc[UR46][R12.64] ;  /* 0x0000002e0c097981 */ /* 0x000ea8000c1e1900 */
[----:B------:R-:W2:Y:S02]  /*250e0*/  LDG.E R12, desc[UR46][R12.64+0x4] ;  /* 0x0000042e0c0c7981 */ /* 0x000ea4000c1e1900 */
[----:B--2--5:R-:W-:-:S05]  /*250f0*/  IMAD.IADD R15, R12, 0x1, -R9 ;  /* 0x000000010c0f7824 */ /* 0x024fca00078e0a09 */
[----:B------:R0:W-:Y:S02]  /*25100*/  STL [R1+0x38], R15 ;  /* 0x0000380f01007387 */ /* 0x0001e40000100800 */
.L_x_1771:
[----:B------:R-:W2:Y:S01]  /*25110*/  LDL.LU R11, [R1+0x8] ;  /* 0x00000800010b7983 */ /* 0x000ea20000300800 */
[----:B-----5:R-:W-:Y:S01]  /*25120*/  IMAD.IADD R8, R8, 0x1, R6 ;  /* 0x0000000108087824 */ /* 0x020fe200078e0206 */
[----:B------:R-:W-:Y:S02]  /*25130*/  ULDC.64 UR4, c[0x0][0xa20] ;  /* 0x0002880000047ab9 */ /* 0x000fe40000000a00 */
[----:B------:R-:W-:Y:S02]  /*25140*/  ISETP.NE.U32.AND P0, PT, RZ, UR4, PT ;  /* 0x00000004ff007c0c */ /* 0x000fe4000bf05070 */
[----:B------:R1:W-:Y:S02]  /*25150*/  STL [R1+0x18], R8 ;  /* 0x0000180801007387 */ /* 0x0003e40000100800 */
[----:B------:R-:W-:Y:S02]  /*25160*/  ISETP.NE.AND.EX P0, PT, RZ, UR5, PT, P0 ;  /* 0x00000005ff007c0c */ /* 0x000fe4000bf05300 */
[----:B--2---:R-:W-:-:S02]  /*25170*/  LOP3.LUT R17, R11, 0xff000000, RZ, 0xc0, !PT ;  /* 0xff0000000b117812 */ /* 0x004fc400078ec0ff */
[C---:B------:R-:W-:Y:S02]  /*25180*/  LOP3.LUT R9, R11.reuse, 0xff0000, RZ, 0xc0, !PT ;  /* 0x00ff00000b097812 */ /* 0x040fe400078ec0ff */
[----:B------:R-:W-:Y:S02]  /*25190*/  SHF.R.U32.HI R17, RZ, 0x8, R17 ;  /* 0x00000008ff117819 */ /* 0x000fe40000011611 */
[----:B------:R-:W-:Y:S02]  /*251a0*/  LOP3.LUT R16, R11, 0xffff, RZ, 0xc0, !PT ;  /* 0x0000ffff0b107812 */ /* 0x000fe400078ec0ff */
[----:B------:R-:W-:-:S03]  /*251b0*/  LEA.HI R17, R9, R17, RZ, 0x10 ;  /* 0x0000001109117211 */ /* 0x000fc600078f80ff */
[----:B-1----:R-:W-:Y:S05]  /*251c0*/  @!P0 BRA `(.L_x_1772) ;  /* 0x0000000000108947 */ /* 0x002fea0003800000 */
[----:B------:R-:W1:Y:S02]  /*251d0*/  LDC.64 R4, c[0x0][0xa20] ;  /* 0x00028800ff047b82 */ /* 0x000e640000000a00 */
[----:B-1----:R-:W-:-:S05]  /*251e0*/  IMAD.WIDE R4, R14, 0x4, R4 ;  /* 0x000000040e047825 */ /* 0x002fca00078e0204 */
[----:B------:R1:W5:Y:S01]  /*251f0*/  LDG.E R7, desc[UR46][R4.64] ;  /* 0x0000002e04077981 */ /* 0x000362000c1e1900 */
[----:B------:R-:W-:Y:S05]  /*25200*/  BRA `(.L_x_1773) ;  /* 0x0000000000107947 */ /* 0x000fea0003800000 */
.L_x_1772:
[----:B------:R-:W-:Y:S05]  /*25210*/  @!P1 BRA `(.L_x_1773) ;  /* 0x00000000000c9947 */ /* 0x000fea0003800000 */
[----:B------:R-:W2:Y:S04]  /*25220*/  LDG.E R7, desc[UR46][R4.64] ;  /* 0x0000002e04077981 */ /* 0x000ea8000c1e1900 */
[----:B------:R-:W2:Y:S02]  /*25230*/  LDG.E R4, desc[UR46][R4.64+0x4] ;  /* 0x0000042e04047981 */ /* 0x000ea4000c1e1900 */
[----:B--2---:R-:W-:-:S07]  /*25240*/  IMAD.IADD R7, R4, 0x1, -R7 ;  /* 0x0000000104077824 */ /* 0x004fce00078e0a07 */
.L_x_1773:
[----:B------:R-:W2:Y:S04]  /*25250*/  LDL.LU R8, [R1+0x4] ;  /* 0x0000040001087983 */ /* 0x000ea80000300800 */
[----:B-1----:R-:W3:Y:S04]  /*25260*/  @P2 LDG.E R4, desc[UR46][R2.64] ;  /* 0x0000002e02042981 */ /* 0x002ee8000c1e1900 */
[----:B------:R1:W3:Y:S01]  /*25270*/  @P2 LDG.E R2, desc[UR46][R2.64+0x4] ;  /* 0x0000042e02022981 */ /* 0x0002e2000c1e1900 */
[----:B-----5:R-:W-:Y:S01]  /*25280*/  IMAD.IADD R9, R7, 0x1, -R6 ;  /* 0x0000000107097824 */ /* 0x020fe200078e0a06 */
[----:B-1----:R-:W1:Y:S02]  /*25290*/  LDC R3, c[0x0][0x448] ;  /* 0x00011200ff037b82 */ /* 0x002e640000000800 */
[----:B-1----:R-:W-:-:S13]  /*252a0*/  ISETP.NE.AND P1, PT, R3, 0x1, PT ;  /* 0x000000010300780c */ /* 0x002fda0003f25270 */
[----:B------:R-:W1:Y:S08]  /*252b0*/  @P1 LDC R3, c[0x0][0x44c] ;  /* 0x00011300ff031b82 */ /* 0x000e700000000800 */
[----:B------:R-:W4:Y:S01]  /*252c0*/  @P1 LDC R5, c[0x0][0x450] ;  /* 0x00011400ff051b82 */ /* 0x000f220000000800 */
[----:B--2---:R-:W-:-:S04]  /*252d0*/  IMAD.SHL.U32 R12, R8, 0x80, RZ ;  /* 0x00000080080c7824 */ /* 0x004fc800078e00ff */
[----:B------:R-:W-:Y:S01]  /*252e0*/  VIADD R7, R12, 0x7f ;  /* 0x0000007f0c077836 */ /* 0x000fe20000000000 */
[----:B------:R2:W-:Y:S01]  /*252f0*/  STL [R1+0x30], R12 ;  /* 0x0000300c01007387 */ /* 0x0005e20000100800 */
[----:B---3--:R-:W-:Y:S02]  /*25300*/  @P2 IMAD.IADD R10, R2, 0x1, -R4 ;  /* 0x00000001020a2824 */ /* 0x008fe400078e0a04 */
[----:B-1----:R-:W-:-:S04]  /*25310*/  @P1 IMAD.HI.U32 R2, R7, R3, RZ ;  /* 0x0000000307021227 */ /* 0x002fc800078e00ff */
[----:B------:R-:W-:Y:S01]  /*25320*/  IMAD.IADD R6, R9, 0x1, R10 ;  /* 0x0000000109067824 */ /* 0x000fe200078e020a */
[----:B----4-:R-:W-:-:S03]  /*25330*/  @P1 SHF.R.U32.HI R7, RZ, R5, R2 ;  /* 0x00000005ff071219 */ /* 0x010fc60000011602 */
[C---:B------:R-:W-:Y:S01]  /*25340*/  VIADD R2, R6.reuse, 0x5f ;  /* 0x0000005f06027836 */ /* 0x040fe20000000000 */
[----:B------:R-:W-:-:S03]  /*25350*/  IADD3 R21, R6, 0x1, -R15 ;  /* 0x0000000106157810 */ /* 0x000fc60007ffe80f */
[----:B------:R-:W-:-:S04]  /*25360*/  IMAD.HI R2, R2, 0x2aaaaaab, RZ ;  /* 0x2aaaaaab02027827 */ /* 0x000fc800078e02ff */
[----:B------:R-:W-:Y:S01]  /*25370*/  IMAD.IADD R7, R21, 0x1, R7 ;  /* 0x0000000115077824 */ /* 0x000fe200078e0207 */
[----:B------:R-:W-:-:S04]  /*25380*/  SHF.R.U32.HI R3, RZ, 0x1f, R2 ;  /* 0x0000001fff037819 */ /* 0x000fc80000011602 */
[----:B------:R-:W-:Y:S02]  /*25390*/  LEA.HI.SX32 R11, R2, R3, 0x1c ;  /* 0x00000003020b7211 */ /* 0x000fe400078fe2ff */
[----:B------:R-:W1:Y:S03]  /*253a0*/  LDC.64 R2, c[0x0][0x9e0] ;  /* 0x00027800ff027b82 */ /* 0x000e660000000a00 */
[----:B------:R2:W-:Y:S01]  /*253b0*/  STL [R1+0x5c], R11 ;  /* 0x00005c0b01007387 */ /* 0x0005e20000100800 */
[----:B-1----:R-:W-:Y:S01]  /*253c0*/  ISETP.GE.AND P3, PT, R3, 0x1, PT ;  /* 0x000000010300780c */ /* 0x002fe20003f66270 */
        /* <DEDUP_REMOVED lines=13> */
.L_x_1776:
[----:B------:R-:W-:-:S13]  /*254a0*/  ISETP.NE.AND P0, PT, R3, 0x1, PT ;  /* 0x000000010300780c */ /* 0x000fda0003f05270 */
[----:B------:R-:W1:Y:S02]  /*254b0*/  @P0 LDC.64 R4, c[0x0][0x9e8] ;  /* 0x00027a00ff040b82 */ /* 0x000e640000000a00 */
[----:B-1----:R-:W-:-:S05]  /*254c0*/  @P0 IMAD.HI.U32 R4, R2, R4, RZ ;  /* 0x0000000402040227 */ /* 0x002fca00078e00ff */
[----:B------:R-:W-:-:S07]  /*254d0*/  @P0 SHF.R.U32.HI R2, RZ, R5, R4 ;  /* 0x00000005ff020219 */ /* 0x000fce0000011604 */
.L_x_1777:
[----:B------:R-:W-:Y:S05]  /*254e0*/  BSYNC B0 ;  /* 0x0000000000007941 */ /* 0x000fea0003800000 */
.L_x_1775:
[----:B------:R-:W-:-:S05]  /*254f0*/  IMAD R2, R2, R3, R3 ;  /* 0x0000000302027224 */ /* 0x000fca00078e0203 */
[----:B------:R-:W-:-:S07]  /*25500*/  VIMNMX R8, R8, R2, PT ;  /* 0x0000000208087248 */ /* 0x000fce0003fe0100 */
.L_x_1774:
[----:B------:R-:W1:Y:S01]  /*25510*/  @P1 LDC R4, c[0x0][0x44c] ;  /* 0x00011300ff041b82 */ /* 0x000e620000000800 */
[----:B------:R-:W-:Y:S01]  /*25520*/  VIADD R8, R8, 0x5f ;  /* 0x0000005f08087836 */ /* 0x000fe20000000000 */
[----:B------:R-:W-:Y:S01]  /*25530*/  ULDC UR4, c[0x0][0x9dc] ;  /* 0x0002770000047ab9 */ /* 0x000fe20000000800 */
[----:B------:R-:W-:Y:S02]  /*25540*/  IMAD.MOV.U32 R2, RZ, RZ, R12 ;  /* 0x000000ffff027224 */ /* 0x000fe400078e000c */
[----:B------:R-:W-:-:S03]  /*25550*/  IMAD.HI R8, R8, 0x2aaaaaab, RZ ;  /* 0x2aaaaaab08087827 */ /* 0x000fc600078e02ff */
[----:B------:R-:W2:Y:S01]  /*25560*/  @P1 LDC R5, c[0x0][0x450] ;  /* 0x00011400ff051b82 */ /* 0x000ea20000000800 */
[----:B------:R-:W-:Y:S01]  /*25570*/  IMAD.IADD R20, R6, 0x1, -R15 ;  /* 0x0000000106147824 */ /* 0x000fe200078e0a0f */
[----:B------:R-:W-:-:S04]  /*25580*/  SHF.R.U32.HI R7, RZ, 0x1f, R8 ;  /* 0x0000001fff077819 */ /* 0x000fc80000011608 */
[----:B------:R-:W-:-:S04]  /*25590*/  LEA.HI.SX32 R7, R8, R7, 0x1c ;  /* 0x0000000708077211 */ /* 0x000fc800078fe2ff */
[----:B------:R-:W-:Y:S01]  /*255a0*/  VIMNMX R7, R11, R7, PT ;  /* 0x000000070b077248 */ /* 0x000fe20003fe0100 */
[----:B-1----:R-:W-:-:S05]  /*255b0*/  @P1 IMAD.HI.U32 R4, R12, R4, RZ ;  /* 0x000000040c041227 */ /* 0x002fca00078e00ff */
[----:B--2---:R-:W-:-:S05]  /*255c0*/  @P1 SHF.R.U32.HI R2, RZ, R5, R4 ;  /* 0x00000005ff021219 */ /* 0x004fca0000011604 */
        /* <DEDUP_REMOVED lines=13> */
.L_x_1780:
[----:B------:R-:W-:-:S13]  /*256a0*/  ISETP.NE.AND P0, PT, R3, 0x1, PT ;  /* 0x000000010300780c */ /* 0x000fda0003f05270 */
[----:B------:R-:W1:Y:S02]  /*256b0*/  @P0 LDC.64 R4, c[0x0][0x9e8] ;  /* 0x00027a00ff040b82 */ /* 0x000e640000000a00 */
[----:B-1----:R-:W-:-:S05]  /*256c0*/  @P0 IMAD.HI.U32 R4, R2, R4, RZ ;  /* 0x0000000402040227 */ /* 0x002fca00078e00ff */
[----:B------:R-:W-:-:S07]  /*256d0*/  @P0 SHF.R.U32.HI R2, RZ, R5, R4 ;  /* 0x00000005ff020219 */ /* 0x000fce0000011604 */
.L_x_1781:
[----:B------:R-:W-:Y:S05]  /*256e0*/  BSYNC B0 ;  /* 0x0000000000007941 */ /* 0x000fea0003800000 */
.L_x_1779:
[----:B------:R-:W-:-:S05]  /*256f0*/  IMAD R2, R2, R3, RZ ;  /* 0x0000000302027224 */ /* 0x000fca00078e02ff */
[----:B------:R-:W-:-:S07]  /*25700*/  VIMNMX R6, R6, R2, !PT ;  /* 0x0000000206067248 */ /* 0x000fce0007fe0100 */
.L_x_1778:
[----:B------:R-:W-:Y:S01]  /*25710*/  IMAD.HI R6, R6, 0x2aaaaaab, RZ ;  /* 0x2aaaaaab06067827 */ /* 0x000fe200078e02ff */
[----:B------:R-:W-:Y:S01]  /*25720*/  LOP3.LUT R12, R17, 0xff, RZ, 0xc0, !PT ;  /* 0x000000ff110c7812 */ /* 0x000fe200078ec0ff */
[----:B------:R-:W-:Y:S01]  /*25730*/  BSSY B0, `(.L_x_1782) ;  /* 0x0000027000007945 */ /* 0x000fe20003800000 */
[----:B------:R-:W-:Y:S01]  /*25740*/  SHF.R.U32.HI R17, RZ, 0x10, R17 ;  /* 0x00000010ff117819 */ /* 0x000fe20000011611 */
[----:B------:R-:W-:Y:S01]  /*25750*/  IMAD.MOV.U32 R2, RZ, RZ, RZ ;  /* 0x000000ffff027224 */ /* 0x000fe200078e00ff */
[----:B------:R-:W-:Y:S01]  /*25760*/  SHF.R.U32.HI R4, RZ, 0x1f, R6 ;  /* 0x0000001fff047819 */ /* 0x000fe20000011606 */
[----:B------:R1:W-:Y:S03]  /*25770*/  STL [R1+0x50], R12 ;  /* 0x0000500c01007387 */ /* 0x0003e60000100800 */
[----:B------:R-:W-:-:S04]  /*25780*/  LEA.HI.SX32 R4, R6, R4, 0x1c ;  /* 0x0000000406047211 */ /* 0x000fc800078fe2ff */
[----:B------:R-:W-:-:S04]  /*25790*/  VIMNMX R4, RZ, R4, !PT ;  /* 0x00000004ff047248 */ /* 0x000fc80007fe0100 */
[----:B------:R-:W-:-:S13]  /*257a0*/  ISETP.GT.AND P0, PT, R7, R4, PT ;  /* 0x000000040700720c */ /* 0x000fda0003f04270 */
[----:B-1----:R-:W-:Y:S05]  /*257b0*/  @!P0 BRA `(.L_x_1783) ;  /* 0x0000000000788947 */ /* 0x002fea0003800000 */
[----:B------:R-:W-:Y:S01]  /*257c0*/  ISETP.NE.AND P0, PT, R17, RZ, PT ;  /* 0x000000ff1100720c */ /* 0x000fe20003f05270 */
[----:B------:R-:W-:-:S03]  /*257d0*/  ULDC UR4, c[0x0][0x9f0] ;  /* 0x00027c0000047ab9 */ /* 0x000fc60000000800 */
[----:B------:R-:W-:-:S04]  /*257e0*/  SEL R5, R17, UR4, P0 ;  /* 0x0000000411057c07 */ /* 0x000fc80008000000 */
[----:B------:R-:W-:Y:S02]  /*257f0*/  IABS R6, R5 ;  /* 0x0000000500067213 */ /* 0x000fe40000000000 */
[----:B------:R-:W-:Y:S02]  /*25800*/  IADD3 R8, R5, -0x1, R7 ;  /* 0xffffffff05087810 */ /* 0x000fe40007ffe007 */
[----:B------:R-:W1:Y:S03]  /*25810*/  I2F.RP R2, R6 ;  /* 0x0000000600027306 */ /* 0x000e660000209400 */
[----:B------:R-:W-:-:S05]  /*25820*/  IMAD.IADD R8, R8, 0x1, -R4 ;  /* 0x0000000108087824 */ /* 0x000fca00078e0a04 */
        /* <DEDUP_REMOVED lines=10> */
[----:B------:R-:W-:-:S03]  /*258d0*/  IABS R3, R8 ;  /* 0x0000000800037213 */ /* 0x000fc60000000000 */
        /* <DEDUP_REMOVED lines=12> */
.L_x_1783:
[----:B------:R-:W-:Y:S05]  /*259a0*/  BSYNC B0 ;  /* 0x0000000000007941 */ /* 0x000fea0003800000 */
.L_x_1782:
[-C--:B------:R-:W-:Y:S01]  /*259b0*/  IMAD R4, R12, R2.reuse, R4 ;  /* 0x000000020c047224 */ /* 0x080fe200078e0204 */
[----:B------:R-:W-:Y:S04]  /*259c0*/  BSSY B0, `(.L_x_1784) ;  /* 0x000015f000007945 */ /* 0x000fe80003800000 */
        /* <DEDUP_REMOVED lines=23> */
.L_x_1979:
[----:B--2---:R-:W-:Y:S02]  /*25b40*/  ISETP.NE.AND P0, PT, R14, RZ, PT ;  /* 0x000000ff0e00720c */ /* 0x004fe40003f05270 */
[----:B------:R-:W-:-:S11]  /*25b50*/  PLOP3.LUT P6, PT, PT, PT, PT, 0x8, 0x0 ;  /* 0x000000000000781c */ /* 0x000fd60003fce170 */
[----:B------:R-:W-:Y:S05]  /*25b60*/  @P0 BRA `(.L_x_1787) ;  /* 0x00000000000c0947 */ /* 0x000fea0003800000 */
[----:B------:R-:W-:-:S03]  /*25b70*/  UMOV UR4, 0xffffffff ;  /* 0xffffffff00047882 */ /* 0x000fc60000000000 */
[----:B------:R-:W-:Y:S05]  /*25b80*/  BRA.DIV UR4, `(.L_x_1788) ;  /* 0x0000008204a47947 */ /* 0x000fea000b800000 */
[----:B------:R-:W-:-:S13]  /*25b90*/  ELECT P6, URZ, PT ;  /* 0x00000000003f782f */ /* 0x000fda00038c0000 */
.L_x_1787:
        /* <DEDUP_REMOVED lines=9> */
.L_x_1982:
[----:B------:R-:W-:Y:S05]  /*25c30*/  BSYNC B1 ;  /* 0x0000000000017941 */ /* 0x000fea0003800000 */
.L_x_1789:
        /* <DEDUP_REMOVED lines=12> */
.L_x_1983:
[----:B------:R-:W-:Y:S05]  /*25d00*/  BSYNC B2 ;  /* 0x0000000000027941 */ /* 0x000fea0003800000 */
.L_x_1793:
        /* <DEDUP_REMOVED lines=9> */
.L_x_1796:
[----:B------:R-:W-:Y:S05]  /*25da0*/  BSYNC B2 ;  /* 0x0000000000027941 */ /* 0x000fea0003800000 */
.L_x_1795:
        /* <DEDUP_REMOVED lines=13> */
.L_x_1797:
        /* <DEDUP_REMOVED lines=16> */
.L_x_1798:
        /* <DEDUP_REMOVED lines=16> */
.L_x_1799:
        /* <DEDUP_REMOVED lines=10> */
[----:B------:R-:W1:Y:S01]  /*26120*/  SYNCS.PHASECHK.TRANS64.TRYWAIT P0, [R7+URZ+0x308c0], R10 ;  /* 0x0308c00a070075a7 */ /* 0x000e62000800017f */
[----:B------:R-:W-:Y:S04]  /*26130*/  BSSY B2, `(.L_x_1800) ;  /* 0x0000002000027945 */ /* 0x000fe80003800000 */
[----:B-1----:R-:W-:Y:S05]  /*26140*/  @!P0 BRA `(.L_x_1801) ;  /* 0x0000007c007c8947 */ /* 0x002fea0003800000 */
.L_x_1984:
[----:B------:R-:W-:Y:S05]  /*26150*/  BSYNC B2 ;  /* 0x0000000000027941 */ /* 0x000fea0003800000 */
.L_x_1800:
[----:B------:R-:W-:Y:S01]  /*26160*/  BSSY B2, `(.L_x_1802) ;  /* 0x000000b000027945 */ /* 0x000fe20003800000 */
[----:B-12---:R-:W-:Y:S02]  /*26170*/  IMAD.MOV.U32 R10, RZ, RZ, 0x0 ;  /* 0x00000000ff0a7424 */ /* 0x006fe400078e00ff */
        /* <DEDUP_REMOVED lines=9> */
.L_x_1803:
[----:B------:R-:W-:Y:S05]  /*26210*/  BSYNC B2 ;  /* 0x0000000000027941 */ /* 0x000fea0003800000 */
.L_x_1802:
[----:B------:R-:W-:Y:S01]  /*26220*/  R2UR UR10, R14 ;  /* 0x000000000e0a72ca */ /* 0x000fe200000e0000 */
[----:B------:R-:W-:Y:S01]  /*26230*/  UIADD3 UR4, UP0, UR36, 0x670, URZ ;  /* 0x0000067024047890 */ /* 0x000fe2000ff1e03f */
[----:B------:R-:W-:Y:S01]  /*26240*/  R2UR UR6, R10 ;  /* 0x000000000a0672ca */ /* 0x000fe200000e0000 */
[----:B------:R-:W-:Y:S01]  /*26250*/  VIADD R7, R7, 0x308b0 ;  /* 0x000308b007077836 */ /* 0x000fe20000000000 */
[----:B------:R-:W-:Y:S01]  /*26260*/  R2UR UR7, R11 ;  /* 0x000000000b0772ca */ /* 0x000fe200000e0000 */
[----:B------:R-:W-:Y:S01]  /*26270*/  VIADD R4, R6, 0x400 ;  /* 0x0000040006047836 */ /* 0x000fe20000000000 */
[----:B------:R-:W-:Y:S01]  /*26280*/  PLOP3.LUT P0, PT, PT, PT, PT, 0x80, 0x0 ;  /* 0x000000000000781c */ /* 0x000fe20003f0f070 */
[----:B------:R-:W-:-:S12]  /*26290*/  UIADD3.X UR5, URZ, UR37, URZ, UP0, !UPT ;  /* 0x000000253f057290 */ /* 0x000fd800087fe43f */
.L_x_1804:
        /* <DEDUP_REMOVED lines=10> */
[----:B------:R-:W-:Y:S01]  /*26340*/  R2UR UR10, R13 ;  /* 0x000000000d0a72ca */ /* 0x000fe200000e0000 */
[----:B------:R-:W-:Y:S01]  /*26350*/  VIADD R4, R6, 0x3400 ;  /* 0x0000340006047836 */ /* 0x000fe20000000000 */
[----:B------:R-:W-:Y:S02]  /*26360*/  R2UR UR6, R10 ;  /* 0x000000000a0672ca */ /* 0x000fe400000e0000 */
[----:B------:R-:W-:Y:S02]  /*26370*/  R2UR UR7, R11 ;  /* 0x000000000b0772ca */ /* 0x000fe400000e0000 */
[----:B------:R-:W-:-:S13]  /*26380*/  PLOP3.LUT P0, PT, PT, PT, PT, 0x80, 0x0 ;  /* 0x000000000000781c */ /* 0x000fda0003f0f070 */
.L_x_1805:
        /* <DEDUP_REMOVED lines=15> */
.L_x_1806:
        /* <DEDUP_REMOVED lines=10> */
.L_x_1792:
[----:B------:R-:W-:Y:S05]  /*26520*/  BSYNC B1 ;  /* 0x0000000000017941 */ /* 0x000fea0003800000 */
.L_x_1791:
        /* <DEDUP_REMOVED lines=13> */
.L_x_1823:
        /* <DEDUP_REMOVED lines=13> */
.L_x_1985:
[----:B------:R-:W-:Y:S05]  /*266d0*/  BSYNC B2 ;  /* 0x0000000000027941 */ /* 0x000fea0003800000 */
.L_x_1809:
        /* <DEDUP_REMOVED lines=9> */
.L_x_1812:
[----:B------:R-:W-:Y:S05]  /*26770*/  BSYNC B2 ;  /* 0x0000000000027941 */ /* 0x000fea0003800000 */
.L_x_1811:
[----:B------:R-:W2:Y:S01]  /*26780*/  LDL R4, [R1+0x1c] ;  /* 0x00001c0001047983 */ /* 0x000ea20000100800 */
[----:B------:R-:W-:Y:S01]  /*26790*/  IMAD.MOV.U32 R12, RZ, RZ, RZ ;  /* 0x000000ffff0c7224 */ /* 0x000fe200078e00ff */
        /* <DEDUP_REMOVED lines=10> */
.L_x_1813:
        /* <DEDUP_REMOVED lines=10> */
[----:B------:R-:W-:Y:S01]  /*268e0*/  IMAD.MOV.U32 R14, RZ, RZ, 0x40 ;  /* 0x00000040ff0e7424 */ /* 0x000fe200078e00ff */
[----:B------:R-:W-:Y:S01]  /*268f0*/  PLOP3.LUT P1, PT, PT, PT, PT, 0x80, 0x0 ;  /* 0x000000000000781c */ /* 0x000fe20003f2f070 */
[----:B------:R-:W-:Y:S01]  /*26900*/  VIADD R10, R6, 0x21400 ;  /* 0x00021400060a7836 */ /* 0x000fe20000000000 */
[----:B------:R-:W-:Y:S01]  /*26910*/  UMOV UR6, 0x0 ;  /* 0x0000000000067882 */ /* 0x000fe20000000000 */
[----:B------:R-:W-:Y:S01]  /*26920*/  UMOV UR7, 0x12f00000 ;  /* 0x12f0000000077882 */ /* 0x000fe20000000000 */
[----:B------:R-:W-:-:S15]  /*26930*/  R2UR UR10, R14 ;  /* 0x000000000e0a72ca */ /* 0x000fde00000e0000 */
.L_x_1814:
        /* <DEDUP_REMOVED lines=16> */
.L_x_1815:
        /* <DEDUP_REMOVED lines=10> */
[----:B------:R-:W2:Y:S01]  /*26ae0*/  SYNCS.PHASECHK.TRANS64.TRYWAIT P1, [R8+URZ+0x308c0], R7 ;  /* 0x0308c007080075a7 */ /* 0x000ea2000802017f */
[----:B------:R-:W-:Y:S04]  /*26af0*/  BSSY B2, `(.L_x_1816) ;  /* 0x0000002000027945 */ /* 0x000fe80003800000 */
[----:B--2---:R-:W-:Y:S05]  /*26b00*/  @!P1 BRA `(.L_x_1817) ;  /* 0x0000007400349947 */ /* 0x004fea0003800000 */
.L_x_1986:
[----:B------:R-:W-:Y:S05]  /*26b10*/  BSYNC B2 ;  /* 0x0000000000027941 */ /* 0x000fea0003800000 */
.L_x_1816:
[----:B------:R-:W-:Y:S01]  /*26b20*/  BSSY B2, `(.L_x_1818) ;  /* 0x000000b000027945 */ /* 0x000fe20003800000 */
[----:B------:R-:W-:Y:S02]  /*26b30*/  IMAD.MOV.U32 R10, RZ, RZ, 0x0 ;  /* 0x00000000ff0a7424 */ /* 0x000fe400078e00ff */
[----:B------:R-:W-:Y:S01]  /*26b40*/  IMAD.MOV.U32 R11, RZ, RZ, 0x12f00000 ;  /* 0x12f00000ff0b7424 */ /* 0x000fe200078e00ff */
[----:B------:R-:W-:Y:S06]  /*26b50*/  @P2 BRA `(.L_x_1819) ;  /* 0x00000000001c2947 */ /* 0x000fec0003800000 */
[----:B0-----:R-:W0:Y:S01]  /*26b60*/  S2R R15, SR_TID.X ;  /* 0x00000000000f7919 */ /* 0x001e220000002100 */
[----:B------:R-:W-:-:S04]  /*26b70*/  IMAD.MOV.U32 R4, RZ, RZ, 0x9000 ;  /* 0x00009000ff047424 */ /* 0x000fc800078e00ff */
[----:B------:R3:W-:Y:S01]  /*26b80*/  SYNCS.ARRIVE.TRANS64 RZ, [R8+URZ+0x308b0], R4 ;  /* 0x0308b00408ff79a7 */ /* 0x0007e2000800003f */
[----:B0-----:R-:W-:-:S04]  /*26b90*/  LOP3.LUT R15, R15, 0x1f, RZ, 0xc0, !PT ;  /* 0x0000001f0f0f7812 */ /* 0x001fc800078ec0ff */
[----:B------:R-:W-:-:S13]  /*26ba0*/  ISETP.NE.AND P1, PT, R15, RZ, PT ;  /* 0x000000ff0f00720c */ /* 0x000fda0003f25270 */
[----:B---3--:R-:W-:Y:S05]  /*26bb0*/  @!P1 BRA `(.L_x_1819) ;  /* 0x0000000000049947 */ /* 0x008fea0003800000 */
[----:B------:R-:W-:Y:S01]  /*26bc0*/  BPT.TRAP 0x1 ;  /* 0x000000040000795c */ /* 0x000fe20000300000 */
.L_x_1819:
[----:B------:R-:W-:Y:S05]  /*26bd0*/  BSYNC B2 ;  /* 0x0000000000027941 */ /* 0x000fea0003800000 */
.L_x_1818:
[----:B------:R-:W-:Y:S01]  /*26be0*/  R2UR UR10, R12 ;  /* 0x000000000c0a72ca */ /* 0x000fe200000e0000 */
[----:B------:R-:W-:Y:S01]  /*26bf0*/  UIADD3 UR4, UP0, UR36, 0x670, URZ ;  /* 0x0000067024047890 */ /* 0x000fe2000ff1e03f */
[----:B------:R-:W-:Y:S01]  /*26c00*/  R2UR UR6, R10 ;  /* 0x000000000a0672ca */ /* 0x000fe200000e0000 */
[----:B-12---:R-:W-:Y:S01]  /*26c10*/  VIADD R8, R8, 0x308b0 ;  /* 0x000308b008087836 */ /* 0x006fe20000000000 */
[----:B------:R-:W-:Y:S01]  /*26c20*/  R2UR UR7, R11 ;  /* 0x000000000b0772ca */ /* 0x000fe200000e0000 */
[----:B------:R-:W-:Y:S01]  /*26c30*/  VIADD R4, R6, 0x400 ;  /* 0x0000040006047836 */ /* 0x000fe20000000000 */
[----:B------:R-:W-:Y:S01]  /*26c40*/  PLOP3.LUT P1, PT, PT, PT, PT, 0x80, 0x0 ;  /* 0x000000000000781c */ /* 0x000fe20003f2f070 */
[----:B------:R-:W-:-:S12]  /*26c50*/  UIADD3.X UR5, URZ, UR37, URZ, UP0, !UPT ;  /* 0x000000253f057290 */ /* 0x000fd800087fe43f */
.L_x_1820:
        /* <DEDUP_REMOVED lines=15> */
.L_x_1821:
        /* <DEDUP_REMOVED lines=15> */
.L_x_1822:
        /* <DEDUP_REMOVED lines=10> */
.L_x_1808:
[----:B------:R-:W-:Y:S05]  /*26ee0*/  BSYNC B1 ;  /* 0x0000000000017941 */ /* 0x000fea0003800000 */
.L_x_1807:
        /* <DEDUP_REMOVED lines=12> */
.L_x_1785:
[----:B------:R-:W-:Y:S05]  /*26fb0*/  BSYNC B0 ;  /* 0x0000000000007941 */ /* 0x000fea0003800000 */
.L_x_1784:
[----:B--2---:R-:W2:Y:S01]  /*26fc0*/  LDL R7, [R1+0x30] ;  /* 0x0000300001077983 */ /* 0x004ea20000100800 */
[----:B------:R-:W3:Y:S01]  /*26fd0*/  LDC R0, c[0x0][0x448] ;  /* 0x00011200ff007b82 */ /* 0x000ee20000000800 */
[----:B------:R-:W-:Y:S07]  /*26fe0*/  @!P0 WARPSYNC.ALL ;  /* 0x0000000000008948 */ /* 0x000fee0003800000 */
[----:B------:R-:W-:Y:S01]  /*26ff0*/  @!P0 BAR.SYNC.DEFER_BLOCKING 0xc, 0x180 ;  /* 0x0306000000008b1d */ /* 0x000fe20000010000 */
[----:B---3--:R-:W-:-:S13]  /*27000*/  ISETP.NE.AND P1, PT, R0, 0x1, PT ;  /* 0x000000010000780c */ /* 0x008fda0003f25270 */
[----:B------:R-:W3:Y:S08]  /*27010*/  @P1 LDC R0, c[0x0][0x44c] ;  /* 0x00011300ff001b82 */ /* 0x000ef00000000800 */
[----:B------:R-:W4:Y:S01]  /*27020*/  @P1 LDC R3, c[0x0][0x450] ;  /* 0x00011400ff031b82 */ /* 0x000f220000000800 */
[----:B--2---:R-:W-:-:S04]  /*27030*/  VIADD R2, R7, 0x7f ;  /* 0x0000007f07027836 */ /* 0x004fc80000000000 */
[----:B---3--:R-:W-:-:S05]  /*27040*/  @P1 IMAD.HI.U32 R0, R2, R0, RZ ;  /* 0x0000000002001227 */ /* 0x008fca00078e00ff */
[----:B----4-:R-:W-:-:S05]  /*27050*/  @P1 SHF.R.U32.HI R2, RZ, R3, R0 ;  /* 0x00000003ff021219 */ /* 0x010fca0000011600 */
[----:B------:R-:W-:Y:S02]  /*27060*/  IMAD.IADD R0, R21, 0x1, R2 ;  /* 0x0000000115007824 */ /* 0x000fe400078e0202 */
[----:B------:R-:W2:Y:S02]  /*27070*/  LDC.64 R2, c[0x0][0x9e0] ;  /* 0x00027800ff027b82 */ /* 0x000ea40000000a00 */
[----:B--2---:R-:W-:Y:S01]  /*27080*/  ISETP.GE.AND P2, PT, R3, 0x1, PT ;  /* 0x000000010300780c */ /* 0x004fe20003f46270 */
[----:B------:R-:W-:-:S12]  /*27090*/  IMAD.IADD R2, R0, 0x1, R2 ;  /* 0x0000000100027824 */ /* 0x000fd800078e0202 */
[----:B------:R-:W-:Y:S05]  /*270a0*/  @!P2 BRA `(.L_x_1824) ;  /* 0x000000000048a947 */ /* 0x000fea0003800000 */
[C---:B------:R-:W-:Y:S01]  /*270b0*/  ISETP.GT.AND P0, PT, R0.reuse, RZ, PT ;  /* 0x000000ff0000720c */ /* 0x040fe20003f04270 */
[----:B------:R-:W-:Y:S01]  /*270c0*/  BSSY B0, `(.L_x_1825) ;  /* 0x000000e000007945 */ /* 0x000fe20003800000 */
[----:B------:R-:W-:-:S11]  /*270d0*/  VIADD R6, R0, 0xffffffff ;  /* 0xffffffff00067836 */ /* 0x000fd60000000000 */
[----:B------:R-:W-:Y:S05]  /*270e0*/  @P0 BRA `(.L_x_1826) ;  /* 0x00000000001c0947 */ /* 0x000fea0003800000 */
[----:B------:R-:W-:Y:S01]  /*270f0*/  ISETP.NE.AND P0, PT, R3, 0x1, PT ;  /* 0x000000010300780c */ /* 0x000fe20003f05270 */
[----:B------:R-:W-:-:S12]  /*27100*/  IMAD.MOV R0, RZ, RZ, -R0 ;  /* 0x000000ffff007224 */ /* 0x000fd800078e0a00 */
[----:B-1----:R-:W1:Y:S02]  /*27110*/  @P0 LDC.64 R4, c[0x0][0x9e8] ;  /* 0x00027a00ff040b82 */ /* 0x002e640000000a00 */
[----:B-1----:R-:W-:-:S05]  /*27120*/  @P0 IMAD.HI.U32 R4, R0, R4, RZ ;  /* 0x0000000400040227 */ /* 0x002fca00078e00ff */
[----:B------:R-:W-:-:S04]  /*27130*/  @P0 SHF.R.U32.HI R0, RZ, R5, R4 ;  /* 0x00000005ff000219 */ /* 0x000fc80000011604 */
[----:B------:R-:W-:Y:S01]  /*27140*/  LOP3.LUT R6, RZ, R0, RZ, 0x33, !PT ;  /* 0x00000000ff067212 */ /* 0x000fe200078e33ff */
[----:B------:R-:W-:Y:S06]  /*27150*/  BRA `(.L_x_1827) ;  /* 0x0000000000107947 */ /* 0x000fec0003800000 */
.L_x_1826:
[----:B------:R-:W-:-:S13]  /*27160*/  ISETP.NE.AND P0, PT, R3, 0x1, PT ;  /* 0x000000010300780c */ /* 0x000fda0003f05270 */
[----:B-1----:R-:W1:Y:S02]  /*27170*/  @P0 LDC.64 R4, c[0x0][0x9e8] ;  /* 0x00027a00ff040b82 */ /* 0x002e640000000a00 */
[----:B-1----:R-:W-:-:S05]  /*27180*/  @P0 IMAD.HI.U32 R4, R6, R4, RZ ;  /* 0x0000000406040227 */ /* 0x002fca00078e00ff */
[----:B------:R-:W-:-:S07]  /*27190*/  @P0 SHF.R.U32.HI R6, RZ, R5, R4 ;  /* 0x00000005ff060219 */ /* 0x000fce0000011604 */
.L_x_1827:
[----:B------:R-:W-:Y:S05]  /*271a0*/  BSYNC B0 ;  /* 0x0000000000007941 */ /* 0x000fea0003800000 */
.L_x_1825:
[----:B------:R-:W-:-:S05]  /*271b0*/  IMAD R6, R6, R3, R3 ;  /* 0x0000000306067224 */ /* 0x000fca00078e0203 */
[----:B------:R-:W-:-:S07]  /*271c0*/  VIMNMX R2, R2, R6, PT ;  /* 0x0000000602027248 */ /* 0x000fce0003fe0100 */
.L_x_1824:
[----:B------:R-:W2:Y:S01]  /*271d0*/  LDL R6, [R1+0x5c] ;  /* 0x00005c0001067983 */ /* 0x000ea20000100800 */
[----:B------:R-:W3:Y:S01]  /*271e0*/  @P1 LDC R0, c[0x0][0x44c] ;  /* 0x00011300ff001b82 */ /* 0x000ee20000000800 */
[----:B------:R-:W-:Y:S01]  /*271f0*/  VIADD R2, R2, 0x5f ;  /* 0x0000005f02027836 */ /* 0x000fe20000000000 */
[----:B------:R-:W-:Y:S01]  /*27200*/  ULDC UR4, c[0x0][0x9dc] ;  /* 0x0002770000047ab9 */ /* 0x000fe20000000800 */
[----:B-1----:R-:W-:Y:S02]  /*27210*/  IMAD.MOV.U32 R4, RZ, RZ, R7 ;  /* 0x000000ffff047224 */ /* 0x002fe400078e0007 */
[----:B------:R-:W-:-:S03]  /*27220*/  IMAD.HI R2, R2, 0x2aaaaaab, RZ ;  /* 0x2aaaaaab02027827 */ /* 0x000fc600078e02ff */
[----:B------:R-:W1:Y:S01]  /*27230*/  @P1 LDC R5, c[0x0][0x450] ;  /* 0x00011400ff051b82 */ /* 0x000e620000000800 */
[----:B---3--:R-:W-:-:S05]  /*27240*/  @P1 IMAD.HI.U32 R0, R7, R0, RZ ;  /* 0x0000000007001227 */ /* 0x008fca00078e00ff */
[----:B-1----:R-:W-:-:S05]  /*27250*/  @P1 SHF.R.U32.HI R4, RZ, R5, R0 ;  /* 0x00000005ff041219 */ /* 0x002fca0000011600 */
[----:B------:R-:W-:Y:S01]  /*27260*/  IMAD.IADD R0, R20, 0x1, R4 ;  /* 0x0000000114007824 */ /* 0x000fe200078e0204 */
[----:B------:R-:W-:-:S04]  /*27270*/  SHF.R.U32.HI R4, RZ, 0x1f, R2 ;  /* 0x0000001fff047819 */ /* 0x000fc80000011602 */
[----:B------:R-:W-:Y:S01]  /*27280*/  LEA.HI.SX32 R7, R2, R4, 0x1c ;  /* 0x0000000402077211 */ /* 0x000fe200078fe2ff */
[----:B------:R-:W-:-:S04]  /*27290*/  VIADD R2, R0, -UR4 ;  /* 0x8000000400027c36 */ /* 0x000fc80008000000 */
[----:B------:R1:W-:Y:S01]  /*272a0*/  STL [R1+0x60], R7 ;  /* 0x0000600701007387 */ /* 0x0003e20000100800 */
[----:B--2---:R-:W-:Y:S01]  /*272b0*/  VIMNMX R6, R6, R7, PT ;  /* 0x0000000706067248 */ /* 0x004fe20003fe0100 */
[----:B-1----:R-:W-:Y:S06]  /*272c0*/  @!P2 BRA `(.L_x_1828) ;  /* 0x000000000044a947 */ /* 0x002fec0003800000 */
        /* <DEDUP_REMOVED lines=10> */
.L_x_1830:
[----:B------:R-:W-:-:S13]  /*27370*/  ISETP.NE.AND P0, PT, R3, 0x1, PT ;  /* 0x000000010300780c */ /* 0x000fda0003f05270 */
[----:B------:R-:W1:Y:S02]  /*27380*/  @P0 LDC.64 R4, c[0x0][0x9e8] ;  /* 0x00027a00ff040b82 */ /* 0x000e640000000a00 */
[----:B-1----:R-:W-:-:S05]  /*27390*/  @P0 IMAD.HI.U32 R4, R0, R4, RZ ;  /* 0x0000000400040227 */ /* 0x002fca00078e00ff */
[----:B------:R-:W-:-:S07]  /*273a0*/  @P0 SHF.R.U32.HI R0, RZ, R5, R4 ;  /* 0x00000005ff000219 */ /* 0x000fce0000011604 */
.L_x_1831:
[----:B------:R-:W-:Y:S05]  /*273b0*/  BSYNC B0 ;  /* 0x0000000000007941 */ /* 0x000fea0003800000 */
.L_x_1829:
[----:B------:R-:W-:-:S05]  /*273c0*/  IMAD R0, R0, R3, RZ ;  /* 0x0000000300007224 */ /* 0x000fca00078e02ff */
[----:B------:R-:W-:-:S07]  /*273d0*/  VIMNMX R2, R2, R0, !PT ;  /* 0x0000000002027248 */ /* 0x000fce0007fe0100 */
.L_x_1828:
[----:B------:R-:W-:Y:S01]  /*273e0*/  IMAD.HI R2, R2, 0x2aaaaaab, RZ ;  /* 0x2aaaaaab02027827 */ /* 0x000fe200078e02ff */
[----:B------:R-:W-:Y:S01]  /*273f0*/  ISETP.NE.AND P1, PT, R17, RZ, PT ;  /* 0x000000ff1100720c */ /* 0x000fe20003f25270 */
[----:B------:R-:W-:Y:S03]  /*27400*/  BSSY B0, `(.L_x_1832) ;  /* 0x0000025000007945 */ /* 0x000fe60003800000 */
[----:B------:R-:W-:-:S04]  /*27410*/  SHF.R.U32.HI R0, RZ, 0x1f, R2 ;  /* 0x0000001fff007819 */ /* 0x000fc80000011602 */
[----:B------:R-:W-:-:S04]  /*27420*/  LEA.HI.SX32 R0, R2, R0, 0x1c ;  /* 0x0000000002007211 */ /* 0x000fc800078fe2ff */
[----:B------:R-:W-:Y:S01]  /*27430*/  VIMNMX R8, RZ, R0, !PT ;  /* 0x00000000ff087248 */ /* 0x000fe20007fe0100 */
[----:B------:R-:W1:Y:S03]  /*27440*/  @!P1 LDC R17, c[0x0][0x9f0] ;  /* 0x00027c00ff119b82 */ /* 0x000e660000000800 */
[----:B------:R-:W-:Y:S01]  /*27450*/  ISETP.GT.AND P0, PT, R6, R8, PT ;  /* 0x000000080600720c */ /* 0x000fe20003f04270 */
[----:B------:R2:W-:Y:S04]  /*27460*/  STL [R1+0x3c], R8 ;  /* 0x00003c0801007387 */ /* 0x0005e80000100800 */
[----:B------:R2:W-:Y:S08]  /*27470*/  STL [R1+0x40], RZ ;  /* 0x000040ff01007387 */ /* 0x0005f00000100800 */
[----:B--2---:R-:W-:Y:S05]  /*27480*/  @!P0 BRA `(.L_x_1833) ;  /* 0x0000000000708947 */ /* 0x004fea0003800000 */
[----:B-1----:R-:W-:-:S04]  /*27490*/  IABS R0, R17 ;  /* 0x0000001100007213 */ /* 0x002fc80000000000 */
[----:B------:R-:W1:Y:S08]  /*274a0*/  I2F.RP R2, R0 ;  /* 0x0000000000027306 */ /* 0x000e700000209400 */
[----:B-1----:R-:W1:Y:S02]  /*274b0*/  MUFU.RCP R2, R2 ;  /* 0x0000000200027308 */ /* 0x002e640000001000 */
[----:B-1----:R-:W-:-:S06]  /*274c0*/  VIADD R2, R2, 0xffffffe ;  /* 0x0ffffffe02027836 */ /* 0x002fcc0000000000 */
[----:B------:R-:W1:Y:S02]  /*274d0*/  F2I.FTZ.U32.TRUNC.NTZ R3, R2 ;  /* 0x0000000200037305 */ /* 0x000e64000021f000 */
[----:B-1----:R-:W-:-:S04]  /*274e0*/  IMAD.MOV R2, RZ, RZ, -R3 ;  /* 0x000000ffff027224 */ /* 0x002fc800078e0a03 */
[----:B------:R-:W-:Y:S02]  /*274f0*/  IMAD R4, R2, R0, RZ ;  /* 0x0000000002047224 */ /* 0x000fe400078e02ff */
[----:B------:R-:W-:-:S04]  /*27500*/  IMAD.MOV.U32 R2, RZ, RZ, RZ ;  /* 0x000000ffff027224 */ /* 0x000fc800078e00ff */
[----:B------:R-:W-:Y:S01]  /*27510*/  IMAD.HI.U32 R7, R3, R4, R2 ;  /* 0x0000000403077227 */ /* 0x000fe200078e0002 */
[----:B------:R-:W-:Y:S02]  /*27520*/  IADD3 R4, R17, -0x1, R6 ;  /* 0xffffffff11047810 */ /* 0x000fe40007ffe006 */
[----:B------:R-:W-:-:S03]  /*27530*/  IABS R2, R17 ;  /* 0x0000001100027213 */ /* 0x000fc60000000000 */
[----:B------:R-:W-:Y:S02]  /*27540*/  IMAD.IADD R4, R4, 0x1, -R8 ;  /* 0x0000000104047824 */ /* 0x000fe400078e0a08 */
[----:B------:R-:W-:-:S03]  /*27550*/  IMAD.MOV R2, RZ, RZ, -R2 ;  /* 0x000000ffff027224 */ /* 0x000fc600078e0a02 */
[----:B------:R-:W-:Y:S01]  /*27560*/  IABS R3, R4 ;  /* 0x0000000400037213 */ /* 0x000fe20000000000 */
[----:B------:R-:W-:Y:S01]  /*27570*/  IMAD.MOV.U32 R5, RZ, RZ, R2 ;  /* 0x000000ffff057224 */ /* 0x000fe200078e0002 */
        /* <DEDUP_REMOVED lines=13> */
.L_x_1833:
[----:B------:R-:W-:Y:S05]  /*27650*/  BSYNC B0 ;  /* 0x0000000000007941 */ /* 0x000fea0003800000 */
.L_x_1832:
[----:B------:R-:W3:Y:S04]  /*27660*/  LDL R0, [R1+0x40] ;  /* 0x0000400001007983 */ /* 0x000ee80000100800 */
[----:B--2---:R-:W3:Y:S01]  /*27670*/  LDL R2, [R1+0x50] ;  /* 0x0000500001027983 */ /* 0x004ee20000100800 */
[----:B------:R-:W-:Y:S01]  /*27680*/  BSSY B7, `(.L_x_1834) ;  /* 0x0000457000077945 */ /* 0x000fe20003800000 */
[----:B---3--:R-:W-:-:S05]  /*27690*/  IMAD R2, R2, R0, R8 ;  /* 0x0000000002027224 */ /* 0x008fca00078e0208 */
[----:B------:R-:W-:Y:S01]  /*276a0*/  VIADDMNMX R0, R2, R0, R6, PT ;  /* 0x0000000002007246 */ /* 0x000fe20003800106 */
[----:B------:R2:W-:Y:S03]  /*276b0*/  STL [R1+0x2c], R2 ;  /* 0x00002c0201007387 */ /* 0x0005e60000100800 */
[----:B------:R-:W-:Y:S01]  /*276c0*/  ISETP.GT.AND P0, PT, R0, R2, PT ;  /* 0x000000020000720c */ /* 0x000fe20003f04270 */
[----:B------:R2:W-:-:S12]  /*276d0*/  STL [R1+0x44], R0 ;  /* 0x0000440001007387 */ /* 0x0005d80000100800 */
[----:B--2---:R-:W-:Y:S05]  /*276e0*/  @P0 BRA `(.L_x_1835) ;  /* 0x0000000000480947 */ /* 0x004fea0003800000 */
[----:B------:R-:W2:Y:S02]  /*276f0*/  S2R R0, SR_TID.X ;  /* 0x0000000000007919 */ /* 0x000ea40000002100 */
[----:B--2---:R-:W-:-:S04]  /*27700*/  LOP3.LUT R0, R0, 0x7f, RZ, 0xc0, !PT ;  /* 0x0000007f00007812 */ /* 0x004fc800078ec0ff */
[----:B------:R-:W-:-:S13]  /*27710*/  ISETP.NE.AND P0, PT, R0, RZ, PT ;  /* 0x000000ff0000720c */ /* 0x000fda0003f05270 */
[----:B------:R-:W-:Y:S05]  /*27720*/  @P0 BRA `(.L_x_1836) ;  /* 0x0000004400300947 */ /* 0x000fea0003800000 */
[----:B------:R-:W2:Y:S01]  /*27730*/  S2R R3, SR_LANEID ;  /* 0x0000000000037919 */ /* 0x000ea20000000000 */
[----:B------:R-:W-:Y:S01]  /*27740*/  VOTEU.ANY UR4, UPT, PT ;  /* 0x0000000000047886 */ /* 0x000fe200038e0100 */
[----:B------:R-:W3:Y:S01]  /*27750*/  LDC.64 R4, c[0x0][0xc60] ;  /* 0x00031800ff047b82 */ /* 0x000ee20000000a00 */
[----:B------:R-:W2:Y:S08]  /*27760*/  FLO.U32 R0, UR4 ;  /* 0x0000000400007d00 */ /* 0x000eb000080e0000 */
[----:B------:R-:W3:Y:S01]  /*27770*/  POPC R2, UR4 ;  /* 0x0000000400027d09 */ /* 0x000ee20008000000 */
[----:B--2---:R-:W-:-:S13]  /*27780*/  ISETP.EQ.U32.AND P0, PT, R0, R3, PT ;  /* 0x000000030000720c */ /* 0x004fda0003f02070 */
[----:B---3--:R-:W2:Y:S01]  /*27790*/  @P0 ATOMG.E.ADD.STRONG.GPU PT, R5, desc[UR46][R4.64], R2 ;  /* 0x00000002040509a8 */ /* 0x008ea200081ee1ee */
[----:B------:R-:W3:Y:S02]  /*277a0*/  S2R R3, SR_LTMASK ;  /* 0x0000000000037919 */ /* 0x000ee40000003900 */
[----:B---3--:R-:W-:-:S06]  /*277b0*/  LOP3.LUT R3, R3, UR4, RZ, 0xc0, !PT ;  /* 0x0000000403037c12 */ /* 0x008fcc000f8ec0ff */
[----:B------:R-:W3:Y:S01]  /*277c0*/  POPC R3, R3 ;  /* 0x0000000300037309 */ /* 0x000ee20000000000 */
[----:B--2---:R-:W3:Y:S02]  /*277d0*/  SHFL.IDX PT, R0, R5, R0, 0x1f ;  /* 0x00001f0005007589 */ /* 0x004ee400000e0000 */
[----:B---3--:R-:W-:-:S05]  /*277e0*/  IADD3 R0, R0, UR38, R3 ;  /* 0x0000002600007c10 */ /* 0x008fca000fffe003 */
[----:B------:R2:W-:Y:S01]  /*277f0*/  STL [R1], R0 ;  /* 0x0000000001007387 */ /* 0x0005e20000100800 */
[----:B------:R-:W-:Y:S05]  /*27800*/  BRA `(.L_x_1836) ;  /* 0x0000004000f87947 */ /* 0x000fea0003800000 */
.L_x_1835:
        /* <DEDUP_REMOVED lines=9> */
[----:B------:R-:W2:Y:S01]  /*278a0*/  LDC.64 R2, c[0x4][R2] ;  /* 0x0100000002027b82 */ /* 0x000ea20000000a00 */
        /* <DEDUP_REMOVED lines=9> */
[----:B012---:R-:W-:Y:S05]  /*27940*/  CALL.ABS.NOINC R2 ;  /* 0x0000000002007343 */ /* 0x007fea0003c00000 */
.L_x_1838:
[----:B------:R-:W-:Y:S05]  /*27950*/  BSYNC B6 ;  /* 0x0000000000067941 */ /* 0x000fea0003800000 */
.L_x_1837:
[----:B------:R-:W-:Y:S01]  /*27960*/  VIADD R0, R19, 0x400 ;  /* 0x0000040013007836 */ /* 0x000fe20000000000 */
[----:B------:R-:W-:Y:S04]  /*27970*/  BSSY B6, `(.L_x_1839) ;  /* 0x0000022000067945 */ /* 0x000fe80003800000 */
[----:B------:R-:W-:-:S13]  /*27980*/  LOP3.LUT P0, RZ, R0, 0x3ff, RZ, 0xc0, !PT ;  /* 0x000003ff00ff7812 */ /* 0x000fda000780c0ff */
[----:B------:R-:W-:Y:S05]  /*27990*/  @!P0 BRA `(.L_x_1840) ;  /* 0x00000000007c8947 */ /* 0x000fea0003800000 */
[----:B-1----:R-:W-:Y:S01]  /*279a0*/  MOV R17, 0x0 ;  /* 0x0000000000117802 */ /* 0x002fe20000000f00 */
[----:B------:R-:W-:Y:S01]  /*279b0*/  ULDC.64 UR6, c[0x4][0xa8] ;  /* 0x01002a0000067ab9 */ /* 0x000fe20000000a00 */
[----:B------:R-:W-:Y:S01]  /*279c0*/  ULDC.64 UR8, c[0x4][0xb0] ;  /* 0x01002c0000087ab9 */ /* 0x000fe20000000a00 */
[----:B------:R-:W-:Y:S01]  /*279d0*/  ULDC.64 UR4, c[0x4][0x38] ;  /* 0x01000e0000047ab9 */ /* 0x000fe20000000a00 */
[----:B------:R1:W2:Y:S01]  /*279e0*/  LDC.64 R2, c[0x4][R17] ;  /* 0x0100000011027b82 */ /* 0x0002a20000000a00 */
        /* <DEDUP_REMOVED lines=8> */
[----:B-1----:R-:W-:-:S07]  /*27a70*/  IMAD.MOV.U32 R13, RZ, RZ, RZ ;  /* 0x000000ffff0d7224 */ /* 0x002fce00078e00ff */
[----:B------:R-:W-:-:S07]  /*27a80*/  LEPC R20, `(.L_x_1841) ;  /* 0x000000001014794e */ /* 0x000fce0000000000 */
[----:B0-2---:R-:W-:Y:S05]  /*27a90*/  CALL.ABS.NOINC R2 ;  /* 0x0000000002007343 */ /* 0x005fea0003c00000 */
.L_x_1841:
        /* <DEDUP_REMOVED lines=15> */
.L_x_1840:
[----:B------:R-:W-:Y:S05]  /*27b90*/  BSYNC B6 ;  /* 0x0000000000067941 */ /* 0x000fea0003800000 */
.L_x_1839:
[----:B------:R-:W2:Y:S01]  /*27ba0*/  LDL R0, [R1+0xc] ;  /* 0x00000c0001007983 */ /* 0x000ea20000100800 */
[----:B------:R-:W-:Y:S02]  /*27bb0*/  ULDC.64 UR4, c[0x0][0x9f8] ;  /* 0x00027e0000047ab9 */ /* 0x000fe40000000a00 */
[----:B------:R-:W-:Y:S01]  /*27bc0*/  ISETP.NE.U32.AND P0, PT, RZ, UR4, PT ;  /* 0x00000004ff007c0c */ /* 0x000fe2000bf05070 */
[----:B-1----:R-:W3:Y:S03]  /*27bd0*/  LDL R17, [R1+0x44] ;  /* 0x0000440001117983 */ /* 0x002ee60000100800 */
[----:B------:R-:W-:Y:S01]  /*27be0*/  ISETP.NE.AND.EX P0, PT, RZ, UR5, PT, P0 ;  /* 0x00000005ff007c0c */ /* 0x000fe2000bf05300 */
[----:B------:R-:W-:-:S12]  /*27bf0*/  ULDC.64 UR4, c[0x0][0xa08] ;  /* 0x0002820000047ab9 */ /* 0x000fd80000000a00 */
[----:B------:R-:W1:Y:S01]  /*27c00*/  @P0 LDC.64 R2, c[0x0][0x9f8] ;  /* 0x00027e00ff020b82 */ /* 0x000e620000000a00 */
[----:B--2---:R-:W-:Y:S02]  /*27c10*/  IMAD.MOV.U32 R7, RZ, RZ, R0 ;  /* 0x000000ffff077224 */ /* 0x004fe400078e0000 */
[----:B-1----:R-:W-:-:S05]  /*27c20*/  @P0 IMAD.WIDE R2, R0, 0x4, R2 ;  /* 0x0000000400020825 */ /* 0x002fca00078e0202 */
[----:B------:R1:W2:Y:S01]  /*27c30*/  @P0 LDG.E R7, desc[UR46][R2.64] ;  /* 0x0000002e02070981 */ /* 0x0002a2000c1e1900 */
[----:B---3--:R-:W-:Y:S01]  /*27c40*/  VIADD R0, R17, 0xffffffff ;  /* 0xffffffff11007836 */ /* 0x008fe20000000000 */
[----:B-1----:R-:W1:Y:S02]  /*27c50*/  LDC.64 R2, c[0x0][0x418] ;  /* 0x00010600ff027b82 */ /* 0x002e640000000a00 */
[----:B-1----:R-:W-:Y:S01]  /*27c60*/  LOP3.LUT P0, RZ, R2, UR4, RZ, 0xfc, !PT ;  /* 0x0000000402ff7c12 */ /* 0x002fe2000f80fcff */
[----:B------:R-:W-:-:S03]  /*27c70*/  UMOV UR4, 0xffffffff ;  /* 0xffffffff00047882 */ /* 0x000fc60000000000 */
[----:B------:R-:W-:Y:S02]  /*27c80*/  LOP3.LUT P0, RZ, R3, UR5, RZ, 0xfc, P0 ;  /* 0x0000000503ff7c12 */ /* 0x000fe4000800fcff */
[----:B--2---:R-:W-:Y:S01]  /*27c90*/  SHF.R.S32.HI R8, RZ, 0x1f, R7 ;  /* 0x0000001fff087819 */ /* 0x004fe20000011407 */
[----:B------:R1:W-:Y:S01]  /*27ca0*/  STL [R1+0x8], R7 ;  /* 0x0000080701007387 */ /* 0x0003e20000100800 */
[----:B------:R-:W-:-:S03]  /*27cb0*/  SEL R17, R7, RZ, !P0 ;  /* 0x000000ff07117207 */ /* 0x000fc60004000000 */
[----:B------:R1:W-:Y:S01]  /*27cc0*/  STL [R1+0x24], R8 ;  /* 0x0000240801007387 */ /* 0x0003e20000100800 */
[----:B------:R-:W-:Y:S05]  /*27cd0*/  BRA.DIV UR4, `(.L_x_1842) ;  /* 0x0000006204d47947 */ /* 0x000fea000b800000 */
[----:B------:R-:W2:Y:S02]  /*27ce0*/  S2R R4, SR_TID.X ;  /* 0x0000000000047919 */ /* 0x000ea40000002100 */
[----:B--2---:R-:W-:-:S04]  /*27cf0*/  SHF.R.U32.HI R4, RZ, 0x5, R4 ;  /* 0x00000005ff047819 */ /* 0x004fc80000011604 */
[----:B------:R-:W-:-:S05]  /*27d00*/  LOP3.LUT R4, R4, 0x3, RZ, 0xc0, !PT ;  /* 0x0000000304047812 */ /* 0x000fca00078ec0ff */
[----:B------:R2:W3:Y:S02]  /*27d10*/  SHFL.IDX PT, R14, R4, RZ, 0x1f ;  /* 0x00001fff040e7589 */ /* 0x0004e400000e0000 */
.L_x_1989:
        /* <DEDUP_REMOVED lines=9> */
.L_x_1992:
[----:B------:R-:W-:Y:S05]  /*27db0*/  @!P6 BRA `(.L_x_1843) ;  /* 0x000000040028e947 */ /* 0x000fea0003800000 */
[----:B------:R-:W-:-:S04]  /*27dc0*/  ISETP.NE.U32.AND P0, PT, R2, RZ, PT ;  /* 0x000000ff0200720c */ /* 0x000fc80003f05070 */
[----:B------:R-:W-:-:S13]  /*27dd0*/  ISETP.NE.AND.EX P0, PT, R3, RZ, PT, P0 ;  /* 0x000000ff0300720c */ /* 0x000fda0003f05300 */
[----:B------:R-:W-:Y:S05]  /*27de0*/  @!P0 BRA `(.L_x_1845) ;  /* 0x0000000000508947 */ /* 0x000fea0003800000 */
[----:B------:R-:W3:Y:S01]  /*27df0*/  LDC R6, c[0x0][0x43c] ;  /* 0x00010f00ff067b82 */ /* 0x000ee20000000800 */
[----:B------:R-:W-:Y:S01]  /*27e00*/  IMAD.MOV.U32 R9, RZ, RZ, R0 ;  /* 0x000000ffff097224 */ /* 0x000fe200078e0000 */
[----:B------:R-:W-:-:S03]  /*27e10*/  ULDC.64 UR4, c[0x0][0x428] ;  /* 0x00010a0000047ab9 */ /* 0x000fc60000000a00 */
[----:B------:R-:W-:Y:S01]  /*27e20*/  IMAD.MOV.U32 R0, RZ, RZ, R9 ;  /* 0x000000ffff007224 */ /* 0x000fe200078e0009 */
[----:B---3--:R-:W-:-:S13]  /*27e30*/  ISETP.NE.AND P0, PT, R6, 0x1, PT ;  /* 0x000000010600780c */ /* 0x008fda0003f05270 */
[----:B--2---:R-:W2:Y:S02]  /*27e40*/  @P0 LDC.64 R4, c[0x0][0x440] ;  /* 0x00011000ff040b82 */ /* 0x004ea40000000a00 */
[----:B--2---:R-:W-:-:S05]  /*27e50*/  @P0 IMAD.HI.U32 R4, R9, R4, RZ ;  /* 0x0000000409040227 */ /* 0x004fca00078e00ff */
        /* <DEDUP_REMOVED lines=13> */
.L_x_1845:
[----:B------:R-:W4:Y:S04]  /*27f30*/  LDL R0, [R1+0x10] ;  /* 0x0000100001007983 */ /* 0x000f280000100800 */
[----:B---3--:R-:W3:Y:S01]  /*27f40*/  LDL R2, [R1+0x14] ;  /* 0x0000140001027983 */ /* 0x008ee20000100800 */
[----:B----4-:R-:W-:Y:S01]  /*27f50*/  IMAD R0, R0, 0x8, R19 ;  /* 0x0000000800007824 */ /* 0x010fe200078e0213 */
[----:B---3--:R-:W-:-:S04]  /*27f60*/  SHF.L.U32 R2, R2, 0x1f, RZ ;  /* 0x0000001f02027819 */ /* 0x008fc800000006ff */
[----:B------:R-:W3:Y:S02]  /*27f70*/  SYNCS.PHASECHK.TRANS64.TRYWAIT P0, [R0+URZ+0x30840], R2 ;  /* 0x03084002000075a7 */ /* 0x000ee4000800017f */
[----:B---3--:R-:W-:Y:S05]  /*27f80*/  @!P0 BRA `(.L_x_1846) ;  /* 0x00000060007c8947 */ /* 0x008fea0003800000 */
.L_x_1993:
        /* <DEDUP_REMOVED lines=11> */
.L_x_1847:
[----:B--2---:R-:W2:Y:S04]  /*28040*/  LDL R4, [R1+0x10] ;  /* 0x0000100001047983 */ /* 0x004ea80000100800 */
[----:B------:R-:W4:Y:S04]  /*28050*/  LDL R3, [R1+0x4] ;  /* 0x0000040001037983 */ /* 0x000f280000100800 */
        /* <DEDUP_REMOVED lines=13> */
[----:B--2---:R-:W-:Y:S01]  /*28130*/  IMAD R0, R4, 0x9000, R19 ;  /* 0x0000900004007824 */ /* 0x004fe200078e0213 */
[----:B----4-:R-:W-:-:S04]  /*28140*/  R2UR UR11, R3 ;  /* 0x00000000030b72ca */ /* 0x010fc800000e0000 */
        /* <DEDUP_REMOVED lines=10> */
[----:B--2---:R-:W-:Y:S01]  /*281f0*/  UMOV UR8, UR15 ;  /* 0x0000000f00087c82 */ /* 0x004fe20008000000 */
[----:B------:R-:W-:Y:S02]  /*28200*/  UMOV UR10, UR17 ;  /* 0x00000011000a7c82 */ /* 0x000fe40008000000 */
[----:B------:R2:W-:Y:S02]  /*28210*/  UTMALDG.4D [UR8], [UR4], desc[UR6] ;  /* 0x00000608040075b4 */ /* 0x0005e40008019000 */
[----:B--2---:R-:W-:Y:S01]  /*28220*/  UMOV UR8, UR16 ;  /* 0x0000001000087c82 */ /* 0x004fe20008000000 */
[----:B------:R-:W-:-:S02]  /*28230*/  UMOV UR10, UR14 ;  /* 0x0000000e000a7c82 */ /* 0x000fc40008000000 */
[----:B------:R3:W-:Y:S02]  /*28240*/  UTMALDG.4D [UR8], [UR4], desc[UR6] ;  /* 0x00000608040075b4 */ /* 0x0007e40008019000 */
[----:B---3--:R-:W-:Y:S01]  /*28250*/  NOP ;  /* 0x0000000000007918 */ /* 0x008fe20000000000 */
.L_x_1843:
[----:B------:R-:W3:Y:S01]  /*28260*/  LDL.LU R3, [R1+0x48] ;  /* 0x0000480001037983 */ /* 0x000ee20000300800 */
[----:B------:R-:W-:Y:S05]  /*28270*/  WARPSYNC.ALL ;  /* 0x0000000000007948 */ /* 0x000fea0003800000 */
[----:B------:R-:W-:Y:S01]  /*28280*/  ULDC.64 UR4, c[0x0][0x298] ;  /* 0x0000a60000047ab9 */ /* 0x000fe20000000a00 */
[----:B------:R-:W-:Y:S01]  /*28290*/  BSSY B6, `(.L_x_1848) ;  /* 0x000001c000067945 */ /* 0x000fe20003800000 */
[----:B------:R-:W-:Y:S01]  /*282a0*/  BAR.SYNC.DEFER_BLOCKING 0x8, 0x180 ;  /* 0x0206000000007b1d */ /* 0x000fe20000010000 */
[----:B---3--:R-:W-:Y:S01]  /*282b0*/  SHF.R.S32.HI R0, RZ, 0x1f, R3 ;  /* 0x0000001fff007819 */ /* 0x008fe20000011403 */
[----:B--2---:R-:W-:-:S04]  /*282c0*/  IMAD.WIDE.U32 R4, R3, UR4, RZ ;  /* 0x0000000403047c25 */ /* 0x004fc8000f8e00ff */
        /* <DEDUP_REMOVED lines=12> */
[----:B--2---:R-:W-:Y:S02]  /*28390*/  IMAD.U32 R4, RZ, RZ, UR4 ;  /* 0x00000004ff047e24 */ /* 0x004fe4000f8e00ff */
[----:B------:R-:W2:Y:S01]  /*283a0*/  LDC.64 R2, c[0x4][R2] ;  /* 0x0100000002027b82 */ /* 0x000ea20000000a00 */
[----:B------:R-:W-:Y:S02]  /*283b0*/  IMAD.U32 R5, RZ, RZ, UR5 ;  /* 0x00000005ff057e24 */ /* 0x000fe4000f8e00ff */
[----:B------:R-:W-:Y:S02]  /*283c0*/  IMAD.U32 R6, RZ, RZ, UR6 ;  /* 0x00000006ff067e24 */ /* 0x000fe4000f8e00ff */
[----:B-1----:R-:W-:-:S02]  /*283d0*/  IMAD.U32 R7, RZ, RZ, UR7 ;  /* 0x00000007ff077e24 */ /* 0x002fc4000f8e00ff */
[----:B------:R-:W-:Y:S02]  /*283e0*/  IMAD.U32 R10, RZ, RZ, UR8 ;  /* 0x00000008ff0a7e24 */ /* 0x000fe4000f8e00ff */
[----:B------:R-:W-:Y:S02]  /*283f0*/  IMAD.U32 R11, RZ, RZ, UR9 ;  /* 0x00000009ff0b7e24 */ /* 0x000fe4000f8e00ff */
[----:B------:R-:W-:Y:S02]  /*28400*/  IMAD.MOV.U32 R8, RZ, RZ, 0x70 ;  /* 0x00000070ff087424 */ /* 0x000fe400078e00ff */
[----:B------:R-:W-:Y:S02]  /*28410*/  IMAD.MOV.U32 R12, RZ, RZ, 0x1 ;  /* 0x00000001ff0c7424 */ /* 0x000fe400078e00ff */
[----:B------:R-:W-:-:S07]  /*28420*/  IMAD.MOV.U32 R13, RZ, RZ, RZ ;  /* 0x000000ffff0d7224 */ /* 0x000fce00078e00ff */
[----:B------:R-:W-:-:S07]  /*28430*/  LEPC R20, `(.L_x_1849) ;  /* 0x000000001014794e */ /* 0x000fce0000000000 */
[----:B0-2---:R-:W-:Y:S05]  /*28440*/  CALL.ABS.NOINC R2 ;  /* 0x0000000002007343 */ /* 0x005fea0003c00000 */
.L_x_1849:
[----:B------:R-:W-:Y:S05]  /*28450*/  BSYNC B6 ;  /* 0x0000000000067941 */ /* 0x000fea0003800000 */
.L_x_1848:
[----:B--2---:R-:W2:Y:S01]  /*28460*/  LDL.LU R0, [R1+0x54] ;  /* 0x0000540001007983 */ /* 0x004ea20000300800 */
[----:B------:R-:W-:Y:S01]  /*28470*/  ULDC.64 UR6, c[0x0][0xa00] ;  /* 0x0002800000067ab9 */ /* 0x000fe20000000a00 */
[----:B-1----:R-:W1:Y:S01]  /*28480*/  LDC R7, c[0x0][0x448] ;  /* 0x00011200ff077b82 */ /* 0x002e620000000800 */
[----:B------:R-:W-:Y:S01]  /*28490*/  ULDC.64 UR4, c[0x0][0x2d8] ;  /* 0x0000b60000047ab9 */ /* 0x000fe20000000a00 */
[----:B------:R-:W2:Y:S04]  /*284a0*/  LDL.LU.64 R2, [R1+0x48] ;  /* 0x0000480001027983 */ /* 0x000ea80000300a00 */
[----:B------:R-:W3:Y:S04]  /*284b0*/  LDL R5, [R1+0xc] ;  /* 0x00000c0001057983 */ /* 0x000ee80000100800 */
[----:B------:R-:W4:Y:S01]  /*284c0*/  LDL R9, [R1+0x30] ;  /* 0x0000300001097983 */ /* 0x000f220000100800 */
[----:B------:R-:W-:-:S04]  /*284d0*/  ISETP.NE.U32.AND P0, PT, RZ, UR6, PT ;  /* 0x00000006ff007c0c */ /* 0x000fc8000bf05070 */
[----:B------:R-:W-:Y:S01]  /*284e0*/  ISETP.NE.AND.EX P0, PT, RZ, UR7, PT, P0 ;  /* 0x00000007ff007c0c */ /* 0x000fe2000bf05300 */
[----:B------:R-:W0:Y:S01]  /*284f0*/  S2R R8, SR_TID.X ;  /* 0x0000000000087919 */ /* 0x000e220000002100 */
[----:B------:R-:W-:Y:S01]  /*28500*/  ULDC.64 UR6, c[0x0][0x280] ;  /* 0x0000a00000067ab9 */ /* 0x000fe20000000a00 */
[----:B------:R-:W1:Y:S01]  /*28510*/  S2R R10, SR_TID.X ;  /* 0x00000000000a7919 */ /* 0x000e620000002100 */
[----:B0-----:R-:W-:Y:S02]  /*28520*/  IMAD.SHL.U32 R8, R8, 0x10, RZ ;  /* 0x0000001008087824 */ /* 0x001fe400078e00ff */
[----:B-1----:R-:W-:-:S05]  /*28530*/  IMAD.SHL.U32 R10, R10, 0x8, RZ ;  /* 0x000000080a0a7824 */ /* 0x002fca00078e00ff */
[----:B------:R-:W-:-:S04]  /*28540*/  LOP3.LUT R10, R10, 0x38, RZ, 0xc0, !PT ;  /* 0x000000380a0a7812 */ /* 0x000fc800078ec0ff */
[C---:B------:R-:W-:Y:S02]  /*28550*/  LOP3.LUT R11, R10.reuse, 0x40, RZ, 0xfc, !PT ;  /* 0x000000400a0b7812 */ /* 0x040fe400078efcff */
[----:B------:R-:W-:Y:S01]  /*28560*/  LOP3.LUT R10, R10, 0x80, RZ, 0xfc, !PT ;  /* 0x000000800a0a7812 */ /* 0x000fe200078efcff */
[----:B--2---:R-:W-:Y:S01]  /*28570*/  IMAD.MOV.U32 R3, RZ, RZ, R0 ;  /* 0x000000ffff037224 */ /* 0x004fe200078e0000 */
[----:B---3--:R-:W-:-:S04]  /*28580*/  SHF.R.S32.HI R0, RZ, 0x1f, R5 ;  /* 0x0000001fff007819 */ /* 0x008fc80000011405 */
[----:B------:R-:W-:Y:S02]  /*28590*/  SEL R4, R0, RZ, !P0 ;  /* 0x000000ff00047207 */ /* 0x000fe40004000000 */
[----:B------:R-:W-:Y:S02]  /*285a0*/  SEL R0, R5, RZ, !P0 ;  /* 0x000000ff05007207 */ /* 0x000fe40004000000 */
[----:B------:R-:W0:Y:S01]  /*285b0*/  S2R R5, SR_TID.X ;  /* 0x0000000000057919 */ /* 0x000e220000002100 */
[----:B------:R-:W-:Y:S01]  /*285c0*/  ISETP.NE.AND P0, PT, R7, 0x1, PT ;  /* 0x000000010700780c */ /* 0x000fe20003f05270 */
[----:B------:R-:W-:-:S04]  /*285d0*/  IMAD.WIDE.U32 R2, R16, UR4, R2 ;  /* 0x0000000410027c25 */ /* 0x000fc8000f8e0002 */
[----:B------:R-:W-:Y:S01]  /*285e0*/  IMAD R3, R16, UR5, R3 ;  /* 0x0000000510037c24 */ /* 0x000fe2000f8e0203 */
[----:B------:R-:W-:-:S07]  /*285f0*/  ULDC.64 UR4, c[0x0][0x2e0] ;  /* 0x0000b80000047ab9 */ /* 0x000fce0000000a00 */
[----:B------:R-:W1:Y:S01]  /*28600*/  @P0 LDC R6, c[0x0][0x450] ;  /* 0x00011400ff060b82 */ /* 0x000e620000000800 */
[----:B0-----:R-:W-:-:S04]  /*28610*/  LOP3.LUT R5, R5, 0x7f, RZ, 0xc0, !PT ;  /* 0x0000007f05057812 */ /* 0x001fc800078ec0ff */
[----:B------:R-:W-:-:S04]  /*28620*/  SHF.R.U32.HI R5, RZ, 0x3, R5 ;  /* 0x00000003ff057819 */ /* 0x000fc80000011605 */
[----:B------:R-:W-:Y:S02]  /*28630*/  LOP3.LUT R8, R5, 0x70, R8, 0xf8, !PT ;  /* 0x0000007005087812 */ /* 0x000fe400078ef808 */
[----:B------:R-:W0:Y:S01]  /*28640*/  @P0 LDC R5, c[0x0][0x44c] ;  /* 0x00011300ff050b82 */ /* 0x000e220000000800 */
[----:B------:R-:W-:Y:S02]  /*28650*/  IMAD R4, R4, UR4, RZ ;  /* 0x0000000404047c24 */ /* 0x000fe4000f8e02ff */
[----:B------:R-:W-:-:S04]  /*28660*/  IMAD.WIDE.U32 R2, R0, UR4, R2 ;  /* 0x0000000400027c25 */ /* 0x000fc8000f8e0002 */
[----:B------:R-:W-:Y:S01]  /*28670*/  IMAD R0, R0, UR5, R4 ;  /* 0x0000000500007c24 */ /* 0x000fe2000f8e0204 */
[----:B------:R-:W-:Y:S01]  /*28680*/  ULDC.64 UR4, c[0x0][0x2d0] ;  /* 0x0000b40000047ab9 */ /* 0x000fe20000000a00 */
[----:B----4-:R-:W-:Y:S02]  /*28690*/  IMAD.IADD R4, R8, 0x1, R9 ;  /* 0x0000000108047824 */ /* 0x010fe400078e0209 */
[----:B------:R-:W-:Y:S02]  /*286a0*/  IMAD.IADD R3, R3, 0x1, R0 ;  /* 0x0000000103037824 */ /* 0x000fe400078e0200 */
[----:B------:R-:W-:Y:S02]  /*286b0*/  IMAD.MOV.U32 R0, RZ, RZ, R4 ;  /* 0x000000ffff007224 */ /* 0x000fe400078e0004 */
[----:B0-----:R-:W-:-:S05]  /*286c0*/  @P0 IMAD.HI.U32 R5, R4, R5, RZ ;  /* 0x0000000504050227 */ /* 0x001fca00078e00ff */
[----:B-1----:R-:W-:-:S05]  /*286d0*/  @P0 SHF.R.U32.HI R0, RZ, R6, R5 ;  /* 0x00000006ff000219 */ /* 0x002fca0000011605 */
        /* <DEDUP_REMOVED lines=30> */
[----:B------:R-:W0:Y:S02]  /*288c0*/  S2R R11, SR_TID.X ;  /* 0x00000000000b7919 */ /* 0x000e240000002100 */
        /* <DEDUP_REMOVED lines=83> */
.L_x_2010:
        /* <DEDUP_REMOVED lines=15> */
.L_x_1852:
[----:B------:R-:W-:Y:S05]  /*28ef0*/  BSYNC B0 ;  /* 0x0000000000007941 */ /* 0x000fea0003800000 */
.L_x_1851:
[----:B------:R-:W-:Y:S01]  /*28f00*/  NOP ;  /* 0x0000000000007918 */ /* 0x000fe20000000000 */
[----:B------:R-:W-:Y:S01]  /*28f10*/  PLOP3.LUT P0, PT, PT, PT, PT, 0x80, 0x0 ;  /* 0x000000000000781c */ /* 0x000fe20003f0f070 */
[----:B------:R-:W-:-:S12]  /*28f20*/  VIADD R11, R19, 0x30800 ;  /* 0x00030800130b7836 */ /* 0x000fd80000000000 */
.L_x_1853:
        /* <DEDUP_REMOVED lines=18> */
.L_x_2011:
[----:B------:R-:W-:Y:S05]  /*29050*/  BSYNC B0 ;  /* 0x0000000000007941 */ /* 0x000fea0003800000 */
.L_x_1854:
[----:B------:R-:W4:Y:S04]  /*29060*/  LDL R2, [R1+0x44] ;  /* 0x0000440001027983 */ /* 0x000f280000100800 */
[----:B-1----:R-:W5:Y:S01]  /*29070*/  LDL R4, [R1+0x2c] ;  /* 0x00002c0001047983 */ /* 0x002f620000100800 */
[----:B------:R-:W-:Y:S01]  /*29080*/  BSSY B0, `(.L_x_1856) ;  /* 0x000024e000007945 */ /* 0x000fe20003800000 */
[----:B----4-:R-:W-:-:S05]  /*29090*/  VIADD R0, R2, 0xfffffffe ;  /* 0xfffffffe02007836 */ /* 0x010fca0000000000 */
[----:B-----5:R-:W-:-:S13]  /*290a0*/  ISETP.GE.AND P0, PT, R0, R4, PT ;  /* 0x000000040000720c */ /* 0x020fda0003f06270 */
[----:B------:R-:W-:Y:S05]  /*290b0*/  @!P0 BRA `(.L_x_1857) ;  /* 0x0000002400288947 */ /* 0x000fea0003800000 */
[----:B---3--:R-:W3:Y:S04]  /*290c0*/  LDL.LU R3, [R1+0x50] ;  /* 0x0000500001037983 */ /* 0x008ee80000300800 */
[----:B0-----:R-:W4:Y:S04]  /*290d0*/  LDL.LU R7, [R1+0x40] ;  /* 0x0000400001077983 */ /* 0x001f280000300800 */
[----:B------:R-:W5:Y:S04]  /*290e0*/  LDL.LU R2, [R1+0x60] ;  /* 0x0000600001027983 */ /* 0x000f680000300800 */
[----:B------:R-:W5:Y:S04]  /*290f0*/  LDL.LU R6, [R1+0x3c] ;  /* 0x00003c0001067983 */ /* 0x000f680000300800 */
[----:B--2---:R-:W2:Y:S01]  /*29100*/  LDL.LU R5, [R1+0x5c] ;  /* 0x00005c0001057983 */ /* 0x004ea20000300800 */
[----:B------:R-:W-:Y:S01]  /*29110*/  LOP3.LUT R10, RZ, R4, RZ, 0x33, !PT ;  /* 0x00000004ff0a7212 */ /* 0x000fe200078e33ff */
[----:B------:R-:W-:Y:S01]  /*29120*/  BSSY B2, `(.L_x_1858) ;  /* 0x00000cc000027945 */ /* 0x000fe20003800000 */
[----:B---3--:R-:W-:-:S04]  /*29130*/  VIADD R3, R3, 0x1 ;  /* 0x0000000103037836 */ /* 0x008fc80000000000 */
[----:B----4-:R-:W-:Y:S01]  /*29140*/  IMAD R3, R3, R7, RZ ;  /* 0x0000000703037224 */ /* 0x010fe200078e02ff */
[----:B-----5:R-:W-:-:S04]  /*29150*/  LOP3.LUT R2, RZ, R2, RZ, 0x33, !PT ;  /* 0x00000002ff027212 */ /* 0x020fc800078e33ff */
[----:B------:R-:W-:-:S04]  /*29160*/  LOP3.LUT R3, RZ, R3, RZ, 0x33, !PT ;  /* 0x00000003ff037212 */ /* 0x000fc800078e33ff */
[----:B------:R-:W-:Y:S02]  /*29170*/  VIADDMNMX R2, R3, -R6, R2, !PT ;  /* 0x8000000603027246 */ /* 0x000fe40007800102 */
[----:B--2---:R-:W-:-:S04]  /*29180*/  LOP3.LUT R7, RZ, R5, RZ, 0x33, !PT ;  /* 0x00000005ff077212 */ /* 0x004fc800078e33ff */
        /* <DEDUP_REMOVED lines=41> */
.L_x_1862:
[----:B------:R-:W-:Y:S01]  /*29420*/  IMAD R3, R8, 0x8, R19 ;  /* 0x0000000808037824 */ /* 0x000fe200078e0213 */
[----:B------:R-:W-:Y:S01]  /*29430*/  SHF.L.U32 R2, R9, 0x1f, RZ ;  /* 0x0000001f09027819 */ /* 0x000fe200000006ff */
[----:B------:R-:W-:Y:S03]  /*29440*/  BSSY B3, `(.L_x_1863) ;  /* 0x0000003000037945 */ /* 0x000fe60003800000 */
[----:B------:R-:W1:Y:S02]  /*29450*/  SYNCS.PHASECHK.TRANS64.TRYWAIT P0, [R3+URZ+0x30840], R2 ;  /* 0x03084002030075a7 */ /* 0x000e64000800017f */
[----:B-1----:R-:W-:Y:S05]  /*29460*/  @!P0 BRA `(.L_x_1864) ;  /* 0x0000005800648947 */ /* 0x002fea0003800000 */
.L_x_2012:
[----:B------:R-:W-:Y:S05]  /*29470*/  BSYNC B3 ;  /* 0x0000000000037941 */ /* 0x000fea0003800000 */
.L_x_1863:
        /* <DEDUP_REMOVED lines=12> */
.L_x_1866:
[----:B------:R-:W-:Y:S05]  /*29540*/  BSYNC B3 ;  /* 0x0000000000037941 */ /* 0x000fea0003800000 */
.L_x_1865:
        /* <DEDUP_REMOVED lines=12> */
.L_x_1867:
        /* <DEDUP_REMOVED lines=16> */
.L_x_1868:
        /* <DEDUP_REMOVED lines=16> */
.L_x_1869:
        /* <DEDUP_REMOVED lines=17> */
.L_x_2013:
[----:B------:R-:W-:Y:S05]  /*29920*/  BSYNC B3 ;  /* 0x0000000000037941 */ /* 0x000fea0003800000 */
.L_x_1870:
        /* <DEDUP_REMOVED lines=13> */
.L_x_1873:
[----:B------:R-:W-:Y:S05]  /*29a00*/  BSYNC B3 ;  /* 0x0000000000037941 */ /* 0x000fea0003800000 */
.L_x_1872:
        /* <DEDUP_REMOVED lines=14> */
.L_x_1874:
        /* <DEDUP_REMOVED lines=15> */
.L_x_1875:
        /* <DEDUP_REMOVED lines=15> */
.L_x_1876:
        /* <DEDUP_REMOVED lines=12> */
.L_x_1861:
[----:B------:R-:W-:Y:S05]  /*29d90*/  BSYNC B1 ;  /* 0x0000000000017941 */ /* 0x000fea0003800000 */
.L_x_1860:
[----:B0-----:R-:W2:Y:S04]  /*29da0*/  LDL.LU R0, [R1+0x44] ;  /* 0x0000440001007983 */ /* 0x001ea80000300800 */
[----:B------:R0:W-:Y:S04]  /*29db0*/  STL [R1+0x10], R8 ;  /* 0x0000100801007387 */ /* 0x0001e80000100800 */
[----:B------:R0:W-:Y:S02]  /*29dc0*/  STL [R1+0x14], R9 ;  /* 0x0000140901007387 */ /* 0x0001e40000100800 */
[----:B0-2---:R-:W-:-:S07]  /*29dd0*/  VIADD R0, R0, 0xfffffffd ;  /* 0xfffffffd00007836 */ /* 0x005fce0000000000 */
.L_x_1859:
[----:B------:R-:W-:Y:S05]  /*29de0*/  BSYNC B2 ;  /* 0x0000000000027941 */ /* 0x000fea0003800000 */
.L_x_1858:
[----:B------:R-:W-:-:S05]  /*29df0*/  VIADD R10, R10, 0xfffffffe ;  /* 0xfffffffe0a0a7836 */ /* 0x000fca0000000000 */
[----:B------:R-:W-:-:S13]  /*29e00*/  ISETP.NE.AND P0, PT, R10, R7, PT ;  /* 0x000000070a00720c */ /* 0x000fda0003f05270 */
[----:B------:R-:W-:Y:S05]  /*29e10*/  @!P0 BRA `(.L_x_1857) ;  /* 0x0000001400d08947 */ /* 0x000fea0003800000 */
[----:B------:R-:W-:-:S07]  /*29e20*/  IMAD.MOV.U32 R9, RZ, RZ, R17 ;  /* 0x000000ffff097224 */ /* 0x000fce00078e0011 */
.L_x_1911:
[----:B------:R-:W2:Y:S04]  /*29e30*/  LDL R3, [R1+0x10] ;  /* 0x0000100001037983 */ /* 0x000ea80000100800 */
        /* <DEDUP_REMOVED lines=34> */
.L_x_1879:
[----:B------:R-:W-:Y:S01]  /*2a060*/  IMAD R3, R4, 0x8, R19 ;  /* 0x0000000804037824 */ /* 0x000fe200078e0213 */
[----:B------:R-:W-:Y:S01]  /*2a070*/  SHF.L.U32 R2, R5, 0x1f, RZ ;  /* 0x0000001f05027819 */ /* 0x000fe200000006ff */
[----:B------:R-:W-:Y:S03]  /*2a080*/  BSSY B2, `(.L_x_1880) ;  /* 0x0000003000027945 */ /* 0x000fe60003800000 */
[----:B------:R-:W1:Y:S02]  /*2a090*/  SYNCS.PHASECHK.TRANS64.TRYWAIT P0, [R3+URZ+0x30840], R2 ;  /* 0x03084002030075a7 */ /* 0x000e64000800017f */
[----:B-1----:R-:W-:Y:S05]  /*2a0a0*/  @!P0 BRA `(.L_x_1881) ;  /* 0x0000004c007c8947 */ /* 0x002fea0003800000 */
.L_x_2014:
[----:B------:R-:W-:Y:S05]  /*2a0b0*/  BSYNC B2 ;  /* 0x0000000000027941 */ /* 0x000fea0003800000 */
.L_x_1880:
        /* <DEDUP_REMOVED lines=12> */
.L_x_1883:
[----:B------:R-:W-:Y:S05]  /*2a180*/  BSYNC B2 ;  /* 0x0000000000027941 */ /* 0x000fea0003800000 */
.L_x_1882:
        /* <DEDUP_REMOVED lines=12> */
.L_x_1884:
        /* <DEDUP_REMOVED lines=16> */
.L_x_1885:
        /* <DEDUP_REMOVED lines=16> */
.L_x_1886:
        /* <DEDUP_REMOVED lines=17> */
.L_x_2015:
[----:B------:R-:W-:Y:S05]  /*2a560*/  BSYNC B2 ;  /* 0x0000000000027941 */ /* 0x000fea0003800000 */
.L_x_1887:
        /* <DEDUP_REMOVED lines=11> */
.L_x_1890:
[----:B------:R-:W-:Y:S05]  /*2a620*/  BSYNC B2 ;  /* 0x0000000000027941 */ /* 0x000fea0003800000 */
.L_x_1889:
        /* <DEDUP_REMOVED lines=13> */
.L_x_1891:
        /* <DEDUP_REMOVED lines=15> */
.L_x_1892:
        /* <DEDUP_REMOVED lines=15> */
.L_x_1893:
        /* <DEDUP_REMOVED lines=12> */
.L_x_1878:
[----:B------:R-:W-:Y:S05]  /*2a9a0*/  BSYNC B1 ;  /* 0x0000000000017941 */ /* 0x000fea0003800000 */
.L_x_1877:
[----:B------:R-:W-:Y:S01]  /*2a9b0*/  VIADD R3, R4, 0x1 ;  /* 0x0000000104037836 */ /* 0x000fe20000000000 */
[----:B------:R-:W-:Y:S01]  /*2a9c0*/  LOP3.LUT P1, RZ, R18, 0x1, RZ, 0xc0, !PT ;  /* 0x0000000112ff7812 */ /* 0x000fe2000782c0ff */
[----:B------:R-:W-:Y:S01]  /*2a9d0*/  BSSY B1, `(.L_x_1894) ;  /* 0x00000b4000017945 */ /* 0x000fe20003800000 */
[----:B0-----:R-:W-:Y:S02]  /*2a9e0*/  VIADD R6, R0, 0xffffffff ;  /* 0xffffffff00067836 */ /* 0x001fe40000000000 */
        /* <DEDUP_REMOVED lines=31> */
.L_x_1896:
[----:B------:R-:W-:Y:S01]  /*2abe0*/  IMAD R2, R12, 0x8, R19 ;  /* 0x000000080c027824 */ /* 0x000fe200078e0213 */
[----:B------:R-:W-:Y:S01]  /*2abf0*/  SHF.L.U32 R3, R10, 0x1f, RZ ;  /* 0x0000001f0a037819 */ /* 0x000fe200000006ff */
[----:B------:R-:W-:Y:S03]  /*2ac00*/  BSSY B2, `(.L_x_1897) ;  /* 0x0000003000027945 */ /* 0x000fe60003800000 */
[----:B------:R-:W2:Y:S02]  /*2ac10*/  SYNCS.PHASECHK.TRANS64.TRYWAIT P0, [R2+URZ+0x30840], R3 ;  /* 0x03084003020075a7 */ /* 0x000ea4000800017f */
[----:B--2---:R-:W-:Y:S05]  /*2ac20*/  @!P0 BRA `(.L_x_1898) ;  /* 0x0000004000c48947 */ /* 0x004fea0003800000 */
.L_x_2016:
[----:B------:R-:W-:Y:S05]  /*2ac30*/  BSYNC B2 ;  /* 0x0000000000027941 */ /* 0x000fea0003800000 */
.L_x_1897:
        /* <DEDUP_REMOVED lines=12> */
.L_x_1900:
[----:B------:R-:W-:Y:S05]  /*2ad00*/  BSYNC B2 ;  /* 0x0000000000027941 */ /* 0x000fea0003800000 */
.L_x_1899:
[----:B------:R-:W3:Y:S04]  /*2ad10*/  LDL R8, [R1+0x10] ;  /* 0x0000100001087983 */ /* 0x000ee80000100800 */
[----:B--2---:R-:W2:Y:S01]  /*2ad20*/  LDL R2, [R1+0x18] ;  /* 0x0000180001027983 */ /* 0x004ea20000100800 */
[----:B------:R-:W-:Y:S01]  /*2ad30*/  IMAD.MOV.U32 R14, RZ, RZ, RZ ;  /* 0x000000ffff0e7224 */ /* 0x000fe200078e00ff */
[----:B------:R-:W-:Y:S01]  /*2ad40*/  UIADD3 UR4, UP0, UR36, 0x370, URZ ;  /* 0x0000037024047890 */ /* 0x000fe2000ff1e03f */
[----:B------:R-:W-:Y:S01]  /*2ad50*/  PLOP3.LUT P0, PT, PT, PT, PT, 0x80, 0x0 ;  /* 0x000000000000781c */ /* 0x000fe20003f0f070 */
[----:B------:R-:W-:Y:S01]  /*2ad60*/  UMOV UR6, 0x0 ;  /* 0x0000000000067882 */ /* 0x000fe20000000000 */
[----:B------:R-:W-:Y:S01]  /*2ad70*/  UMOV UR7, 0x14f00000 ;  /* 0x14f0000000077882 */ /* 0x000fe20000000000 */
[----:B------:R-:W-:Y:S01]  /*2ad80*/  R2UR UR10, R14 ;  /* 0x000000000e0a72ca */ /* 0x000fe200000e0000 */
[----:B------:R-:W-:Y:S01]  /*2ad90*/  UIADD3.X UR5, URZ, UR37, URZ, UP0, !UPT ;  /* 0x000000253f057290 */ /* 0x000fe200087fe43f */
[----:B---3--:R-:W-:-:S02]  /*2ada0*/  IMAD R3, R8, 0x8, R11 ;  /* 0x0000000808037824 */ /* 0x008fc400078e020b */
[----:B------:R-:W-:Y:S02]  /*2adb0*/  IMAD R8, R8, 0x9000, R19 ;  /* 0x0000900008087824 */ /* 0x000fe400078e0213 */
[----:B------:R-:W-:Y:S02]  /*2adc0*/  VIADD R3, R3, 0x30 ;  /* 0x0000003003037836 */ /* 0x000fe40000000000 */
[----:B--2---:R-:W-:Y:S02]  /*2add0*/  IMAD R2, R7, 0x60, R2 ;  /* 0x0000006007027824 */ /* 0x004fe400078e0202 */
[----:B0-----:R-:W-:-:S07]  /*2ade0*/  VIADD R10, R8, 0x1e400 ;  /* 0x0001e400080a7836 */ /* 0x001fce0000000000 */
.L_x_1901:
        /* <DEDUP_REMOVED lines=16> */
.L_x_1902:
        /* <DEDUP_REMOVED lines=16> */
.L_x_1903:
        /* <DEDUP_REMOVED lines=15> */
.L_x_2017:
[----:B------:R-:W-:Y:S05]  /*2b0e0*/  BSYNC B2 ;  /* 0x0000000000027941 */ /* 0x000fea0003800000 */
.L_x_1904:
        /* <DEDUP_REMOVED lines=11> */
.L_x_1907:
[----:B------:R-:W-:Y:S05]  /*2b1a0*/  BSYNC B2 ;  /* 0x0000000000027941 */ /* 0x000fea0003800000 */
.L_x_1906:
        /* <DEDUP_REMOVED lines=12> */
.L_x_1908:
        /* <DEDUP_REMOVED lines=15> */
.L_x_1909:
        /* <DEDUP_REMOVED lines=15> */
.L_x_1910:
        /* <DEDUP_REMOVED lines=12> */
.L_x_1895:
[----:B------:R-:W-:Y:S05]  /*2b510*/  BSYNC B1 ;  /* 0x0000000000017941 */ /* 0x000fea0003800000 */
.L_x_1894:
[----:B------:R-:W2:Y:S01]  /*2b520*/  LDL R2, [R1+0x2c] ;  /* 0x00002c0001027983 */ /* 0x000ea20000100800 */
[----:B------:R-:W-:Y:S01]  /*2b530*/  VIADD R0, R0, 0xfffffffe ;  /* 0xfffffffe00007836 */ /* 0x000fe20000000000 */
[----:B--2---:R-:W-:-:S13]  /*2b540*/  ISETP.GT.AND P0, PT, R6, R2, PT ;  /* 0x000000020600720c */ /* 0x004fda0003f04270 */
[----:B------:R-:W-:Y:S05]  /*2b550*/  @P0 BRA `(.L_x_1911) ;  /* 0xffffffe800340947 */ /* 0x000fea000383ffff */
.L_x_1857:
[----:B------:R-:W-:Y:S05]  /*2b560*/  BSYNC B0 ;  /* 0x0000000000007941 */ /* 0x000fea0003800000 */
.L_x_1856:
[----:B---3--:R-:W3:Y:S01]  /*2b570*/  S2R R3, SR_TID.X ;  /* 0x0000000000037919 */ /* 0x008ee20000002100 */
        /* <DEDUP_REMOVED lines=17> */
.L_x_1913:
[----:B------:R-:W-:Y:S05]  /*2b690*/  BSYNC B0 ;  /* 0x0000000000007941 */ /* 0x000fea0003800000 */
.L_x_1912:
[----:B------:R-:W-:Y:S01]  /*2b6a0*/  LOP3.LUT P0, RZ, R18, 0x1, RZ, 0xc0, !PT ;  /* 0x0000000112ff7812 */ /* 0x000fe2000780c0ff */
[----:B------:R-:W-:-:S12]  /*2b6b0*/  BSSY B0, `(.L_x_1914) ;  /* 0x000004a000007945 */ /* 0x000fd80003800000 */
[----:B------:R-:W-:Y:S05]  /*2b6c0*/  @!P0 BRA `(.L_x_1915) ;  /* 0x0000000400208947 */ /* 0x000fea0003800000 */
[----:B---3--:R-:W3:Y:S04]  /*2b6d0*/  LDL R0, [R1+0x10] ;  /* 0x0000100001007983 */ /* 0x008ee80000100800 */
[----:B------:R-:W4:Y:S01]  /*2b6e0*/  LDL R2, [R1+0x14] ;  /* 0x0000140001027983 */ /* 0x000f220000100800 */
[----:B------:R-:W-:Y:S01]  /*2b6f0*/  BSSY B1, `(.L_x_1916) ;  /* 0x0000006000017945 */ /* 0x000fe20003800000 */
[----:B------:R-:W-:Y:S01]  /*2b700*/  ISETP.NE.AND P1, PT, R3, RZ, PT ;  /* 0x000000ff0300720c */ /* 0x000fe20003f25270 */
[----:B---3--:R-:W-:Y:S01]  /*2b710*/  IMAD R0, R0, 0x8, R19 ;  /* 0x0000000800007824 */ /* 0x008fe200078e0213 */
[----:B----4-:R-:W-:-:S04]  /*2b720*/  SHF.L.U32 R2, R2, 0x1f, RZ ;  /* 0x0000001f02027819 */ /* 0x010fc800000006ff */
[----:B------:R-:W3:Y:S02]  /*2b730*/  SYNCS.PHASECHK.TRANS64.TRYWAIT P0, [R0+URZ+0x30860], R2 ;  /* 0x03086002000075a7 */ /* 0x000ee4000800017f */
[----:B---3--:R-:W-:Y:S05]  /*2b740*/  @!P0 BRA `(.L_x_1917) ;  /* 0x0000003800248947 */ /* 0x008fea0003800000 */
.L_x_2018:
[----:B------:R-:W-:Y:S05]  /*2b750*/  BSYNC B1 ;  /* 0x0000000000017941 */ /* 0x000fea0003800000 */
.L_x_1916:
        /* <DEDUP_REMOVED lines=9> */
.L_x_1919:
[----:B------:R-:W-:Y:S05]  /*2b7f0*/  BSYNC B1 ;  /* 0x0000000000017941 */ /* 0x000fea0003800000 */
.L_x_1918:
[----:B------:R-:W4:Y:S04]  /*2b800*/  LDL.LU R4, [R1+0x18] ;  /* 0x0000180001047983 */ /* 0x000f280000300800 */
[----:B------:R-:W4:Y:S04]  /*2b810*/  LDL.LU R3, [R1+0x4] ;  /* 0x0000040001037983 */ /* 0x000f280000300800 */
[----:B---3--:R-:W3:Y:S01]  /*2b820*/  LDL R2, [R1+0x10] ;  /* 0x0000100001027983 */ /* 0x008ee20000100800 */
        /* <DEDUP_REMOVED lines=8> */
[----:B---3--:R-:W-:-:S04]  /*2b8b0*/  IMAD R2, R2, 0x9000, R19 ;  /* 0x0000900002027824 */ /* 0x008fc800078e0213 */
[----:B------:R-:W-:-:S07]  /*2b8c0*/  VIADD R4, R2, 0x400 ;  /* 0x0000040002047836 */ /* 0x000fce0000000000 */
.L_x_1920:
        /* <DEDUP_REMOVED lines=15> */
.L_x_1921:
        /* <DEDUP_REMOVED lines=15> */
.L_x_1922:
        /* <DEDUP_REMOVED lines=9> */
[----:B----4-:R-:W-:Y:S05]  /*2bb40*/  @P0 BRA.U.ANY `(.L_x_1922) ;  /* 0xfffffffd00d80947 */ /* 0x010fea000393ffff */
.L_x_1915:
[----:B------:R-:W-:Y:S05]  /*2bb50*/  BSYNC B0 ;  /* 0x0000000000007941 */ /* 0x000fea0003800000 */
.L_x_1914:
[----:B--2---:R-:W3:Y:S04]  /*2bb60*/  LDL.LU R5, [R1+0x10] ;  /* 0x0000100001057983 */ /* 0x004ee80000300800 */
[----:B------:R-:W2:Y:S01]  /*2bb70*/  LDL.LU R4, [R1+0x14] ;  /* 0x0000140001047983 */ /* 0x000ea20000300800 */
[----:B---3--:R-:W-:-:S05]  /*2bb80*/  VIADD R0, R5, 0x1 ;  /* 0x0000000105007836 */ /* 0x008fca0000000000 */
[----:B------:R-:W-:-:S04]  /*2bb90*/  ISETP.NE.AND P0, PT, R0, 0x2, PT ;  /* 0x000000020000780c */ /* 0x000fc80003f05270 */
[----:B------:R-:W-:Y:S02]  /*2bba0*/  SEL R2, RZ, 0x1, P0 ;  /* 0x00000001ff027807 */ /* 0x000fe40000000000 */
[----:B------:R-:W-:Y:S02]  /*2bbb0*/  SEL R0, R0, RZ, P0 ;  /* 0x000000ff00007207 */ /* 0x000fe40000000000 */
[----:B--2---:R-:W-:-:S03]  /*2bbc0*/  LOP3.LUT R4, R4, R2, RZ, 0x3c, !PT ;  /* 0x0000000204047212 */ /* 0x004fc600078e3cff */
[----:B------:R3:W-:Y:S04]  /*2bbd0*/  STL [R1+0x10], R0 ;  /* 0x0000100001007387 */ /* 0x0007e80000100800 */
[----:B------:R3:W-:Y:S02]  /*2bbe0*/  STL [R1+0x14], R4 ;  /* 0x0000140401007387 */ /* 0x0007e40000100800 */
.L_x_1836:
[----:B------:R-:W-:Y:S05]  /*2bbf0*/  BSYNC B7 ;  /* 0x0000000000077941 */ /* 0x000fea0003800000 */
.L_x_1834:
        /* <DEDUP_REMOVED lines=8> */
[----:B01-3--:R-:W0:Y:S04]  /*2bc80*/  LDS.128 R4, [R19+0x308d0] ;  /* 0x0308d00013047984 */ /* 0x00be280000000c00 */
[----:B0-----:R0:W-:Y:S04]  /*2bc90*/  STL.64 [R1], R4 ;  /* 0x0000000401007387 */ /* 0x0011e80000100a00 */
[----:B------:R0:W-:Y:S01]  /*2bca0*/  STL.64 [R1+0x8], R6 ;  /* 0x0000080601007387 */ /* 0x0001e20000100a00 */
[----:B------:R-:W-:Y:S06]  /*2bcb0*/  BAR.ARV 0x4, 0x180 ;  /* 0x0106000000007b1d */ /* 0x000fec0000002000 */
[----:B------:R-:W-:Y:S05]  /*2bcc0*/  BRA `(.L_x_1924) ;  /* 0x0000001000347947 */ /* 0x000fea0003800000 */
.L_x_1923:
[----:B------:R-:W4:Y:S01]  /*2bcd0*/  S2R R16, SR_TID.X ;  /* 0x0000000000107919 */ /* 0x000f220000002100 */
[----:B------:R-:W-:Y:S01]  /*2bce0*/  UMOV UR4, 0xffffffff ;  /* 0xffffffff00047882 */ /* 0x000fe20000000000 */
[----:B----4-:R-:W-:-:S04]  /*2bcf0*/  LOP3.LUT R16, R16, 0x1f, RZ, 0xc0, !PT ;  /* 0x0000001f10107812 */ /* 0x010fc800078ec0ff */
[----:B------:R-:W-:Y:S01]  /*2bd00*/  ISETP.NE.AND P0, PT, R16, 0x1f, PT ;  /* 0x0000001f1000780c */ /* 0x000fe20003f05270 */
[----:B------:R-:W-:-:S12]  /*2bd10*/  BRA.DIV UR4, `(.L_x_1925) ;  /* 0x0000003204c47947 */ /* 0x000fd8000b800000 */
[----:B------:R-:W0:Y:S01]  /*2bd20*/  LDL.LU R2, [R1] ;  /* 0x0000000001027983 */ /* 0x000e220000300800 */
[----:B------:R-:W-:-:S03]  /*2bd30*/  ULDC UR4, c[0x0][0xc3c] ;  /* 0x00030f0000047ab9 */ /* 0x000fc60000000800 */
[----:B------:R-:W2:Y:S01]  /*2bd40*/  LDL R3, [R1+0xc] ;  /* 0x00000c0001037983 */ /* 0x000ea20000100800 */
[----:B0-----:R-:W-:Y:S02]  /*2bd50*/  IMAD.MOV.U32 R10, RZ, RZ, R2 ;  /* 0x000000ffff0a7224 */ /* 0x001fe400078e0002 */
[----:B--23--:R-:W-:-:S05]  /*2bd60*/  IMAD.IADD R0, R3, 0x1, R16 ;  /* 0x0000000103007824 */ /* 0x00cfca00078e0210 */
        /* <DEDUP_REMOVED lines=36> */
.L_x_2028:
[----:B------:R-:W-:Y:S02]  /*2bfb0*/  ULDC UR4, c[0x0][0xc38] ;  /* 0x00030e0000047ab9 */ /* 0x000fe40000000800 */
[----:B------:R-:W-:-:S04]  /*2bfc0*/  IMAD.U32 R2, RZ, RZ, UR4 ;  /* 0x00000004ff027e24 */ /* 0x000fc8000f8e00ff */
[----:B-1----:R-:W-:-:S04]  /*2bfd0*/  IMAD R9, R9, R2, RZ ;  /* 0x0000000209097224 */ /* 0x002fc800078e02ff */
[----:B------:R-:W-:-:S05]  /*2bfe0*/  IMAD.IADD R0, R0, 0x1, R9 ;  /* 0x0000000100007824 */ /* 0x000fca00078e0209 */
[----:B------:R-:W-:-:S13]  /*2bff0*/  ISETP.GT.AND P6, PT, R0, R5, PT ;  /* 0x000000050000720c */ /* 0x000fda0003fc4270 */
[----:B------:R-:W-:Y:S05]  /*2c000*/  @P6 BRA `(.L_x_1926) ;  /* 0x0000000000ac6947 */ /* 0x000fea0003800000 */
.L_x_1929:
        /* <DEDUP_REMOVED lines=37> */
.L_x_2036:
[----:B------:R-:W-:Y:S02]  /*2c260*/  ULDC UR4, c[0x0][0xc38] ;  /* 0x00030e0000047ab9 */ /* 0x000fe40000000800 */
[----:B------:R-:W-:-:S04]  /*2c270*/  IMAD.U32 R2, RZ, RZ, UR4 ;  /* 0x00000004ff027e24 */ /* 0x000fc8000f8e00ff */
[----:B-1----:R-:W-:-:S04]  /*2c280*/  IMAD R9, R9, R2, RZ ;  /* 0x0000000209097224 */ /* 0x002fc800078e02ff */
[----:B------:R-:W-:-:S05]  /*2c290*/  IMAD.IADD R0, R9, 0x1, R0 ;  /* 0x0000000109007824 */ /* 0x000fca00078e0200 */
[----:B------:R-:W-:-:S13]  /*2c2a0*/  ISETP.GT.AND P6, PT, R0, R5, PT ;  /* 0x000000050000720c */ /* 0x000fda0003fc4270 */
[----:B------:R-:W-:Y:S05]  /*2c2b0*/  @!P6 BRA `(.L_x_1929) ;  /* 0xfffffffc0054e947 */ /* 0x000fea000383ffff */
.L_x_1926:
        /* <DEDUP_REMOVED lines=8> */
[----:B-1----:R1:W3:Y:S04]  /*2c340*/  SHFL.IDX PT, R4, R4, R3, 0x1f ;  /* 0x00001f0304047589 */ /* 0x0022e800000e0000 */
[----:B------:R1:W4:Y:S01]  /*2c350*/  SHFL.IDX PT, R6, R6, R3, 0x1f ;  /* 0x00001f0306067589 */ /* 0x00032200000e0000 */
[----:B--2---:R-:W-:-:S05]  /*2c360*/  IMAD.IADD R10, R3, 0x1, R10 ;  /* 0x00000001030a7824 */ /* 0x004fca00078e020a */
[----:B---34-:R1:W-:Y:S02]  /*2c370*/  STL [R1+0xc], R10 ;  /* 0x00000c0a01007387 */ /* 0x0183e40000100800 */
.L_x_2041:
[----:B------:R-:W-:-:S13]  /*2c380*/  ISETP.NE.AND P0, PT, R0, RZ, PT ;  /* 0x000000ff0000720c */ /* 0x000fda0003f05270 */
[----:B------:R-:W-:Y:S05]  /*2c390*/  @!P0 BRA `(.L_x_1931) ;  /* 0x0000000000148947 */ /* 0x000fea0003800000 */
[----:B------:R-:W-:Y:S01]  /*2c3a0*/  UMOV UR4, 0xffffffff ;  /* 0xffffffff00047882 */ /* 0x000fe20000000000 */
[----:B-1----:R-:W-:Y:S02]  /*2c3b0*/  VIADD R3, R3, 0xffffffff ;  /* 0xffffffff03037836 */ /* 0x002fe40000000000 */
[----:B------:R-:W-:Y:S05]  /*2c3c0*/  BRA.DIV UR4, `(.L_x_1932) ;  /* 0x0000003604b87947 */ /* 0x000fea000b800000 */
[----:B------:R1:W2:Y:S02]  /*2c3d0*/  SHFL.IDX PT, R3, R7, R3, 0x1f ;  /* 0x00001f0307037589 */ /* 0x0002a400000e0000 */
.L_x_2044:
[----:B--2---:R-:W-:-:S07]  /*2c3e0*/  IMAD.MOV.U32 R8, RZ, RZ, R3 ;  /* 0x000000ffff087224 */ /* 0x004fce00078e0003 */
.L_x_1931:
[----:B------:R-:W-:Y:S01]  /*2c3f0*/  ISETP.NE.AND P0, PT, R6, 0x1, PT ;  /* 0x000000010600780c */ /* 0x000fe20003f05270 */
[----:B------:R-:W-:-:S05]  /*2c400*/  IMAD R0, R8, R2, R9 ;  /* 0x0000000208007224 */ /* 0x000fca00078e0209 */
[----:B------:R2:W-:Y:S02]  /*2c410*/  STL [R1], R0 ;  /* 0x0000000001007387 */ /* 0x0005e40000100800 */
[----:B--2---:R-:W-:-:S05]  /*2c420*/  IMAD.IADD R0, R5, 0x1, -R0 ;  /* 0x0000000105007824 */ /* 0x004fca00078e0a00 */
[----:B------:R-:W-:Y:S05]  /*2c430*/  @!P0 BRA `(.L_x_1933) ;  /* 0x0000000000e48947 */ /* 0x000fea0003800000 */
[----:B------:R-:W-:-:S04]  /*2c440*/  IABS R5, R4 ;  /* 0x0000000400057213 */ /* 0x000fc80000000000 */
[----:B------:R-:W2:Y:S08]  /*2c450*/  I2F.RP R2, R5 ;  /* 0x0000000500027306 */ /* 0x000eb00000209400 */
[----:B--2---:R-:W2:Y:S02]  /*2c460*/  MUFU.RCP R2, R2 ;  /* 0x0000000200027308 */ /* 0x004ea40000001000 */
[----:B--2---:R-:W-:-:S06]  /*2c470*/  VIADD R2, R2, 0xffffffe ;  /* 0x0ffffffe02027836 */ /* 0x004fcc0000000000 */
[----:B-1----:R-:W1:Y:S02]  /*2c480*/  F2I.FTZ.U32.TRUNC.NTZ R3, R2 ;  /* 0x0000000200037305 */ /* 0x002e64000021f000 */
[----:B-1----:R-:W-:-:S04]  /*2c490*/  IMAD.MOV R2, RZ, RZ, -R3 ;  /* 0x000000ffff027224 */ /* 0x002fc800078e0a03 */
        /* <DEDUP_REMOVED lines=14> */
[----:B------:R-:W1:Y:S07]  /*2c580*/  I2F.RP R2, R5 ;  /* 0x0000000500027306 */ /* 0x000e6e0000209400 */
[----:B------:R-:W-:Y:S01]  /*2c590*/  @P0 VIADD R8, R8, 0x1 ;  /* 0x0000000108080836 */ /* 0x000fe20000000000 */
[----:B-1----:R-:W1:Y:S02]  /*2c5a0*/  MUFU.RCP R2, R2 ;  /* 0x0000000200027308 */ /* 0x002e640000001000 */
[----:B-1----:R-:W-:-:S06]  /*2c5b0*/  VIADD R2, R2, 0xffffffe ;  /* 0x0ffffffe02027836 */ /* 0x002fcc0000000000 */
[----:B------:R-:W1:Y:S02]  /*2c5c0*/  F2I.FTZ.U32.TRUNC.NTZ R3, R2 ;  /* 0x0000000200037305 */ /* 0x000e64000021f000 */
[----:B-1----:R-:W-:-:S04]  /*2c5d0*/  IMAD.MOV R2, RZ, RZ, -R3 ;  /* 0x000000ffff027224 */ /* 0x002fc800078e0a03 */
[----:B0-----:R-:W-:Y:S02]  /*2c5e0*/  IMAD R7, R2, R5, RZ ;  /* 0x0000000502077224 */ /* 0x001fe400078e02ff */
        /* <DEDUP_REMOVED lines=30> */
.L_x_1933:
[----:B-1----:R-:W2:Y:S01]  /*2c7d0*/  LDL R3, [R1+0xc] ;  /* 0x00000c0001037983 */ /* 0x002ea20000100800 */
[----:B0-----:R-:W2:Y:S02]  /*2c7e0*/  LDC.64 R6, c[0x0][0xc90] ;  /* 0x00032400ff067b82 */ /* 0x001ea40000000a00 */
        /* <DEDUP_REMOVED lines=31> */
[----:B------:R-:W-:-:S04]  /*2c9e0*/  VIADDMNMX R8, R8, R2, R3, PT ;  /* 0x0000000208087246 */ /* 0x000fc80003800103 */
[----:B------:R-:W-:-:S04]  /*2c9f0*/  IABS R9, R8 ;  /* 0x0000000800097213 */ /* 0x000fc80000000000 */
[----:B------:R-:W0:Y:S08]  /*2ca00*/  I2F.RP R2, R9 ;  /* 0x0000000900027306 */ /* 0x000e300000209400 */
[----:B0-----:R-:W0:Y:S02]  /*2ca10*/  MUFU.RCP R2, R2 ;  /* 0x0000000200027308 */ /* 0x001e240000001000 */
[----:B0-----:R-:W-:-:S06]  /*2ca20*/  VIADD R2, R2, 0xffffffe ;  /* 0x0ffffffe02027836 */ /* 0x001fcc0000000000 */
[----:B------:R0:W1:Y:S02]  /*2ca30*/  F2I.FTZ.U32.TRUNC.NTZ R3, R2 ;  /* 0x0000000200037305 */ /* 0x000064000021f000 */
[----:B0-----:R-:W-:Y:S02]  /*2ca40*/  IMAD.MOV.U32 R2, RZ, RZ, RZ ;  /* 0x000000ffff027224 */ /* 0x001fe400078e00ff */
[----:B-1----:R-:W-:-:S04]  /*2ca50*/  IMAD.MOV R0, RZ, RZ, -R3 ;  /* 0x000000ffff007224 */ /* 0x002fc800078e0a03 */
[----:B------:R-:W-:-:S04]  /*2ca60*/  IMAD R0, R0, R9, RZ ;  /* 0x0000000900007224 */ /* 0x000fc800078e02ff */
        /* <DEDUP_REMOVED lines=11> */
[----:B------:R-:W-:Y:S02]  /*2cb20*/  LOP3.LUT R0, R6, R8, RZ, 0x3c, !PT ;  /* 0x0000000806007212 */ /* 0x000fe400078e3cff */
[----:B------:R-:W-:Y:S02]  /*2cb30*/  IADD3 R6, R7, 0x1000000, R6 ;  /* 0x0100000007067810 */ /* 0x000fe40007ffe006 */
[----:B------:R-:W-:-:S07]  /*2cb40*/  ISETP.GE.AND P2, PT, R0, RZ, PT ;  /* 0x000000ff0000720c */ /* 0x000fce0003f46270 */
[----:B------:R-:W-:-:S04]  /*2cb50*/  @P0 VIADD R2, R2, 0x1 ;  /* 0x0000000102020836 */ /* 0x000fc80000000000 */
[----:B------:R-:W-:-:S04]  /*2cb60*/  IMAD.MOV.U32 R0, RZ, RZ, R2 ;  /* 0x000000ffff007224 */ /* 0x000fc800078e0002 */
[----:B------:R-:W-:Y:S01]  /*2cb70*/  @!P2 IMAD.MOV R0, RZ, RZ, -R0 ;  /* 0x000000ffff00a224 */ /* 0x000fe200078e0a00 */
[----:B------:R-:W-:Y:S01]  /*2cb80*/  @!P1 LOP3.LUT R0, RZ, R8, RZ, 0x33, !PT ;  /* 0x00000008ff009212 */ /* 0x000fe200078e33ff */
[----:B------:R-:W-:-:S04]  /*2cb90*/  IMAD.MOV R8, RZ, RZ, -R8 ;  /* 0x000000ffff087224 */ /* 0x000fc800078e0a08 */
[----:B------:R-:W-:-:S05]  /*2cba0*/  IMAD R2, R0, R8, R6 ;  /* 0x0000000800027224 */ /* 0x000fca00078e0206 */
[----:B------:R1:W-:Y:S02]  /*2cbb0*/  STL [R1+0x8], R2 ;  /* 0x0000080201007387 */ /* 0x0003e40000100800 */
.L_x_1934:
[----:B------:R-:W-:-:S05]  /*2cbc0*/  LOP3.LUT R0, RZ, R0, RZ, 0x33, !PT ;  /* 0x00000000ff007212 */ /* 0x000fca00078e33ff */
[----:B------:R-:W-:-:S05]  /*2cbd0*/  IMAD.IADD R0, R4, 0x1, R0 ;  /* 0x0000000104007824 */ /* 0x000fca00078e0200 */
[----:B------:R2:W-:Y:S01]  /*2cbe0*/  STL [R1+0x4], R0 ;  /* 0x0000040001007387 */ /* 0x0005e20000100800 */
[----:B------:R-:W-:Y:S05]  /*2cbf0*/  BRA `(.L_x_1935) ;  /* 0x0000000000287947 */ /* 0x000fea0003800000 */
.L_x_1927:
        /* <DEDUP_REMOVED lines=10> */
.L_x_1935:
[----:B01-3--:R-:W3:Y:S04]  /*2cca0*/  LDL R2, [R1+0xc] ;  /* 0x00000c0001027983 */ /* 0x00bee80000100800 */
[----:B------:R-:W4:Y:S04]  /*2ccb0*/  LDL R3, [R1+0x8] ;  /* 0x0000080001037983 */ /* 0x000f280000100800 */
[----:B------:R-:W5:Y:S04]  /*2ccc0*/  LDL R5, [R1+0x4] ;  /* 0x0000040001057983 */ /* 0x000f680000100800 */
[----:B------:R-:W5:Y:S01]  /*2ccd0*/  LDL R4, [R1] ;  /* 0x0000000001047983 */ /* 0x000f620000100800 */
[----:B--2---:R-:W0:Y:S01]  /*2cce0*/  S2R R0, SR_TID.X ;  /* 0x0000000000007919 */ /* 0x004e220000002100 */
[----:B------:R-:W-:Y:S05]  /*2ccf0*/  WARPSYNC.ALL ;  /* 0x0000000000007948 */ /* 0x000fea0003800000 */
[----:B0-----:R-:W-:Y:S01]  /*2cd00*/  LOP3.LUT R0, R0, 0x1f, RZ, 0xc0, !PT ;  /* 0x0000001f00007812 */ /* 0x001fe200078ec0ff */
[----:B------:R-:W-:Y:S03]  /*2cd10*/  BAR.SYNC.DEFER_BLOCKING 0x4, 0x180 ;  /* 0x0106000000007b1d */ /* 0x000fe60000010000 */
[----:B------:R-:W-:-:S13]  /*2cd20*/  ISETP.NE.AND P0, PT, R0, RZ, PT ;  /* 0x000000ff0000720c */ /* 0x000fda0003f05270 */
[----:B------:R-:W0:Y:S01]  /*2cd30*/  @!P0 S2R R0, SR_CgaCtaId ;  /* 0x0000000000008919 */ /* 0x000e220000008800 */
[----:B---3--:R-:W-:Y:S01]  /*2cd40*/  IMAD.MOV.U32 R7, RZ, RZ, R2 ;  /* 0x000000ffff077224 */ /* 0x008fe200078e0002 */
[----:B------:R-:W-:Y:S01]  /*2cd50*/  @!P0 MOV R2, 0x400 ;  /* 0x0000040000028802 */ /* 0x000fe20000000f00 */
[----:B----4-:R-:W-:-:S03]  /*2cd60*/  IMAD.MOV.U32 R6, RZ, RZ, R3 ;  /* 0x000000ffff067224 */ /* 0x010fc600078e0003 */
[----:B0-----:R-:W-:-:S05]  /*2cd70*/  @!P0 LEA R19, R0, R2, 0x18 ;  /* 0x0000000200138211 */ /* 0x001fca00078ec0ff */
[----:B-----5:R1:W-:Y:S01]  /*2cd80*/  @!P0 STS.128 [R19+0x308d0], R4 ;  /* 0x0308d00413008388 */ /* 0x0203e20000000c00 */
[----:B------:R-:W-:Y:S06]  /*2cd90*/  BAR.ARV 0x5, 0x180 ;  /* 0x0146000000007b1d */ /* 0x000fec0000002000 */
.L_x_1924:
[----:B--2---:R-:W2:Y:S01]  /*2cda0*/  LDL R0, [R1+0xc] ;  /* 0x00000c0001007983 */ /* 0x004ea20000100800 */
[----:B------:R-:W-:Y:S02]  /*2cdb0*/  ULDC UR4, c[0x0][0xc3c] ;  /* 0x00030f0000047ab9 */ /* 0x000fe40000000800 */
[----:B--2---:R-:W-:-:S13]  /*2cdc0*/  ISETP.GE.AND P0, PT, R0, UR4, PT ;  /* 0x0000000400007c0c */ /* 0x004fda000bf06270 */
[----:B------:R-:W-:Y:S05]  /*2cdd0*/  @!P0 BRA `(.L_x_1936) ;  /* 0xffffff7c00ec8947 */ /* 0x000fea000383ffff */
[----:B------:R-:W-:Y:S05]  /*2cde0*/  BSYNC B8 ;  /* 0x0000000000087941 */ /* 0x000fea0003800000 */
.L_x_1770:
[----:B----4-:R-:W2:Y:S01]  /*2cdf0*/  LDL.LU R0, [R1+0x58] ;  /* 0x0000580001007983 */ /* 0x010ea20000300800 */
        /* <DEDUP_REMOVED lines=11> */
.L_x_2045:
[----:B------:R-:W-:Y:S05]  /*2ceb0*/  BSYNC B0 ;  /* 0x0000000000007941 */ /* 0x000fea0003800000 */
.L_x_1937:
[----:B------:R-:W-:-:S03]  /*2cec0*/  UMOV UR4, 0xffffffff ;  /* 0xffffffff00047882 */ /* 0x000fc60000000000 */
[----:B------:R-:W-:Y:S05]  /*2ced0*/  BRA.DIV UR4, `(.L_x_1939) ;  /* 0x0000002e04347947 */ /* 0x000fea000b800000 */
[----:B------:R-:W1:Y:S02]  /*2cee0*/  S2R R2, SR_TID.X ;  /* 0x0000000000027919 */ /* 0x000e640000002100 */
[----:B-1----:R-:W-:-:S04]  /*2cef0*/  SHF.R.U32.HI R2, RZ, 0x5, R2 ;  /* 0x00000005ff027819 */ /* 0x002fc80000011602 */
[----:B------:R-:W-:-:S05]  /*2cf00*/  LOP3.LUT R2, R2, 0x3, RZ, 0xc0, !PT ;  /* 0x0000000302027812 */ /* 0x000fca00078ec0ff */
[----:B------:R1:W2:Y:S02]  /*2cf10*/  SHFL.IDX PT, R14, R2, RZ, 0x1f ;  /* 0x00001fff020e7589 */ /* 0x0002a400000e0000 */
.L_x_2048:
[----:B--2---:R-:W-:-:S13]  /*2cf20*/  ISETP.NE.AND P0, PT, R14, RZ, PT ;  /* 0x000000ff0e00720c */ /* 0x004fda0003f05270 */
[----:B------:R-:W-:Y:S05]  /*2cf30*/  @P0 BRA `(.L_x_1467) ;  /* 0x0000000000940947 */ /* 0x000fea0003800000 */
[----:B------:R-:W-:-:S03]  /*2cf40*/  UMOV UR4, 0xffffffff ;  /* 0xffffffff00047882 */ /* 0x000fc60000000000 */
[----:B------:R-:W-:Y:S05]  /*2cf50*/  BRA.DIV UR4, `(.L_x_1940) ;  /* 0x0000002e04487947 */ /* 0x000fea000b800000 */
[----:B------:R-:W-:-:S13]  /*2cf60*/  ELECT P6, URZ, PT ;  /* 0x00000000003f782f */ /* 0x000fda00038c0000 */
.L_x_2051:
[----:B------:R-:W-:Y:S05]  /*2cf70*/  @!P6 BRA `(.L_x_1467) ;  /* 0x000000000084e947 */ /* 0x000fea0003800000 */
[----:B-1----:R-:W2:Y:S02]  /*2cf80*/  LDL.LU R2, [R1+0x64] ;  /* 0x0000640001027983 */ /* 0x002ea40000300800 */
[----:B--2---:R-:W-:-:S04]  /*2cf90*/  LOP3.LUT R2, R2, 0x2, RZ, 0xfc, !PT ;  /* 0x0000000202027812 */ /* 0x004fc800078efcff */
[----:B------:R-:W-:-:S13]  /*2cfa0*/  ISETP.NE.AND P2, PT, R2, 0x3, PT ;  /* 0x000000030200780c */ /* 0x000fda0003f45270 */
[----:B------:R-:W-:Y:S05]  /*2cfb0*/  @!P2 BRA `(.L_x_1941) ;  /* 0x000000000004a947 */ /* 0x000fea0003800000 */
[----:B------:R-:W-:Y:S01]  /*2cfc0*/  BPT.TRAP 0x1 ;  /* 0x000000040000795c */ /* 0x000fe20000300000 */
.L_x_1941:
[----:B0-----:R-:W2:Y:S04]  /*2cfd0*/  LDL R3, [R1+0x10] ;  /* 0x0000100001037983 */ /* 0x001ea80000100800 */
[----:B------:R-:W4:Y:S01]  /*2cfe0*/  LDL.LU R7, [R1+0x14] ;  /* 0x0000140001077983 */ /* 0x000f220000300800 */
[----:B------:R-:W-:-:S04]  /*2cff0*/  VIADD R2, R0, 0x30840 ;  /* 0x0003084000027836 */ /* 0x000fc80000000000 */
[C---:B--2---:R-:W-:Y:S02]  /*2d000*/  IMAD R6, R3.reuse, 0x8, R2 ;  /* 0x0000000803067824 */ /* 0x044fe400078e0202 */
[----:B------:R-:W-:Y:S01]  /*2d010*/  VIADD R3, R3, 0x1 ;  /* 0x0000000103037836 */ /* 0x000fe20000000000 */
[----:B----4-:R-:W-:-:S04]  /*2d020*/  SHF.L.U32 R5, R7, 0x1f, RZ ;  /* 0x0000001f07057819 */ /* 0x010fc800000006ff */
        /* <DEDUP_REMOVED lines=8> */
.L_x_2052:
[----:B------:R-:W1:Y:S02]  /*2d0b0*/  SYNCS.PHASECHK.TRANS64.TRYWAIT P0, [R7+URZ], R2 ;  /* 0x00000002070075a7 */ /* 0x000e64000800017f */
[----:B-1----:R-:W-:Y:S05]  /*2d0c0*/  @!P0 BRA `(.L_x_1943) ;  /* 0x0000002c00208947 */ /* 0x002fea0003800000 */
.L_x_2053:
[----:B------:R-:W-:Y:S05]  /*2d0d0*/  @!P2 BRA `(.L_x_1944) ;  /* 0x000000000004a947 */ /* 0x000fea0003800000 */
[----:B------:R-:W-:Y:S01]  /*2d0e0*/  BPT.TRAP 0x1 ;  /* 0x000000040000795c */ /* 0x000fe20000300000 */
.L_x_1944:
[----:B------:R-:W2:Y:S01]  /*2d0f0*/  LDL.LU R4, [R1+0x10] ;  /* 0x0000100001047983 */ /* 0x000ea20000300800 */
[----:B------:R-:W-:-:S04]  /*2d100*/  VIADD R0, R0, 0x30860 ;  /* 0x0003086000007836 */ /* 0x000fc80000000000 */
[----:B--2---:R-:W-:-:S04]  /*2d110*/  IMAD R4, R4, 0x8, R0 ;  /* 0x0000000804047824 */ /* 0x004fc800078e0200 */
[----:B------:R-:W2:Y:S02]  /*2d120*/  SYNCS.PHASECHK.TRANS64.TRYWAIT P0, [R4+URZ], R5 ;  /* 0x00000005040075a7 */ /* 0x000ea4000800017f */
[----:B--2---:R-:W-:Y:S05]  /*2d130*/  @!P0 BRA `(.L_x_1945) ;  /* 0x0000002c00188947 */ /* 0x004fea0003800000 */
.L_x_2054:
[----:B------:R-:W-:-:S07]  /*2d140*/  IMAD R3, R3, 0x8, R0 ;  /* 0x0000000803037824 */ /* 0x000fce00078e0200 */
.L_x_1946:
[----:B----4-:R4:W0:Y:S02]  /*2d150*/  SYNCS.PHASECHK.TRANS64.TRYWAIT P0, [R3+URZ], R2 ;  /* 0x00000002030075a7 */ /* 0x010824000800017f */
[----:B0-----:R-:W-:Y:S05]  /*2d160*/  @!P0 NANOSLEEP.SYNCS 0x989680 ;  /* 0x009896800000895d */ /* 0x001fea0003900000 */
[----:B------:R-:W0:Y:S02]  /*2d170*/  @!P0 SYNCS.PHASECHK.TRANS64 P0, [R3+URZ], R2 ;  /* 0x00000002030085a7 */ /* 0x000e24000800007f */
[----:B0-----:R-:W-:Y:S05]  /*2d180*/  @!P0 BRA `(.L_x_1946) ;  /* 0xfffffffc00f08947 */ /* 0x001fea000383ffff */
.L_x_1467:
[----:B------:R-:W-:Y:S05]  /*2d190*/  BSYNC B9 ;  /* 0x0000000000097941 */ /* 0x000fea0003800000 */
.L_x_1464:
[----:B------:R-:W-:Y:S05]  /*2d1a0*/  EXIT ;  /* 0x000000000000794d */ /* 0x000fea0003800000 */
.L_x_1495:
[----:B0-----:R0:W1:Y:S02]  /*2d1b0*/  SYNCS.PHASECHK.TRANS64.TRYWAIT P5, [R86+URZ+0x30890], R87 ;  /* 0x03089057560075a7 */ /* 0x00106400080a017f */
[----:B-1----:R-:W-:Y:S05]  /*2d1c0*/  @!P5 NANOSLEEP.SYNCS 0x989680 ;  /* 0x009896800000d95d */ /* 0x002fea0003900000 */
[----:B------:R-:W1:Y:S02]  /*2d1d0*/  @!P5 SYNCS.PHASECHK.TRANS64 P5, [R86+URZ+0x30890], R87 ;  /* 0x030890575600d5a7 */ /* 0x000e6400080a007f */
[----:B-1----:R-:W-:Y:S05]  /*2d1e0*/  @!P5 BRA `(.L_x_1495) ;  /* 0xfffffffc00f0d947 */ /* 0x002fea000383ffff */
[----:B------:R-:W-:Y:S05]  /*2d1f0*/  BRA `(.L_x_1947) ;  /* 0xfffffd6800a07947 */ /* 0x000fea000383ffff */
.L_x_1549:
[----:B-1----:R1:W3:Y:S02]  /*2d200*/  SYNCS.PHASECHK.TRANS64.TRYWAIT P5, [R86+URZ+0x30890], R87 ;  /* 0x03089057560075a7 */ /* 0x0022e400080a017f */
[----:B---3--:R-:W-:Y:S05]  /*2d210*/  @!P5 NANOSLEEP.SYNCS 0x989680 ;  /* 0x009896800000d95d */ /* 0x008fea0003900000 */
[----:B------:R-:W3:Y:S02]  /*2d220*/  @!P5 SYNCS.PHASECHK.TRANS64 P5, [R86+URZ+0x30890], R87 ;  /* 0x030890575600d5a7 */ /* 0x000ee400080a007f */
[----:B---3--:R-:W-:Y:S05]  /*2d230*/  @!P5 BRA `(.L_x_1549) ;  /* 0xfffffffc00f0d947 */ /* 0x008fea000383ffff */
[----:B------:R-:W-:Y:S05]  /*2d240*/  BRA `(.L_x_1948) ;  /* 0xfffffda000007947 */ /* 0x000fea000383ffff */
.L_x_1574:
[----:B0-----:R0:W1:Y:S02]  /*2d250*/  SYNCS.PHASECHK.TRANS64.TRYWAIT P3, [R86+URZ+0x30890], R87 ;  /* 0x03089057560075a7 */ /* 0x001064000806017f */
[----:B-1----:R-:W-:Y:S05]  /*2d260*/  @!P3 NANOSLEEP.SYNCS 0x989680 ;  /* 0x009896800000b95d */ /* 0x002fea0003900000 */
[----:B------:R-:W1:Y:S02]  /*2d270*/  @!P3 SYNCS.PHASECHK.TRANS64 P3, [R86+URZ+0x30890], R87 ;  /* 0x030890575600b5a7 */ /* 0x000e64000806007f */
[----:B-1----:R-:W-:Y:S05]  /*2d280*/  @!P3 BRA `(.L_x_1574) ;  /* 0xfffffffc00f0b947 */ /* 0x002fea000383ffff */
[----:B------:R-:W-:Y:S05]  /*2d290*/  BRA `(.L_x_1949) ;  /* 0xfffffdd0008c7947 */ /* 0x000fea000383ffff */
.L_x_1580:
[----:B-1----:R1:W2:Y:S02]  /*2d2a0*/  SYNCS.PHASECHK.TRANS64.TRYWAIT P2, [R86+URZ+0x308b0], R87 ;  /* 0x0308b057560075a7 */ /* 0x0022a4000804017f */
[----:B--2---:R-:W-:Y:S05]  /*2d2b0*/  @!P2 NANOSLEEP.SYNCS 0x989680 ;  /* 0x009896800000a95d */ /* 0x004fea0003900000 */
[----:B------:R-:W2:Y:S02]  /*2d2c0*/  @!P2 SYNCS.PHASECHK.TRANS64 P2, [R86+URZ+0x308b0], R87 ;  /* 0x0308b0575600a5a7 */ /* 0x000ea4000804007f */
[----:B--2---:R-:W-:Y:S05]  /*2d2d0*/  @!P2 BRA `(.L_x_1580) ;  /* 0xfffffffc00f0a947 */ /* 0x004fea000383ffff */
[----:B------:R-:W-:Y:S05]  /*2d2e0*/  BRA `(.L_x_1950) ;  /* 0xfffffdd400847947 */ /* 0x000fea000383ffff */
.L_x_1608:
        /* <DEDUP_REMOVED lines=8> */
.L_x_1952:
[----:B------:R-:W-:Y:S05]  /*2d370*/  BSYNC B1 ;  /* 0x0000000000017941 */ /* 0x000fea0003800000 */
.L_x_1951:
        /* <DEDUP_REMOVED lines=8> */
.L_x_1953:
[----:B------:R-:W-:Y:S02]  /*2d400*/  IMAD.MOV.U32 R13, RZ, RZ, R5 ;  /* 0x000000ffff0d7224 */ /* 0x000fe400078e0005 */
[----:B------:R-:W-:-:S07]  /*2d410*/  IMAD.MOV.U32 R6, RZ, RZ, R14 ;  /* 0x000000ffff067224 */ /* 0x000fce00078e000e */
[----:B------:R-:W-:Y:S05]  /*2d420*/  WARPSYNC.COLLECTIVE R15, `(.L_x_1954) ;  /* 0x000000000f087348 */ /* 0x000fea0003c00000 */
[----:B------:R0:W1:Y:S02]  /*2d430*/  SHFL.IDX P6, R14, R13, R12, R11 ;  /* 0x0000000c0d0e7389 */ /* 0x00006400000c000b */
[----:B01----:R-:W-:Y:S01]  /*2d440*/  ENDCOLLECTIVE ;  /* 0x000000000000791b */ /* 0x003fe20003800000 */
.L_x_1954:
[----:B------:R-:W-:Y:S02]  /*2d450*/  IMAD.MOV.U32 R13, RZ, RZ, R0 ;  /* 0x000000ffff0d7224 */ /* 0x000fe400078e0000 */
[----:B------:R-:W-:-:S07]  /*2d460*/  IMAD.MOV.U32 R9, RZ, RZ, R14 ;  /* 0x000000ffff097224 */ /* 0x000fce00078e000e */
[----:B------:R-:W-:Y:S05]  /*2d470*/  WARPSYNC.COLLECTIVE R15, `(.L_x_1955) ;  /* 0x000000000f087348 */ /* 0x000fea0003c00000 */
[----:B------:R0:W1:Y:S02]  /*2d480*/  SHFL.IDX P6, R14, R13, R12, R11 ;  /* 0x0000000c0d0e7389 */ /* 0x00006400000c000b */
[----:B01----:R-:W-:Y:S01]  /*2d490*/  ENDCOLLECTIVE ;  /* 0x000000000000791b */ /* 0x003fe20003800000 */
.L_x_1955:
[----:B------:R-:W-:Y:S05]  /*2d4a0*/  BRA `(.L_x_1956) ;  /* 0xfffffde800dc7947 */ /* 0x000fea000383ffff */
.L_x_1611:
[----:B------:R-:W-:Y:S01]  /*2d4b0*/  BSSY B1, `(.L_x_1957) ;  /* 0x0000008000017945 */ /* 0x000fe20003800000 */
[----:B------:R-:W-:Y:S02]  /*2d4c0*/  IMAD.MOV.U32 R13, RZ, RZ, R4 ;  /* 0x000000ffff0d7224 */ /* 0x000fe400078e0004 */
[----:B------:R-:W-:Y:S02]  /*2d4d0*/  IMAD.MOV.U32 R12, RZ, RZ, 0x1 ;  /* 0x00000001ff0c7424 */ /* 0x000fe400078e00ff */
[----:B------:R-:W-:Y:S02]  /*2d4e0*/  IMAD.MOV.U32 R11, RZ, RZ, 0x1c1f ;  /* 0x00001c1fff0b7424 */ /* 0x000fe400078e00ff */
[----:B------:R-:W-:-:S07]  /*2d4f0*/  IMAD.MOV.U32 R15, RZ, RZ, -0x1 ;  /* 0xffffffffff0f7424 */ /* 0x000fce00078e00ff */
[----:B0---4-:R-:W-:Y:S05]  /*2d500*/  WARPSYNC.COLLECTIVE R15, `(.L_x_1958) ;  /* 0x000000000f087348 */ /* 0x011fea0003c00000 */
[----:B----4-:R1:W2:Y:S02]  /*2d510*/  SHFL.IDX P6, R14, R13, R12, R11 ;  /* 0x0000000c0d0e7389 */ /* 0x0102a400000c000b */
[----:B012---:R-:W-:Y:S01]  /*2d520*/  ENDCOLLECTIVE ;  /* 0x000000000000791b */ /* 0x007fe20003800000 */
.L_x_1958:
[----:B------:R-:W-:Y:S05]  /*2d530*/  BSYNC B1 ;  /* 0x0000000000017941 */ /* 0x000fea0003800000 */
.L_x_1957:
[----:B------:R-:W-:Y:S02]  /*2d540*/  IMAD.MOV.U32 R13, RZ, RZ, R3 ;  /* 0x000000ffff0d7224 */ /* 0x000fe400078e0003 */
[----:B------:R-:W-:Y:S02]  /*2d550*/  IMAD.MOV.U32 R12, RZ, RZ, 0x1 ;  /* 0x00000001ff0c7424 */ /* 0x000fe400078e00ff */
[----:B------:R-:W-:Y:S02]  /*2d560*/  IMAD.MOV.U32 R11, RZ, RZ, 0x1c1f ;  /* 0x00001c1fff0b7424 */ /* 0x000fe400078e00ff */
[----:B------:R-:W-:Y:S02]  /*2d570*/  IMAD.MOV.U32 R15, RZ, RZ, -0x1 ;  /* 0xffffffffff0f7424 */ /* 0x000fe400078e00ff */
[----:B------:R-:W-:-:S07]  /*2d580*/  IMAD.MOV.U32 R7, RZ, RZ, R14 ;  /* 0x000000ffff077224 */ /* 0x000fce00078e000e */
[----:B------:R-:W-:Y:S05]  /*2d590*/  WARPSYNC.COLLECTIVE R15, `(.L_x_1959) ;  /* 0x000000000f087348 */ /* 0x000fea0003c00000 */
[----:B------:R0:W1:Y:S02]  /*2d5a0*/  SHFL.IDX P6, R14, R13, R12, R11 ;  /* 0x0000000c0d0e7389 */ /* 0x00006400000c000b */
[----:B01----:R-:W-:Y:S01]  /*2d5b0*/  ENDCOLLECTIVE ;  /* 0x000000000000791b */ /* 0x003fe20003800000 */
.L_x_1959:
[----:B------:R-:W-:Y:S02]  /*2d5c0*/  IMAD.MOV.U32 R13, RZ, RZ, R5 ;  /* 0x000000ffff0d7224 */ /* 0x000fe400078e0005 */
[----:B------:R-:W-:-:S07]  /*2d5d0*/  IMAD.MOV.U32 R6, RZ, RZ, R14 ;  /* 0x000000ffff067224 */ /* 0x000fce00078e000e */
[----:B------:R-:W-:Y:S05]  /*2d5e0*/  WARPSYNC.COLLECTIVE R15, `(.L_x_1960) ;  /* 0x000000000f087348 */ /* 0x000fea0003c00000 */
[----:B------:R0:W1:Y:S02]  /*2d5f0*/  SHFL.IDX P6, R14, R13, R12, R11 ;  /* 0x0000000c0d0e7389 */ /* 0x00006400000c000b */
[----:B01----:R-:W-:Y:S01]  /*2d600*/  ENDCOLLECTIVE ;  /* 0x000000000000791b */ /* 0x003fe20003800000 */
.L_x_1960:
[----:B------:R-:W-:Y:S02]  /*2d610*/  IMAD.MOV.U32 R13, RZ, RZ, R0 ;  /* 0x000000ffff0d7224 */ /* 0x000fe400078e0000 */
[----:B------:R-:W-:-:S07]  /*2d620*/  IMAD.MOV.U32 R5, RZ, RZ, R14 ;  /* 0x000000ffff057224 */ /* 0x000fce00078e000e */
[----:B------:R-:W-:Y:S05]  /*2d630*/  WARPSYNC.COLLECTIVE R15, `(.L_x_1961) ;  /* 0x000000000f087348 */ /* 0x000fea0003c00000 */
[----:B------:R0:W1:Y:S02]  /*2d640*/  SHFL.IDX P6, R14, R13, R12, R11 ;  /* 0x0000000c0d0e7389 */ /* 0x00006400000c000b */
[----:B01----:R-:W-:Y:S01]  /*2d650*/  ENDCOLLECTIVE ;  /* 0x000000000000791b */ /* 0x003fe20003800000 */
.L_x_1961:
[----:B------:R-:W-:Y:S01]  /*2d660*/  IMAD.MOV.U32 R0, RZ, RZ, R14 ;  /* 0x000000ffff007224 */ /* 0x000fe200078e000e */
[----:B------:R-:W-:Y:S06]  /*2d670*/  BRA `(.L_x_1962) ;  /* 0xfffffdf000887947 */ /* 0x000fec000383ffff */
.L_x_1615:
[----:B0-----:R0:W1:Y:S02]  /*2d680*/  SYNCS.PHASECHK.TRANS64.TRYWAIT P0, [R16+URZ+0x30800], R5 ;  /* 0x03080005100075a7 */ /* 0x001064000800017f */
[----:B-1----:R-:W-:Y:S05]  /*2d690*/  @!P0 NANOSLEEP.SYNCS 0x989680 ;  /* 0x009896800000895d */ /* 0x002fea0003900000 */
[----:B------:R-:W1:Y:S02]  /*2d6a0*/  @!P0 SYNCS.PHASECHK.TRANS64 P0, [R16+URZ+0x30800], R5 ;  /* 0x03080005100085a7 */ /* 0x000e64000800007f */
[----:B-1----:R-:W-:Y:S05]  /*2d6b0*/  @!P0 BRA `(.L_x_1615) ;  /* 0xfffffffc00f08947 */ /* 0x002fea000383ffff */
[----:B------:R-:W-:Y:S05]  /*2d6c0*/  BRA `(.L_x_1963) ;  /* 0xfffffdf800bc7947 */ /* 0x000fea000383ffff */
.L_x_1639:
        /* <DEDUP_REMOVED lines=8> */
.L_x_1965:
[----:B------:R-:W-:Y:S05]  /*2d750*/  BSYNC B1 ;  /* 0x0000000000017941 */ /* 0x000fea0003800000 */
.L_x_1964:
        /* <DEDUP_REMOVED lines=8> */
.L_x_1966:
[----:B------:R-:W-:Y:S02]  /*2d7e0*/  IMAD.MOV.U32 R13, RZ, RZ, R69 ;  /* 0x000000ffff0d7224 */ /* 0x000fe400078e0045 */
[----:B------:R-:W-:-:S07]  /*2d7f0*/  IMAD.MOV.U32 R4, RZ, RZ, R14 ;  /* 0x000000ffff047224 */ /* 0x000fce00078e000e */
[----:B------:R-:W-:Y:S05]  /*2d800*/  WARPSYNC.COLLECTIVE R15, `(.L_x_1967) ;  /* 0x000000000f087348 */ /* 0x000fea0003c00000 */
[----:B------:R0:W1:Y:S02]  /*2d810*/  SHFL.IDX P6, R14, R13, R12, R11 ;  /* 0x0000000c0d0e7389 */ /* 0x00006400000c000b */
[----:B01----:R-:W-:Y:S01]  /*2d820*/  ENDCOLLECTIVE ;  /* 0x000000000000791b */ /* 0x003fe20003800000 */
.L_x_1967:
[----:B------:R-:W-:Y:S02]  /*2d830*/  IMAD.MOV.U32 R10, RZ, RZ, R4 ;  /* 0x000000ffff0a7224 */ /* 0x000fe400078e0004 */
[----:B------:R-:W-:Y:S02]  /*2d840*/  IMAD.MOV.U32 R13, RZ, RZ, R68 ;  /* 0x000000ffff0d7224 */ /* 0x000fe400078e0044 */
[----:B------:R-:W-:-:S07]  /*2d850*/  IMAD.MOV.U32 R7, RZ, RZ, R14 ;  /* 0x000000ffff077224 */ /* 0x000fce00078e000e */
[----:B------:R-:W-:Y:S05]  /*2d860*/  WARPSYNC.COLLECTIVE R15, `(.L_x_1968) ;  /* 0x000000000f087348 */ /* 0x000fea0003c00000 */
[----:B------:R0:W1:Y:S02]  /*2d870*/  SHFL.IDX P6, R14, R13, R12, R11 ;  /* 0x0000000c0d0e7389 */ /* 0x00006400000c000b */
[----:B01----:R-:W-:Y:S01]  /*2d880*/  ENDCOLLECTIVE ;  /* 0x000000000000791b */ /* 0x003fe20003800000 */
.L_x_1968:
[----:B------:R-:W-:Y:S01]  /*2d890*/  IMAD.MOV.U32 R11, RZ, RZ, R5 ;  /* 0x000000ffff0b7224 */ /* 0x000fe200078e0005 */
[----:B------:R-:W-:Y:S06]  /*2d8a0*/  BRA `(.L_x_1969) ;  /* 0xfffffe2000747947 */ /* 0x000fec000383ffff */
.L_x_1642:
[----:B------:R-:W-:Y:S01]  /*2d8b0*/  BSSY B1, `(.L_x_1970) ;  /* 0x0000008000017945 */ /* 0x000fe20003800000 */
[----:B------:R-:W-:Y:S02]  /*2d8c0*/  IMAD.MOV.U32 R13, RZ, RZ, R63 ;  /* 0x000000ffff0d7224 */ /* 0x000fe400078e003f */
[----:B------:R-:W-:Y:S02]  /*2d8d0*/  IMAD.MOV.U32 R12, RZ, RZ, 0x1 ;  /* 0x00000001ff0c7424 */ /* 0x000fe400078e00ff */
[----:B------:R-:W-:Y:S02]  /*2d8e0*/  IMAD.MOV.U32 R11, RZ, RZ, 0x1c1f ;  /* 0x00001c1fff0b7424 */ /* 0x000fe400078e00ff */
[----:B------:R-:W-:-:S07]  /*2d8f0*/  IMAD.MOV.U32 R15, RZ, RZ, -0x1 ;  /* 0xffffffffff0f7424 */ /* 0x000fce00078e00ff */
[----:B----4-:R-:W-:Y:S05]  /*2d900*/  WARPSYNC.COLLECTIVE R15, `(.L_x_1971) ;  /* 0x000000000f087348 */ /* 0x010fea0003c00000 */
[----:B----4-:R0:W1:Y:S02]  /*2d910*/  SHFL.IDX P6, R14, R13, R12, R11 ;  /* 0x0000000c0d0e7389 */ /* 0x01006400000c000b */
[----:B01----:R-:W-:Y:S01]  /*2d920*/  ENDCOLLECTIVE ;  /* 0x000000000000791b */ /* 0x003fe20003800000 */
.L_x_1971:
[----:B------:R-:W-:Y:S05]  /*2d930*/  BSYNC B1 ;  /* 0x0000000000017941 */ /* 0x000fea0003800000 */
.L_x_1970:
        /* <DEDUP_REMOVED lines=8> */
.L_x_1972:
[----:B------:R-:W-:Y:S02]  /*2d9c0*/  IMAD.MOV.U32 R13, RZ, RZ, R69 ;  /* 0x000000ffff0d7224 */ /* 0x000fe400078e0045 */
[----:B------:R-:W-:-:S07]  /*2d9d0*/  IMAD.MOV.U32 R62, RZ, RZ, R14 ;  /* 0x000000ffff3e7224 */ /* 0x000fce00078e000e */
[----:B------:R-:W-:Y:S05]  /*2d9e0*/  WARPSYNC.COLLECTIVE R15, `(.L_x_1973) ;  /* 0x000000000f087348 */ /* 0x000fea0003c00000 */
[----:B------:R0:W1:Y:S02]  /*2d9f0*/  SHFL.IDX P6, R14, R13, R12, R11 ;  /* 0x0000000c0d0e7389 */ /* 0x00006400000c000b */
[----:B01----:R-:W-:Y:S01]  /*2da00*/  ENDCOLLECTIVE ;  /* 0x000000000000791b */ /* 0x003fe20003800000 */
.L_x_1973:
[----:B------:R-:W-:Y:S02]  /*2da10*/  IMAD.MOV.U32 R13, RZ, RZ, R68 ;  /* 0x000000ffff0d7224 */ /* 0x000fe400078e0044 */
[----:B------:R-:W-:-:S07]  /*2da20*/  IMAD.MOV.U32 R69, RZ, RZ, R14 ;  /* 0x000000ffff457224 */ /* 0x000fce00078e000e */
[----:B------:R-:W-:Y:S05]  /*2da30*/  WARPSYNC.COLLECTIVE R15, `(.L_x_1974) ;  /* 0x000000000f087348 */ /* 0x000fea0003c00000 */
[----:B------:R0:W1:Y:S02]  /*2da40*/  SHFL.IDX P6, R14, R13, R12, R11 ;  /* 0x0000000c0d0e7389 */ /* 0x00006400000c000b */
[----:B01----:R-:W-:Y:S01]  /*2da50*/  ENDCOLLECTIVE ;  /* 0x000000000000791b */ /* 0x003fe20003800000 */
.L_x_1974:
[----:B------:R-:W-:Y:S01]  /*2da60*/  IMAD.MOV.U32 R68, RZ, RZ, R14 ;  /* 0x000000ffff447224 */ /* 0x000fe200078e000e */
[----:B------:R-:W-:Y:S06]  /*2da70*/  BRA `(.L_x_1975) ;  /* 0xfffffe24009c7947 */ /* 0x000fec000383ffff */
.L_x_1646:
[----:B0-----:R0:W1:Y:S02]  /*2da80*/  SYNCS.PHASECHK.TRANS64.TRYWAIT P0, [R16+URZ+0x30800], R61 ;  /* 0x0308003d100075a7 */ /* 0x001064000800017f */
[----:B-1----:R-:W-:Y:S05]  /*2da90*/  @!P0 NANOSLEEP.SYNCS 0x989680 ;  /* 0x009896800000895d */ /* 0x002fea0003900000 */
[----:B------:R-:W1:Y:S02]  /*2daa0*/  @!P0 SYNCS.PHASECHK.TRANS64 P0, [R16+URZ+0x30800], R61 ;  /* 0x0308003d100085a7 */ /* 0x000e64000800007f */
[----:B-1----:R-:W-:Y:S05]  /*2dab0*/  @!P0 BRA `(.L_x_1646) ;  /* 0xfffffffc00f08947 */ /* 0x002fea000383ffff */
[----:B------:R-:W-:Y:S05]  /*2dac0*/  BRA `(.L_x_1976) ;  /* 0xfffffe2c001c7947 */ /* 0x000fea000383ffff */
.L_x_1660:
[----:B-1----:R1:W2:Y:S02]  /*2dad0*/  SYNCS.PHASECHK.TRANS64.TRYWAIT P2, [R5+URZ+0x30830], R0 ;  /* 0x03083000050075a7 */ /* 0x0022a4000804017f */
[----:B--2---:R-:W-:Y:S05]  /*2dae0*/  @!P2 NANOSLEEP.SYNCS 0x989680 ;  /* 0x009896800000a95d */ /* 0x004fea0003900000 */
[----:B------:R-:W2:Y:S02]  /*2daf0*/  @!P2 SYNCS.PHASECHK.TRANS64 P2, [R5+URZ+0x30830], R0 ;  /* 0x030830000500a5a7 */ /* 0x000ea4000804007f */
[----:B--2---:R-:W-:Y:S05]  /*2db00*/  @!P2 BRA `(.L_x_1660) ;  /* 0xfffffffc00f0a947 */ /* 0x004fea000383ffff */
[----:B------:R-:W-:Y:S05]  /*2db10*/  BRA `(.L_x_1659) ;  /* 0xfffffe5400fc7947 */ /* 0x000fea000383ffff */
.L_x_1680:
[----:B-1----:R1:W2:Y:S02]  /*2db20*/  SYNCS.PHASECHK.TRANS64.TRYWAIT P2, [R0+URZ+0x30830], R11 ;  /* 0x0308300b000075a7 */ /* 0x0022a4000804017f */
[----:B--2---:R-:W-:Y:S05]  /*2db30*/  @!P2 NANOSLEEP.SYNCS 0x989680 ;  /* 0x009896800000a95d */ /* 0x004fea0003900000 */
[----:B------:R-:W2:Y:S02]  /*2db40*/  @!P2 SYNCS.PHASECHK.TRANS64 P2, [R0+URZ+0x30830], R11 ;  /* 0x0308300b0000a5a7 */ /* 0x000ea4000804007f */
[----:B--2---:R-:W-:Y:S05]  /*2db50*/  @!P2 BRA `(.L_x_1680) ;  /* 0xfffffffc00f0a947 */ /* 0x004fea000383ffff */
[----:B------:R-:W-:Y:S05]  /*2db60*/  BRA `(.L_x_1679) ;  /* 0xfffffe8400dc7947 */ /* 0x000fea000383ffff */
.L_x_1685:
[----:B-1----:R1:W2:Y:S02]  /*2db70*/  SYNCS.PHASECHK.TRANS64.TRYWAIT P2, [R2+URZ+0x30850], R9 ;  /* 0x03085009020075a7 */ /* 0x0022a4000804017f */
[----:B--2---:R-:W-:Y:S05]  /*2db80*/  @!P2 NANOSLEEP.SYNCS 0x989680 ;  /* 0x009896800000a95d */ /* 0x004fea0003900000 */
[----:B------:R-:W2:Y:S02]  /*2db90*/  @!P2 SYNCS.PHASECHK.TRANS64 P2, [R2+URZ+0x30850], R9 ;  /* 0x030850090200a5a7 */ /* 0x000ea4000804007f */
[----:B--2---:R-:W-:Y:S05]  /*2dba0*/  @!P2 BRA `(.L_x_1685) ;  /* 0xfffffffc00f0a947 */ /* 0x004fea000383ffff */
[----:B------:R-:W-:Y:S05]  /*2dbb0*/  BRA `(.L_x_1684) ;  /* 0xfffffe9400187947 */ /* 0x000fea000383ffff */
.L_x_1705:
[----:B-1----:R1:W2:Y:S02]  /*2dbc0*/  SYNCS.PHASECHK.TRANS64.TRYWAIT P2, [R3+URZ+0x30830], R4 ;  /* 0x03083004030075a7 */ /* 0x0022a4000804017f */
[----:B--2---:R-:W-:Y:S05]  /*2dbd0*/  @!P2 NANOSLEEP.SYNCS 0x989680 ;  /* 0x009896800000a95d */ /* 0x004fea0003900000 */
[----:B------:R-:W2:Y:S02]  /*2dbe0*/  @!P2 SYNCS.PHASECHK.TRANS64 P2, [R3+URZ+0x30830], R4 ;  /* 0x030830040300a5a7 */ /* 0x000ea4000804007f */
[----:B--2---:R-:W-:Y:S05]  /*2dbf0*/  @!P2 BRA `(.L_x_1705) ;  /* 0xfffffffc00f0a947 */ /* 0x004fea000383ffff */
[----:B------:R-:W-:Y:S05]  /*2dc00*/  BRA `(.L_x_1704) ;  /* 0xfffffebc007c7947 */ /* 0x000fea000383ffff */
.L_x_1710:
[----:B-1----:R1:W2:Y:S02]  /*2dc10*/  SYNCS.PHASECHK.TRANS64.TRYWAIT P2, [R15+URZ+0x30850], R0 ;  /* 0x030850000f0075a7 */ /* 0x0022a4000804017f */
[----:B--2---:R-:W-:Y:S05]  /*2dc20*/  @!P2 NANOSLEEP.SYNCS 0x989680 ;  /* 0x009896800000a95d */ /* 0x004fea0003900000 */
[----:B------:R-:W2:Y:S02]  /*2dc30*/  @!P2 SYNCS.PHASECHK.TRANS64 P2, [R15+URZ+0x30850], R0 ;  /* 0x030850000f00a5a7 */ /* 0x000ea4000804007f */
[----:B--2---:R-:W-:Y:S05]  /*2dc40*/  @!P2 BRA `(.L_x_1710) ;  /* 0xfffffffc00f0a947 */ /* 0x004fea000383ffff */
[----:B------:R-:W-:Y:S05]  /*2dc50*/  BRA `(.L_x_1709) ;  /* 0xfffffec800b87947 */ /* 0x000fea000383ffff */
.L_x_1718:
[----:B-1----:R1:W2:Y:S02]  /*2dc60*/  SYNCS.PHASECHK.TRANS64.TRYWAIT P2, [R4+URZ+0x30830], R15 ;  /* 0x0308300f040075a7 */ /* 0x0022a4000804017f */
[----:B--2---:R-:W-:Y:S05]  /*2dc70*/  @!P2 NANOSLEEP.SYNCS 0x989680 ;  /* 0x009896800000a95d */ /* 0x004fea0003900000 */
[----:B------:R-:W2:Y:S02]  /*2dc80*/  @!P2 SYNCS.PHASECHK.TRANS64 P2, [R4+URZ+0x30830], R15 ;  /* 0x0308300f0400a5a7 */ /* 0x000ea4000804007f */
[----:B--2---:R-:W-:Y:S05]  /*2dc90*/  @!P2 BRA `(.L_x_1718) ;  /* 0xfffffffc00f0a947 */ /* 0x004fea000383ffff */
[----:B------:R-:W-:Y:S05]  /*2dca0*/  BRA `(.L_x_1717) ;  /* 0xfffffedc00b47947 */ /* 0x000fea000383ffff */
.L_x_1723:
[----:B-1----:R1:W2:Y:S02]  /*2dcb0*/  SYNCS.PHASECHK.TRANS64.TRYWAIT P2, [R14+URZ+0x30850], R2 ;  /* 0x030850020e0075a7 */ /* 0x0022a4000804017f */
[----:B--2---:R-:W-:Y:S05]  /*2dcc0*/  @!P2 NANOSLEEP.SYNCS 0x989680 ;  /* 0x009896800000a95d */ /* 0x004fea0003900000 */
[----:B------:R-:W2:Y:S02]  /*2dcd0*/  @!P2 SYNCS.PHASECHK.TRANS64 P2, [R14+URZ+0x30850], R2 ;  /* 0x030850020e00a5a7 */ /* 0x000ea4000804007f */
[----:B--2---:R-:W-:Y:S05]  /*2dce0*/  @!P2 BRA `(.L_x_1723) ;  /* 0xfffffffc00f0a947 */ /* 0x004fea000383ffff */
[----:B------:R-:W-:Y:S05]  /*2dcf0*/  BRA `(.L_x_1722) ;  /* 0xfffffee800e87947 */ /* 0x000fea000383ffff */
.L_x_1737:
[----:B-1----:R1:W2:Y:S02]  /*2dd00*/  SYNCS.PHASECHK.TRANS64.TRYWAIT P0, [R2+URZ+0x30850], R9 ;  /* 0x03085009020075a7 */ /* 0x0022a4000800017f */
[----:B--2---:R-:W-:Y:S05]  /*2dd10*/  @!P0 NANOSLEEP.SYNCS 0x989680 ;  /* 0x009896800000895d */ /* 0x004fea0003900000 */
[----:B------:R-:W2:Y:S02]  /*2dd20*/  @!P0 SYNCS.PHASECHK.TRANS64 P0, [R2+URZ+0x30850], R9 ;  /* 0x03085009020085a7 */ /* 0x000ea4000800007f */
[----:B--2---:R-:W-:Y:S05]  /*2dd30*/  @!P0 BRA `(.L_x_1737) ;  /* 0xfffffffc00f08947 */ /* 0x004fea000383ffff */
[----:B------:R-:W-:Y:S05]  /*2dd40*/  BRA `(.L_x_1736) ;  /* 0xffffff1400f47947 */ /* 0x000fea000383ffff */
.L_x_1786:
[----:B------:R-:W1:Y:S01]  /*2dd50*/  S2R R6, SR_TID.X ;  /* 0x0000000000067919 */ /* 0x000e620000002100 */
[----:B------:R-:W-:Y:S01]  /*2dd60*/  BSSY B1, `(.L_x_1977) ;  /* 0x000000a000017945 */ /* 0x000fe20003800000 */
[----:B------:R-:W-:Y:S02]  /*2dd70*/  IMAD.MOV.U32 R12, RZ, RZ, RZ ;  /* 0x000000ffff0c7224 */ /* 0x000fe400078e00ff */
[----:B------:R-:W-:Y:S02]  /*2dd80*/  IMAD.MOV.U32 R11, RZ, RZ, 0x1f ;  /* 0x0000001fff0b7424 */ /* 0x000fe400078e00ff */
[----:B0-----:R-:W-:Y:S01]  /*2dd90*/  IMAD.MOV.U32 R15, RZ, RZ, -0x1 ;  /* 0xffffffffff0f7424 */ /* 0x001fe200078e00ff */
[----:B-1----:R-:W-:-:S04]  /*2dda0*/  SHF.R.U32.HI R6, RZ, 0x5, R6 ;  /* 0x00000005ff067819 */ /* 0x002fc80000011606 */
[----:B------:R-:W-:-:S05]  /*2ddb0*/  LOP3.LUT R6, R6, 0x3, RZ, 0xc0, !PT ;  /* 0x0000000306067812 */ /* 0x000fca00078ec0ff */
[----:B------:R-:W-:-:S07]  /*2ddc0*/  IMAD.MOV.U32 R13, RZ, RZ, R6 ;  /* 0x000000ffff0d7224 */ /* 0x000fce00078e0006 */
[----:B------:R-:W-:Y:S05]  /*2ddd0*/  WARPSYNC.COLLECTIVE R15, `(.L_x_1978) ;  /* 0x000000000f087348 */ /* 0x000fea0003c00000 */
[----:B------:R0:W1:Y:S02]  /*2dde0*/  SHFL.IDX P6, R14, R13, R12, R11 ;  /* 0x0000000c0d0e7389 */ /* 0x00006400000c000b */
[----:B01----:R-:W-:Y:S01]  /*2ddf0*/  ENDCOLLECTIVE ;  /* 0x000000000000791b */ /* 0x003fe20003800000 */
.L_x_1978:
[----:B------:R-:W-:Y:S05]  /*2de00*/  BSYNC B1 ;  /* 0x0000000000017941 */ /* 0x000fea0003800000 */
.L_x_1977:
[----:B------:R-:W-:Y:S05]  /*2de10*/  BRA `(.L_x_1979) ;  /* 0xffffff7c00487947 */ /* 0x000fea000383ffff */
.L_x_1788:
[----:B------:R-:W-:Y:S01]  /*2de20*/  BSSY B1, `(.L_x_1980) ;  /* 0x0000006000017945 */ /* 0x000fe20003800000 */
[----:B0-----:R-:W-:-:S07]  /*2de30*/  IMAD.MOV.U32 R15, RZ, RZ, -0x1 ;  /* 0xffffffffff0f7424 */ /* 0x001fce00078e00ff */
[----:B-1----:R-:W-:Y:S05]  /*2de40*/  WARPSYNC.COLLECTIVE R15, `(.L_x_1981) ;  /* 0x000000000f0c7348 */ /* 0x002fea0003c00000 */
[----:B------:R-:W-:Y:S02]  /*2de50*/  ELECT P6, UR62, PT ;  /* 0x00000000003e782f */ /* 0x000fe400038c0000 */
[----:B------:R-:W-:Y:S01]  /*2de60*/  MOV R14, UR62 ;  /* 0x0000003e000e7c02 */ /* 0x000fe20008000f00 */
[----:B-1----:R-:W-:Y:S10]  /*2de70*/  ENDCOLLECTIVE ;  /* 0x000000000000791b */ /* 0x002ff40003800000 */
.L_x_1981:
[----:B------:R-:W-:Y:S05]  /*2de80*/  BSYNC B1 ;  /* 0x0000000000017941 */ /* 0x000fea0003800000 */
.L_x_1980:
[----:B------:R-:W-:Y:S05]  /*2de90*/  BRA `(.L_x_1787) ;  /* 0xffffff7c00407947 */ /* 0x000fea000383ffff */
.L_x_1790:
[----:B-1----:R1:W2:Y:S02]  /*2dea0*/  SYNCS.PHASECHK.TRANS64.TRYWAIT P0, [R19+URZ+0x30820], R4 ;  /* 0x03082004130075a7 */ /* 0x0022a4000800017f */
[----:B--2---:R-:W-:Y:S05]  /*2deb0*/  @!P0 NANOSLEEP.SYNCS 0x989680 ;  /* 0x009896800000895d */ /* 0x004fea0003900000 */
[----:B------:R-:W2:Y:S02]  /*2dec0*/  @!P0 SYNCS.PHASECHK.TRANS64 P0, [R19+URZ+0x30820], R4 ;  /* 0x03082004130085a7 */ /* 0x000ea4000800007f */
[----:B--2---:R-:W-:Y:S05]  /*2ded0*/  @!P0 BRA `(.L_x_1790) ;  /* 0xfffffffc00f08947 */ /* 0x004fea000383ffff */
[----:B------:R-:W-:Y:S05]  /*2dee0*/  BRA `(.L_x_1982) ;  /* 0xffffff7c00507947 */ /* 0x000fea000383ffff */
.L_x_1794:
[----:B--2---:R2:W3:Y:S02]  /*2def0*/  SYNCS.PHASECHK.TRANS64.TRYWAIT P0, [R7+URZ+0x308a0], R10 ;  /* 0x0308a00a070075a7 */ /* 0x0044e4000800017f */
[----:B---3--:R-:W-:Y:S05]  /*2df00*/  @!P0 NANOSLEEP.SYNCS 0x989680 ;  /* 0x009896800000895d */ /* 0x008fea0003900000 */
[----:B------:R-:W3:Y:S02]  /*2df10*/  @!P0 SYNCS.PHASECHK.TRANS64 P0, [R7+URZ+0x308a0], R10 ;  /* 0x0308a00a070085a7 */ /* 0x000ee4000800007f */
[----:B---3--:R-:W-:Y:S05]  /*2df20*/  @!P0 BRA `(.L_x_1794) ;  /* 0xfffffffc00f08947 */ /* 0x008fea000383ffff */
[----:B------:R-:W-:Y:S05]  /*2df30*/  BRA `(.L_x_1983) ;  /* 0xffffff7c00707947 */ /* 0x000fea000383ffff */
.L_x_1801:
[----:B-1----:R1:W3:Y:S02]  /*2df40*/  SYNCS.PHASECHK.TRANS64.TRYWAIT P0, [R7+URZ+0x308c0], R10 ;  /* 0x0308c00a070075a7 */ /* 0x0022e4000800017f */
[----:B---3--:R-:W-:Y:S05]  /*2df50*/  @!P0 NANOSLEEP.SYNCS 0x989680 ;  /* 0x009896800000895d */ /* 0x008fea0003900000 */
[----:B------:R-:W3:Y:S02]  /*2df60*/  @!P0 SYNCS.PHASECHK.TRANS64 P0, [R7+URZ+0x308c0], R10 ;  /* 0x0308c00a070085a7 */ /* 0x000ee4000800007f */
[----:B---3--:R-:W-:Y:S05]  /*2df70*/  @!P0 BRA `(.L_x_1801) ;  /* 0xfffffffc00f08947 */ /* 0x008fea000383ffff */
[----:B------:R-:W-:Y:S05]  /*2df80*/  BRA `(.L_x_1984) ;  /* 0xffffff8000707947 */ /* 0x000fea000383ffff */
.L_x_1810:
[----:B-1----:R1:W2:Y:S02]  /*2df90*/  SYNCS.PHASECHK.TRANS64.TRYWAIT P1, [R8+URZ+0x308a0], R7 ;  /* 0x0308a007080075a7 */ /* 0x0022a4000802017f */
[----:B--2---:R-:W-:Y:S05]  /*2dfa0*/  @!P1 NANOSLEEP.SYNCS 0x989680 ;  /* 0x009896800000995d */ /* 0x004fea0003900000 */
[----:B------:R-:W2:Y:S02]  /*2dfb0*/  @!P1 SYNCS.PHASECHK.TRANS64 P1, [R8+URZ+0x308a0], R7 ;  /* 0x0308a007080095a7 */ /* 0x000ea4000802007f */
[----:B--2---:R-:W-:Y:S05]  /*2dfc0*/  @!P1 BRA `(.L_x_1810) ;  /* 0xfffffffc00f09947 */ /* 0x004fea000383ffff */
[----:B------:R-:W-:Y:S05]  /*2dfd0*/  BRA `(.L_x_1985) ;  /* 0xffffff8400bc7947 */ /* 0x000fea000383ffff */
.L_x_1817:
[----:B--2---:R2:W3:Y:S02]  /*2dfe0*/  SYNCS.PHASECHK.TRANS64.TRYWAIT P1, [R8+URZ+0x308c0], R7 ;  /* 0x0308c007080075a7 */ /* 0x0044e4000802017f */
[----:B---3--:R-:W-:Y:S05]  /*2dff0*/  @!P1 NANOSLEEP.SYNCS 0x989680 ;  /* 0x009896800000995d */ /* 0x008fea0003900000 */
[----:B------:R-:W3:Y:S02]  /*2e000*/  @!P1 SYNCS.PHASECHK.TRANS64 P1, [R8+URZ+0x308c0], R7 ;  /* 0x0308c007080095a7 */ /* 0x000ee4000802007f */
[----:B---3--:R-:W-:Y:S05]  /*2e010*/  @!P1 BRA `(.L_x_1817) ;  /* 0xfffffffc00f09947 */ /* 0x008fea000383ffff */
[----:B------:R-:W-:Y:S05]  /*2e020*/  BRA `(.L_x_1986) ;  /* 0xffffff8800b87947 */ /* 0x000fea000383ffff */
.L_x_1842:
[----:B------:R-:W2:Y:S01]  /*2e030*/  S2R R4, SR_TID.X ;  /* 0x0000000000047919 */ /* 0x000ea20000002100 */
[----:B------:R-:W-:Y:S01]  /*2e040*/  BSSY B0, `(.L_x_1987) ;  /* 0x000000a000007945 */ /* 0x000fe20003800000 */
[----:B------:R-:W-:Y:S02]  /*2e050*/  IMAD.MOV.U32 R12, RZ, RZ, RZ ;  /* 0x000000ffff0c7224 */ /* 0x000fe400078e00ff */
[----:B------:R-:W-:Y:S02]  /*2e060*/  IMAD.MOV.U32 R11, RZ, RZ, 0x1f ;  /* 0x0000001fff0b7424 */ /* 0x000fe400078e00ff */
[----:B0-----:R-:W-:Y:S01]  /*2e070*/  IMAD.MOV.U32 R15, RZ, RZ, -0x1 ;  /* 0xffffffffff0f7424 */ /* 0x001fe200078e00ff */
[----:B--2---:R-:W-:-:S04]  /*2e080*/  SHF.R.U32.HI R4, RZ, 0x5, R4 ;  /* 0x00000005ff047819 */ /* 0x004fc80000011604 */
[----:B------:R-:W-:-:S05]  /*2e090*/  LOP3.LUT R4, R4, 0x3, RZ, 0xc0, !PT ;  /* 0x0000000304047812 */ /* 0x000fca00078ec0ff */
[----:B------:R-:W-:-:S07]  /*2e0a0*/  IMAD.MOV.U32 R13, RZ, RZ, R4 ;  /* 0x000000ffff0d7224 */ /* 0x000fce00078e0004 */
[----:B-1----:R-:W-:Y:S05]  /*2e0b0*/  WARPSYNC.COLLECTIVE R15, `(.L_x_1988) ;  /* 0x000000000f087348 */ /* 0x002fea0003c00000 */
[----:B------:R0:W2:Y:S02]  /*2e0c0*/  SHFL.IDX P6, R14, R13, R12, R11 ;  /* 0x0000000c0d0e7389 */ /* 0x0000a400000c000b */
[----:B012---:R-:W-:Y:S01]  /*2e0d0*/  ENDCOLLECTIVE ;  /* 0x000000000000791b */ /* 0x007fe20003800000 */
.L_x_1988:
[----:B------:R-:W-:Y:S05]  /*2e0e0*/  BSYNC B0 ;  /* 0x0000000000007941 */ /* 0x000fea0003800000 */
.L_x_1987:
[----:B------:R-:W-:Y:S05]  /*2e0f0*/  BRA `(.L_x_1989) ;  /* 0xffffff9c00087947 */ /* 0x000fea000383ffff */
.L_x_1844:
[----:B------:R-:W-:Y:S01]  /*2e100*/  BSSY B0, `(.L_x_1990) ;  /* 0x0000006000007945 */ /* 0x000fe20003800000 */
[----:B0-----:R-:W-:-:S07]  /*2e110*/  IMAD.MOV.U32 R15, RZ, RZ, -0x1 ;  /* 0xffffffffff0f7424 */ /* 0x001fce00078e00ff */
[----:B-12---:R-:W-:Y:S05]  /*2e120*/  WARPSYNC.COLLECTIVE R15, `(.L_x_1991) ;  /* 0x000000000f0c7348 */ /* 0x006fea0003c00000 */
[----:B------:R-:W-:Y:S02]  /*2e130*/  ELECT P6, UR62, PT ;  /* 0x00000000003e782f */ /* 0x000fe400038c0000 */
[----:B------:R-:W-:Y:S01]  /*2e140*/  MOV R14, UR62 ;  /* 0x0000003e000e7c02 */ /* 0x000fe20008000f00 */
[----:B-12---:R-:W-:Y:S10]  /*2e150*/  ENDCOLLECTIVE ;  /* 0x000000000000791b */ /* 0x006ff40003800000 */
.L_x_1991:
[----:B------:R-:W-:Y:S05]  /*2e160*/  BSYNC B0 ;  /* 0x0000000000007941 */ /* 0x000fea0003800000 */
.L_x_1990:
[----:B------:R-:W-:Y:S05]  /*2e170*/  BRA `(.L_x_1992) ;  /* 0xffffff9c000c7947 */ /* 0x000fea000383ffff */
.L_x_1846:
[----:B---3--:R3:W4:Y:S02]  /*2e180*/  SYNCS.PHASECHK.TRANS64.TRYWAIT P0, [R0+URZ+0x30840], R2 ;  /* 0x03084002000075a7 */ /* 0x008724000800017f */
[----:B----4-:R-:W-:Y:S05]  /*2e190*/  @!P0 NANOSLEEP.SYNCS 0x989680 ;  /* 0x009896800000895d */ /* 0x010fea0003900000 */
[----:B------:R-:W4:Y:S02]  /*2e1a0*/  @!P0 SYNCS.PHASECHK.TRANS64 P0, [R0+URZ+0x30840], R2 ;  /* 0x03084002000085a7 */ /* 0x000f24000800007f */
[----:B----4-:R-:W-:Y:S05]  /*2e1b0*/  @!P0 BRA `(.L_x_1846) ;  /* 0xfffffffc00f08947 */ /* 0x010fea000383ffff */
[----:B------:R-:W-:Y:S05]  /*2e1c0*/  BRA `(.L_x_1993) ;  /* 0xffffff9c00707947 */ /* 0x000fea000383ffff */
.L_x_1850:
        /* <DEDUP_REMOVED lines=15> */
.L_x_1994:
[----:B------:R-:W-:Y:S02]  /*2e2c0*/  IMAD.MOV.U32 R13, RZ, RZ, R4 ;  /* 0x000000ffff0d7224 */ /* 0x000fe400078e0004 */
[----:B------:R-:W-:-:S07]  /*2e2d0*/  IMAD.MOV.U32 R6, RZ, RZ, R14 ;  /* 0x000000ffff067224 */ /* 0x000fce00078e000e */
[----:B------:R-:W-:Y:S05]  /*2e2e0*/  WARPSYNC.COLLECTIVE R15, `(.L_x_1995) ;  /* 0x000000000f087348 */ /* 0x000fea0003c00000 */
[----:B------:R0:W1:Y:S02]  /*2e2f0*/  SHFL.IDX P6, R14, R13, R12, R11 ;  /* 0x0000000c0d0e7389 */ /* 0x00006400000c000b */
[----:B01----:R-:W-:Y:S01]  /*2e300*/  ENDCOLLECTIVE ;  /* 0x000000000000791b */ /* 0x003fe20003800000 */
.L_x_1995:
[----:B------:R-:W-:Y:S02]  /*2e310*/  IMAD.MOV.U32 R13, RZ, RZ, R3 ;  /* 0x000000ffff0d7224 */ /* 0x000fe400078e0003 */
[----:B------:R-:W-:Y:S02]  /*2e320*/  IMAD.MOV.U32 R12, RZ, RZ, 0x1 ;  /* 0x00000001ff0c7424 */ /* 0x000fe400078e00ff */
[----:B------:R-:W-:-:S07]  /*2e330*/  IMAD.MOV.U32 R7, RZ, RZ, R14 ;  /* 0x000000ffff077224 */ /* 0x000fce00078e000e */
[----:B------:R-:W-:Y:S05]  /*2e340*/  WARPSYNC.COLLECTIVE R15, `(.L_x_1996) ;  /* 0x000000000f087348 */ /* 0x000fea0003c00000 */
[----:B------:R0:W1:Y:S02]  /*2e350*/  SHFL.IDX P6, R14, R13, R12, R11 ;  /* 0x0000000c0d0e7389 */ /* 0x00006400000c000b */
[----:B01----:R-:W-:Y:S01]  /*2e360*/  ENDCOLLECTIVE ;  /* 0x000000000000791b */ /* 0x003fe20003800000 */
.L_x_1996:
[----:B------:R-:W-:-:S05]  /*2e370*/  @!P3 LEA R7, P5, R8, R7, 0x1 ;  /* 0x000000070807b211 */ /* 0x000fca00078a08ff */
[----:B------:R-:W-:-:S05]  /*2e380*/  @!P3 IMAD.X R6, RZ, RZ, R6, P5 ;  /* 0x000000ffff06b224 */ /* 0x000fca00028e0606 */
[----:B------:R-:W-:Y:S01]  /*2e390*/  @!P3 LOP3.LUT R7, R7, R6, RZ, 0x3c, !PT ;  /* 0x000000060707b212 */ /* 0x000fe200078e3cff */
[----:B------:R-:W-:-:S03]  /*2e3a0*/  IMAD.MOV.U32 R13, RZ, RZ, R4 ;  /* 0x000000ffff0d7224 */ /* 0x000fc600078e0004 */
[----:B------:R-:W-:-:S04]  /*2e3b0*/  @!P3 LOP3.LUT R6, R7, R6, RZ, 0x3c, !PT ;  /* 0x000000060706b212 */ /* 0x000fc800078e3cff */
[----:B------:R-:W-:Y:S01]  /*2e3c0*/  @!P3 LOP3.LUT R7, R7, R6, RZ, 0x3c, !PT ;  /* 0x000000060707b212 */ /* 0x000fe200078e3cff */
[----:B------:R-:W-:-:S07]  /*2e3d0*/  IMAD.MOV.U32 R9, RZ, RZ, R14 ;  /* 0x000000ffff097224 */ /* 0x000fce00078e000e */
[----:B------:R-:W-:Y:S05]  /*2e3e0*/  WARPSYNC.COLLECTIVE R15, `(.L_x_1997) ;  /* 0x000000000f087348 */ /* 0x000fea0003c00000 */
[----:B------:R0:W1:Y:S02]  /*2e3f0*/  SHFL.IDX P6, R14, R13, R12, R11 ;  /* 0x0000000c0d0e7389 */ /* 0x00006400000c000b */
[----:B01----:R-:W-:Y:S01]  /*2e400*/  ENDCOLLECTIVE ;  /* 0x000000000000791b */ /* 0x003fe20003800000 */
.L_x_1997:
[----:B------:R-:W-:Y:S01]  /*2e410*/  @!PT LDS RZ, [RZ] ;  /* 0x00000000fffff984 */ /* 0x000fe20000000800 */
[----:B------:R-:W-:Y:S01]  /*2e420*/  @!PT LDS RZ, [RZ] ;  /* 0x00000000fffff984 */ /* 0x000fe20000000800 */
[----:B------:R-:W-:Y:S01]  /*2e430*/  @!PT LDS RZ, [RZ] ;  /* 0x00000000fffff984 */ /* 0x000fe20000000800 */
[----:B------:R0:W-:Y:S04]  /*2e440*/  @!P3 LDGSTS.E.BYPASS.LTC128B.128 [R10+0x12400], desc[UR46][R6.64], !P2 ;  /* 0x12400000060abfae */ /* 0x0001e8000d101d6e */
[----:B------:R0:W-:Y:S04]  /*2e450*/  @!P3 LDGSTS.E.BYPASS.LTC128B.128 [R10+0x16400], desc[UR46][R6.64+0x80], !P1 ;  /* 0x16400080060abfae */ /* 0x0001e8000c901d6e */
[----:B------:R0:W-:Y:S01]  /*2e460*/  @!P3 LDGSTS.E.BYPASS.LTC128B.128 [R10+0x1a400], desc[UR46][R6.64+0x100], !P0 ;  /* 0x1a400100060abfae */ /* 0x0001e2000c101d6e */
[----:B------:R-:W-:Y:S01]  /*2e470*/  ISETP.GE.AND P3, PT, R5, R2, PT ;  /* 0x000000020500720c */ /* 0x000fe20003f66270 */
[----:B------:R-:W-:-:S02]  /*2e480*/  IMAD.MOV.U32 R13, RZ, RZ, R3 ;  /* 0x000000ffff0d7224 */ /* 0x000fc400078e0003 */
[----:B------:R-:W-:Y:S02]  /*2e490*/  IMAD.MOV.U32 R12, RZ, RZ, 0x2 ;  /* 0x00000002ff0c7424 */ /* 0x000fe400078e00ff */
[----:B------:R-:W-:-:S08]  /*2e4a0*/  IMAD.MOV.U32 R5, RZ, RZ, R14 ;  /* 0x000000ffff057224 */ /* 0x000fd000078e000e */
[----:B0-----:R-:W-:Y:S05]  /*2e4b0*/  WARPSYNC.COLLECTIVE R15, `(.L_x_1998) ;  /* 0x000000000f087348 */ /* 0x001fea0003c00000 */
[----:B------:R1:W2:Y:S02]  /*2e4c0*/  SHFL.IDX P6, R14, R13, R12, R11 ;  /* 0x0000000c0d0e7389 */ /* 0x0002a400000c000b */
[----:B012---:R-:W-:Y:S01]  /*2e4d0*/  ENDCOLLECTIVE ;  /* 0x000000000000791b */ /* 0x007fe20003800000 */
.L_x_1998:
[----:B------:R-:W-:-:S05]  /*2e4e0*/  @!P3 LEA R8, P5, R8, R5, 0x1 ;  /* 0x000000050808b211 */ /* 0x000fca00078a08ff */
[----:B------:R-:W-:Y:S02]  /*2e4f0*/  @!P3 IMAD.X R5, RZ, RZ, R9, P5 ;  /* 0x000000ffff05b224 */ /* 0x000fe400028e0609 */
[----:B------:R-:W0:Y:S01]  /*2e500*/  S2R R9, SR_TID.X ;  /* 0x0000000000097919 */ /* 0x000e220000002100 */
[----:B------:R-:W-:Y:S02]  /*2e510*/  @!P3 IMAD.MOV.U32 R6, RZ, RZ, R8 ;  /* 0x000000ffff06b224 */ /* 0x000fe400078e0008 */
[----:B------:R-:W-:Y:S02]  /*2e520*/  @!P3 IMAD.MOV.U32 R7, RZ, RZ, R5 ;  /* 0x000000ffff07b224 */ /* 0x000fe400078e0005 */
[----:B------:R-:W-:Y:S02]  /*2e530*/  IMAD.MOV.U32 R13, RZ, RZ, R4 ;  /* 0x000000ffff0d7224 */ /* 0x000fe400078e0004 */
[----:B------:R-:W-:Y:S01]  /*2e540*/  VIADD R5, R0, 0x20 ;  /* 0x0000002000057836 */ /* 0x000fe20000000000 */
[----:B------:R-:W-:Y:S01]  /*2e550*/  @!PT LDS RZ, [RZ] ;  /* 0x00000000fffff984 */ /* 0x000fe20000000800 */
[----:B------:R-:W-:Y:S01]  /*2e560*/  @!PT LDS RZ, [RZ] ;  /* 0x00000000fffff984 */ /* 0x000fe20000000800 */
[----:B------:R-:W-:Y:S01]  /*2e570*/  @!PT LDS RZ, [RZ] ;  /* 0x00000000fffff984 */ /* 0x000fe20000000800 */
[----:B------:R1:W-:Y:S04]  /*2e580*/  @!P3 LDGSTS.E.BYPASS.LTC128B.128 [R10+0x12c00], desc[UR46][R6.64], !P2 ;  /* 0x12c00000060abfae */ /* 0x0003e8000d101d6e */
[----:B------:R1:W-:Y:S01]  /*2e590*/  @!P3 LDGSTS.E.BYPASS.LTC128B.128 [R10+0x16c00], desc[UR46][R6.64+0x80], !P1 ;  /* 0x16c00080060abfae */ /* 0x0003e2000c901d6e */
[----:B------:R-:W-:-:S07]  /*2e5a0*/  IMAD.MOV.U32 R8, RZ, RZ, R14 ;  /* 0x000000ffff087224 */ /* 0x000fce00078e000e */
[----:B01----:R-:W-:Y:S05]  /*2e5b0*/  WARPSYNC.COLLECTIVE R15, `(.L_x_1999) ;  /* 0x000000000f087348 */ /* 0x003fea0003c00000 */
[----:B------:R2:W3:Y:S02]  /*2e5c0*/  SHFL.IDX P6, R14, R13, R12, R11 ;  /* 0x0000000c0d0e7389 */ /* 0x0004e400000c000b */
[----:B0123--:R-:W-:Y:S01]  /*2e5d0*/  ENDCOLLECTIVE ;  /* 0x000000000000791b */ /* 0x00ffe20003800000 */
.L_x_1999:
[----:B------:R-:W-:Y:S01]  /*2e5e0*/  @!PT LDS RZ, [RZ] ;  /* 0x00000000fffff984 */ /* 0x000fe20000000800 */
[----:B------:R-:W-:Y:S01]  /*2e5f0*/  @!PT LDS RZ, [RZ] ;  /* 0x00000000fffff984 */ /* 0x000fe20000000800 */
[----:B------:R-:W-:Y:S01]  /*2e600*/  @!PT LDS RZ, [RZ] ;  /* 0x00000000fffff984 */ /* 0x000fe20000000800 */
[----:B------:R0:W-:Y:S01]  /*2e610*/  @!P3 LDGSTS.E.BYPASS.LTC128B.128 [R10+0x1ac00], desc[UR46][R6.64+0x100], !P0 ;  /* 0x1ac00100060abfae */ /* 0x0001e2000c101d6e */
[----:B------:R-:W-:Y:S01]  /*2e620*/  ISETP.GE.AND P3, PT, R5, R2, PT ;  /* 0x000000020500720c */ /* 0x000fe20003f66270 */
[----:B------:R-:W-:Y:S02]  /*2e630*/  IMAD.MOV.U32 R13, RZ, RZ, R3 ;  /* 0x000000ffff0d7224 */ /* 0x000fe400078e0003 */
[----:B------:R-:W-:Y:S02]  /*2e640*/  IMAD.MOV.U32 R12, RZ, RZ, 0x3 ;  /* 0x00000003ff0c7424 */ /* 0x000fe400078e00ff */
[----:B------:R-:W-:-:S05]  /*2e650*/  IMAD.SHL.U32 R9, R9, 0x8, RZ ;  /* 0x0000000809097824 */ /* 0x000fca00078e00ff */
[----:B------:R-:W-:Y:S01]  /*2e660*/  LOP3.LUT R9, R9, 0x38, RZ, 0xc0, !PT ;  /* 0x0000003809097812 */ /* 0x000fe200078ec0ff */
[----:B0-----:R-:W-:-:S07]  /*2e670*/  IMAD.MOV.U32 R5, RZ, RZ, R14 ;  /* 0x000000ffff057224 */ /* 0x001fce00078e000e */
[----:B------:R-:W-:Y:S05]  /*2e680*/  WARPSYNC.COLLECTIVE R15, `(.L_x_2000) ;  /* 0x000000000f087348 */ /* 0x000fea0003c00000 */
[----:B------:R0:W1:Y:S02]  /*2e690*/  SHFL.IDX P6, R14, R13, R12, R11 ;  /* 0x0000000c0d0e7389 */ /* 0x00006400000c000b */
[----:B01----:R-:W-:Y:S01]  /*2e6a0*/  ENDCOLLECTIVE ;  /* 0x000000000000791b */ /* 0x003fe20003800000 */
.L_x_2000:
        /* <DEDUP_REMOVED lines=17> */
.L_x_2001:
[----:B------:R-:W-:Y:S02]  /*2e7c0*/  IMAD.MOV.U32 R13, RZ, RZ, R3 ;  /* 0x000000ffff0d7224 */ /* 0x000fe400078e0003 */
[----:B------:R-:W-:Y:S02]  /*2e7d0*/  IMAD.MOV.U32 R12, RZ, RZ, 0x4 ;  /* 0x00000004ff0c7424 */ /* 0x000fe400078e00ff */
[----:B------:R-:W-:-:S07]  /*2e7e0*/  IMAD.MOV.U32 R5, RZ, RZ, R14 ;  /* 0x000000ffff057224 */ /* 0x000fce00078e000e */
[----:B------:R-:W-:Y:S05]  /*2e7f0*/  WARPSYNC.COLLECTIVE R15, `(.L_x_2002) ;  /* 0x000000000f087348 */ /* 0x000fea0003c00000 */
[----:B------:R0:W1:Y:S02]  /*2e800*/  SHFL.IDX P6, R14, R13, R12, R11 ;  /* 0x0000000c0d0e7389 */ /* 0x00006400000c000b */
[----:B01----:R-:W-:Y:S01]  /*2e810*/  ENDCOLLECTIVE ;  /* 0x000000000000791b */ /* 0x003fe20003800000 */
.L_x_2002:
        /* <DEDUP_REMOVED lines=17> */
.L_x_2003:
[----:B------:R-:W-:Y:S02]  /*2e930*/  IMAD.MOV.U32 R13, RZ, RZ, R3 ;  /* 0x000000ffff0d7224 */ /* 0x000fe400078e0003 */
[----:B------:R-:W-:Y:S02]  /*2e940*/  IMAD.MOV.U32 R12, RZ, RZ, 0x5 ;  /* 0x00000005ff0c7424 */ /* 0x000fe400078e00ff */
[----:B------:R-:W-:-:S07]  /*2e950*/  IMAD.MOV.U32 R5, RZ, RZ, R14 ;  /* 0x000000ffff057224 */ /* 0x000fce00078e000e */
[----:B------:R-:W-:Y:S05]  /*2e960*/  WARPSYNC.COLLECTIVE R15, `(.L_x_2004) ;  /* 0x000000000f087348 */ /* 0x000fea0003c00000 */
[----:B------:R0:W1:Y:S02]  /*2e970*/  SHFL.IDX P6, R14, R13, R12, R11 ;  /* 0x0000000c0d0e7389 */ /* 0x00006400000c000b */
[----:B01----:R-:W-:Y:S01]  /*2e980*/  ENDCOLLECTIVE ;  /* 0x000000000000791b */ /* 0x003fe20003800000 */
.L_x_2004:
        /* <DEDUP_REMOVED lines=17> */
.L_x_2005:
[----:B------:R-:W-:Y:S02]  /*2eaa0*/  IMAD.MOV.U32 R13, RZ, RZ, R3 ;  /* 0x000000ffff0d7224 */ /* 0x000fe400078e0003 */
[----:B------:R-:W-:Y:S02]  /*2eab0*/  IMAD.MOV.U32 R12, RZ, RZ, 0x6 ;  /* 0x00000006ff0c7424 */ /* 0x000fe400078e00ff */
[----:B------:R-:W-:-:S07]  /*2eac0*/  IMAD.MOV.U32 R5, RZ, RZ, R14 ;  /* 0x000000ffff057224 */ /* 0x000fce00078e000e */
[----:B------:R-:W-:Y:S05]  /*2ead0*/  WARPSYNC.COLLECTIVE R15, `(.L_x_2006) ;  /* 0x000000000f087348 */ /* 0x000fea0003c00000 */
[----:B------:R0:W1:Y:S02]  /*2eae0*/  SHFL.IDX P6, R14, R13, R12, R11 ;  /* 0x0000000c0d0e7389 */ /* 0x00006400000c000b */
[----:B01----:R-:W-:Y:S01]  /*2eaf0*/  ENDCOLLECTIVE ;  /* 0x000000000000791b */ /* 0x003fe20003800000 */
.L_x_2006:
        /* <DEDUP_REMOVED lines=15> */
.L_x_2007:
        /* <DEDUP_REMOVED lines=8> */
.L_x_2008:
        /* <DEDUP_REMOVED lines=14> */
.L_x_2009:
[----:B------:R-:W-:Y:S01]  /*2ed50*/  @!PT LDS RZ, [RZ] ;  /* 0x00000000fffff984 */ /* 0x000fe20000000800 */
[----:B------:R-:W-:Y:S01]  /*2ed60*/  @!PT LDS RZ, [RZ] ;  /* 0x00000000fffff984 */ /* 0x000fe20000000800 */
[----:B------:R-:W-:Y:S01]  /*2ed70*/  @!PT LDS RZ, [RZ] ;  /* 0x00000000fffff984 */ /* 0x000fe20000000800 */
[----:B------:R0:W-:Y:S01]  /*2ed80*/  @!P4 LDGSTS.E.BYPASS.LTC128B.128 [R10+0x1d400], desc[UR46][R6.64+0x100], !P0 ;  /* 0x1d400100060acfae */ /* 0x0001e2000c101d6e */
[----:B------:R-:W-:Y:S01]  /*2ed90*/  IMAD.MOV.U32 R3, RZ, RZ, R14 ;  /* 0x000000ffff037224 */ /* 0x000fe200078e000e */
[----:B------:R-:W-:Y:S06]  /*2eda0*/  BRA `(.L_x_2010) ;  /* 0xffffffa000147947 */ /* 0x000fec000383ffff */
.L_x_1855:
[----:B----4-:R4:W0:Y:S02]  /*2edb0*/  SYNCS.PHASECHK.TRANS64.TRYWAIT P0, [R19+URZ+0x30820], R0 ;  /* 0x03082000130075a7 */ /* 0x010824000800017f */
[----:B0-----:R-:W-:Y:S05]  /*2edc0*/  @!P0 NANOSLEEP.SYNCS 0x989680 ;  /* 0x009896800000895d */ /* 0x001fea0003900000 */
[----:B------:R-:W0:Y:S02]  /*2edd0*/  @!P0 SYNCS.PHASECHK.TRANS64 P0, [R19+URZ+0x30820], R0 ;  /* 0x03082000130085a7 */ /* 0x000e24000800007f */
[----:B0-----:R-:W-:Y:S05]  /*2ede0*/  @!P0 BRA `(.L_x_1855) ;  /* 0xfffffffc00f08947 */ /* 0x001fea000383ffff */
[----:B------:R-:W-:Y:S05]  /*2edf0*/  BRA `(.L_x_2011) ;  /* 0xffffffa000947947 */ /* 0x000fea000383ffff */
.L_x_1864:
[----:B-1----:R1:W2:Y:S02]  /*2ee00*/  SYNCS.PHASECHK.TRANS64.TRYWAIT P0, [R3+URZ+0x30840], R2 ;  /* 0x03084002030075a7 */ /* 0x0022a4000800017f */
[----:B--2---:R-:W-:Y:S05]  /*2ee10*/  @!P0 NANOSLEEP.SYNCS 0x989680 ;  /* 0x009896800000895d */ /* 0x004fea0003900000 */
[----:B------:R-:W2:Y:S02]  /*2ee20*/  @!P0 SYNCS.PHASECHK.TRANS64 P0, [R3+URZ+0x30840], R2 ;  /* 0x03084002030085a7 */ /* 0x000ea4000800007f */
[----:B--2---:R-:W-:Y:S05]  /*2ee30*/  @!P0 BRA `(.L_x_1864) ;  /* 0xfffffffc00f08947 */ /* 0x004fea000383ffff */
[----:B------:R-:W-:Y:S05]  /*2ee40*/  BRA `(.L_x_2012) ;  /* 0xffffffa400887947 */ /* 0x000fea000383ffff */
.L_x_1871:
[----:B0-----:R0:W1:Y:S02]  /*2ee50*/  SYNCS.PHASECHK.TRANS64.TRYWAIT P0, [R3+URZ+0x60], R2 ;  /* 0x00006002030075a7 */ /* 0x001064000800017f */
[----:B-1----:R-:W-:Y:S05]  /*2ee60*/  @!P0 NANOSLEEP.SYNCS 0x989680 ;  /* 0x009896800000895d */ /* 0x002fea0003900000 */
[----:B------:R-:W1:Y:S02]  /*2ee70*/  @!P0 SYNCS.PHASECHK.TRANS64 P0, [R3+URZ+0x60], R2 ;  /* 0x00006002030085a7 */ /* 0x000e64000800007f */
[----:B-1----:R-:W-:Y:S05]  /*2ee80*/  @!P0 BRA `(.L_x_1871) ;  /* 0xfffffffc00f08947 */ /* 0x002fea000383ffff */
[----:B------:R-:W-:Y:S05]  /*2ee90*/  BRA `(.L_x_2013) ;  /* 0xffffffa800a07947 */ /* 0x000fea000383ffff */
.L_x_1881:
[----:B-1----:R1:W2:Y:S02]  /*2eea0*/  SYNCS.PHASECHK.TRANS64.TRYWAIT P0, [R3+URZ+0x30840], R2 ;  /* 0x03084002030075a7 */ /* 0x0022a4000800017f */
[----:B--2---:R-:W-:Y:S05]  /*2eeb0*/  @!P0 NANOSLEEP.SYNCS 0x989680 ;  /* 0x009896800000895d */ /* 0x004fea0003900000 */
[----:B------:R-:W2:Y:S02]  /*2eec0*/  @!P0 SYNCS.PHASECHK.TRANS64 P0, [R3+URZ+0x30840], R2 ;  /* 0x03084002030085a7 */ /* 0x000ea4000800007f */
[----:B--2---:R-:W-:Y:S05]  /*2eed0*/  @!P0 BRA `(.L_x_1881) ;  /* 0xfffffffc00f08947 */ /* 0x004fea000383ffff */
[----:B------:R-:W-:Y:S05]  /*2eee0*/  BRA `(.L_x_2014) ;  /* 0xffffffb000707947 */ /* 0x000fea000383ffff */
.L_x_1888:
[----:B0-----:R0:W1:Y:S02]  /*2eef0*/  SYNCS.PHASECHK.TRANS64.TRYWAIT P0, [R2+URZ+0x60], R3 ;  /* 0x00006003020075a7 */ /* 0x001064000800017f */
[----:B-1----:R-:W-:Y:S05]  /*2ef00*/  @!P0 NANOSLEEP.SYNCS 0x989680 ;  /* 0x009896800000895d */ /* 0x002fea0003900000 */
[----:B------:R-:W1:Y:S02]  /*2ef10*/  @!P0 SYNCS.PHASECHK.TRANS64 P0, [R2+URZ+0x60], R3 ;  /* 0x00006003020085a7 */ /* 0x000e64000800007f */
[----:B-1----:R-:W-:Y:S05]  /*2ef20*/  @!P0 BRA `(.L_x_1888) ;  /* 0xfffffffc00f08947 */ /* 0x002fea000383ffff */
[----:B------:R-:W-:Y:S05]  /*2ef30*/  BRA `(.L_x_2015) ;  /* 0xffffffb400887947 */ /* 0x000fea000383ffff */
.L_x_1898:
[----:B--2---:R2:W3:Y:S02]  /*2ef40*/  SYNCS.PHASECHK.TRANS64.TRYWAIT P0, [R2+URZ+0x30840], R3 ;  /* 0x03084003020075a7 */ /* 0x0044e4000800017f */
[----:B---3--:R-:W-:Y:S05]  /*2ef50*/  @!P0 NANOSLEEP.SYNCS 0x989680 ;  /* 0x009896800000895d */ /* 0x008fea0003900000 */
[----:B------:R-:W3:Y:S02]  /*2ef60*/  @!P0 SYNCS.PHASECHK.TRANS64 P0, [R2+URZ+0x30840], R3 ;  /* 0x03084003020085a7 */ /* 0x000ee4000800007f */
[----:B---3--:R-:W-:Y:S05]  /*2ef70*/  @!P0 BRA `(.L_x_1898) ;  /* 0xfffffffc00f08947 */ /* 0x008fea000383ffff */
[----:B------:R-:W-:Y:S05]  /*2ef80*/  BRA `(.L_x_2016) ;  /* 0xffffffbc00287947 */ /* 0x000fea000383ffff */
.L_x_1905:
[----:B0-----:R0:W1:Y:S02]  /*2ef90*/  SYNCS.PHASECHK.TRANS64.TRYWAIT P0, [R2+URZ+0x60], R5 ;  /* 0x00006005020075a7 */ /* 0x001064000800017f */
[----:B-1----:R-:W-:Y:S05]  /*2efa0*/  @!P0 NANOSLEEP.SYNCS 0x989680 ;  /* 0x009896800000895d */ /* 0x002fea0003900000 */
[----:B------:R-:W1:Y:S02]  /*2efb0*/  @!P0 SYNCS.PHASECHK.TRANS64 P0, [R2+URZ+0x60], R5 ;  /* 0x00006005020085a7 */ /* 0x000e64000800007f */
[----:B-1----:R-:W-:Y:S05]  /*2efc0*/  @!P0 BRA `(.L_x_1905) ;  /* 0xfffffffc00f08947 */ /* 0x002fea000383ffff */
[----:B------:R-:W-:Y:S05]  /*2efd0*/  BRA `(.L_x_2017) ;  /* 0xffffffc000407947 */ /* 0x000fea000383ffff */
.L_x_1917:
[----:B---3--:R3:W4:Y:S02]  /*2efe0*/  SYNCS.PHASECHK.TRANS64.TRYWAIT P0, [R0+URZ+0x30860], R2 ;  /* 0x03086002000075a7 */ /* 0x008724000800017f */
[----:B----4-:R-:W-:Y:S05]  /*2eff0*/  @!P0 NANOSLEEP.SYNCS 0x989680 ;  /* 0x009896800000895d */ /* 0x010fea0003900000 */
[----:B------:R-:W4:Y:S02]  /*2f000*/  @!P0 SYNCS.PHASECHK.TRANS64 P0, [R0+URZ+0x30860], R2 ;  /* 0x03086002000085a7 */ /* 0x000f24000800007f */
[----:B----4-:R-:W-:Y:S05]  /*2f010*/  @!P0 BRA `(.L_x_1917) ;  /* 0xfffffffc00f08947 */ /* 0x010fea000383ffff */
[----:B------:R-:W-:Y:S05]  /*2f020*/  BRA `(.L_x_2018) ;  /* 0xffffffc400c87947 */ /* 0x000fea000383ffff */
.L_x_1925:
[----:B--23--:R-:W2:Y:S01]  /*2f030*/  LDL R0, [R1] ;  /* 0x0000000001007983 */ /* 0x00cea20000100800 */
[----:B------:R-:W-:Y:S01]  /*2f040*/  BSSY B0, `(.L_x_2019) ;  /* 0x0000008000007945 */ /* 0x000fe20003800000 */
[----:B0-----:R-:W-:Y:S02]  /*2f050*/  IMAD.MOV.U32 R12, RZ, RZ, RZ ;  /* 0x000000ffff0c7224 */ /* 0x001fe400078e00ff */
[----:B------:R-:W-:Y:S02]  /*2f060*/  IMAD.MOV.U32 R11, RZ, RZ, 0x1f ;  /* 0x0000001fff0b7424 */ /* 0x000fe400078e00ff */
[----:B------:R-:W-:Y:S02]  /*2f070*/  IMAD.MOV.U32 R15, RZ, RZ, -0x1 ;  /* 0xffffffffff0f7424 */ /* 0x000fe400078e00ff */
[----:B--2---:R-:W-:-:S07]  /*2f080*/  IMAD.MOV.U32 R13, RZ, RZ, R0 ;  /* 0x000000ffff0d7224 */ /* 0x004fce00078e0000 */
[----:B-1----:R-:W-:Y:S05]  /*2f090*/  WARPSYNC.COLLECTIVE R15, `(.L_x_2020) ;  /* 0x000000000f087348 */ /* 0x002fea0003c00000 */
[----:B------:R0:W2:Y:S02]  /*2f0a0*/  SHFL.IDX P6, R14, R13, R12, R11 ;  /* 0x0000000c0d0e7389 */ /* 0x0000a400000c000b */
[----:B012---:R-:W-:Y:S01]  /*2f0b0*/  ENDCOLLECTIVE ;  /* 0x000000000000791b */ /* 0x007fe20003800000 */
.L_x_2020:
[----:B------:R-:W-:Y:S05]  /*2f0c0*/  BSYNC B0 ;  /* 0x0000000000007941 */ /* 0x000fea0003800000 */
.L_x_2019:
        /* <DEDUP_REMOVED lines=9> */
.L_x_2021:
        /* <DEDUP_REMOVED lines=26> */
.L_x_2022:
        /* <DEDUP_REMOVED lines=8> */
.L_x_2023:
        /* <DEDUP_REMOVED lines=8> */
.L_x_2024:
        /* <DEDUP_REMOVED lines=8> */
.L_x_2025:
        /* <DEDUP_REMOVED lines=8> */
.L_x_2026:
        /* <DEDUP_REMOVED lines=9> */
.L_x_2027:
[----:B------:R-:W-:Y:S01]  /*2f590*/  IMAD.MOV.U32 R9, RZ, RZ, R14 ;  /* 0x000000ffff097224 */ /* 0x000fe200078e000e */
[----:B------:R-:W-:Y:S06]  /*2f5a0*/  BRA `(.L_x_2028) ;  /* 0xffffffc800807947 */ /* 0x000fec000383ffff */
.L_x_1928:
        /* <DEDUP_REMOVED lines=8> */
.L_x_2030:
[----:B------:R-:W-:Y:S05]  /*2f630*/  BSYNC B0 ;  /* 0x0000000000007941 */ /* 0x000fea0003800000 */
.L_x_2029:
        /* <DEDUP_REMOVED lines=10> */
.L_x_2031:
        /* <DEDUP_REMOVED lines=8> */
.L_x_2032:
        /* <DEDUP_REMOVED lines=8> */
.L_x_2033:
        /* <DEDUP_REMOVED lines=8> */
.L_x_2034:
        /* <DEDUP_REMOVED lines=9> */
.L_x_2035:
[----:B------:R-:W-:Y:S01]  /*2f8f0*/  IMAD.MOV.U32 R9, RZ, RZ, R14 ;  /* 0x000000ffff097224 */ /* 0x000fe200078e000e */
[----:B------:R-:W-:Y:S06]  /*2f900*/  BRA `(.L_x_2036) ;  /* 0xffffffc800547947 */ /* 0x000fec000383ffff */
.L_x_1930:
[----:B------:R-:W-:Y:S01]  /*2f910*/  BSSY B0, `(.L_x_2037) ;  /* 0x0000006000007945 */ /* 0x000fe20003800000 */
[----:B------:R-:W-:Y:S01]  /*2f920*/  PLOP3.LUT P6, PT, P6, PT, PT, 0x8, 0x0 ;  /* 0x000000000000781c */ /* 0x000fe200037ce170 */
[----:B------:R-:W-:-:S12]  /*2f930*/  IMAD.MOV.U32 R15, RZ, RZ, -0x1 ;  /* 0xffffffffff0f7424 */ /* 0x000fd800078e00ff */
[----:B0-----:R-:W-:Y:S05]  /*2f940*/  WARPSYNC.COLLECTIVE R15, `(.L_x_2038) ;  /* 0x000000000f087348 */ /* 0x001fea0003c00000 */
[----:B------:R-:W-:Y:S01]  /*2f950*/  VOTE.ANY R14, PT, P6 ;  /* 0x00000000000e7806 */ /* 0x000fe200030e0100 */
[----:B0-----:R-:W-:Y:S06]  /*2f960*/  ENDCOLLECTIVE ;  /* 0x000000000000791b */ /* 0x001fec0003800000 */
.L_x_2038:
[----:B------:R-:W-:Y:S05]  /*2f970*/  BSYNC B0 ;  /* 0x0000000000007941 */ /* 0x000fea0003800000 */
.L_x_2037:
        /* <DEDUP_REMOVED lines=10> */
.L_x_2039:
[----:B------:R-:W-:Y:S02]  /*2fa20*/  IMAD.MOV.U32 R13, RZ, RZ, R6 ;  /* 0x000000ffff0d7224 */ /* 0x000fe400078e0006 */
[----:B------:R-:W-:-:S07]  /*2fa30*/  IMAD.MOV.U32 R4, RZ, RZ, R14 ;  /* 0x000000ffff047224 */ /* 0x000fce00078e000e */
[----:B------:R-:W-:Y:S05]  /*2fa40*/  WARPSYNC.COLLECTIVE R15, `(.L_x_2040) ;  /* 0x000000000f087348 */ /* 0x000fea0003c00000 */
[----:B------:R0:W1:Y:S02]  /*2fa50*/  SHFL.IDX P6, R14, R13, R12, R11 ;  /* 0x0000000c0d0e7389 */ /* 0x00006400000c000b */
[----:B01----:R-:W-:Y:S01]  /*2fa60*/  ENDCOLLECTIVE ;  /* 0x000000000000791b */ /* 0x003fe20003800000 */
.L_x_2040:
[----:B------:R-:W-:Y:S02]  /*2fa70*/  IMAD.MOV.U32 R6, RZ, RZ, R14 ;  /* 0x000000ffff067224 */ /* 0x000fe400078e000e */
[----:B------:R-:W-:-:S05]  /*2fa80*/  IMAD.IADD R10, R3, 0x1, R10 ;  /* 0x00000001030a7824 */ /* 0x000fca00078e020a */
[----:B------:R0:W-:Y:S01]  /*2fa90*/  STL [R1+0xc], R10 ;  /* 0x00000c0a01007387 */ /* 0x0001e20000100800 */
[----:B------:R-:W-:Y:S05]  /*2faa0*/  BRA `(.L_x_2041) ;  /* 0xffffffc800347947 */ /* 0x000fea000383ffff */
.L_x_1932:
        /* <DEDUP_REMOVED lines=8> */
.L_x_2043:
[----:B------:R-:W-:Y:S05]  /*2fb30*/  BSYNC B0 ;  /* 0x0000000000007941 */ /* 0x000fea0003800000 */
.L_x_2042:
[----:B------:R-:W-:Y:S01]  /*2fb40*/  IMAD.MOV.U32 R3, RZ, RZ, R14 ;  /* 0x000000ffff037224 */ /* 0x000fe200078e000e */
[----:B------:R-:W-:Y:S06]  /*2fb50*/  BRA `(.L_x_2044) ;  /* 0xffffffc800207947 */ /* 0x000fec000383ffff */
.L_x_1938:
[----:B0-----:R0:W1:Y:S02]  /*2fb60*/  SYNCS.PHASECHK.TRANS64.TRYWAIT P0, [R0+URZ+0x30820], R3 ;  /* 0x03082003000075a7 */ /* 0x001064000800017f */
[----:B-1----:R-:W-:Y:S05]  /*2fb70*/  @!P0 NANOSLEEP.SYNCS 0x989680 ;  /* 0x009896800000895d */ /* 0x002fea0003900000 */
[----:B------:R-:W1:Y:S02]  /*2fb80*/  @!P0 SYNCS.PHASECHK.TRANS64 P0, [R0+URZ+0x30820], R3 ;  /* 0x03082003000085a7 */ /* 0x000e64000800007f */
[----:B-1----:R-:W-:Y:S05]  /*2fb90*/  @!P0 BRA `(.L_x_1938) ;  /* 0xfffffffc00f08947 */ /* 0x002fea000383ffff */
[----:B------:R-:W-:Y:S05]  /*2fba0*/  BRA `(.L_x_2045) ;  /* 0xffffffd000c07947 */ /* 0x000fea000383ffff */
.L_x_1939:
        /* <DEDUP_REMOVED lines=8> */
[----:B0-----:R-:W-:Y:S05]  /*2fc30*/  WARPSYNC.COLLECTIVE R15, `(.L_x_2047) ;  /* 0x000000000f087348 */ /* 0x001fea0003c00000 */
[----:B------:R1:W2:Y:S02]  /*2fc40*/  SHFL.IDX P6, R14, R13, R12, R11 ;  /* 0x0000000c0d0e7389 */ /* 0x0002a400000c000b */
[----:B012---:R-:W-:Y:S01]  /*2fc50*/  ENDCOLLECTIVE ;  /* 0x000000000000791b */ /* 0x007fe20003800000 */
.L_x_2047:
[----:B------:R-:W-:Y:S05]  /*2fc60*/  BSYNC B0 ;  /* 0x0000000000007941 */ /* 0x000fea0003800000 */
.L_x_2046:
[----:B------:R-:W-:Y:S05]  /*2fc70*/  BRA `(.L_x_2048) ;  /* 0xffffffd000a87947 */ /* 0x000fea000383ffff */
.L_x_1940:
[----:B------:R-:W-:Y:S01]  /*2fc80*/  BSSY B0, `(.L_x_2049) ;  /* 0x0000006000007945 */ /* 0x000fe20003800000 */
[----:B------:R-:W-:-:S07]  /*2fc90*/  IMAD.MOV.U32 R15, RZ, RZ, -0x1 ;  /* 0xffffffffff0f7424 */ /* 0x000fce00078e00ff */
[----:B01-3--:R-:W-:Y:S05]  /*2fca0*/  WARPSYNC.COLLECTIVE R15, `(.L_x_2050) ;  /* 0x000000000f0c7348 */ /* 0x00bfea0003c00000 */
[----:B------:R-:W-:Y:S02]  /*2fcb0*/  ELECT P6, UR62, PT ;  /* 0x00000000003e782f */ /* 0x000fe400038c0000 */
[----:B------:R-:W-:Y:S01]  /*2fcc0*/  MOV R14, UR62 ;  /* 0x0000003e000e7c02 */ /* 0x000fe20008000f00 */
[----:B01-3--:R-:W-:Y:S10]  /*2fcd0*/  ENDCOLLECTIVE ;  /* 0x000000000000791b */ /* 0x00bff40003800000 */
.L_x_2050:
[----:B------:R-:W-:Y:S05]  /*2fce0*/  BSYNC B0 ;  /* 0x0000000000007941 */ /* 0x000fea0003800000 */
.L_x_2049:
[----:B------:R-:W-:Y:S05]  /*2fcf0*/  BRA `(.L_x_2051) ;  /* 0xffffffd0009c7947 */ /* 0x000fea000383ffff */
.L_x_1942:
[----:B0-----:R0:W1:Y:S02]  /*2fd00*/  SYNCS.PHASECHK.TRANS64.TRYWAIT P0, [R6+URZ], R5 ;  /* 0x00000005060075a7 */ /* 0x001064000800017f */
[----:B-1----:R-:W-:Y:S05]  /*2fd10*/  @!P0 NANOSLEEP.SYNCS 0x989680 ;  /* 0x009896800000895d */ /* 0x002fea0003900000 */
[----:B------:R-:W1:Y:S02]  /*2fd20*/  @!P0 SYNCS.PHASECHK.TRANS64 P0, [R6+URZ], R5 ;  /* 0x00000005060085a7 */ /* 0x000e64000800007f */
[----:B-1----:R-:W-:Y:S05]  /*2fd30*/  @!P0 BRA `(.L_x_1942) ;  /* 0xfffffffc00f08947 */ /* 0x002fea000383ffff */
[----:B------:R-:W-:Y:S05]  /*2fd40*/  BRA `(.L_x_2052) ;  /* 0xffffffd000d87947 */ /* 0x000fea000383ffff */
.L_x_1943:
[----:B-1----:R1:W2:Y:S02]  /*2fd50*/  SYNCS.PHASECHK.TRANS64.TRYWAIT P0, [R7+URZ], R2 ;  /* 0x00000002070075a7 */ /* 0x0022a4000800017f */
[----:B--2---:R-:W-:Y:S05]  /*2fd60*/  @!P0 NANOSLEEP.SYNCS 0x989680 ;  /* 0x009896800000895d */ /* 0x004fea0003900000 */
[----:B------:R-:W2:Y:S02]  /*2fd70*/  @!P0 SYNCS.PHASECHK.TRANS64 P0, [R7+URZ], R2 ;  /* 0x00000002070085a7 */ /* 0x000ea4000800007f */
[----:B--2---:R-:W-:Y:S05]  /*2fd80*/  @!P0 BRA `(.L_x_1943) ;  /* 0xfffffffc00f08947 */ /* 0x004fea000383ffff */
[----:B------:R-:W-:Y:S05]  /*2fd90*/  BRA `(.L_x_2053) ;  /* 0xffffffd000cc7947 */ /* 0x000fea000383ffff */
.L_x_1945:
[----:B--2---:R2:W4:Y:S02]  /*2fda0*/  SYNCS.PHASECHK.TRANS64.TRYWAIT P0, [R4+URZ], R5 ;  /* 0x00000005040075a7 */ /* 0x004524000800017f */
[----:B----4-:R-:W-:Y:S05]  /*2fdb0*/  @!P0 NANOSLEEP.SYNCS 0x989680 ;  /* 0x009896800000895d */ /* 0x010fea0003900000 */
[----:B------:R-:W4:Y:S02]  /*2fdc0*/  @!P0 SYNCS.PHASECHK.TRANS64 P0, [R4+URZ], R5 ;  /* 0x00000005040085a7 */ /* 0x000f24000800007f */
[----:B----4-:R-:W-:Y:S05]  /*2fdd0*/  @!P0 BRA `(.L_x_1945) ;  /* 0xfffffffc00f08947 */ /* 0x010fea000383ffff */
[----:B------:R-:W-:Y:S05]  /*2fde0*/  BRA `(.L_x_2054) ;  /* 0xffffffd000d47947 */ /* 0x000fea000383ffff */
.L_x_2055:
        /* <DEDUP_REMOVED lines=9> */
.L_x_3027:


//--------------------- .text._ZN7cutlass13device_kernelIN5flash11enable_sm90INS1_16FlashAttnFwdSm90INS1_25CollectiveMainloopFwdSm90ILi2EN4cute5tupleIJNS5_1CILi1EEES8_S8_EEENS6_IJNS7_ILi128EEENS7_ILi112EEENS7_ILi192EEEEEELi192ENS_10bfloat16_tEfNS_4arch4Sm90ELb1ELb0ELb0ELb0ELb0ELb0ELb0ELb1ELb1ELb1ELb1ELb0EEENS1_21CollectiveEpilogueFwdINS6_IJSA_SC_SB_EEES9_SE_SG_Li256ELb0ELb1ELb1ELb0EEENS1_19SingleTileSchedulerILb0ELb1ELb1ELi128EEEEEEEEEvNT_6ParamsE --------------------------
	.section	.text._ZN7cutlass13device_kernelIN5flash11enable_sm90INS1_16FlashAttnFwdSm90INS1_25CollectiveMainloopFwdSm90ILi2EN4cute5tupleIJNS5_1CILi1EEES8_S8_EEENS6_IJNS7_ILi128EEENS7_ILi112EEENS7_ILi192EEEEEELi192ENS_10bfloat16_tEfNS_4arch4Sm90ELb1ELb0ELb0ELb0ELb0ELb0ELb0ELb1ELb1ELb1ELb1ELb0EEENS1_21CollectiveEpilogueFwdINS6_IJSA_SC_SB_EEES9_SE_SG_Li256ELb0ELb1ELb1ELb0EEENS1_19SingleTileSchedulerILb0ELb1ELb1ELi128EEEEEEEEEvNT_6ParamsE,"ax",@progbits
	.align	128
.text._ZN7cutlass13device_kernelIN5flash11enable_sm90INS1_16FlashAttnFwdSm90INS1_25CollectiveMainloopFwdSm90ILi2EN4cute5tupleIJNS5_1CILi1EEES8_S8_EEENS6_IJNS7_ILi128EEENS7_ILi112EEENS7_ILi192EEEEEELi192ENS_10bfloat16_tEfNS_4arch4Sm90ELb1ELb0ELb0ELb0ELb0ELb0ELb0ELb1ELb1ELb1ELb1ELb0EEENS1_21CollectiveEpilogueFwdINS6_IJSA_SC_SB_EEES9_SE_SG_Li256ELb0ELb1ELb1ELb0EEENS1_19SingleTileSchedulerILb0ELb1ELb1ELi128EEEEEEEEEvNT_6ParamsE:
        .type           _ZN7cutlass13device_kernelIN5flash11enable_sm90INS1_16FlashAttnFwdSm90INS1_25CollectiveMainloopFwdSm90ILi2EN4cute5tupleIJNS5_1CILi1EEES8_S8_EEENS6_IJNS7_ILi128EEENS7_ILi112EEENS7_ILi192EEEEEELi192ENS_10bfloat16_tEfNS_4arch4Sm90ELb1ELb0ELb0ELb0ELb0ELb0ELb0ELb1ELb1ELb1ELb1ELb0EEENS1_21CollectiveEpilogueFwdINS6_IJSA_SC_SB_EEES9_SE_SG_Li256ELb0ELb1ELb1ELb0EEENS1_19SingleTileSchedulerILb0ELb1ELb1ELi128EEEEEEEEEvNT_6ParamsE,@function
        .size           _ZN7cutlass13device_kernelIN5flash11enable_sm90INS1_16FlashAttnFwdSm90INS1_25CollectiveMainloopFwdSm90ILi2EN4cute5tupleIJNS5_1CILi1EEES8_S8_EEENS6_IJNS7_ILi128EEENS7_ILi112EEENS7_ILi192EEEEEELi192ENS_10bfloat16_tEfNS_4arch4Sm90ELb1ELb0ELb0ELb0ELb0ELb0ELb0ELb1ELb1ELb1ELb1ELb0EEENS1_21CollectiveEpilogueFwdINS6_IJSA_SC_SB_EEES9_SE_SG_Li256ELb0ELb1ELb1ELb0EEENS1_19SingleTileSchedulerILb0ELb1ELb1ELi128EEEEEEEEEvNT_6ParamsE,(.L_x_3028 - _ZN7cutlass13device_kernelIN5flash11enable_sm90INS1_16FlashAttnFwdSm90INS1_25CollectiveMainloopFwdSm90ILi2EN4cute5tupleIJNS5_1CILi1EEES8_S8_EEENS6_IJNS7_ILi128EEENS7_ILi112EEENS7_ILi192EEEEEELi192ENS_10bfloat16_tEfNS_4arch4Sm90ELb1ELb0ELb0ELb0ELb0ELb0ELb0ELb1ELb1ELb1ELb1ELb0EEENS1_21CollectiveEpilogueFwdINS6_IJSA_SC_SB_EEES9_SE_SG_Li256ELb0ELb1ELb1ELb0EEENS1_19SingleTileSchedulerILb0ELb1ELb1ELi128EEEEEEEEEvNT_6ParamsE)
        .other          _ZN7cutlass13device_kernelIN5flash11enable_sm90INS1_16FlashAttnFwdSm90INS1_25CollectiveMainloopFwdSm90ILi2EN4cute5tupleIJNS5_1CILi1EEES8_S8_EEENS6_IJNS7_ILi128EEENS7_ILi112EEENS7_ILi192EEEEEELi192ENS_10bfloat16_tEfNS_4arch4Sm90ELb1ELb0ELb0ELb0ELb0ELb0ELb0ELb1ELb1ELb1ELb1ELb0EEENS1_21CollectiveEpilogueFwdINS6_IJSA_SC_SB_EEES9_SE_SG_Li256ELb0ELb1ELb1ELb0EEENS1_19SingleTileSchedulerILb0ELb1ELb1ELi128EEEEEEEEEvNT_6ParamsE,@"STO_CUDA_ENTRY STV_DEFAULT"
_ZN7cutlass13device_kernelIN5flash11enable_sm90INS1_16FlashAttnFwdSm90INS1_25CollectiveMainloopFwdSm90ILi2EN4cute5tupleIJNS5_1CILi1EEES8_S8_EEENS6_IJNS7_ILi128EEENS7_ILi112EEENS7_ILi192EEEEEELi192ENS_10bfloat16_tEfNS_4arch4Sm90ELb1ELb0ELb0ELb0ELb0ELb0ELb0ELb1ELb1ELb1ELb1ELb0EEENS1_21CollectiveEpilogueFwdINS6_IJSA_SC_SB_EEES9_SE_SG_Li256ELb0ELb1ELb1ELb0EEENS1_19SingleTileSchedulerILb0ELb1ELb1ELi128EEEEEEEEEvNT_6ParamsE:
        /* <DEDUP_REMOVED lines=18> */
.L_x_2057:
[----:B------:R-:W-:Y:S05]  /*0120*/  BSYNC B0 ;  /* 0x0000000000007941 */ /* 0x000fea0003800000 */
.L_x_2056:
        /* <DEDUP_REMOVED lines=41> */
.L_x_2058:
        /* <DEDUP_REMOVED lines=22> */
.L_x_2059:
        /* <DEDUP_REMOVED lines=18> */
.L_x_2060:
        /* <DEDUP_REMOVED lines=22> */
.L_x_2061:
        /* <DEDUP_REMOVED lines=22> */
.L_x_2062:
        /* <DEDUP_REMOVED lines=9> */
.L_x_2065:
        /* <DEDUP_REMOVED lines=19> */
[----:B------:R-:W1:Y:S01]  /*0ac0*/  S2UR UR38, SR_CTAID.X ;  /* 0x00000000002679c3 */ /* 0x000e620000002500 */
[----:B------:R-:W-:Y:S01]  /*0ad0*/  ULDC UR4, c[0x0][0x448] ;  /* 0x0001120000047ab9 */ /* 0x000fe20000000800 */
[----:B------:R-:W-:Y:S01]  /*0ae0*/  ULDC UR6, c[0x0][0x424] ;  /* 0x0001090000067ab9 */ /* 0x000fe20000000800 */
[----:B------:R-:W-:Y:S01]  /*0af0*/  UISETP.NE.AND UP1, UPT, UR4, 0x1, UPT ;  /* 0x000000010400788c */ /* 0x000fe2000bf25270 */
[----:B------:R-:W-:Y:S02]  /*0b00*/  ULDC UR7, c[0x0][0x288] ;  /* 0x0000a20000077ab9 */ /* 0x000fe40000000800 */
[----:B------:R-:W-:Y:S01]  /*0b10*/  ULDC.64 UR4, c[0x0][0x418] ;  /* 0x0001060000047ab9 */ /* 0x000fe20000000a00 */
[----:B------:R-:W-:Y:S02]  /*0b20*/  UIADD3 UR7, -UR7, 0x70, URZ ;  /* 0x0000007007077890 */ /* 0x000fe4000fffe13f */
[----:B------:R-:W-:Y:S01]  /*0b30*/  UISETP.NE.U32.AND UP0, UPT, UR4, URZ, UPT ;  /* 0x0000003f0400728c */ /* 0x000fe2000bf05070 */
[----:B------:R-:W-:Y:S01]  /*0b40*/  ULDC UR48, c[0x0][0x2f0] ;  /* 0x0000bc0000307ab9 */ /* 0x000fe20000000800 */
[----:B------:R-:W-:-:S02]  /*0b50*/  USHF.R.U32.HI UR11, URZ, 0x10, UR8 ;  /* 0x000000103f0b7899 */ /* 0x000fc40008011608 */
[----:B------:R-:W-:Y:S01]  /*0b60*/  UISETP.NE.AND.EX UP0, UPT, UR5, URZ, UPT, UP0 ;  /* 0x0000003f0500728c */ /* 0x000fe2000bf05300 */
[----:B------:R-:W-:Y:S02]  /*0b70*/  @UP1 ULDC UR9, c[0x0][0x450] ;  /* 0x0001140000091ab9 */ /* 0x000fe40000000800 */
[----:B------:R-:W-:Y:S01]  /*0b80*/  @UP1 ULDC UR5, c[0x0][0x44c] ;  /* 0x0001130000051ab9 */ /* 0x000fe20000000800 */
[----:B------:R-:W-:-:S04]  /*0b90*/  USEL UR10, UR6, 0x1, UP0 ;  /* 0x00000001060a7887 */ /* 0x000fc80008000000 */
[----:B------:R-:W-:Y:S02]  /*0ba0*/  UIMAD UR7, UR10, UR48, UR7 ;  /* 0x000000300a0772a4 */ /* 0x000fe4000f8e0207 */
[----:B-1----:R-:W-:Y:S01]  /*0bb0*/  USHF.L.U32 UR38, UR38, 0x7, URZ ;  /* 0x0000000726267899 */ /* 0x002fe2000800063f */
[----:B------:R-:W-:-:S03]  /*0bc0*/  IMAD.U32 R17, RZ, RZ, UR10 ;  /* 0x0000000aff117e24 */ /* 0x000fc6000f8e00ff */
[----:B------:R-:W-:Y:S02]  /*0bd0*/  @UP1 UIADD3 UR4, UR38, 0x7f, URZ ;  /* 0x0000007f26041890 */ /* 0x000fe4000fffe03f */
[----:B------:R-:W-:Y:S02]  /*0be0*/  UIADD3 UR6, UR38, 0x7f, URZ ;  /* 0x0000007f26067890 */ /* 0x000fe4000fffe03f */
[----:B------:R-:W-:-:S04]  /*0bf0*/  UIMAD.WIDE.U32 UR4, UR4, UR5, URZ ;  /* 0x00000005040472a5 */ /* 0x000fc8000f8e003f */
[----:B------:R-:W-:Y:S02]  /*0c00*/  @UP1 USHF.R.U32.HI UR6, URZ, UR9, UR5 ;  /* 0x000000093f061299 */ /* 0x000fe40008011605 */
[----:B------:R-:W-:Y:S02]  /*0c10*/  UIMAD UR5, UR10, UR48, 0x6f ;  /* 0x0000006f0a0574a4 */ /* 0x000fe4000f8e0230 */
[----:B------:R-:W-:Y:S01]  /*0c20*/  UIADD3 UR7, UR7, UR6, URZ ;  /* 0x0000000607077290 */ /* 0x000fe2000fffe03f */
[----:B------:R-:W-:Y:S02]  /*0c30*/  UMOV UR4, URZ ;  /* 0x0000003f00047c82 */ /* 0x000fe40008000000 */
[----:B------:R-:W-:Y:S01]  /*0c40*/  UMOV UR6, URZ ;  /* 0x0000003f00067c82 */ /* 0x000fe20008000000 */
[----:B------:R-:W-:Y:S02]  /*0c50*/  UIMAD.WIDE UR4, UR5, -0x6db6db6d, UR4 ;  /* 0x92492493050478a5 */ /* 0x000fe4000f8e0204 */
[----:B------:R-:W-:-:S02]  /*0c60*/  UIMAD.WIDE UR6, UR7, -0x6db6db6d, UR6 ;  /* 0x92492493070678a5 */ /* 0x000fc4000f8e0206 */
[----:B------:R-:W-:Y:S02]  /*0c70*/  USHF.R.U32.HI UR4, URZ, 0x1f, UR5 ;  /* 0x0000001f3f047899 */ /* 0x000fe40008011605 */
[----:B------:R-:W-:Y:S02]  /*0c80*/  USHF.R.U32.HI UR6, URZ, 0x1f, UR7 ;  /* 0x0000001f3f067899 */ /* 0x000fe40008011607 */
[----:B------:R-:W-:Y:S02]  /*0c90*/  ULEA.HI.SX32 UR4, UR5, UR4, 0x1a ;  /* 0x0000000405047291 */ /* 0x000fe4000f8fd23f */
[----:B------:R-:W-:Y:S02]  /*0ca0*/  ULEA.HI.SX32 UR6, UR7, UR6, 0x1a ;  /* 0x0000000607067291 */ /* 0x000fe4000f8fd23f */
[----:B------:R-:W-:Y:S02]  /*0cb0*/  ULOP3.LUT UR7, UR8, 0xffff, URZ, 0xc0, !UPT ;  /* 0x0000ffff08077892 */ /* 0x000fe4000f8ec03f */
[----:B------:R-:W-:-:S04]  /*0cc0*/  UISETP.LT.AND UP0, UPT, UR4, UR6, UPT ;  /* 0x000000060400728c */ /* 0x000fc8000bf01270 */
[----:B------:R-:W-:Y:S02]  /*0cd0*/  USEL UR10, UR4, UR6, UP0 ;  /* 0x00000006040a7287 */ /* 0x000fe40008000000 */
[----:B------:R-:W-:Y:S02]  /*0ce0*/  UISETP.NE.AND UP0, UPT, UR11, URZ, UPT ;  /* 0x0000003f0b00728c */ /* 0x000fe4000bf05270 */
[----:B------:R-:W-:Y:S01]  /*0cf0*/  UISETP.GE.AND UP1, UPT, UR10, 0x1, UPT ;  /* 0x000000010a00788c */ /* 0x000fe2000bf26270 */
[----:B------:R-:W-:-:S05]  /*0d00*/  UMOV UR4, URZ ;  /* 0x0000003f00047c82 */ /* 0x000fca0008000000 */
[----:B------:R-:W-:-:S03]  /*0d10*/  PLOP3.LUT P0, PT, PT, PT, UP1, 0x80, 0x0 ;  /* 0x000000000000781c */ /* 0x000fc60003f0f018 */
[----:B------:R-:W-:-:S10]  /*0d20*/  @!UP0 ULDC UR11, c[0x0][0x9f0] ;  /* 0x00027c00000b8ab9 */ /* 0x000fd40000000800 */
[----:B------:R-:W-:Y:S05]  /*0d30*/  @!P0 BRA `(.L_x_2067) ;  /* 0x0000000000848947 */ /* 0x000fea0003800000 */
[----:B------:R-:W-:Y:S01]  /*0d40*/  IMAD.U32 R3, RZ, RZ, UR11 ;  /* 0x0000000bff037e24 */ /* 0x000fe2000f8e00ff */
[----:B------:R-:W-:Y:S01]  /*0d50*/  UIADD3 UR6, UR11, -0x1, UR10 ;  /* 0xffffffff0b067890 */ /* 0x000fe2000fffe00a */
[----:B------:R-:W-:-:S03]  /*0d60*/  UMOV UR4, URZ ;  /* 0x0000003f00047c82 */ /* 0x000fc60008000000 */
        /* <DEDUP_REMOVED lines=30> */
.L_x_2067:
[----:B------:R-:W-:Y:S01]  /*0f50*/  UIMAD UR6, UR7, UR4, URZ ;  /* 0x00000004070672a4 */ /* 0x000fe2000f8e023f */
[----:B------:R-:W-:Y:S01]  /*0f60*/  IMAD.U32 R0, RZ, RZ, UR10 ;  /* 0x0000000aff007e24 */ /* 0x000fe2000f8e00ff */
[----:B0-----:R-:W0:Y:S01]  /*0f70*/  S2R R2, SR_TID.X ;  /* 0x0000000000027919 */ /* 0x001e220000002100 */
[----:B------:R-:W-:Y:S01]  /*0f80*/  IMAD.U32 R3, RZ, RZ, UR4 ;  /* 0x00000004ff037e24 */ /* 0x000fe2000f8e00ff */
[----:B------:R-:W-:Y:S02]  /*0f90*/  R2UR UR5, R17 ;  /* 0x00000000110572ca */ /* 0x000fe400000e0000 */
[----:B------:R-:W-:Y:S01]  /*0fa0*/  CS2R R118, SRZ ;  /* 0x0000000000767805 */ /* 0x000fe2000001ff00 */
[----:B------:R-:W-:Y:S01]  /*0fb0*/  IMAD.U32 R18, RZ, RZ, UR6 ;  /* 0x00000006ff127e24 */ /* 0x000fe2000f8e00ff */
[----:B------:R-:W-:Y:S02]  /*0fc0*/  PLOP3.LUT P0, PT, PT, PT, PT, 0x80, 0x0 ;  /* 0x000000000000781c */ /* 0x000fe40003f0f070 */
[----:B------:R-:W-:-:S02]  /*0fd0*/  CS2R R116, SRZ ;  /* 0x0000000000747805 */ /* 0x000fc4000001ff00 */
[----:B------:R-:W-:Y:S02]  /*0fe0*/  VIADDMNMX R0, R3, UR6, R0, PT ;  /* 0x0000000603007c46 */ /* 0x000fe4000b800100 */
[----:B------:R-:W-:Y:S02]  /*0ff0*/  CS2R R114, SRZ ;  /* 0x0000000000727805 */ /* 0x000fe4000001ff00 */
[----:B------:R-:W-:Y:S02]  /*1000*/  CS2R R112, SRZ ;  /* 0x0000000000707805 */ /* 0x000fe4000001ff00 */
[----:B------:R-:W-:Y:S02]  /*1010*/  CS2R R110, SRZ ;  /* 0x00000000006e7805 */ /* 0x000fe4000001ff00 */
[----:B------:R-:W-:Y:S02]  /*1020*/  R2UR UR39, R0 ;  /* 0x00000000002772ca */ /* 0x000fe400000e0000 */
[----:B------:R-:W-:-:S02]  /*1030*/  CS2R R108, SRZ ;  /* 0x00000000006c7805 */ /* 0x000fc4000001ff00 */
[----:B------:R-:W-:Y:S02]  /*1040*/  CS2R R106, SRZ ;  /* 0x00000000006a7805 */ /* 0x000fe4000001ff00 */
[----:B------:R-:W-:Y:S01]  /*1050*/  CS2R R104, SRZ ;  /* 0x0000000000687805 */ /* 0x000fe2000001ff00 */
[----:B------:R-:W-:Y:S01]  /*1060*/  UIMAD UR48, UR5, UR48, URZ ;  /* 0x00000030053072a4 */ /* 0x000fe2000f8e023f */
        /* <DEDUP_REMOVED lines=8> */
[----:B------:R-:W-:Y:S01]  /*10f0*/  UISETP.GT.AND UP0, UPT, UR39, UR6, UPT ;  /* 0x000000062700728c */ /* 0x000fe2000bf04270 */
[----:B------:R-:W-:Y:S02]  /*1100*/  CS2R R86, SRZ ;  /* 0x0000000000567805 */ /* 0x000fe4000001ff00 */
[----:B------:R-:W-:-:S02]  /*1110*/  CS2R R84, SRZ ;  /* 0x0000000000547805 */ /* 0x000fc4000001ff00 */
[----:B------:R-:W-:Y:S02]  /*1120*/  CS2R R82, SRZ ;  /* 0x0000000000527805 */ /* 0x000fe4000001ff00 */
[----:B------:R-:W-:Y:S02]  /*1130*/  CS2R R80, SRZ ;  /* 0x0000000000507805 */ /* 0x000fe4000001ff00 */
[----:B------:R-:W-:Y:S02]  /*1140*/  CS2R R78, SRZ ;  /* 0x00000000004e7805 */ /* 0x000fe4000001ff00 */
[----:B------:R-:W-:Y:S02]  /*1150*/  PLOP3.LUT P1, PT, PT, PT, UP0, 0x80, 0x0 ;  /* 0x000000000000781c */ /* 0x000fe40003f2f008 */
[----:B------:R-:W-:Y:S01]  /*1160*/  CS2R R76, SRZ ;  /* 0x00000000004c7805 */ /* 0x000fe2000001ff00 */
[----:B0-----:R-:W-:Y:S01]  /*1170*/  VIADD R22, R2, 0xffffff80 ;  /* 0xffffff8002167836 */ /* 0x001fe20000000000 */
        /* <DEDUP_REMOVED lines=63> */
.L_x_2069:
[----:B------:R-:W-:Y:S02]  /*1570*/  R2UR UR4, R16 ;  /* 0x00000000100472ca */ /* 0x000fe400000e0000 */
[----:B------:R-:W-:-:S11]  /*1580*/  SHF.L.U32 R0, RZ, 0x1f, RZ ;  /* 0x0000001fff007819 */ /* 0x000fd600000006ff */
[----:B------:R-:W0:Y:S02]  /*1590*/  SYNCS.PHASECHK.TRANS64.TRYWAIT P0, [UR4+0x36800], R0 ;  /* 0x03680000ff0075a7 */ /* 0x000e240008000144 */
[----:B0-----:R-:W-:Y:S05]  /*15a0*/  @!P0 BRA `(.L_x_2070) ;  /* 0x0000013800648947 */ /* 0x001fea0003800000 */
.L_x_2191:
[----:B------:R-:W2:Y:S02]  /*15b0*/  LDL R2, [R1+0xc] ;  /* 0x00000c0001027983 */ /* 0x000ea40000100800 */
[----:B--2---:R-:W-:-:S13]  /*15c0*/  R2UR UR4, R2 ;  /* 0x00000000020472ca */ /* 0x004fda00000e0000 */
[----:B------:R-:W-:-:S06]  /*15d0*/  ULOP3.LUT UR4, UR4, 0x1, URZ, 0xfc, !UPT ;  /* 0x0000000104047892 */ /* 0x000fcc000f8efc3f */
[----:B------:R-:W-:-:S05]  /*15e0*/  IMAD.U32 R2, RZ, RZ, UR4 ;  /* 0x00000004ff027e24 */ /* 0x000fca000f8e00ff */
[----:B------:R-:W-:-:S13]  /*15f0*/  ISETP.NE.AND P0, PT, R2, 0x3, PT ;  /* 0x000000030200780c */ /* 0x000fda0003f05270 */
[----:B------:R-:W-:Y:S05]  /*1600*/  @!P0 BRA `(.L_x_2071) ;  /* 0x0000000000048947 */ /* 0x000fea0003800000 */
[----:B------:R-:W-:Y:S01]  /*1610*/  BPT.TRAP 0x1 ;  /* 0x000000040000795c */ /* 0x000fe20000300000 */
.L_x_2071:
[----:B------:R-:W-:-:S13]  /*1620*/  R2UR UR4, R16 ;  /* 0x00000000100472ca */ /* 0x000fda00000e0000 */
[----:B------:R1:W2:Y:S01]  /*1630*/  SYNCS.PHASECHK.TRANS64.TRYWAIT P2, [UR4+0x36830], R0 ;  /* 0x03683000ff0075a7 */ /* 0x0002a20008040144 */
[----:B------:R-:W-:Y:S05]  /*1640*/  @!P0 BRA `(.L_x_2072) ;  /* 0x0000000000048947 */ /* 0x000fea0003800000 */
[----:B------:R-:W-:Y:S01]  /*1650*/  BPT.TRAP 0x1 ;  /* 0x000000040000795c */ /* 0x000fe20000300000 */
.L_x_2072:
[----:B------:R-:W3:Y:S01]  /*1660*/  S2R R2, SR_TID.X ;  /* 0x0000000000027919 */ /* 0x000ee20000002100 */
[----:B------:R-:W-:-:S05]  /*1670*/  IMAD.U32 R4, RZ, RZ, UR36 ;  /* 0x00000024ff047e24 */ /* 0x000fca000f8e00ff */
[----:B------:R-:W-:Y:S02]  /*1680*/  LOP3.LUT R4, R4, 0x10000, RZ, 0xfc, !PT ;  /* 0x0001000004047812 */ /* 0x000fe400078efcff */
[----:B---3--:R-:W-:-:S04]  /*1690*/  LOP3.LUT R2, R2, 0x7f, RZ, 0xc0, !PT ;  /* 0x0000007f02027812 */ /* 0x008fc800078ec0ff */
[----:B------:R-:W-:Y:S01]  /*16a0*/  ISETP.NE.AND P1, PT, R2, RZ, PT ;  /* 0x000000ff0200720c */ /* 0x000fe20003f25270 */
[----:B--2---:R-:W-:-:S12]  /*16b0*/  @P2 BRA `(.L_x_2073) ;  /* 0x00000000000c2947 */ /* 0x004fd80003800000 */
[----:B------:R-:W-:-:S13]  /*16c0*/  R2UR UR4, R16 ;  /* 0x00000000100472ca */ /* 0x000fda00000e0000 */
[----:B------:R-:W2:Y:S02]  /*16d0*/  SYNCS.PHASECHK.TRANS64.TRYWAIT P2, [UR4+0x36830], R0 ;  /* 0x03683000ff0075a7 */ /* 0x000ea40008040144 */
[----:B--2---:R-:W-:Y:S05]  /*16e0*/  @!P2 BRA `(.L_x_2074) ;  /* 0x000001380030a947 */ /* 0x004fea0003800000 */
.L_x_2073:
[----:B------:R-:W-:Y:S05]  /*16f0*/  WARPSYNC.ALL ;  /* 0x0000000000007948 */ /* 0x000fea0003800000 */
        /* <DEDUP_REMOVED lines=17> */
[----:B------:R-:W-:Y:S01]  /*1810*/  R2UR UR21, R5 ;  /* 0x00000000051572ca */ /* 0x000fe200000e0000 */
[----:B------:R-:W-:Y:S01]  /*1820*/  USHF.R.U32.HI UR4, URZ, 0x4, UR4 ;  /* 0x000000043f047899 */ /* 0x000fe20008011604 */
[----:B------:R-:W-:Y:S01]  /*1830*/  R2UR UR6, R4 ;  /* 0x00000000040672ca */ /* 0x000fe200000e0000 */
[----:B------:R-:W-:Y:S01]  /*1840*/  UMOV UR27, 0x40000040 ;  /* 0x40000040001b7882 */ /* 0x000fe20000000000 */
[----:B------:R-:W-:Y:S01]  /*1850*/  UMOV UR29, 0x40000040 ;  /* 0x40000040001d7882 */ /* 0x000fe20000000000 */
[----:B------:R-:W-:Y:S01]  /*1860*/  ULOP3.LUT UR4, UR4, 0x3fff, URZ, 0xc0, !UPT ;  /* 0x00003fff04047892 */ /* 0x000fe2000f8ec03f */
[----:B0-----:R-:W-:Y:S01]  /*1870*/  LOP3.LUT R3, R80, 0xffffff80, RZ, 0xc0, !PT ;  /* 0xffffff8050037812 */ /* 0x001fe200078ec0ff */
[----:B------:R-:W-:Y:S01]  /*1880*/  UMOV UR31, 0x40000040 ;  /* 0x40000040001f7882 */ /* 0x000fe20000000000 */
[----:B------:R-:W-:Y:S01]  /*1890*/  UMOV UR33, 0x40000040 ;  /* 0x4000004000217882 */ /* 0x000fe20000000000 */
[----:B------:R-:W-:Y:S01]  /*18a0*/  ULOP3.LUT UR50, UR4, 0x10000, URZ, 0xfc, !UPT ;  /* 0x0001000004327892 */ /* 0x000fe2000f8efc3f */
[----:B------:R-:W-:Y:S01]  /*18b0*/  LEA.HI R23, R23, R22, RZ, 0x2 ;  /* 0x0000001617177211 */ /* 0x000fe200078f10ff */
[----:B------:R-:W-:Y:S01]  /*18c0*/  UMOV UR35, 0x40000040 ;  /* 0x4000004000237882 */ /* 0x000fe20000000000 */
[----:B------:R-:W-:Y:S01]  /*18d0*/  UMOV UR37, 0x40000040 ;  /* 0x4000004000257882 */ /* 0x000fe20000000000 */
[----:B------:R-:W-:Y:S01]  /*18e0*/  UIADD3 UR4, UR50, 0x80, URZ ;  /* 0x0000008032047890 */ /* 0x000fe2000fffe03f */
[----:B------:R-:W-:Y:S01]  /*18f0*/  IMAD.IADD R3, R22, 0x1, -R3 ;  /* 0x0000000116037824 */ /* 0x000fe200078e0a03 */
[----:B------:R-:W-:Y:S01]  /*1900*/  UIADD3 UR18, UR50, 0x100, URZ ;  /* 0x0000010032127890 */ /* 0x000fe2000fffe03f */
[----:B------:R-:W-:Y:S01]  /*1910*/  LOP3.LUT R23, R23, 0xfffffffc, RZ, 0xc0, !PT ;  /* 0xfffffffc17177812 */ /* 0x000fe200078ec0ff */
[----:B------:R-:W-:Y:S01]  /*1920*/  UMOV UR10, UR50 ;  /* 0x00000032000a7c82 */ /* 0x000fe20008000000 */
[----:B------:R-:W-:Y:S01]  /*1930*/  UIADD3 UR22, UR50, 0x300, URZ ;  /* 0x0000030032167890 */ /* 0x000fe2000fffe03f */
[----:B------:R-:W-:Y:S01]  /*1940*/  HGMMA.64x16x16.F32.BF16 R72, gdesc[UR8], RZ, !UPT, gsb0 ;  /* 0x00200000084879f0 */ /* 0x000fe2000c0018ff */
[----:B------:R-:W-:Y:S01]  /*1950*/  UMOV UR14, UR4 ;  /* 0x00000004000e7c82 */ /* 0x000fe20008000000 */
[----:B------:R-:W-:Y:S01]  /*1960*/  R2UR UR8, R4 ;  /* 0x00000000040872ca */ /* 0x000fe200000e0000 */
[----:B------:R-:W-:Y:S01]  /*1970*/  UIADD3 UR10, UR50, 0x180, URZ ;  /* 0x00000180320a7890 */ /* 0x000fe2000fffe03f */
[----:B------:R-:W-:Y:S01]  /*1980*/  R2UR UR9, R5 ;  /* 0x00000000050972ca */ /* 0x000fe200000e0000 */
[----:B------:R-:W-:Y:S01]  /*1990*/  UMOV UR11, 0x40000040 ;  /* 0x40000040000b7882 */ /* 0x000fe20000000000 */
[----:B------:R-:W-:Y:S01]  /*19a0*/  UIADD3 UR4, UR6, 0x2, URZ ;  /* 0x0000000206047890 */ /* 0x000fe2000fffe03f */
[----:B-1----:R-:W-:Y:S01]  /*19b0*/  SHF.R.S32.HI R0, RZ, 0x1f, R3 ;  /* 0x0000001fff007819 */ /* 0x002fe20000011403 */
[----:B------:R-:W-:Y:S01]  /*19c0*/  UIADD3 UR7, UR50, 0x202, URZ ;  /* 0x0000020232077890 */ /* 0x000fe2000fffe03f */
[----:B------:R-:W-:Y:S01]  /*19d0*/  IMAD.IADD R23, R22, 0x1, -R23 ;  /* 0x0000000116177824 */ /* 0x000fe200078e0a17 */
[----:B------:R-:W-:Y:S01]  /*19e0*/  UIADD3 UR24, UR6, 0x404, URZ ;  /* 0x0000040406187890 */ /* 0x000fe2000fffe03f */
[CC--:B------:R-:W-:Y:S01]  /*19f0*/  LEA.HI R2, R0.reuse, R3.reuse, RZ, 0x2 ;  /* 0x0000000300027211 */ /* 0x0c0fe200078f10ff */
[----:B------:R-:W-:Y:S01]  /*1a00*/  UIADD3 UR26, UR50, 0x384, URZ ;  /* 0x00000384321a7890 */ /* 0x000fe2000fffe03f */
[----:B------:R-:W-:Y:S01]  /*1a10*/  LEA.HI R6, R0, R3, RZ, 0x5 ;  /* 0x0000000300067211 */ /* 0x000fe200078f28ff */
[----:B------:R-:W-:Y:S01]  /*1a20*/  UIADD3 UR28, UR6, 0x406, URZ ;  /* 0x00000406061c7890 */ /* 0x000fe2000fffe03f */
[--C-:B------:R-:W-:Y:S01]  /*1a30*/  SHF.R.S32.HI R0, RZ, 0x2, R2.reuse ;  /* 0x00000002ff007819 */ /* 0x100fe20000011402 */
[----:B------:R-:W-:Y:S01]  /*1a40*/  UIADD3 UR30, UR50, 0x386, URZ ;  /* 0x00000386321e7890 */ /* 0x000fe2000fffe03f */
[----:B------:R-:W-:Y:S01]  /*1a50*/  SHF.R.S32.HI R7, RZ, 0x1f, R2 ;  /* 0x0000001fff077819 */ /* 0x000fe20000011402 */
[----:B------:R-:W-:Y:S01]  /*1a60*/  UIADD3 UR32, UR6, 0x800, URZ ;  /* 0x0000080006207890 */ /* 0x000fe2000fffe03f */
[----:B------:R-:W-:Y:S01]  /*1a70*/  LEA.HI R8, R81, R81, RZ, 0x1 ;  /* 0x0000005151087211 */ /* 0x000fe200078f08ff */
[----:B------:R-:W-:Y:S01]  /*1a80*/  UIADD3 UR34, UR50, 0x700, URZ ;  /* 0x0000070032227890 */ /* 0x000fe2000fffe03f */
[----:B------:R-:W-:Y:S01]  /*1a90*/  SHF.R.S32.HI R6, RZ, 0x5, R6 ;  /* 0x00000005ff067819 */ /* 0x000fe20000011406 */
[----:B------:R-:W-:Y:S01]  /*1aa0*/  UIADD3 UR36, UR6, 0x802, URZ ;  /* 0x0000080206247890 */ /* 0x000fe2000fffe03f */
[-C--:B------:R-:W-:Y:S01]  /*1ab0*/  LEA.HI R7, R7, R0.reuse, RZ, 0x3 ;  /* 0x0000000007077211 */ /* 0x080fe200078f18ff */
[----:B------:R-:W-:Y:S01]  /*1ac0*/  UIADD3 UR42, UR50, 0x702, URZ ;  /* 0x00000702322a7890 */ /* 0x000fe2000fffe03f */
[----:B------:R-:W-:Y:S01]  /*1ad0*/  LOP3.LUT R8, R8, 0x3fffffe, RZ, 0xc0, !PT ;  /* 0x03fffffe08087812 */ /* 0x000fe200078ec0ff */
[----:B------:R-:W-:Y:S01]  /*1ae0*/  UMOV UR41, UR37 ;  /* 0x0000002500297c82 */ /* 0x000fe20008000000 */
[----:B------:R-:W-:Y:S01]  /*1af0*/  UMOV UR43, 0x40000040 ;  /* 0x40000040002b7882 */ /* 0x000fe20000000000 */
[----:B------:R-:W-:Y:S01]  /*1b00*/  UIADD3 UR44, UR6, 0x806, URZ ;  /* 0x00000806062c7890 */ /* 0x000fe2000fffe03f */
[----:B------:R-:W-:Y:S01]  /*1b10*/  LEA.HI R9, R23, R23, RZ, 0x1 ;  /* 0x0000001717097211 */ /* 0x000fe200078f08ff */
[----:B------:R-:W-:Y:S01]  /*1b20*/  UMOV UR40, UR36 ;  /* 0x0000002400287c82 */ /* 0x000fe20008000000 */
[----:B------:R-:W-:Y:S01]  /*1b30*/  UIADD3 UR46, UR50, 0x706, URZ ;  /* 0x00000706322e7890 */ /* 0x000fe2000fffe03f */
[----:B------:R-:W-:Y:S01]  /*1b40*/  LEA R6, R6, UR38, 0x4 ;  /* 0x0000002606067c11 */ /* 0x000fe2000f8e20ff */
[----:B------:R-:W-:Y:S01]  /*1b50*/  UMOV UR45, 0x40000040 ;  /* 0x40000040002d7882 */ /* 0x000fe20000000000 */
[----:B------:R-:W-:Y:S01]  /*1b60*/  UMOV UR47, 0x40000040 ;  /* 0x40000040002f7882 */ /* 0x000fe20000000000 */
[----:B------:R-:W-:Y:S01]  /*1b70*/  LOP3.LUT R7, R7, 0xfffffff8, RZ, 0xc0, !PT ;  /* 0xfffffff807077812 */ /* 0x000fe200078ec0ff */
[----:B------:R-:W-:Y:S01]  /*1b80*/  IMAD.IADD R8, R81, 0x1, -R8 ;  /* 0x0000000151087824 */ /* 0x000fe200078e0a08 */
[----:B------:R-:W-:Y:S01]  /*1b90*/  LOP3.LUT R10, R9, 0x1ffffffe, RZ, 0xc0, !PT ;  /* 0x1ffffffe090a7812 */ /* 0x000fe200078ec0ff */
[----:B------:R-:W-:Y:S01]  /*1ba0*/  IMAD.U32 R12, RZ, RZ, UR50 ;  /* 0x00000032ff0c7e24 */ /* 0x000fe2000f8e00ff */
[----:B------:R-:W-:Y:S01]  /*1bb0*/  IADD3 R7, R6, R0, -R7 ;  /* 0x0000000006077210 */ /* 0x000fe20007ffe807 */
[----:B------:R-:W-:Y:S01]  /*1bc0*/  UMOV UR60, URZ ;  /* 0x0000003f003c7c82 */ /* 0x000fe20008000000 */
[----:B------:R-:W-:Y:S01]  /*1bd0*/  LOP3.LUT R2, R2, 0x7ffffffc, RZ, 0xc0, !PT ;  /* 0x7ffffffc02027812 */ /* 0x000fe200078ec0ff */
[----:B------:R-:W-:-:S02]  /*1be0*/  IMAD.IADD R10, R23, 0x1, -R10 ;  /* 0x00000001170a7824 */ /* 0x000fc400078e0a0a */
[----:B------:R-:W-:Y:S02]  /*1bf0*/  IMAD R7, R8, 0x40, R7 ;  /* 0x0000004008077824 */ /* 0x000fe400078e0207 */
[----:B------:R-:W-:Y:S02]  /*1c00*/  IMAD.IADD R13, R3, 0x1, -R2 ;  /* 0x00000001030d7824 */ /* 0x000fe400078e0a02 */
[----:B------:R-:W-:Y:S02]  /*1c10*/  IMAD R11, R10, 0x8, R7 ;  /* 0x000000080a0b7824 */ /* 0x000fe400078e0207 */
[----:B------:R-:W-:Y:S01]  /*1c20*/  IMAD.U32 R3, RZ, RZ, UR48 ;  /* 0x00000030ff037e24 */ /* 0x000fe2000f8e00ff */
[----:B------:R-:W-:Y:S02]  /*1c30*/  WARPGROUP.DEPBAR.LE gsb0, 0x0 ;  /* 0x00008000000079c5 */ /* 0x000fe40000010000 */
[----:B------:R-:W-:Y:S01]  /*1c40*/  WARPGROUP.ARRIVE ;  /* 0x00000000000079c5 */ /* 0x000fe20000000000 */
[----:B------:R-:W-:-:S05]  /*1c50*/  IMAD.MOV.U32 R6, RZ, RZ, R11 ;  /* 0x000000ffff067224 */ /* 0x000fca00078e000b */
        /* <DEDUP_REMOVED lines=91> */
[----:B------:R-:W-:Y:S01]  /*2210*/  UMOV UR11, 0x40000040 ;  /* 0x40000040000b7882 */ /* 0x000fe20000000000 */
        /* <DEDUP_REMOVED lines=29> */
[----:B------:R-:W-:Y:S01]  /*23f0*/  UMOV UR14, UR16 ;  /* 0x00000010000e7c82 */ /* 0x000fe20008000000 */
        /* <DEDUP_REMOVED lines=10> */
[----:B------:R-:W-:Y:S02]  /*24a0*/  UIADD3 UR10, UR50, 0x286, URZ ;  /* 0x00000286320a7890 */ /* 0x000fe4000fffe03f */
[----:B------:R-:W-:Y:S02]  /*24b0*/  UIADD3 UR11, UR6, 0x804, URZ ;  /* 0x00000804060b7890 */ /* 0x000fe4000fffe03f */
[----:B------:R-:W-:Y:S01]  /*24c0*/  UIADD3 UR6, UR50, 0x904, URZ ;  /* 0x0000090432067890 */ /* 0x000fe2000fffe03f */
        /* <DEDUP_REMOVED lines=36> */
[----:B------:R-:W-:Y:S01]  /*2710*/  UIADD3 UR14, UR39, -0x2, URZ ;  /* 0xfffffffe270e7890 */ /* 0x000fe2000fffe03f */
[----:B------:R-:W-:Y:S01]  /*2720*/  R2UR UR15, R18 ;  /* 0x00000000120f72ca */ /* 0x000fe200000e0000 */
        /* <DEDUP_REMOVED lines=229> */
[----:B------:R-:W-:Y:S01]  /*3580*/  UMOV UR41, 0x40000040 ;  /* 0x4000004000297882 */ /* 0x000fe20000000000 */
[----:B------:R-:W-:Y:S01]  /*3590*/  UMOV UR42, UR7 ;  /* 0x00000007002a7c82 */ /* 0x000fe20008000000 */
[----:B------:R-:W-:Y:S01]  /*35a0*/  UMOV UR43, 0x40000040 ;  /* 0x40000040002b7882 */ /* 0x000fe20000000000 */
[----:B------:R-:W-:Y:S02]  /*35b0*/  ULDC UR7, c[0x0][0x448] ;  /* 0x0001120000077ab9 */ /* 0x000fe40000000800 */
[----:B------:R-:W-:Y:S02]  /*35c0*/  UISETP.NE.AND UP0, UPT, UR7, 0x1, UPT ;  /* 0x000000010700788c */ /* 0x000fe4000bf05270 */
[----:B------:R-:W-:-:S04]  /*35d0*/  UIADD3 UR7, UR50, 0x984, URZ ;  /* 0x0000098432077890 */ /* 0x000fc8000fffe03f */
[----:B------:R-:W-:-:S05]  /*35e0*/  PLOP3.LUT P2, PT, PT, PT, UP0, 0x80, 0x0 ;  /* 0x000000000000781c */ /* 0x000fca0003f4f008 */
[----:B------:R-:W-:Y:S02]  /*35f0*/  @UP0 ULDC UR10, c[0x0][0x44c] ;  /* 0x00011300000a0ab9 */ /* 0x000fe40000000800 */
[----:B------:R-:W-:Y:S01]  /*3600*/  UIMAD.WIDE.U32 UR10, UR38, UR10, URZ ;  /* 0x0000000a260a72a5 */ /* 0x000fe2000f8e003f */
        /* <DEDUP_REMOVED lines=26> */
[----:B------:R-:W-:Y:S01]  /*37b0*/  @UP0 ULDC UR7, c[0x0][0x450] ;  /* 0x0001140000070ab9 */ /* 0x000fe20000000800 */
[----:B------:R-:W-:Y:S02]  /*37c0*/  WARPGROUP.DEPBAR.LE gsb0, 0x0 ;  /* 0x00008000000079c5 */ /* 0x000fe40000010000 */
[----:B------:R-:W-:-:S06]  /*37d0*/  WARPGROUP.ARRIVE ;  /* 0x00000000000079c5 */ /* 0x000fcc0000000000 */
[----:B------:R-:W-:Y:S01]  /*37e0*/  HGMMA.64x16x16.F32.BF16 R32, gdesc[UR40], R32, gsb0 ;  /* 0x00200000282079f0 */ /* 0x000fe20008001820 */
[----:B------:R-:W-:Y:S01]  /*37f0*/  UMOV UR42, UR6 ;  /* 0x00000006002a7c82 */ /* 0x000fe20008000000 */
[----:B------:R-:W-:Y:S01]  /*3800*/  UMOV UR43, 0x40000040 ;  /* 0x40000040002b7882 */ /* 0x000fe20000000000 */
[----:B------:R-:W-:Y:S02]  /*3810*/  @UP0 ULDC UR6, c[0x0][0x44c] ;  /* 0x0001130000060ab9 */ /* 0x000fe40000000800 */
[----:B------:R-:W-:Y:S01]  /*3820*/  @P2 IMAD.HI.U32 R0, R11, UR6, RZ ;  /* 0x000000060b002c27 */ /* 0x000fe2000f8e00ff */
[----:B------:R-:W-:-:S04]  /*3830*/  UIMAD UR6, UR39, -0x70, UR48 ;  /* 0xffffff90270678a4 */ /* 0x000fc8000f8e0230 */
[----:B------:R-:W-:Y:S01]  /*3840*/  @P2 SHF.R.U32.HI R6, RZ, UR7, R0 ;  /* 0x00000007ff062c19 */ /* 0x000fe20008011600 */
[----:B------:R-:W-:Y:S01]  /*3850*/  UMOV UR7, 0xffffff90 ;  /* 0xffffff9000077882 */ /* 0x000fe20000000000 */
[----:B------:R-:W-:Y:S02]  /*3860*/  UIADD3 UR6, UR6, 0x70, URZ ;  /* 0x0000007006067890 */ /* 0x000fe4000fffe03f */
[----:B------:R-:W-:Y:S01]  /*3870*/  UIMAD UR7, UR39, UR7, 0x71 ;  /* 0x00000071270774a4 */ /* 0x000fe2000f8e0207 */
[----:B------:R-:W0:Y:S03]  /*3880*/  SHFL.IDX PT, R7, R6, 0x1, 0x1c1f ;  /* 0x003c1f0006077f89 */ /* 0x000e2600000e0000 */
[----:B------:R-:W-:Y:S01]  /*3890*/  IMAD.U32 R2, RZ, RZ, UR6 ;  /* 0x00000006ff027e24 */ /* 0x000fe2000f8e00ff */
[----:B------:R-:W-:Y:S01]  /*38a0*/  ULDC UR6, c[0x0][0x288] ;  /* 0x0000a20000067ab9 */ /* 0x000fe20000000800 */
[----:B------:R-:W-:Y:S01]  /*38b0*/  IMAD.U32 R0, RZ, RZ, UR7 ;  /* 0x00000007ff007e24 */ /* 0x000fe2000f8e00ff */
[----:B------:R-:W1:Y:S01]  /*38c0*/  SHFL.IDX PT, R6, R6, RZ, 0x1c1f ;  /* 0x001c1fff06067589 */ /* 0x000e6200000e0000 */
[C---:B------:R-:W-:Y:S01]  /*38d0*/  IMAD R2, R13.reuse, -0x2, R2 ;  /* 0xfffffffe0d027824 */ /* 0x040fe200078e0202 */
[----:B------:R-:W-:Y:S01]  /*38e0*/  ULDC UR7, c[0x0][0x988] ;  /* 0x0002620000077ab9 */ /* 0x000fe20000000800 */
[----:B------:R-:W-:-:S05]  /*38f0*/  IMAD R0, R13, -0x2, R0 ;  /* 0xfffffffe0d007824 */ /* 0x000fca00078e0200 */
[----:B------:R-:W-:-:S04]  /*3900*/  IADD3 R3, R0, -UR6, R3 ;  /* 0x8000000600037c10 */ /* 0x000fc8000fffe003 */
[----:B0-----:R-:W-:-:S04]  /*3910*/  VIADDMNMX R7, R7, R3, R2, PT ;  /* 0x0000000307077246 */ /* 0x001fc80003800102 */
[C---:B------:R-:W-:Y:S02]  /*3920*/  ISETP.GT.AND P3, PT, R7.reuse, RZ, PT ;  /* 0x000000ff0700720c */ /* 0x040fe40003f64270 */
[C---:B------:R-:W-:Y:S02]  /*3930*/  ISETP.GT.AND P4, PT, R7.reuse, 0x1, PT ;  /* 0x000000010700780c */ /* 0x040fe40003f84270 */
[----:B------:R-:W-:Y:S02]  /*3940*/  ISETP.GT.AND P5, PT, R7, 0x8, PT ;  /* 0x000000080700780c */ /* 0x000fe40003fa4270 */
[----:B-1----:R-:W-:Y:S01]  /*3950*/  VIADDMNMX R3, R6, R3, R2, PT ;  /* 0x0000000306037246 */ /* 0x002fe20003800102 */
        /* <DEDUP_REMOVED lines=12> */
[----:B------:R-:W-:Y:S01]  /*3a20*/  ISETP.GT.AND P3, PT, R7, 0x9, PT ;  /* 0x000000090700780c */ /* 0x000fe20003f64270 */
[----:B------:R-:W-:Y:S01]  /*3a30*/  HGMMA.64x16x16.F32.BF16 R64, gdesc[UR44], R64, gsb0 ;  /* 0x002000002c4079f0 */ /* 0x000fe20008001840 */
[----:B------:R-:W-:Y:S01]  /*3a40*/  UIADD3 UR46, UR50, 0x806, URZ ;  /* 0x00000806322e7890 */ /* 0x000fe2000fffe03f */
[----:B------:R-:W-:Y:S01]  /*3a50*/  FSEL R23, R78, -INF , P5 ;  /* 0xff8000004e177808 */ /* 0x000fe20002800000 */
[----:B------:R-:W-:Y:S01]  /*3a60*/  UMOV UR47, 0x40000040 ;  /* 0x40000040002f7882 */ /* 0x000fe20000000000 */
[----:B------:R-:W-:-:S02]  /*3a70*/  FMNMX.FTZ R0, R9, R75, !PT ;  /* 0x0000004b09007209 */ /* 0x000fc40007810000 */
[----:B------:R-:W-:Y:S02]  /*3a80*/  ISETP.GT.AND P4, PT, R7, 0x10, PT ;  /* 0x000000100700780c */ /* 0x000fe40003f84270 */
[----:B------:R-:W-:Y:S02]  /*3a90*/  FSEL R79, R79, -INF , P3 ;  /* 0xff8000004f4f7808 */ /* 0x000fe40001800000 */
[----:B------:R-:W-:Y:S02]  /*3aa0*/  FMNMX.FTZ R0, R23, R0, !PT ;  /* 0x0000000017007209 */ /* 0x000fe40007810000 */
[----:B------:R-:W-:Y:S02]  /*3ab0*/  ISETP.GT.AND P3, PT, R7, 0x11, PT ;  /* 0x000000110700780c */ /* 0x000fe40003f64270 */
[----:B------:R-:W-:Y:S02]  /*3ac0*/  FMNMX.FTZ R0, R79, R0, !PT ;  /* 0x000000004f007209 */ /* 0x000fe40007810000 */
[----:B------:R-:W-:-:S04]  /*3ad0*/  ISETP.GT.AND P5, PT, R3, 0x8, PT ;  /* 0x000000080300780c */ /* 0x000fc80003fa4270 */
[----:B------:R-:W-:Y:S01]  /*3ae0*/  FSEL R15, R76, -INF , P5 ;  /* 0xff8000004c0f7808 */ /* 0x000fe20002800000 */
[----:B------:R-:W-:Y:S02]  /*3af0*/  WARPGROUP.DEPBAR.LE gsb0, 0x0 ;  /* 0x00008000000079c5 */ /* 0x000fe40000010000 */
[----:B------:R-:W-:Y:S01]  /*3b00*/  WARPGROUP.ARRIVE ;  /* 0x00000000000079c5 */ /* 0x000fe20000000000 */
[----:B------:R-:W-:Y:S02]  /*3b10*/  FSEL R81, R66, -INF , P4 ;  /* 0xff80000042517808 */ /* 0x000fe40002000000 */
[----:B------:R-:W-:Y:S02]  /*3b20*/  ISETP.GT.AND P4, PT, R7, 0x18, PT ;  /* 0x000000180700780c */ /* 0x000fe40003f84270 */
[----:B------:R-:W-:Y:S01]  /*3b30*/  FSEL R67, R67, -INF , P3 ;  /* 0xff80000043437808 */ /* 0x000fe20001800000 */
[----:B------:R-:W-:Y:S01]  /*3b40*/  HGMMA.64x16x16.F32.BF16 R56, gdesc[UR44], R56, gsb0 ;  /* 0x002000002c3879f0 */ /* 0x000fe20008001838 */
[----:B------:R-:W-:Y:S01]  /*3b50*/  UIADD3 UR46, UR50, 0x886, URZ ;  /* 0x00000886322e7890 */ /* 0x000fe2000fffe03f */
[----:B------:R-:W-:Y:S01]  /*3b60*/  FMNMX.FTZ R0, R81, R0, !PT ;  /* 0x0000000051007209 */ /* 0x000fe20007810000 */
[----:B------:R-:W-:Y:S01]  /*3b70*/  UMOV UR47, 0x40000040 ;  /* 0x40000040002f7882 */ /* 0x000fe20000000000 */
[----:B------:R-:W-:-:S02]  /*3b80*/  ISETP.GT.AND P3, PT, R7, 0x19, PT ;  /* 0x000000190700780c */ /* 0x000fc40003f64270 */
[----:B------:R-:W-:Y:S02]  /*3b90*/  FSEL R83, R70, -INF , P4 ;  /* 0xff80000046537808 */ /* 0x000fe40002000000 */
[----:B------:R-:W-:Y:S02]  /*3ba0*/  FMNMX.FTZ R0, R67, R0, !PT ;  /* 0x0000000043007209 */ /* 0x000fe40007810000 */
[----:B------:R-:W-:Y:S02]  /*3bb0*/  ISETP.GT.AND P4, PT, R7, 0x20, PT ;  /* 0x000000200700780c */ /* 0x000fe40003f84270 */
[----:B------:R-:W-:Y:S02]  /*3bc0*/  FSEL R71, R71, -INF , P3 ;  /* 0xff80000047477808 */ /* 0x000fe40001800000 */
[----:B------:R-:W-:Y:S02]  /*3bd0*/  FMNMX.FTZ R0, R83, R0, !PT ;  /* 0x0000000053007209 */ /* 0x000fe40007810000 */
[----:B------:R-:W-:-:S02]  /*3be0*/  ISETP.GT.AND P3, PT, R7, 0x21, PT ;  /* 0x000000210700780c */ /* 0x000fc40003f64270 */
[----:B------:R-:W-:Y:S01]  /*3bf0*/  FMNMX.FTZ R0, R71, R0, !PT ;  /* 0x0000000047007209 */ /* 0x000fe20007810000 */
        /* <DEDUP_REMOVED lines=44> */
[----:B------:R-:W-:Y:S01]  /*3ec0*/  FSEL R101, R46, -INF , P4 ;  /* 0xff8000002e657808 */ /* 0x000fe20002000000 */
[----:B------:R-:W-:Y:S01]  /*3ed0*/  IMAD.U32 R46, RZ, RZ, UR49 ;  /* 0x00000031ff2e7e24 */ /* 0x000fe2000f8e00ff */
        /* <DEDUP_REMOVED lines=12> */
[----:B------:R-:W-:-:S02]  /*3fa0*/  FMNMX.FTZ R0, R105, R0, !PT ;  /* 0x0000000069007209 */ /* 0x000fc40007810000 */
[----:B------:R-:W-:Y:S02]  /*3fb0*/  ISETP.GT.AND P3, PT, R7, 0x59, PT ;  /* 0x000000590700780c */ /* 0x000fe40003f64270 */
[----:B------:R-:W-:Y:S02]  /*3fc0*/  FSEL R109, R38, -INF , P4 ;  /* 0xff800000266d7808 */ /* 0x000fe40002000000 */
[----:B------:R-:W-:Y:S02]  /*3fd0*/  FMNMX.FTZ R0, R107, R0, !PT ;  /* 0x000000006b007209 */ /* 0x000fe40007810000 */
[----:B------:R-:W-:Y:S02]  /*3fe0*/  ISETP.GT.AND P4, PT, R7, 0x60, PT ;  /* 0x000000600700780c */ /* 0x000fe40003f84270 */
[----:B------:R-:W-:Y:S02]  /*3ff0*/  FSEL R111, R39, -INF , P3 ;  /* 0xff800000276f7808 */ /* 0x000fe40001800000 */
[----:B------:R-:W-:-:S02]  /*4000*/  FMNMX.FTZ R0, R109, R0, !PT ;  /* 0x000000006d007209 */ /* 0x000fc40007810000 */
[----:B------:R-:W-:Y:S02]  /*4010*/  ISETP.GT.AND P3, PT, R7, 0x61, PT ;  /* 0x000000610700780c */ /* 0x000fe40003f64270 */
[----:B------:R-:W-:Y:S01]  /*4020*/  FMNMX.FTZ R0, R111, R0, !PT ;  /* 0x000000006f007209 */ /* 0x000fe20007810000 */
[----:B------:R-:W-:Y:S02]  /*4030*/  WARPGROUP.DEPBAR.LE gsb0, 0x0 ;  /* 0x00008000000079c5 */ /* 0x000fe40000010000 */
[----:B------:R-:W-:Y:S02]  /*4040*/  FSEL R113, R26, -INF , P4 ;  /* 0xff8000001a717808 */ /* 0x000fe40002000000 */
[----:B------:R-:W-:Y:S02]  /*4050*/  ISETP.GT.AND P4, PT, R7, 0x68, PT ;  /* 0x000000680700780c */ /* 0x000fe40003f84270 */
[----:B------:R-:W-:Y:S02]  /*4060*/  FSEL R115, R27, -INF , P3 ;  /* 0xff8000001b737808 */ /* 0x000fe40001800000 */
[----:B------:R-:W-:-:S02]  /*4070*/  FMNMX.FTZ R0, R113, R0, !PT ;  /* 0x0000000071007209 */ /* 0x000fc40007810000 */
[----:B------:R-:W-:Y:S02]  /*4080*/  ISETP.GT.AND P3, PT, R7, 0x69, PT ;  /* 0x000000690700780c */ /* 0x000fe40003f64270 */
[----:B------:R-:W-:Y:S02]  /*4090*/  FSEL R117, R30, -INF , P4 ;  /* 0xff8000001e757808 */ /* 0x000fe40002000000 */
[----:B------:R-:W-:Y:S02]  /*40a0*/  FMNMX.FTZ R0, R115, R0, !PT ;  /* 0x0000000073007209 */ /* 0x000fe40007810000 */
[----:B------:R-:W-:Y:S02]  /*40b0*/  FSEL R119, R31, -INF , P3 ;  /* 0xff8000001f777808 */ /* 0x000fe40001800000 */
[----:B------:R-:W-:Y:S02]  /*40c0*/  FMNMX.FTZ R0, R117, R0, !PT ;  /* 0x0000000075007209 */ /* 0x000fe40007810000 */
[----:B------:R-:W-:-:S02]  /*40d0*/  ISETP.GT.AND P4, PT, R3, 0x1, PT ;  /* 0x000000010300780c */ /* 0x000fc40003f84270 */
[----:B------:R-:W-:Y:S01]  /*40e0*/  FMNMX.FTZ R8, R119, R0, !PT ;  /* 0x0000000077087209 */ /* 0x000fe20007810000 */
[----:B------:R-:W-:Y:S01]  /*40f0*/  IMAD.U32 R0, RZ, RZ, UR7 ;  /* 0x00000007ff007e24 */ /* 0x000fe2000f8e00ff */
[----:B------:R-:W-:Y:S01]  /*4100*/  FSEL R73, R73, -INF , P4 ;  /* 0xff80000049497808 */ /* 0x000fe20002000000 */
[----:B------:R-:W-:Y:S01]  /*4110*/  @UP0 ULDC UR7, c[0x0][0x450] ;  /* 0x0001140000070ab9 */ /* 0x000fe20000000800 */
[----:B------:R-:W-:Y:S01]  /*4120*/  ISETP.GT.AND P4, PT, R3, 0x11, PT ;  /* 0x000000110300780c */ /* 0x000fe20003f84270 */
[----:B------:R-:W0:Y:S01]  /*4130*/  SHFL.BFLY PT, R7, R8, 0x2, 0x1f ;  /* 0x0c401f0008077f89 */ /* 0x000e2200000e0000 */
[----:B------:R-:W-:Y:S02]  /*4140*/  @UP0 USHF.R.U32.HI UR38, URZ, UR7, UR11 ;  /* 0x000000073f260299 */ /* 0x000fe4000801160b */
[----:B------:R-:W-:Y:S02]  /*4150*/  FSEL R65, R65, -INF , P4 ;  /* 0xff80000041417808 */ /* 0x000fe40002000000 */
[----:B------:R-:W-:Y:S01]  /*4160*/  ISETP.GT.AND P4, PT, R3, 0x19, PT ;  /* 0x000000190300780c */ /* 0x000fe20003f84270 */
[----:B------:R-:W-:-:S03]  /*4170*/  UIADD3 UR39, UR38, -UR6, UR48 ;  /* 0x8000000626277290 */ /* 0x000fc6000fffe030 */
[----:B------:R-:W-:Y:S01]  /*4180*/  FSEL R69, R69, -INF , P4 ;  /* 0xff80000045457808 */ /* 0x000fe20002000000 */
[----:B------:R-:W-:Y:S01]  /*4190*/  UMOV UR38, URZ ;  /* 0x0000003f00267c82 */ /* 0x000fe20008000000 */
[----:B------:R-:W-:Y:S01]  /*41a0*/  ISETP.GT.AND P4, PT, R3, 0x21, PT ;  /* 0x000000210300780c */ /* 0x000fe20003f84270 */
[----:B------:R-:W-:-:S03]  /*41b0*/  UIMAD.WIDE UR38, UR39, -0x6db6db6d, UR38 ;  /* 0x92492493272678a5 */ /* 0x000fc6000f8e0226 */
[----:B------:R-:W-:Y:S01]  /*41c0*/  FSEL R57, R57, -INF , P4 ;  /* 0xff80000039397808 */ /* 0x000fe20002000000 */
[----:B------:R-:W-:Y:S01]  /*41d0*/  USHF.R.U32.HI UR6, URZ, 0x1f, UR39 ;  /* 0x0000001f3f067899 */ /* 0x000fe20008011627 */
[----:B------:R-:W-:-:S03]  /*41e0*/  ISETP.GT.AND P4, PT, R3, 0x29, PT ;  /* 0x000000290300780c */ /* 0x000fc60003f84270 */
[----:B------:R-:W-:Y:S01]  /*41f0*/  ULEA.HI.SX32 UR6, UR39, UR6, 0x1a ;  /* 0x0000000627067291 */ /* 0x000fe2000f8fd23f */
[----:B------:R-:W-:Y:S02]  /*4200*/  FSEL R61, R61, -INF , P4 ;  /* 0xff8000003d3d7808 */ /* 0x000fe40002000000 */
[----:B------:R-:W-:Y:S01]  /*4210*/  ISETP.GT.AND P4, PT, R3, 0x31, PT ;  /* 0x000000310300780c */ /* 0x000fe20003f84270 */
[----:B------:R-:W-:Y:S01]  /*4220*/  UISETP.LT.AND UP1, UPT, UR15, UR6, UPT ;  /* 0x000000060f00728c */ /* 0x000fe2000bf21270 */
[----:B0-----:R-:W-:Y:S02]  /*4230*/  FMNMX.FTZ R10, R8, R7, !PT ;  /* 0x00000007080a7209 */ /* 0x001fe40007810000 */
[----:B------:R-:W-:Y:S01]  /*4240*/  FSEL R49, R49, -INF , P4 ;  /* 0xff80000031317808 */ /* 0x000fe20002000000 */
[----:B------:R-:W-:Y:S01]  /*4250*/  USEL UR7, UR15, UR6, !UP1 ;  /* 0x000000060f077287 */ /* 0x000fe2000c800000 */
[----:B------:R-:W-:Y:S01]  /*4260*/  ISETP.GT.AND P4, PT, R3, 0x39, PT ;  /* 0x000000390300780c */ /* 0x000fe20003f84270 */
[----:B------:R-:W0:Y:S01]  /*4270*/  SHFL.BFLY PT, R7, R10, 0x1, 0x1f ;  /* 0x0c201f000a077f89 */ /* 0x000e2200000e0000 */
[----:B------:R-:W-:Y:S01]  /*4280*/  UMOV UR6, URZ ;  /* 0x0000003f00067c82 */ /* 0x000fe20008000000 */
[----:B------:R-:W-:Y:S01]  /*4290*/  UISETP.GE.AND UP1, UPT, UR14, UR7, UPT ;  /* 0x000000070e00728c */ /* 0x000fe2000bf26270 */
[----:B------:R-:W-:Y:S01]  /*42a0*/  FSEL R53, R53, -INF , P4 ;  /* 0xff80000035357808 */ /* 0x000fe20002000000 */
[----:B------:R-:W-:Y:S01]  /*42b0*/  IMAD.U32 R204, RZ, RZ, UR7 ;  /* 0x00000007ffcc7e24 */ /* 0x000fe2000f8e00ff */
[----:B------:R-:W-:-:S04]  /*42c0*/  ISETP.GT.AND P4, PT, R3, 0x41, PT ;  /* 0x000000410300780c */ /* 0x000fc80003f84270 */
[----:B------:R-:W-:Y:S02]  /*42d0*/  FSEL R41, R41, -INF , P4 ;  /* 0xff80000029297808 */ /* 0x000fe40002000000 */
[----:B------:R-:W-:-:S04]  /*42e0*/  ISETP.GT.AND P4, PT, R3, 0x49, PT ;  /* 0x000000490300780c */ /* 0x000fc80003f84270 */
[----:B------:R-:W-:Y:S02]  /*42f0*/  FSEL R45, R45, -INF , P4 ;  /* 0xff8000002d2d7808 */ /* 0x000fe40002000000 */
[----:B------:R-:W-:-:S04]  /*4300*/  ISETP.GT.AND P4, PT, R3, 0x51, PT ;  /* 0x000000510300780c */ /* 0x000fc80003f84270 */
[----:B------:R-:W-:Y:S02]  /*4310*/  FSEL R33, R33, -INF , P4 ;  /* 0xff80000021217808 */ /* 0x000fe40002000000 */
[----:B------:R-:W-:Y:S02]  /*4320*/  ISETP.GT.AND P4, PT, R3, 0x59, PT ;  /* 0x000000590300780c */ /* 0x000fe40003f84270 */
[----:B0-----:R-:W-:Y:S02]  /*4330*/  FMNMX.FTZ R7, R10, R7, !PT ;  /* 0x000000070a077209 */ /* 0x001fe40007810000 */
[----:B------:R-:W-:Y:S02]  /*4340*/  FSEL R37, R37, -INF , P4 ;  /* 0xff80000025257808 */ /* 0x000fe40002000000 */
[C---:B------:R-:W-:Y:S01]  /*4350*/  FSETP.NEU.FTZ.AND P3, PT, R7.reuse, -INF , PT ;  /* 0xff8000000700780b */ /* 0x040fe20003f7d000 */
[----:B------:R-:W-:Y:S01]  /*4360*/  FMUL.FTZ R14, R7, R0 ;  /* 0x00000000070e7220 */ /* 0x000fe20000410000 */
[----:B------:R-:W-:-:S04]  /*4370*/  ISETP.GT.AND P4, PT, R3, 0x61, PT ;  /* 0x000000610300780c */ /* 0x000fc80003f84270 */
[----:B------:R-:W-:Y:S02]  /*4380*/  FSEL R14, R14, RZ, P3 ;  /* 0x000000ff0e0e7208 */ /* 0x000fe40001800000 */
[----:B------:R-:W-:Y:S02]  /*4390*/  ISETP.GT.AND P3, PT, R3, RZ, PT ;  /* 0x000000ff0300720c */ /* 0x000fe40003f64270 */
[----:B------:R-:W-:Y:S01]  /*43a0*/  FSEL R25, R25, -INF , P4 ;  /* 0xff80000019197808 */ /* 0x000fe20002000000 */
[-CC-:B------:R-:W-:Y:S01]  /*43b0*/  FFMA.FTZ R201, R9, R0.reuse, -R14.reuse ;  /* 0x0000000009c97223 */ /* 0x180fe2000001080e */
[----:B------:R-:W-:Y:S01]  /*43c0*/  FSEL R9, R72, -INF , P3 ;  /* 0xff80000048097808 */ /* 0x000fe20001800000 */
[-CC-:B------:R-:W-:Y:S01]  /*43d0*/  FFMA.FTZ R203, R23, R0.reuse, -R14.reuse ;  /* 0x0000000017cb7223 */ /* 0x180fe2000001080e */
[----:B------:R-:W-:Y:S01]  /*43e0*/  ISETP.GT.AND P3, PT, R3, 0x9, PT ;  /* 0x000000090300780c */ /* 0x000fe20003f64270 */
[-CC-:B------:R-:W-:Y:S01]  /*43f0*/  FFMA.FTZ R59, R59, R0.reuse, -R14.reuse ;  /* 0x000000003b3b7223 */ /* 0x180fe2000001080e */
[----:B------:R-:W-:Y:S01]  /*4400*/  FMNMX.FTZ R6, R9, R73, !PT ;  /* 0x0000004909067209 */ /* 0x000fe20007810000 */
[-CC-:B------:R-:W-:Y:S01]  /*4410*/  FFMA.FTZ R63, R63, R0.reuse, -R14.reuse ;  /* 0x000000003f3f7223 */ /* 0x180fe2000001080e */
[----:B------:R-:W-:Y:S01]  /*4420*/  FSEL R77, R77, -INF , P3 ;  /* 0xff8000004d4d7808 */ /* 0x000fe20001800000 */
[----:B------:R-:W-:Y:S01]  /*4430*/  MUFU.EX2 R22, R59 ;  /* 0x0000003b00167308 */ /* 0x000fe20000000800 */
[----:B------:R-:W-:Y:S01]  /*4440*/  ISETP.GT.AND P3, PT, R3, 0x10, PT ;  /* 0x000000100300780c */ /* 0x000fe20003f64270 */
[--C-:B------:R-:W-:Y:S01]  /*4450*/  FFMA.FTZ R2, R75, R0, -R14.reuse ;  /* 0x000000004b027223 */ /* 0x100fe2000001080e */
[----:B------:R-:W-:Y:S01]  /*4460*/  FMNMX.FTZ R6, R15, R6, !PT ;  /* 0x000000060f067209 */ /* 0x000fe20007810000 */
[-CC-:B------:R-:W-:Y:S01]  /*4470*/  FFMA.FTZ R8, R79, R0.reuse, -R14.reuse ;  /* 0x000000004f087223 */ /* 0x180fe2000001080e */
[----:B------:R-:W-:Y:S01]  /*4480*/  FSEL R21, R64, -INF , P3 ;  /* 0xff80000040157808 */ /* 0x000fe20001800000 */
[--C-:B------:R-:W-:Y:S01]  /*4490*/  FFMA.FTZ R197, R81, R0, -R14.reuse ;  /* 0x0000000051c57223 */ /* 0x100fe2000001080e */
[----:B------:R-:W-:Y:S01]  /*44a0*/  FMNMX.FTZ R6, R77, R6, !PT ;  /* 0x000000064d067209 */ /* 0x000fe20007810000 */
        /* <DEDUP_REMOVED lines=16> */
[----:B------:R-:W0:Y:S01]  /*45b0*/  MUFU.EX2 R2, R2 ;  /* 0x0000000200027308 */ /* 0x000e220000000800 */
[----:B------:R-:W-:Y:S01]  /*45c0*/  ISETP.GT.AND P3, PT, R3, 0x28, PT ;  /* 0x000000280300780c */ /* 0x000fe20003f64270 */
[--C-:B------:R-:W-:Y:S01]  /*45d0*/  FFMA.FTZ R91, R91, R0, -R14.reuse ;  /* 0x000000005b5b7223 */ /* 0x100fe2000001080e */
[----:B------:R-:W-:Y:S01]  /*45e0*/  FMNMX.FTZ R6, R27, R6, !PT ;  /* 0x000000061b067209 */ /* 0x000fe20007810000 */
[-CC-:B------:R-:W-:Y:S01]  /*45f0*/  FFMA.FTZ R93, R93, R0.reuse, -R14.reuse ;  /* 0x000000005d5d7223 */ /* 0x180fe2000001080e */
[----:B------:R-:W-:Y:S01]  /*4600*/  FSEL R31, R60, -INF , P3 ;  /* 0xff8000003c1f7808 */ /* 0x000fe20001800000 */
[--C-:B------:R-:W-:Y:S01]  /*4610*/  FFMA.FTZ R95, R95, R0, -R14.reuse ;  /* 0x000000005f5f7223 */ /* 0x100fe2000001080e */
[----:B------:R-:W-:Y:S01]  /*4620*/  FMNMX.FTZ R6, R57, R6, !PT ;  /* 0x0000000639067209 */ /* 0x000fe20007810000 */
[-CC-:B------:R-:W-:Y:S01]  /*4630*/  FFMA.FTZ R97, R97, R0.reuse, -R14.reuse ;  /* 0x0000000061617223 */ /* 0x180fe2000001080e */
        /* <DEDUP_REMOVED lines=21> */
[----:B------:R-:W-:Y:S01]  /*4790*/  FFMA.FTZ R119, R119, R0, -R14 ;  /* 0x0000000077777223 */ /* 0x000fe2000001080e */
[----:B------:R-:W-:Y:S01]  /*47a0*/  FMNMX.FTZ R6, R53, R6, !PT ;  /* 0x0000000635067209 */ /* 0x000fe20007810000 */
[----:B------:R-:W-:Y:S01]  /*47b0*/  MUFU.EX2 R203, R203 ;  /* 0x000000cb00cb7308 */ /* 0x000fe20000000800 */
[----:B------:R-:W-:Y:S01]  /*47c0*/  ISETP.GT.AND P3, PT, R3, 0x48, PT ;  /* 0x000000480300780c */ /* 0x000fe20003f64270 */
[----:B0-----:R-:W-:Y:S01]  /*47d0*/  FADD.FTZ R42, R201, R2 ;  /* 0x00000002c92a7221 */ /* 0x001fe20000010000 */
[----:B------:R-:W-:-:S02]  /*47e0*/  FMNMX.FTZ R6, R43, R6, !PT ;  /* 0x000000062b067209 */ /* 0x000fc40007810000 */
[----:B------:R-:W-:Y:S02]  /*47f0*/  CS2R R82, SRZ ;  /* 0x0000000000527805 */ /* 0x000fe4000001ff00 */
[----:B------:R-:W-:Y:S02]  /*4800*/  FSEL R47, R44, -INF , P3 ;  /* 0xff8000002c2f7808 */ /* 0x000fe40001800000 */
[----:B------:R-:W-:Y:S02]  /*4810*/  CS2R R80, SRZ ;  /* 0x0000000000507805 */ /* 0x000fe4000001ff00 */
[----:B------:R-:W-:Y:S01]  /*4820*/  FMNMX.FTZ R6, R41, R6, !PT ;  /* 0x0000000629067209 */ /* 0x000fe20007810000 */
[----:B------:R-:W-:Y:S01]  /*4830*/  MUFU.EX2 R8, R8 ;  /* 0x0000000800087308 */ /* 0x000fe20000000800 */
[----:B------:R-:W-:Y:S02]  /*4840*/  ISETP.GT.AND P3, PT, R3, 0x50, PT ;  /* 0x000000500300780c */ /* 0x000fe40003f64270 */
[----:B------:R-:W-:-:S02]  /*4850*/  CS2R R78, SRZ ;  /* 0x00000000004e7805 */ /* 0x000fc4000001ff00 */
[----:B------:R-:W-:Y:S02]  /*4860*/  FMNMX.FTZ R6, R47, R6, !PT ;  /* 0x000000062f067209 */ /* 0x000fe40007810000 */
[----:B------:R-:W-:Y:S02]  /*4870*/  CS2R R74, SRZ ;  /* 0x00000000004a7805 */ /* 0x000fe4000001ff00 */
[----:B------:R-:W-:Y:S02]  /*4880*/  FSEL R51, R32, -INF , P3 ;  /* 0xff80000020337808 */ /* 0x000fe40001800000 */
[----:B------:R-:W-:Y:S02]  /*4890*/  CS2R R66, SRZ ;  /* 0x0000000000427805 */ /* 0x000fe4000001ff00 */
[----:B------:R-:W-:Y:S01]  /*48a0*/  FMNMX.FTZ R6, R45, R6, !PT ;  /* 0x000000062d067209 */ /* 0x000fe20007810000 */
[----:B------:R-:W-:Y:S01]  /*48b0*/  MUFU.EX2 R197, R197 ;  /* 0x000000c500c57308 */ /* 0x000fe20000000800 */
[----:B------:R-:W-:-:S02]  /*48c0*/  ISETP.GT.AND P3, PT, R3, 0x58, PT ;  /* 0x000000580300780c */ /* 0x000fc40003f64270 */
[----:B------:R-:W-:Y:S02]  /*48d0*/  FMNMX.FTZ R6, R51, R6, !PT ;  /* 0x0000000633067209 */ /* 0x000fe40007810000 */
[----:B------:R-:W-:Y:S02]  /*48e0*/  FSEL R55, R36, -INF , P3 ;  /* 0xff80000024377808 */ /* 0x000fe40001800000 */
[----:B------:R-:W-:Y:S01]  /*48f0*/  FMNMX.FTZ R6, R33, R6, !PT ;  /* 0x0000000621067209 */ /* 0x000fe20007810000 */
[----:B------:R-:W-:Y:S01]  /*4900*/  MUFU.EX2 R10, R10 ;  /* 0x0000000a000a7308 */ /* 0x000fe20000000800 */
[----:B------:R-:W-:Y:S02]  /*4910*/  ISETP.GT.AND P3, PT, R3, 0x60, PT ;  /* 0x000000600300780c */ /* 0x000fe40003f64270 */
[----:B------:R-:W-:Y:S02]  /*4920*/  FMNMX.FTZ R6, R55, R6, !PT ;  /* 0x0000000637067209 */ /* 0x000fe40007810000 */
[----:B------:R-:W-:-:S02]  /*4930*/  FSEL R59, R24, -INF , P3 ;  /* 0xff800000183b7808 */ /* 0x000fc40001800000 */
[----:B------:R-:W-:Y:S01]  /*4940*/  FMNMX.FTZ R6, R37, R6, !PT ;  /* 0x0000000625067209 */ /* 0x000fe20007810000 */
[----:B------:R-:W-:Y:S01]  /*4950*/  MUFU.EX2 R199, R199 ;  /* 0x000000c700c77308 */ /* 0x000fe20000000800 */
[----:B------:R-:W-:Y:S02]  /*4960*/  ISETP.GT.AND P3, PT, R3, 0x68, PT ;  /* 0x000000680300780c */ /* 0x000fe40003f64270 */
[----:B------:R-:W-:Y:S02]  /*4970*/  FMNMX.FTZ R6, R59, R6, !PT ;  /* 0x000000063b067209 */ /* 0x000fe40007810000 */
[----:B------:R-:W-:Y:S02]  /*4980*/  ISETP.GT.AND P4, PT, R3, 0x69, PT ;  /* 0x000000690300780c */ /* 0x000fe40003f84270 */
[----:B------:R-:W-:Y:S01]  /*4990*/  FSEL R63, R28, -INF , P3 ;  /* 0xff8000001c3f7808 */ /* 0x000fe20001800000 */
[----:B------:R0:W-:Y:S01]  /*49a0*/  MUFU.EX2 R20, R71 ;  /* 0x0000004700147308 */ /* 0x0001e20000000800 */
[----:B------:R-:W-:-:S02]  /*49b0*/  FMNMX.FTZ R6, R25, R6, !PT ;  /* 0x0000000619067209 */ /* 0x000fc40007810000 */
[----:B------:R-:W-:Y:S02]  /*49c0*/  FSEL R29, R29, -INF , P4 ;  /* 0xff8000001d1d7808 */ /* 0x000fe40002000000 */
[----:B------:R-:W-:Y:S02]  /*49d0*/  FMNMX.FTZ R6, R63, R6, !PT ;  /* 0x000000063f067209 */ /* 0x000fe40007810000 */
[----:B------:R-:W-:Y:S01]  /*49e0*/  F2FP.BF16.F32.PACK_AB R201, R2, R201 ;  /* 0x000000c902c9723e */ /* 0x000fe200000010ff */
[----:B------:R-:W1:Y:S01]  /*49f0*/  MUFU.EX2 R85, R85 ;  /* 0x0000005500557308 */ /* 0x000e620000000800 */
[----:B------:R-:W-:Y:S02]  /*4a00*/  FMNMX.FTZ R6, R29, R6, !PT ;  /* 0x000000061d067209 */ /* 0x000fe40007810000 */
[----:B0-----:R-:W-:-:S03]  /*4a10*/  CS2R R70, SRZ ;  /* 0x0000000000467805 */ /* 0x001fc6000001ff00 */
[----:B------:R-:W0:Y:S02]  /*4a20*/  SHFL.BFLY PT, R3, R6, 0x2, 0x1f ;  /* 0x0c401f0006037f89 */ /* 0x000e2400000e0000 */
[----:B------:R-:W2:Y:S08]  /*4a30*/  MUFU.EX2 R87, R87 ;  /* 0x0000005700577308 */ /* 0x000eb00000000800 */
[----:B------:R-:W-:Y:S01]  /*4a40*/  MUFU.EX2 R89, R89 ;  /* 0x0000005900597308 */ /* 0x000fe20000000800 */
[----:B-1----:R-:W-:-:S07]  /*4a50*/  F2FP.BF16.F32.PACK_AB R193, R22, R85 ;  /* 0x0000005516c1723e */ /* 0x002fce00000010ff */
[----:B------:R1:W3:Y:S01]  /*4a60*/  MUFU.EX2 R24, R91 ;  /* 0x0000005b00187308 */ /* 0x0002e20000000800 */
[----:B--2---:R-:W-:Y:S02]  /*4a70*/  F2FP.BF16.F32.PACK_AB R195, R26, R87 ;  /* 0x000000571ac3723e */ /* 0x004fe400000010ff */
[----:B0-----:R-:W-:-:S05]  /*4a80*/  FMNMX.FTZ R3, R6, R3, !PT ;  /* 0x0000000306037209 */ /* 0x001fca0007810000 */
[----:B------:R-:W-:Y:S01]  /*4a90*/  MUFU.EX2 R93, R93 ;  /* 0x0000005d005d7308 */ /* 0x000fe20000000800 */
[----:B-1----:R-:W-:Y:S01]  /*4aa0*/  CS2R R90, SRZ ;  /* 0x00000000005a7805 */ /* 0x002fe2000001ff00 */
[----:B------:R-:W0:Y:S06]  /*4ab0*/  SHFL.BFLY PT, R6, R3, 0x1, 0x1f ;  /* 0x0c201f0003067f89 */ /* 0x000e2c00000e0000 */
[----:B------:R1:W2:Y:S01]  /*4ac0*/  MUFU.EX2 R28, R95 ;  /* 0x0000005f001c7308 */ /* 0x0002a20000000800 */
[----:B---3--:R-:W-:-:S07]  /*4ad0*/  F2FP.BF16.F32.PACK_AB R189, R24, R89 ;  /* 0x0000005918bd723e */ /* 0x008fce00000010ff */
[----:B------:R-:W-:Y:S01]  /*4ae0*/  MUFU.EX2 R97, R97 ;  /* 0x0000006100617308 */ /* 0x000fe20000000800 */
[----:B-1----:R-:W-:-:S07]  /*4af0*/  CS2R R94, SRZ ;  /* 0x00000000005e7805 */ /* 0x002fce000001ff00 */
[----:B------:R1:W-:Y:S01]  /*4b00*/  MUFU.EX2 R30, R99 ;  /* 0x00000063001e7308 */ /* 0x0003e20000000800 */
[----:B--2---:R-:W-:Y:S02]  /*4b10*/  F2FP.BF16.F32.PACK_AB R191, R28, R93 ;  /* 0x0000005d1cbf723e */ /* 0x004fe400000010ff */
[----:B0-----:R-:W-:-:S04]  /*4b20*/  FMNMX.FTZ R6, R3, R6, !PT ;  /* 0x0000000603067209 */ /* 0x001fc80007810000 */
[C---:B------:R-:W-:Y:S01]  /*4b30*/  FSETP.NEU.FTZ.AND P3, PT, R6.reuse, -INF , PT ;  /* 0xff8000000600780b */ /* 0x040fe20003f7d000 */
[----:B------:R-:W-:Y:S01]  /*4b40*/  FMUL.FTZ R3, R6, R0 ;  /* 0x0000000006037220 */ /* 0x000fe20000410000 */
[----:B------:R-:W-:Y:S01]  /*4b50*/  MUFU.EX2 R101, R101 ;  /* 0x0000006500657308 */ /* 0x000fe20000000800 */
[----:B-1----:R-:W-:-:S03]  /*4b60*/  CS2R R98, SRZ ;  /* 0x0000000000627805 */ /* 0x002fc6000001ff00 */
[----:B------:R-:W-:Y:S01]  /*4b70*/  FSEL R14, R3, RZ, P3 ;  /* 0x000000ff030e7208 */ /* 0x000fe20001800000 */
[----:B------:R-:W-:Y:S01]  /*4b80*/  FADD.FTZ R3, R203, R42 ;  /* 0x0000002acb037221 */ /* 0x000fe20000010000 */
[C---:B------:R-:W-:Y:S02]  /*4b90*/  F2FP.BF16.F32.PACK_AB R203, R8.reuse, R203 ;  /* 0x000000cb08cb723e */ /* 0x040fe400000010ff */
[----:B------:R-:W-:Y:S01]  /*4ba0*/  MUFU.EX2 R32, R103 ;  /* 0x0000006700207308 */ /* 0x000fe20000000800 */
[-CC-:B------:R-:W-:Y:S01]  /*4bb0*/  FFMA.FTZ R73, R73, R0.reuse, -R14.reuse ;  /* 0x0000000049497223 */ /* 0x180fe2000001080e */
[-CC-:B------:R-:W-:Y:S01]  /*4bc0*/  FFMA.FTZ R9, R9, R0.reuse, -R14.reuse ;  /* 0x0000000009097223 */ /* 0x180fe2000001080e */
[-CC-:B------:R-:W-:Y:S01]  /*4bd0*/  FFMA.FTZ R15, R15, R0.reuse, -R14.reuse ;  /* 0x000000000f0f7223 */ /* 0x180fe2000001080e */
[-CC-:B------:R-:W-:Y:S01]  /*4be0*/  FFMA.FTZ R77, R77, R0.reuse, -R14.reuse ;  /* 0x000000004d4d7223 */ /* 0x180fe2000001080e */
[-CC-:B------:R-:W-:Y:S01]  /*4bf0*/  FFMA.FTZ R21, R21, R0.reuse, -R14.reuse ;  /* 0x0000000015157223 */ /* 0x180fe2000001080e */
[----:B------:R-:W-:Y:S01]  /*4c00*/  FADD.FTZ R42, R8, R3 ;  /* 0x00000003082a7221 */ /* 0x000fe20000010000 */
[-CC-:B------:R-:W-:Y:S01]  /*4c10*/  FFMA.FTZ R65, R65, R0.reuse, -R14.reuse ;  /* 0x0000000041417223 */ /* 0x180fe2000001080e */
[----:B------:R0:W-:Y:S01]  /*4c20*/  MUFU.EX2 R200, R9 ;  /* 0x0000000900c87308 */ /* 0x0001e20000000800 */
[-C--:B------:R-:W-:Y:S01]  /*4c30*/  FFMA.FTZ R23, R23, R0.reuse, -R14 ;  /* 0x0000000017177223 */ /* 0x080fe2000001080e */
[----:B------:R-:W-:Y:S01]  /*4c40*/  FADD.FTZ R3, R197, R42 ;  /* 0x0000002ac5037221 */ /* 0x000fe20000010000 */
[-CC-:B------:R-:W-:Y:S01]  /*4c50*/  FFMA.FTZ R69, R69, R0.reuse, -R14.reuse ;  /* 0x0000000045457223 */ /* 0x180fe2000001080e */
[-CC-:B------:R-:W-:Y:S01]  /*4c60*/  FFMA.FTZ R27, R27, R0.reuse, -R14.reuse ;  /* 0x000000001b1b7223 */ /* 0x180fe2000001080e */
[-CC-:B------:R-:W-:Y:S01]  /*4c70*/  FFMA.FTZ R57, R57, R0.reuse, -R14.reuse ;  /* 0x0000000039397223 */ /* 0x180fe2000001080e */
[----:B------:R-:W-:Y:S01]  /*4c80*/  FADD.FTZ R44, R10, R3 ;  /* 0x000000030a2c7221 */ /* 0x000fe20000010000 */
[-CC-:B------:R-:W-:Y:S01]  /*4c90*/  FFMA.FTZ R31, R31, R0.reuse, -R14.reuse ;  /* 0x000000001f1f7223 */ /* 0x180fe2000001080e */
[----:B------:R-:W1:Y:S01]  /*4ca0*/  MUFU.EX2 R73, R73 ;  /* 0x0000004900497308 */ /* 0x000e620000000800 */
[-C--:B------:R-:W-:Y:S01]  /*4cb0*/  FFMA.FTZ R61, R61, R0.reuse, -R14 ;  /* 0x000000003d3d7223 */ /* 0x080fe2000001080e */
[----:B0-----:R-:W-:Y:S01]  /*4cc0*/  FADD.FTZ R9, R199, R44 ;  /* 0x0000002cc7097221 */ /* 0x001fe20000010000 */
[-CC-:B------:R-:W-:Y:S01]  /*4cd0*/  FFMA.FTZ R35, R35, R0.reuse, -R14.reuse ;  /* 0x0000000023237223 */ /* 0x180fe2000001080e */
[-CC-:B------:R-:W-:Y:S01]  /*4ce0*/  FFMA.FTZ R49, R49, R0.reuse, -R14.reuse ;  /* 0x0000000031317223 */ /* 0x180fe2000001080e */
[-CC-:B------:R-:W-:Y:S01]  /*4cf0*/  FFMA.FTZ R39, R39, R0.reuse, -R14.reuse ;  /* 0x0000000027277223 */ /* 0x180fe2000001080e */
[----:B------:R-:W-:Y:S01]  /*4d00*/  FADD.FTZ R44, R20, R9 ;  /* 0x00000009142c7221 */ /* 0x000fe20000010000 */
[-CC-:B------:R-:W-:Y:S01]  /*4d10*/  FFMA.FTZ R53, R53, R0.reuse, -R14.reuse ;  /* 0x0000000035357223 */ /* 0x180fe2000001080e */
[----:B------:R-:W0:Y:S01]  /*4d20*/  MUFU.EX2 R15, R15 ;  /* 0x0000000f000f7308 */ /* 0x000e220000000800 */
[-C--:B------:R-:W-:Y:S01]  /*4d30*/  FFMA.FTZ R43, R43, R0.reuse, -R14 ;  /* 0x000000002b2b7223 */ /* 0x080fe2000001080e */
[----:B------:R-:W-:Y:S01]  /*4d40*/  FADD.FTZ R9, R85, R44 ;  /* 0x0000002c55097221 */ /* 0x000fe20000010000 */
[-CC-:B------:R-:W-:Y:S01]  /*4d50*/  FFMA.FTZ R41, R41, R0.reuse, -R14.reuse ;  /* 0x0000000029297223 */ /* 0x180fe2000001080e */
[-CC-:B------:R-:W-:Y:S01]  /*4d60*/  FFMA.FTZ R47, R47, R0.reuse, -R14.reuse ;  /* 0x000000002f2f7223 */ /* 0x180fe2000001080e */
[-CC-:B------:R-:W-:Y:S01]  /*4d70*/  FFMA.FTZ R45, R45, R0.reuse, -R14.reuse ;  /* 0x000000002d2d7223 */ /* 0x180fe2000001080e */
[----:B------:R-:W-:Y:S01]  /*4d80*/  FADD.FTZ R44, R22, R9 ;  /* 0x00000009162c7221 */ /* 0x000fe20000010000 */
[-CC-:B------:R-:W-:Y:S01]  /*4d90*/  FFMA.FTZ R51, R51, R0.reuse, -R14.reuse ;  /* 0x0000000033337223 */ /* 0x180fe2000001080e */
[----:B------:R-:W2:Y:S01]  /*4da0*/  MUFU.EX2 R202, R77 ;  /* 0x0000004d00ca7308 */ /* 0x000ea20000000800 */
[----:B-1----:R-:W-:Y:S01]  /*4db0*/  FADD.FTZ R42, R200, R73 ;  /* 0x00000049c82a7221 */ /* 0x002fe20000010000 */
        /* <DEDUP_REMOVED lines=8> */
[----:B------:R-:W-:Y:S01]  /*4e40*/  FFMA.FTZ R14, R29, R0, -R14 ;  /* 0x000000001d0e7223 */ /* 0x000fe2000001080e */
[----:B------:R-:W-:-:S02]  /*4e50*/  PLOP3.LUT P3, PT, PT, PT, UP1, 0x80, 0x0 ;  /* 0x000000000000781c */ /* 0x000fc40003f6f018 */
[----:B------:R-:W-:Y:S02]  /*4e60*/  CS2R R102, SRZ ;  /* 0x0000000000667805 */ /* 0x000fe4000001ff00 */
[----:B------:R-:W-:Y:S01]  /*4e70*/  F2FP.BF16.F32.PACK_AB R199, R20, R199 ;  /* 0x000000c714c7723e */ /* 0x000fe200000010ff */
[----:B------:R-:W-:Y:S01]  /*4e80*/  IMAD.U32 R20, RZ, RZ, UR14 ;  /* 0x0000000eff147e24 */ /* 0x000fe2000f8e00ff */
[----:B------:R-:W-:Y:S01]  /*4e90*/  F2FP.BF16.F32.PACK_AB R197, R10, R197 ;  /* 0x000000c50ac5723e */ /* 0x000fe200000010ff */
[----:B------:R0:W3:Y:S01]  /*4ea0*/  MUFU.EX2 R196, R65 ;  /* 0x0000004100c47308 */ /* 0x0000e20000000800 */
[----:B--2---:R-:W-:Y:S01]  /*4eb0*/  FADD.FTZ R42, R202, R3 ;  /* 0x00000003ca2a7221 */ /* 0x004fe20000010000 */
[----:B------:R-:W-:Y:S02]  /*4ec0*/  F2FP.BF16.F32.PACK_AB R185, R30, R97 ;  /* 0x000000611eb9723e */ /* 0x000fe400000010ff */
[----:B------:R-:W-:Y:S02]  /*4ed0*/  CS2R R84, SRZ ;  /* 0x0000000000547805 */ /* 0x000fe4000001ff00 */
[----:B------:R-:W-:-:S02]  /*4ee0*/  F2FP.BF16.F32.PACK_AB R187, R32, R101 ;  /* 0x0000006520bb723e */ /* 0x000fc400000010ff */
[----:B------:R-:W-:Y:S02]  /*4ef0*/  CS2R R76, SRZ ;  /* 0x00000000004c7805 */ /* 0x000fe4000001ff00 */
[----:B------:R-:W-:Y:S02]  /*4f00*/  F2FP.BF16.F32.PACK_AB R200, R73, R200 ;  /* 0x000000c849c8723e */ /* 0x000fe400000010ff */
[----:B------:R-:W-:Y:S01]  /*4f10*/  CS2R R72, SRZ ;  /* 0x0000000000487805 */ /* 0x000fe2000001ff00 */
[----:B------:R-:W2:Y:S01]  /*4f20*/  MUFU.EX2 R23, R23 ;  /* 0x0000001700177308 */ /* 0x000ea20000000800 */
[----:B-1----:R-:W-:Y:S01]  /*4f30*/  FADD.FTZ R3, R21, R42 ;  /* 0x0000002a15037221 */ /* 0x002fe20000010000 */
[----:B------:R-:W-:Y:S02]  /*4f40*/  F2FP.BF16.F32.PACK_AB R202, R202, R15 ;  /* 0x0000000fcaca723e */ /* 0x000fe400000010ff */
[----:B0-----:R-:W-:-:S04]  /*4f50*/  CS2R R64, SRZ ;  /* 0x0000000000407805 */ /* 0x001fc8000001ff00 */
[----:B------:R0:W1:Y:S01]  /*4f60*/  MUFU.EX2 R198, R69 ;  /* 0x0000004500c67308 */ /* 0x0000620000000800 */
[C---:B---3--:R-:W-:Y:S01]  /*4f70*/  FADD.FTZ R42, R196.reuse, R3 ;  /* 0x00000003c42a7221 */ /* 0x048fe20000010000 */
[----:B------:R-:W-:Y:S01]  /*4f80*/  FADD.FTZ R3, R87, R44 ;  /* 0x0000002c57037221 */ /* 0x000fe20000010000 */
[----:B------:R-:W-:Y:S02]  /*4f90*/  F2FP.BF16.F32.PACK_AB R196, R196, R21 ;  /* 0x00000015c4c4723e */ /* 0x000fe400000010ff */
[----:B------:R-:W-:Y:S01]  /*4fa0*/  CS2R R86, SRZ ;  /* 0x0000000000567805 */ /* 0x000fe2000001ff00 */
[----:B------:R-:W-:Y:S01]  /*4fb0*/  FADD.FTZ R44, R26, R3 ;  /* 0x000000031a2c7221 */ /* 0x000fe20000010000 */
[----:B------:R-:W-:Y:S01]  /*4fc0*/  @!P1 VIADD R3, R46, 0x36840 ;  /* 0x000368402e039836 */ /* 0x000fe20000000000 */
[----:B------:R-:W3:Y:S01]  /*4fd0*/  MUFU.EX2 R27, R27 ;  /* 0x0000001b001b7308 */ /* 0x000ee20000000800 */
[----:B--2---:R-:W-:Y:S01]  /*4fe0*/  FADD.FTZ R9, R23, R42 ;  /* 0x0000002a17097221 */ /* 0x004fe20000010000 */
[----:B0-----:R-:W-:-:S02]  /*4ff0*/  CS2R R68, SRZ ;  /* 0x0000000000447805 */ /* 0x001fc4000001ff00 */
[----:B------:R-:W-:-:S04]  /*5000*/  @!P1 PRMT R3, RZ, 0x654, R3 ;  /* 0x00000654ff039816 */ /* 0x000fc80000000003 */
[----:B------:R0:W2:Y:S01]  /*5010*/  MUFU.EX2 R192, R57 ;  /* 0x0000003900c07308 */ /* 0x0000a20000000800 */
[C---:B-1----:R-:W-:Y:S01]  /*5020*/  FADD.FTZ R42, R198.reuse, R9 ;  /* 0x00000009c62a7221 */ /* 0x042fe20000010000 */
[----:B------:R1:W-:Y:S01]  /*5030*/  @!P1 SYNCS.ARRIVE.TRANS64.RED.A1T0 RZ, [R3+URZ], RZ ;  /* 0x000000ff03ff99a7 */ /* 0x0003e2000810043f */
[----:B------:R-:W-:-:S05]  /*5040*/  F2FP.BF16.F32.PACK_AB R198, R198, R23 ;  /* 0x00000017c6c6723e */ /* 0x000fca00000010ff */
[----:B------:R-:W1:Y:S01]  /*5050*/  MUFU.EX2 R31, R31 ;  /* 0x0000001f001f7308 */ /* 0x000e620000000800 */
[----:B---3--:R-:W-:Y:S01]  /*5060*/  FADD.FTZ R9, R27, R42 ;  /* 0x0000002a1b097221 */ /* 0x008fe20000010000 */
[----:B0-----:R-:W-:-:S06]  /*5070*/  CS2R R56, SRZ ;  /* 0x0000000000387805 */ /* 0x001fcc000001ff00 */
[----:B------:R0:W3:Y:S01]  /*5080*/  MUFU.EX2 R194, R61 ;  /* 0x0000003d00c27308 */ /* 0x0000e20000000800 */
[C---:B--2---:R-:W-:Y:S01]  /*5090*/  FADD.FTZ R42, R192.reuse, R9 ;  /* 0x00000009c02a7221 */ /* 0x044fe20000010000 */
[----:B------:R-:W-:Y:S02]  /*50a0*/  F2FP.BF16.F32.PACK_AB R192, R192, R27 ;  /* 0x0000001bc0c0723e */ /* 0x000fe400000010ff */
[----:B------:R-:W-:-:S04]  /*50b0*/  CS2R R26, SRZ ;  /* 0x00000000001a7805 */ /* 0x000fc8000001ff00 */
[----:B------:R-:W2:Y:S01]  /*50c0*/  MUFU.EX2 R35, R35 ;  /* 0x0000002300237308 */ /* 0x000ea20000000800 */
[----:B-1----:R-:W-:Y:S01]  /*50d0*/  FADD.FTZ R3, R31, R42 ;  /* 0x0000002a1f037221 */ /* 0x002fe20000010000 */
[----:B0-----:R-:W-:-:S06]  /*50e0*/  CS2R R60, SRZ ;  /* 0x00000000003c7805 */ /* 0x001fcc000001ff00 */
[----:B------:R0:W1:Y:S01]  /*50f0*/  MUFU.EX2 R188, R49 ;  /* 0x0000003100bc7308 */ /* 0x0000620000000800 */
[C---:B---3--:R-:W-:Y:S01]  /*5100*/  FADD.FTZ R42, R194.reuse, R3 ;  /* 0x00000003c22a7221 */ /* 0x048fe20000010000 */
[----:B------:R-:W-:-:S06]  /*5110*/  F2FP.BF16.F32.PACK_AB R194, R194, R31 ;  /* 0x0000001fc2c2723e */ /* 0x000fcc00000010ff */
[----:B------:R-:W3:Y:S01]  /*5120*/  MUFU.EX2 R39, R39 ;  /* 0x0000002700277308 */ /* 0x000ee20000000800 */
[----:B--2---:R-:W-:Y:S01]  /*5130*/  FADD.FTZ R3, R35, R42 ;  /* 0x0000002a23037221 */ /* 0x004fe20000010000 */
[----:B0-----:R-:W-:-:S06]  /*5140*/  CS2R R48, SRZ ;  /* 0x0000000000307805 */ /* 0x001fcc000001ff00 */
[----:B------:R0:W2:Y:S01]  /*5150*/  MUFU.EX2 R190, R53 ;  /* 0x0000003500be7308 */ /* 0x0000a20000000800 */
[C---:B-1----:R-:W-:Y:S01]  /*5160*/  FADD.FTZ R42, R188.reuse, R3 ;  /* 0x00000003bc2a7221 */ /* 0x042fe20000010000 */
[----:B------:R-:W-:-:S06]  /*5170*/  F2FP.BF16.F32.PACK_AB R188, R188, R35 ;  /* 0x00000023bcbc723e */ /* 0x000fcc00000010ff */
[----:B------:R-:W1:Y:S01]  /*5180*/  MUFU.EX2 R43, R43 ;  /* 0x0000002b002b7308 */ /* 0x000e620000000800 */
[----:B---3--:R-:W-:Y:S01]  /*5190*/  FADD.FTZ R3, R39, R42 ;  /* 0x0000002a27037221 */ /* 0x008fe20000010000 */
[----:B0-----:R-:W-:-:S06]  /*51a0*/  CS2R R52, SRZ ;  /* 0x0000000000347805 */ /* 0x001fcc000001ff00 */
[----:B------:R0:W3:Y:S01]  /*51b0*/  MUFU.EX2 R184, R41 ;  /* 0x0000002900b87308 */ /* 0x0000e20000000800 */
[C---:B--2---:R-:W-:Y:S01]  /*51c0*/  FADD.FTZ R2, R190.reuse, R3 ;  /* 0x00000003be027221 */ /* 0x044fe20000010000 */
[----:B------:R-:W-:-:S06]  /*51d0*/  F2FP.BF16.F32.PACK_AB R190, R190, R39 ;  /* 0x00000027bebe723e */ /* 0x000fcc00000010ff */
[----:B------:R-:W2:Y:S01]  /*51e0*/  MUFU.EX2 R47, R47 ;  /* 0x0000002f002f7308 */ /* 0x000ea20000000800 */
[----:B0-----:R-:W-:Y:S01]  /*51f0*/  FADD.FTZ R41, R89, R44 ;  /* 0x0000002c59297221 */ /* 0x001fe20000010000 */
[----:B-1----:R-:W-:Y:S01]  /*5200*/  FADD.FTZ R3, R43, R2 ;  /* 0x000000022b037221 */ /* 0x002fe20000010000 */
[----:B------:R-:W-:Y:S02]  /*5210*/  CS2R R88, SRZ ;  /* 0x0000000000587805 */ /* 0x000fe4000001ff00 */
[----:B------:R-:W-:-:S03]  /*5220*/  FADD.FTZ R44, R24, R41 ;  /* 0x00000029182c7221 */ /* 0x000fc60000010000 */
[----:B------:R-:W0:Y:S01]  /*5230*/  MUFU.EX2 R186, R45 ;  /* 0x0000002d00ba7308 */ /* 0x000e220000000800 */
[----:B------:R-:W-:Y:S01]  /*5240*/  FADD.FTZ R9, R93, R44 ;  /* 0x0000002c5d097221 */ /* 0x000fe20000010000 */
[C---:B---3--:R-:W-:Y:S01]  /*5250*/  FADD.FTZ R2, R184.reuse, R3 ;  /* 0x00000003b8027221 */ /* 0x048fe20000010000 */
[----:B------:R-:W-:Y:S02]  /*5260*/  F2FP.BF16.F32.PACK_AB R184, R184, R43 ;  /* 0x0000002bb8b8723e */ /* 0x000fe400000010ff */
[----:B------:R-:W-:Y:S01]  /*5270*/  CS2R R92, SRZ ;  /* 0x00000000005c7805 */ /* 0x000fe2000001ff00 */
[----:B------:R-:W-:Y:S01]  /*5280*/  FADD.FTZ R44, R28, R9 ;  /* 0x000000091c2c7221 */ /* 0x000fe20000010000 */
[----:B------:R-:W-:Y:S01]  /*5290*/  CS2R R28, SRZ ;  /* 0x00000000001c7805 */ /* 0x000fe2000001ff00 */
[----:B------:R-:W1:Y:S02]  /*52a0*/  MUFU.EX2 R105, R105 ;  /* 0x0000006900697308 */ /* 0x000e640000000800 */
[----:B------:R-:W-:Y:S01]  /*52b0*/  FADD.FTZ R9, R97, R44 ;  /* 0x0000002c61097221 */ /* 0x000fe20000010000 */
[----:B--2---:R-:W-:Y:S01]  /*52c0*/  FADD.FTZ R3, R47, R2 ;  /* 0x000000022f037221 */ /* 0x004fe20000010000 */
[----:B------:R-:W-:-:S02]  /*52d0*/  CS2R R96, SRZ ;  /* 0x0000000000607805 */ /* 0x000fc4000001ff00 */
[----:B------:R-:W-:Y:S01]  /*52e0*/  FADD.FTZ R44, R30, R9 ;  /* 0x000000091e2c7221 */ /* 0x000fe20000010000 */
[----:B------:R-:W-:Y:S01]  /*52f0*/  CS2R R30, SRZ ;  /* 0x00000000001e7805 */ /* 0x000fe2000001ff00 */
[----:B------:R-:W2:Y:S02]  /*5300*/  MUFU.EX2 R51, R51 ;  /* 0x0000003300337308 */ /* 0x000ea40000000800 */
[----:B------:R-:W-:Y:S01]  /*5310*/  FADD.FTZ R9, R101, R44 ;  /* 0x0000002c65097221 */ /* 0x000fe20000010000 */
[C---:B0-----:R-:W-:Y:S01]  /*5320*/  FADD.FTZ R2, R186.reuse, R3 ;  /* 0x00000003ba027221 */ /* 0x041fe20000010000 */
[----:B------:R-:W-:Y:S02]  /*5330*/  F2FP.BF16.F32.PACK_AB R186, R186, R47 ;  /* 0x0000002fbaba723e */ /* 0x000fe400000010ff */
[----:B------:R-:W-:Y:S01]  /*5340*/  CS2R R100, SRZ ;  /* 0x0000000000647805 */ /* 0x000fe2000001ff00 */
[----:B------:R-:W-:Y:S01]  /*5350*/  FADD.FTZ R42, R32, R9 ;  /* 0x00000009202a7221 */ /* 0x000fe20000010000 */
[----:B------:R-:W-:-:S02]  /*5360*/  CS2R R46, SRZ ;  /* 0x00000000002e7805 */ /* 0x000fc4000001ff00 */
[----:B------:R-:W-:Y:S01]  /*5370*/  CS2R R44, SRZ ;  /* 0x00000000002c7805 */ /* 0x000fe2000001ff00 */
[----:B------:R0:W3:Y:S01]  /*5380*/  MUFU.EX2 R34, R107 ;  /* 0x0000006b00227308 */ /* 0x0000e20000000800 */
[----:B-1----:R-:W-:Y:S01]  /*5390*/  FADD.FTZ R9, R105, R42 ;  /* 0x0000002a69097221 */ /* 0x002fe20000010000 */
[----:B------:R-:W-:-:S06]  /*53a0*/  CS2R R42, SRZ ;  /* 0x00000000002a7805 */ /* 0x000fcc000001ff00 */
[----:B------:R1:W4:Y:S01]  /*53b0*/  MUFU.EX2 R180, R33 ;  /* 0x0000002100b47308 */ /* 0x0003220000000800 */
[----:B--2---:R-:W-:Y:S01]  /*53c0*/  FADD.FTZ R3, R51, R2 ;  /* 0x0000000233037221 */ /* 0x004fe20000010000 */
[----:B0-----:R-:W-:-:S06]  /*53d0*/  CS2R R106, SRZ ;  /* 0x00000000006a7805 */ /* 0x001fcc000001ff00 */
[----:B------:R-:W0:Y:S01]  /*53e0*/  MUFU.EX2 R109, R109 ;  /* 0x0000006d006d7308 */ /* 0x000e220000000800 */
[C---:B---3--:R-:W-:Y:S01]  /*53f0*/  FADD.FTZ R8, R34.reuse, R9 ;  /* 0x0000000922087221 */ /* 0x048fe20000010000 */
[----:B------:R-:W-:Y:S02]  /*5400*/  F2FP.BF16.F32.PACK_AB R181, R34, R105 ;  /* 0x0000006922b5723e */ /* 0x000fe400000010ff */
[----:B------:R-:W-:Y:S02]  /*5410*/  CS2R R104, SRZ ;  /* 0x0000000000687805 */ /* 0x000fe4000001ff00 */
[----:B------:R-:W-:Y:S02]  /*5420*/  CS2R R34, SRZ ;  /* 0x0000000000227805 */ /* 0x000fe4000001ff00 */
[----:B-1----:R-:W-:Y:S01]  /*5430*/  CS2R R32, SRZ ;  /* 0x0000000000207805 */ /* 0x002fe2000001ff00 */
[----:B------:R-:W1:Y:S01]  /*5440*/  MUFU.EX2 R55, R55 ;  /* 0x0000003700377308 */ /* 0x000e620000000800 */
[C---:B----4-:R-:W-:Y:S01]  /*5450*/  FADD.FTZ R2, R180.reuse, R3 ;  /* 0x00000003b4027221 */ /* 0x050fe20000010000 */
[----:B------:R-:W-:-:S02]  /*5460*/  F2FP.BF16.F32.PACK_AB R180, R180, R51 ;  /* 0x00000033b4b4723e */ /* 0x000fc400000010ff */
[----:B------:R-:W-:-:S04]  /*5470*/  CS2R R50, SRZ ;  /* 0x0000000000327805 */ /* 0x000fc8000001ff00 */
[----:B------:R2:W3:Y:S01]  /*5480*/  MUFU.EX2 R36, R111 ;  /* 0x0000006f00247308 */ /* 0x0004e20000000800 */
[----:B0-----:R-:W-:-:S07]  /*5490*/  FADD.FTZ R9, R109, R8 ;  /* 0x000000086d097221 */ /* 0x001fce0000010000 */
[----:B------:R0:W4:Y:S01]  /*54a0*/  MUFU.EX2 R182, R37 ;  /* 0x0000002500b67308 */ /* 0x0001220000000800 */
[----:B-1----:R-:W-:Y:S01]  /*54b0*/  FADD.FTZ R3, R55, R2 ;  /* 0x0000000237037221 */ /* 0x002fe20000010000 */
[----:B--2---:R-:W-:-:S06]  /*54c0*/  CS2R R110, SRZ ;  /* 0x00000000006e7805 */ /* 0x004fcc000001ff00 */
[----:B------:R-:W1:Y:S01]  /*54d0*/  MUFU.EX2 R113, R113 ;  /* 0x0000007100717308 */ /* 0x000e620000000800 */
[C---:B---3--:R-:W-:Y:S01]  /*54e0*/  FADD.FTZ R8, R36.reuse, R9 ;  /* 0x0000000924087221 */ /* 0x048fe20000010000 */
[----:B------:R-:W-:Y:S02]  /*54f0*/  F2FP.BF16.F32.PACK_AB R183, R36, R109 ;  /* 0x0000006d24b7723e */ /* 0x000fe400000010ff */
[----:B------:R-:W-:Y:S02]  /*5500*/  CS2R R108, SRZ ;  /* 0x00000000006c7805 */ /* 0x000fe4000001ff00 */
[----:B0-----:R-:W-:Y:S02]  /*5510*/  CS2R R36, SRZ ;  /* 0x0000000000247805 */ /* 0x001fe4000001ff00 */
[----:B------:R-:W0:Y:S01]  /*5520*/  MUFU.EX2 R59, R59 ;  /* 0x0000003b003b7308 */ /* 0x000e220000000800 */
[C---:B----4-:R-:W-:Y:S01]  /*5530*/  FADD.FTZ R2, R182.reuse, R3 ;  /* 0x00000003b6027221 */ /* 0x050fe20000010000 */
[----:B------:R-:W-:-:S02]  /*5540*/  F2FP.BF16.F32.PACK_AB R182, R182, R55 ;  /* 0x00000037b6b6723e */ /* 0x000fc400000010ff */
[----:B------:R-:W-:-:S04]  /*5550*/  CS2R R54, SRZ ;  /* 0x0000000000367805 */ /* 0x000fc8000001ff00 */
[----:B------:R2:W3:Y:S01]  /*5560*/  MUFU.EX2 R38, R115 ;  /* 0x0000007300267308 */ /* 0x0004e20000000800 */
[----:B-1----:R-:W-:-:S07]  /*5570*/  FADD.FTZ R9, R113, R8 ;  /* 0x0000000871097221 */ /* 0x002fce0000010000 */
[----:B------:R1:W4:Y:S01]  /*5580*/  MUFU.EX2 R176, R25 ;  /* 0x0000001900b07308 */ /* 0x0003220000000800 */
[----:B0-----:R-:W-:Y:S01]  /*5590*/  FADD.FTZ R3, R59, R2 ;  /* 0x000000023b037221 */ /* 0x001fe20000010000 */
[----:B--2---:R-:W-:-:S06]  /*55a0*/  CS2R R114, SRZ ;  /* 0x0000000000727805 */ /* 0x004fcc000001ff00 */
        /* <DEDUP_REMOVED lines=11> */
[----:B0-----:R-:W-:Y:S01]  /*5660*/  FADD.FTZ R9, R117, R8 ;  /* 0x0000000875097221 */ /* 0x001fe20000010000 */
[----:B------:R-:W-:-:S06]  /*5670*/  IMAD.U32 R8, RZ, RZ, UR6 ;  /* 0x00000006ff087e24 */ /* 0x000fcc000f8e00ff */
[----:B------:R-:W0:Y:S01]  /*5680*/  MUFU.EX2 R14, R14 ;  /* 0x0000000e000e7308 */ /* 0x000e220000000800 */
[----:B-1----:R-:W-:Y:S01]  /*5690*/  FADD.FTZ R3, R63, R2 ;  /* 0x000000023f037221 */ /* 0x002fe20000010000 */
[----:B------:R-:W-:Y:S01]  /*56a0*/  IMAD.MOV.U32 R2, RZ, RZ, 0x3f800000 ;  /* 0x3f800000ff027424 */ /* 0x000fe200078e00ff */
[----:B--2---:R-:W-:Y:S01]  /*56b0*/  CS2R R118, SRZ ;  /* 0x0000000000767805 */ /* 0x004fe2000001ff00 */
[C---:B---3--:R-:W-:Y:S01]  /*56c0*/  FADD.FTZ R9, R40.reuse, R9 ;  /* 0x0000000928097221 */ /* 0x048fe20000010000 */
[----:B------:R-:W-:Y:S02]  /*56d0*/  F2FP.BF16.F32.PACK_AB R179, R40, R117 ;  /* 0x0000007528b3723e */ /* 0x000fe400000010ff */
[----:B------:R-:W-:Y:S02]  /*56e0*/  CS2R R116, SRZ ;  /* 0x0000000000747805 */ /* 0x000fe4000001ff00 */
[----:B------:R-:W-:Y:S01]  /*56f0*/  CS2R R40, SRZ ;  /* 0x0000000000287805 */ /* 0x000fe2000001ff00 */
[C---:B0-----:R-:W-:Y:S01]  /*5700*/  FADD.FTZ R10, R14.reuse, R3 ;  /* 0x000000030e0a7221 */ /* 0x041fe20000010000 */
[----:B------:R-:W-:Y:S01]  /*5710*/  F2FP.BF16.F32.PACK_AB R178, R14, R63 ;  /* 0x0000003f0eb2723e */ /* 0x000fe200000010ff */
[----:B------:R-:W-:Y:S01]  /*5720*/  IMAD.MOV.U32 R3, RZ, RZ, 0x3f800000 ;  /* 0x3f800000ff037424 */ /* 0x000fe200078e00ff */
[----:B------:R-:W-:Y:S01]  /*5730*/  CS2R R62, SRZ ;  /* 0x00000000003e7805 */ /* 0x000fe2000001ff00 */
[----:B------:R-:W-:Y:S06]  /*5740*/  @!P3 BRA `(.L_x_2075) ;  /* 0x00000044005cb947 */ /* 0x000fec0003800000 */
[----:B------:R-:W-:Y:S01]  /*5750*/  R2UR UR58, R20 ;  /* 0x00000000143a72ca */ /* 0x000fe200000e0000 */
[----:B------:R-:W-:Y:S01]  /*5760*/  IMAD.MOV.U32 R14, RZ, RZ, R7 ;  /* 0x000000ffff0e7224 */ /* 0x000fe200078e0007 */
[----:B------:R-:W-:Y:S01]  /*5770*/  UMOV UR61, URZ ;  /* 0x0000003f003d7c82 */ /* 0x000fe20008000000 */
[----:B------:R-:W-:Y:S01]  /*5780*/  IMAD.MOV.U32 R15, RZ, RZ, R6 ;  /* 0x000000ffff0f7224 */ /* 0x000fe200078e0006 */
[----:B------:R-:W-:Y:S01]  /*5790*/  UMOV UR57, URZ ;  /* 0x0000003f00397c82 */ /* 0x000fe20008000000 */
[----:B------:R-:W-:Y:S02]  /*57a0*/  IMAD.MOV.U32 R3, RZ, RZ, 0x3f800000 ;  /* 0x3f800000ff037424 */ /* 0x000fe400078e00ff */
[----:B------:R-:W-:-:S08]  /*57b0*/  IMAD.MOV.U32 R119, RZ, RZ, RZ ;  /* 0x000000ffff777224 */ /* 0x000fd000078e00ff */
.L_x_2084:
[----:B------:R-:W-:-:S04]  /*57c0*/  UIADD3 UR6, UR57, 0x1, URZ ;  /* 0x0000000139067890 */ /* 0x000fc8000fffe03f */
[----:B------:R-:W-:-:S04]  /*57d0*/  UISETP.NE.AND UP1, UPT, UR6, 0x2, UPT ;  /* 0x000000020600788c */ /* 0x000fc8000bf25270 */
[----:B------:R-:W-:Y:S02]  /*57e0*/  USEL UR7, URZ, 0x1, UP1 ;  /* 0x000000013f077887 */ /* 0x000fe40008800000 */
[----:B------:R-:W-:Y:S02]  /*57f0*/  USEL UR60, UR6, URZ, UP1 ;  /* 0x0000003f063c7287 */ /* 0x000fe40008800000 */
[----:B------:R-:W-:-:S06]  /*5800*/  ULOP3.LUT UR6, UR61, UR7, URZ, 0x3c, !UPT ;  /* 0x000000073d067292 */ /* 0x000fcc000f8e3c3f */
[----:B------:R-:W-:Y:S01]  /*5810*/  IMAD.U32 R8, RZ, RZ, UR6 ;  /* 0x00000006ff087e24 */ /* 0x000fe2000f8e00ff */
[----:B------:R-:W-:Y:S06]  /*5820*/  @!P0 BRA `(.L_x_2076) ;  /* 0x0000000000048947 */ /* 0x000fec0003800000 */
[----:B------:R-:W-:Y:S01]  /*5830*/  BPT.TRAP 0x1 ;  /* 0x000000040000795c */ /* 0x000fe20000300000 */
.L_x_2076:
        /* <DEDUP_REMOVED lines=8> */
.L_x_2077:
[----:B-1----:R-:W-:Y:S05]  /*58c0*/  @P3 BRA `(.L_x_2078) ;  /* 0x0000000000083947 */ /* 0x002fea0003800000 */
[----:B------:R-:W1:Y:S02]  /*58d0*/  SYNCS.PHASECHK.TRANS64.TRYWAIT P3, [UR59+0x36830], R0 ;  /* 0x03683000ff0075a7 */ /* 0x000e64000806017b */
[----:B-1----:R-:W-:Y:S05]  /*58e0*/  @!P3 BRA `(.L_x_2079) ;  /* 0x000000f400ccb947 */ /* 0x002fea0003800000 */
.L_x_2078:
        /* <DEDUP_REMOVED lines=10> */
[----:B01----:R-:W-:Y:S01]  /*5990*/  MOV R0, UR41 ;  /* 0x0000002900007c02 */ /* 0x003fe20008000f00 */
[----:B------:R-:W-:Y:S01]  /*59a0*/  UMOV UR15, 0x40000040 ;  /* 0x40000040000f7882 */ /* 0x000fe20000000000 */
[----:B------:R-:W-:Y:S01]  /*59b0*/  MOV R6, UR40 ;  /* 0x0000002800067c02 */ /* 0x000fe20008000f00 */
[----:B------:R-:W-:Y:S01]  /*59c0*/  UIMAD UR56, UR60, 0xa80, UR6 ;  /* 0x00000a803c3878a4 */ /* 0x000fe2000f8e0206 */
[C---:B------:R-:W-:Y:S01]  /*59d0*/  R2UR UR40, R4.reuse ;  /* 0x00000000042872ca */ /* 0x040fe200000e0000 */
[----:B------:R-:W-:Y:S01]  /*59e0*/  UMOV UR19, 0x40000040 ;  /* 0x4000004000137882 */ /* 0x000fe20000000000 */
[C---:B------:R-:W-:Y:S01]  /*59f0*/  R2UR UR41, R5.reuse ;  /* 0x00000000052972ca */ /* 0x040fe200000e0000 */
[----:B------:R-:W-:Y:S01]  /*5a00*/  UIADD3 UR50, UR56, 0x80, URZ ;  /* 0x0000008038327890 */ /* 0x000fe2000fffe03f */
[----:B------:R-:W-:Y:S01]  /*5a10*/  MOV R7, UR45 ;  /* 0x0000002d00077c02 */ /* 0x000fe20008000f00 */
[----:B------:R-:W-:Y:S01]  /*5a20*/  UIADD3 UR6, UR56, 0x100, URZ ;  /* 0x0000010038067890 */ /* 0x000fe2000fffe03f */
[----:B------:R-:W-:Y:S01]  /*5a30*/  MOV R20, UR44 ;  /* 0x0000002c00147c02 */ /* 0x000fe20008000f00 */
[----:B------:R-:W-:Y:S01]  /*5a40*/  UMOV UR54, UR56 ;  /* 0x0000003800367c82 */ /* 0x000fe20008000000 */
[----:B------:R-:W-:Y:S01]  /*5a50*/  UIADD3 UR7, UR56, 0x180, URZ ;  /* 0x0000018038077890 */ /* 0x000fe2000fffe03f */
[----:B------:R-:W-:Y:S01]  /*5a60*/  HGMMA.64x16x16.F32.BF16 R168, gdesc[UR52], RZ, !UPT, gsb0 ;  /* 0x0020000034a879f0 */ /* 0x000fe2000c0018ff */
[C---:B------:R-:W-:Y:S01]  /*5a70*/  R2UR UR52, R4.reuse ;  /* 0x00000000043472ca */ /* 0x040fe200000e0000 */
[----:B------:R-:W-:Y:S01]  /*5a80*/  UMOV UR55, 0x40000040 ;  /* 0x4000004000377882 */ /* 0x000fe20000000000 */
[C---:B------:R-:W-:Y:S01]  /*5a90*/  R2UR UR53, R5.reuse ;  /* 0x00000000053572ca */ /* 0x040fe200000e0000 */
[----:B------:R-:W-:Y:S01]  /*5aa0*/  UMOV UR54, UR6 ;  /* 0x0000000600367c82 */ /* 0x000fe20008000000 */
[----:B------:R-:W-:Y:S01]  /*5ab0*/  R2UR UR44, R4 ;  /* 0x00000000042c72ca */ /* 0x000fe200000e0000 */
[----:B------:R-:W-:Y:S01]  /*5ac0*/  UMOV UR42, UR7 ;  /* 0x00000007002a7c82 */ /* 0x000fe20008000000 */
[----:B------:R-:W-:Y:S01]  /*5ad0*/  R2UR UR45, R5 ;  /* 0x00000000052d72ca */ /* 0x000fe200000e0000 */
[----:B------:R-:W-:Y:S01]  /*5ae0*/  UIADD3 UR6, UR56, 0x200, URZ ;  /* 0x0000020038067890 */ /* 0x000fe2000fffe03f */
[-C--:B------:R-:W-:Y:S01]  /*5af0*/  FMUL.FTZ R24, R24, R2.reuse ;  /* 0x0000000218187220 */ /* 0x080fe20000410000 */
[----:B------:R-:W-:Y:S01]  /*5b00*/  UMOV UR7, 0x40000040 ;  /* 0x4000004000077882 */ /* 0x000fe20000000000 */
[----:B------:R-:W-:Y:S01]  /*5b10*/  UIADD3 UR10, UR56, 0x82, URZ ;  /* 0x00000082380a7890 */ /* 0x000fe2000fffe03f */
[-C--:B------:R-:W-:Y:S01]  /*5b20*/  FMUL.FTZ R25, R25, R2.reuse ;  /* 0x0000000219197220 */ /* 0x080fe20000410000 */
[----:B------:R-:W-:Y:S01]  /*5b30*/  UIADD3 UR11, UR56, 0x102, URZ ;  /* 0x00000102380b7890 */ /* 0x000fe2000fffe03f */
[-C--:B------:R-:W-:Y:S01]  /*5b40*/  FMUL.FTZ R28, R28, R2.reuse ;  /* 0x000000021c1c7220 */ /* 0x080fe20000410000 */
[----:B------:R-:W-:Y:S01]  /*5b50*/  UMOV UR46, UR6 ;  /* 0x00000006002e7c82 */ /* 0x000fe20008000000 */
        /* <DEDUP_REMOVED lines=572> */
.L_x_2080:
[----:B------:R-:W-:Y:S01]  /*7f20*/  R2UR UR6, R16 ;  /* 0x00000000100672ca */ /* 0x000fe200000e0000 */
[----:B------:R-:W-:-:S05]  /*7f30*/  IMAD.U32 R0, RZ, RZ, UR61 ;  /* 0x0000003dff007e24 */ /* 0x000fca000f8e00ff */
[----:B------:R-:W-:-:S07]  /*7f40*/  SHF.L.U32 R0, R0, 0x1f, RZ ;  /* 0x0000001f00007819 */ /* 0x000fce00000006ff */
[----:B------:R-:W-:-:S09]  /*7f50*/  ULEA UR11, UR57, UR6, 0x3 ;  /* 0x00000006390b7291 */ /* 0x000fd2000f8e183f */
[----:B------:R0:W1:Y:S01]  /*7f60*/  SYNCS.PHASECHK.TRANS64.TRYWAIT P3, [UR11+0x36850], R0 ;  /* 0x03685000ff0075a7 */ /* 0x000062000806014b */
[----:B------:R-:W-:Y:S05]  /*7f70*/  @!P0 BRA `(.L_x_2081) ;  /* 0x0000000000048947 */ /* 0x000fea0003800000 */
[----:B------:R-:W-:Y:S01]  /*7f80*/  BPT.TRAP 0x1 ;  /* 0x000000040000795c */ /* 0x000fe20000300000 */
.L_x_2081:
[----:B-1----:R-:W-:Y:S05]  /*7f90*/  @P3 BRA `(.L_x_2082) ;  /* 0x0000000000083947 */ /* 0x002fea0003800000 */
[----:B------:R-:W1:Y:S02]  /*7fa0*/  SYNCS.PHASECHK.TRANS64.TRYWAIT P3, [UR11+0x36850], R0 ;  /* 0x03685000ff0075a7 */ /* 0x000e64000806014b */
[----:B-1----:R-:W-:Y:S05]  /*7fb0*/  @!P3 BRA `(.L_x_2083) ;  /* 0x000000d00030b947 */ /* 0x002fea0003800000 */
.L_x_2082:
[----:B------:R-:W-:Y:S01]  /*7fc0*/  R2UR UR6, R16 ;  /* 0x00000000100672ca */ /* 0x000fe200000e0000 */
[----:B------:R-:W-:Y:S01]  /*7fd0*/  WARPGROUP.ARRIVE ;  /* 0x00000000000079c5 */ /* 0x000fe20000000000 */
[----:B------:R-:W-:Y:S01]  /*7fe0*/  UMOV UR7, 0x40000040 ;  /* 0x4000004000077882 */ /* 0x000fe20000000000 */
[----:B------:R-:W-:Y:S01]  /*7ff0*/  IMAD.MOV.U32 R6, RZ, RZ, R11 ;  /* 0x000000ffff067224 */ /* 0x000fe200078e000b */
[----:B------:R-:W-:Y:S01]  /*8000*/  R2UR UR15, R17 ;  /* 0x00000000110f72ca */ /* 0x000fe200000e0000 */
[----:B------:R-:W-:Y:S01]  /*8010*/  ULDC UR18, c[0x0][0x2f0] ;  /* 0x0000bc0000127ab9 */ /* 0x000fe20000000800 */
[----:B------:R-:W-:Y:S01]  /*8020*/  ULDC UR14, c[0x0][0x288] ;  /* 0x0000a200000e7ab9 */ /* 0x000fe20000000800 */
[----:B------:R-:W-:Y:S01]  /*8030*/  IMAD.U32 R7, RZ, RZ, UR18 ;  /* 0x00000012ff077e24 */ /* 0x000fe2000f8e00ff */
[----:B------:R-:W-:-:S05]  /*8040*/  R2UR UR61, R8 ;  /* 0x00000000083d72ca */ /* 0x000fca00000e0000 */
[----:B------:R-:W-:-:S04]  /*8050*/  UIADD3 UR6, UR6, 0x400, URZ ;  /* 0x0000040006067890 */ /* 0x000fc8000fffe03f */
[----:B------:R-:W-:-:S04]  /*8060*/  USHF.R.U32.HI UR6, URZ, 0x4, UR6 ;  /* 0x000000043f067899 */ /* 0x000fc80008011606 */
[----:B------:R-:W-:-:S04]  /*8070*/  ULOP3.LUT UR6, UR6, 0x3fff, URZ, 0xc0, !UPT ;  /* 0x00003fff06067892 */ /* 0x000fc8000f8ec03f */
[----:B------:R-:W-:-:S04]  /*8080*/  ULOP3.LUT UR6, UR6, 0x3800000, URZ, 0xfc, !UPT ;  /* 0x0380000006067892 */ /* 0x000fc8000f8efc3f */
[----:B------:R-:W-:-:S03]  /*8090*/  UIMAD UR10, UR57, 0xa80, UR6 ;  /* 0x00000a80390a78a4 */ /* 0x000fc6000f8e0206 */
[----:B------:R-:W-:-:S04]  /*80a0*/  UMOV UR57, UR60 ;  /* 0x0000003c00397c82 */ /* 0x000fc80008000000 */
        /* <DEDUP_REMOVED lines=12> */
[----:B------:R-:W-:Y:S01]  /*8170*/  @UP0 ULDC UR6, c[0x0][0x44c] ;  /* 0x0001130000060ab9 */ /* 0x000fe20000000800 */
[----:B------:R-:W-:Y:S01]  /*8180*/  UMOV UR7, 0x40000040 ;  /* 0x4000004000077882 */ /* 0x000fe20000000000 */
[----:B01----:R-:W-:Y:S01]  /*8190*/  @P2 IMAD.HI.U32 R0, R11, UR6, RZ ;  /* 0x000000060b002c27 */ /* 0x003fe2000f8e00ff */
[----:B------:R-:W-:-:S04]  /*81a0*/  @UP0 ULDC UR6, c[0x0][0x450] ;  /* 0x0001140000060ab9 */ /* 0x000fc80000000800 */
[----:B------:R-:W-:Y:S01]  /*81b0*/  @P2 SHF.R.U32.HI R6, RZ, UR6, R0 ;  /* 0x00000006ff062c19 */ /* 0x000fe20008011600 */
[----:B------:R-:W-:Y:S02]  /*81c0*/  UMOV UR6, 0x1 ;  /* 0x0000000100067882 */ /* 0x000fe40000000000 */
[----:B------:R-:W-:Y:S02]  /*81d0*/  UIMAD UR6, UR58, -0x70, UR6 ;  /* 0xffffff903a0678a4 */ /* 0x000fe4000f8e0206 */
[----:B------:R-:W0:Y:S04]  /*81e0*/  SHFL.IDX PT, R3, R6, 0x1, 0x1c1f ;  /* 0x003c1f0006037f89 */ /* 0x000e2800000e0000 */
[----:B------:R-:W-:Y:S01]  /*81f0*/  IMAD.U32 R2, RZ, RZ, UR6 ;  /* 0x00000006ff027e24 */ /* 0x000fe2000f8e00ff */
[----:B------:R-:W-:Y:S01]  /*8200*/  UIADD3 UR6, UR10, 0x180, URZ ;  /* 0x000001800a067890 */ /* 0x000fe2000fffe03f */
[----:B------:R-:W1:Y:S02]  /*8210*/  SHFL.IDX PT, R211, R6, RZ, 0x1c1f ;  /* 0x001c1fff06d37589 */ /* 0x000e6400000e0000 */
[----:B------:R-:W-:-:S04]  /*8220*/  IMAD R2, R13, -0x2, R2 ;  /* 0xfffffffe0d027824 */ /* 0x000fc800078e0202 */
[----:B------:R-:W-:-:S05]  /*8230*/  IMAD R2, R7, UR15, R2 ;  /* 0x0000000f07027c24 */ /* 0x000fca000f8e0202 */
[----:B0-----:R-:W-:-:S04]  /*8240*/  IADD3 R0, R3, -UR14, R2 ;  /* 0x8000000e03007c10 */ /* 0x001fc8000fffe002 */
[C---:B------:R-:W-:Y:S02]  /*8250*/  ISETP.GT.AND P3, PT, R0.reuse, RZ, PT ;  /* 0x000000ff0000720c */ /* 0x040fe40003f64270 */
[----:B------:R-:W-:Y:S02]  /*8260*/  ISETP.GT.AND P4, PT, R0, 0x1, PT ;  /* 0x000000010000780c */ /* 0x000fe40003f84270 */
[----:B------:R-:W-:Y:S02]  /*8270*/  FSEL R209, R170, -INF , P3 ;  /* 0xff800000aad17808 */ /* 0x000fe40001800000 */
[----:B------:R-:W-:Y:S02]  /*8280*/  ISETP.GT.AND P3, PT, R0, 0x8, PT ;  /* 0x000000080000780c */ /* 0x000fe40003f64270 */
[----:B------:R-:W-:Y:S02]  /*8290*/  FSEL R201, R171, -INF , P4 ;  /* 0xff800000abc97808 */ /* 0x000fe40002000000 */
        /* <DEDUP_REMOVED lines=17> */
[----:B------:R-:W-:Y:S02]  /*83b0*/  FMNMX.FTZ R20, R199, R20, !PT ;  /* 0x00000014c7147209 */ /* 0x000fe40007810000 */
[----:B-1----:R-:W-:-:S02]  /*83c0*/  IADD3 R2, R211, -UR14, R2 ;  /* 0x8000000ed3027c10 */ /* 0x002fc4000fffe002 */
[----:B------:R-:W-:Y:S02]  /*83d0*/  R2UR UR14, R204 ;  /* 0x00000000cc0e72ca */ /* 0x000fe400000e0000 */
[----:B------:R-:W-:-:S04]  /*83e0*/  ISETP.GT.AND P5, PT, R2, 0x1, PT ;  /* 0x000000010200780c */ /* 0x000fc80003fa4270 */
[----:B------:R-:W-:Y:S02]  /*83f0*/  FSEL R169, R169, -INF , P5 ;  /* 0xff800000a9a97808 */ /* 0x000fe40002800000 */
[----:B------:R-:W-:-:S04]  /*8400*/  ISETP.GT.AND P5, PT, R2, 0x9, PT ;  /* 0x000000090200780c */ /* 0x000fc80003fa4270 */
[----:B------:R-:W-:Y:S01]  /*8410*/  FSEL R173, R173, -INF , P5 ;  /* 0xff800000adad7808 */ /* 0x000fe20002800000 */
[----:B------:R-:W-:Y:S01]  /*8420*/  UISETP.GT.AND UP1, UPT, UR58, UR14, UPT ;  /* 0x0000000e3a00728c */ /* 0x000fe2000bf24270 */
[----:B------:R-:W-:Y:S01]  /*8430*/  ISETP.GT.AND P5, PT, R2, 0x11, PT ;  /* 0x000000110200780c */ /* 0x000fe20003fa4270 */
[----:B------:R-:W-:-:S03]  /*8440*/  UIADD3 UR58, UR58, -0x1, URZ ;  /* 0xffffffff3a3a7890 */ /* 0x000fc6000fffe03f */
[----:B------:R-:W-:Y:S02]  /*8450*/  FSEL R161, R161, -INF , P5 ;  /* 0xff800000a1a17808 */ /* 0x000fe40002800000 */
[----:B------:R-:W-:-:S04]  /*8460*/  ISETP.GT.AND P5, PT, R2, 0x19, PT ;  /* 0x000000190200780c */ /* 0x000fc80003fa4270 */
        /* <DEDUP_REMOVED lines=20> */
[----:B------:R-:W-:Y:S01]  /*85b0*/  FSEL R225, R125, -INF , P5 ;  /* 0xff8000007de17808 */ /* 0x000fe20002800000 */
[----:B------:R-:W-:Y:S02]  /*85c0*/  WARPGROUP.DEPBAR.LE gsb0, 0x0 ;  /* 0x00008000000079c5 */ /* 0x000fe40000010000 */
[----:B------:R-:W-:Y:S01]  /*85d0*/  WARPGROUP.ARRIVE ;  /* 0x00000000000079c5 */ /* 0x000fe20000000000 */
[----:B------:R-:W-:Y:S02]  /*85e0*/  FSEL R195, R167, -INF , P4 ;  /* 0xff800000a7c37808 */ /* 0x000fe40002000000 */
[----:B------:R-:W-:Y:S02]  /*85f0*/  ISETP.GT.AND P4, PT, R0, 0x21, PT ;  /* 0x000000210000780c */ /* 0x000fe40003f84270 */
[----:B------:R-:W-:Y:S01]  /*8600*/  FSEL R193, R154, -INF , P3 ;  /* 0xff8000009ac17808 */ /* 0x000fe20001800000 */
[----:B------:R-:W-:Y:S01]  /*8610*/  HGMMA.64x192x16.F32.BF16 R24, R188, gdesc[UR4].tnspB, R24, gsb0 ;  /* 0x42e00004bc187df0 */ /* 0x000fe20008001818 */
        /* <DEDUP_REMOVED lines=10> */
[----:B------:R-:W-:Y:S02]  /*86c0*/  FSEL R159, R159, -INF , P4 ;  /* 0xff8000009f9f7808 */ /* 0x000fe40002000000 */
[----:B------:R-:W-:Y:S02]  /*86d0*/  FMNMX.FTZ R20, R3, R20, !PT ;  /* 0x0000001403147209 */ /* 0x000fe40007810000 */
[----:B------:R-:W-:Y:S02]  /*86e0*/  ISETP.GT.AND P4, PT, R0, 0x31, PT ;  /* 0x000000310000780c */ /* 0x000fe40003f84270 */
[----:B------:R-:W-:Y:S01]  /*86f0*/  FSEL R21, R146, -INF , P3 ;  /* 0xff80000092157808 */ /* 0x000fe20001800000 */
[----:B------:R-:W-:Y:S01]  /*8700*/  IMAD.U32 R146, RZ, RZ, UR11 ;  /* 0x0000000bff927e24 */ /* 0x000fe2000f8e00ff */
[----:B------:R-:W-:Y:S02]  /*8710*/  FMNMX.FTZ R20, R159, R20, !PT ;  /* 0x000000149f147209 */ /* 0x000fe40007810000 */
[----:B------:R-:W-:Y:S01]  /*8720*/  ISETP.GT.AND P3, PT, R0, 0x38, PT ;  /* 0x000000380000780c */ /* 0x000fe20003f64270 */
[----:B------:R-:W-:Y:S01]  /*8730*/  @!P1 VIADD R146, R146, 0x36860 ;  /* 0x0003686092929836 */ /* 0x000fe20000000000 */
[----:B------:R-:W-:-:S02]  /*8740*/  FSEL R147, R147, -INF , P4 ;  /* 0xff80000093937808 */ /* 0x000fc40002000000 */
[----:B------:R-:W-:Y:S02]  /*8750*/  FMNMX.FTZ R20, R21, R20, !PT ;  /* 0x0000001415147209 */ /* 0x000fe40007810000 */
[----:B------:R-:W-:Y:S02]  /*8760*/  ISETP.GT.AND P4, PT, R0, 0x39, PT ;  /* 0x000000390000780c */ /* 0x000fe40003f84270 */
[----:B------:R-:W-:Y:S02]  /*8770*/  FSEL R23, R150, -INF , P3 ;  /* 0xff80000096177808 */ /* 0x000fe40001800000 */
[----:B------:R-:W-:Y:S02]  /*8780*/  FMNMX.FTZ R20, R147, R20, !PT ;  /* 0x0000001493147209 */ /* 0x000fe40007810000 */
[----:B------:R-:W-:Y:S02]  /*8790*/  ISETP.GT.AND P3, PT, R0, 0x40, PT ;  /* 0x000000400000780c */ /* 0x000fe40003f64270 */
        /* <DEDUP_REMOVED lines=24> */
[----:B------:R-:W-:-:S02]  /*8920*/  FMNMX.FTZ R20, R175, R20, !PT ;  /* 0x00000014af147209 */ /* 0x000fc40007810000 */
[----:B------:R-:W-:Y:S01]  /*8930*/  @!P1 PRMT R146, RZ, 0x654, R146 ;  /* 0x00000654ff929816 */ /* 0x000fe20000000092 */
[----:B------:R-:W-:Y:S02]  /*8940*/  WARPGROUP.DEPBAR.LE gsb0, 0x0 ;  /* 0x00008000000079c5 */ /* 0x000fe40000010000 */
[----:B------:R-:W-:Y:S01]  /*8950*/  WARPGROUP.ARRIVE ;  /* 0x00000000000079c5 */ /* 0x000fe20000000000 */
[----:B------:R-:W-:Y:S02]  /*8960*/  FSEL R189, R135, -INF , P4 ;  /* 0xff80000087bd7808 */ /* 0x000fe40002000000 */
[----:B------:R-:W-:Y:S02]  /*8970*/  ISETP.GT.AND P4, PT, R0, 0x61, PT ;  /* 0x000000610000780c */ /* 0x000fe40003f84270 */
[----:B------:R-:W-:Y:S01]  /*8980*/  FSEL R135, R122, -INF , P3 ;  /* 0xff8000007a877808 */ /* 0x000fe20001800000 */
[----:B------:R-:W-:Y:S01]  /*8990*/  HGMMA.64x192x16.F32.BF16 R24, R184, gdesc[UR4].tnspB, R24, gsb0 ;  /* 0x42e00004b8187df0 */ /* 0x000fe20008001818 */
[----:B------:R-:W-:Y:S01]  /*89a0*/  FMNMX.FTZ R20, R189, R20, !PT ;  /* 0x00000014bd147209 */ /* 0x000fe20007810000 */
[----:B------:R-:W-:Y:S01]  /*89b0*/  UIADD3 UR6, UR10, 0x280, URZ ;  /* 0x000002800a067890 */ /* 0x000fe2000fffe03f */
[----:B------:R-:W-:Y:S01]  /*89c0*/  ISETP.GT.AND P3, PT, R0, 0x68, PT ;  /* 0x000000680000780c */ /* 0x000fe20003f64270 */
[----:B------:R-:W-:Y:S01]  /*89d0*/  UMOV UR7, 0x40000040 ;  /* 0x4000004000077882 */ /* 0x000fe20000000000 */
[----:B------:R-:W-:-:S02]  /*89e0*/  FSEL R123, R123, -INF , P4 ;  /* 0xff8000007b7b7808 */ /* 0x000fc40002000000 */
[----:B------:R-:W-:Y:S02]  /*89f0*/  FMNMX.FTZ R20, R135, R20, !PT ;  /* 0x0000001487147209 */ /* 0x000fe40007810000 */
[----:B------:R-:W-:Y:S02]  /*8a00*/  ISETP.GT.AND P4, PT, R0, 0x69, PT ;  /* 0x000000690000780c */ /* 0x000fe40003f84270 */
[----:B------:R-:W-:Y:S01]  /*8a10*/  FSEL R191, R126, -INF , P3 ;  /* 0xff8000007ebf7808 */ /* 0x000fe20001800000 */
[----:B------:R-:W0:Y:S01]  /*8a20*/  LDC R0, c[0x0][0x988] ;  /* 0x00026200ff007b82 */ /* 0x000e220000000800 */
[----:B------:R-:W-:Y:S02]  /*8a30*/  FMNMX.FTZ R20, R123, R20, !PT ;  /* 0x000000147b147209 */ /* 0x000fe40007810000 */
[----:B------:R-:W-:Y:S02]  /*8a40*/  FSEL R127, R127, -INF , P4 ;  /* 0xff8000007f7f7808 */ /* 0x000fe40002000000 */
[----:B------:R-:W-:-:S02]  /*8a50*/  FMNMX.FTZ R20, R191, R20, !PT ;  /* 0x00000014bf147209 */ /* 0x000fc40007810000 */
[----:B------:R-:W-:Y:S02]  /*8a60*/  ISETP.GT.AND P4, PT, R2, RZ, PT ;  /* 0x000000ff0200720c */ /* 0x000fe40003f84270 */
[----:B------:R-:W-:Y:S02]  /*8a70*/  FMNMX.FTZ R20, R127, R20, !PT ;  /* 0x000000147f147209 */ /* 0x000fe40007810000 */
[----:B------:R-:W-:Y:S02]  /*8a80*/  FSEL R168, R168, -INF , P4 ;  /* 0xff800000a8a87808 */ /* 0x000fe40002000000 */
[----:B------:R-:W-:Y:S01]  /*8a90*/  ISETP.GT.AND P4, PT, R2, 0x8, PT ;  /* 0x000000080200780c */ /* 0x000fe20003f84270 */
[----:B------:R-:W1:Y:S01]  /*8aa0*/  SHFL.BFLY PT, R7, R20, 0x2, 0x1f ;  /* 0x0c401f0014077f89 */ /* 0x000e6200000e0000 */
[----:B------:R-:W-:-:S04]  /*8ab0*/  FMNMX.FTZ R6, R168, R15, !PT ;  /* 0x0000000fa8067209 */ /* 0x000fc80007810000 */
[----:B------:R-:W-:Y:S02]  /*8ac0*/  FMNMX.FTZ R6, R169, R6, !PT ;  /* 0x00000006a9067209 */ /* 0x000fe40007810000 */
[----:B-1----:R-:W-:-:S05]  /*8ad0*/  FMNMX.FTZ R22, R20, R7, !PT ;  /* 0x0000000714167209 */ /* 0x002fca0007810000 */
[----:B------:R-:W1:Y:S02]  /*8ae0*/  SHFL.BFLY PT, R7, R22, 0x1, 0x1f ;  /* 0x0c201f0016077f89 */ /* 0x000e6400000e0000 */
[----:B-1----:R-:W-:-:S04]  /*8af0*/  FMNMX.FTZ R7, R22, R7, !PT ;  /* 0x0000000716077209 */ /* 0x002fc80007810000 */
[C---:B------:R-:W-:Y:S01]  /*8b00*/  FSETP.NEU.FTZ.AND P3, PT, R7.reuse, -INF , PT ;  /* 0xff8000000700780b */ /* 0x040fe20003f7d000 */
[----:B0-----:R-:W-:-:S05]  /*8b10*/  FMUL.FTZ R122, R7, R0 ;  /* 0x00000000077a7220 */ /* 0x001fca0000410000 */
[----:B------:R-:W-:-:S05]  /*8b20*/  FSEL R20, R122, RZ, P3 ;  /* 0x000000ff7a147208 */ /* 0x000fca0001800000 */
[-CC-:B------:R-:W-:Y:S01]  /*8b30*/  FFMA.FTZ R22, R209, R0.reuse, -R20.reuse ;  /* 0x00000000d1167223 */ /* 0x180fe20000010814 */
        /* <DEDUP_REMOVED lines=18> */
[----:B------:R-:W-:-:S05]  /*8c60*/  FFMA.FTZ R123, R191, R0, -R20 ;  /* 0x00000000bf7b7223 */ /* 0x000fca0000010814 */
        /* <DEDUP_REMOVED lines=13> */
[----:B------:R-:W-:-:S04]  /*8d40*/  FSEL R185, R172, -INF , P4 ;  /* 0xff800000acb97808 */ /* 0x000fc80002000000 */
[----:B------:R-:W-:Y:S01]  /*8d50*/  MUFU.EX2 R138, R138 ;  /* 0x0000008a008a7308 */ /* 0x000fe20000000800 */
[----:B------:R-:W-:Y:S02]  /*8d60*/  ISETP.GT.AND P4, PT, R2, 0x10, PT ;  /* 0x000000100200780c */ /* 0x000fe40003f84270 */
[----:B------:R-:W-:Y:S01]  /*8d70*/  FMNMX.FTZ R6, R185, R6, !PT ;  /* 0x00000006b9067209 */ /* 0x000fe20007810000 */
[----:B------:R-:W-:Y:S01]  /*8d80*/  HGMMA.64x192x16.F32.BF16 R24, R180, gdesc[UR4].tnspB, R24, gsb0 ;  /* 0x42e00004b4187df0 */ /* 0x000fe20008001818 */
[----:B------:R-:W-:Y:S01]  /*8d90*/  FSEL R187, R160, -INF , P4 ;  /* 0xff800000a0bb7808 */ /* 0x000fe20002000000 */
[----:B------:R-:W-:Y:S01]  /*8da0*/  UIADD3 UR6, UR10, 0x300, URZ ;  /* 0x000003000a067890 */ /* 0x000fe2000fffe03f */
[----:B------:R-:W-:Y:S01]  /*8db0*/  FMNMX.FTZ R6, R173, R6, !PT ;  /* 0x00000006ad067209 */ /* 0x000fe20007810000 */
[----:B------:R-:W-:Y:S01]  /*8dc0*/  UMOV UR7, 0x40000040 ;  /* 0x4000004000077882 */ /* 0x000fe20000000000 */
[----:B------:R-:W-:Y:S01]  /*8dd0*/  ISETP.GT.AND P4, PT, R2, 0x18, PT ;  /* 0x000000180200780c */ /* 0x000fe20003f84270 */
[----:B------:R-:W-:Y:S01]  /*8de0*/  MUFU.EX2 R142, R142 ;  /* 0x0000008e008e7308 */ /* 0x000fe20000000800 */
[----:B------:R-:W-:-:S02]  /*8df0*/  FMNMX.FTZ R6, R187, R6, !PT ;  /* 0x00000006bb067209 */ /* 0x000fc40007810000 */
[----:B------:R-:W-:Y:S02]  /*8e00*/  FSEL R209, R164, -INF , P4 ;  /* 0xff800000a4d17808 */ /* 0x000fe40002000000 */
[----:B------:R-:W-:Y:S02]  /*8e10*/  FMNMX.FTZ R6, R161, R6, !PT ;  /* 0x00000006a1067209 */ /* 0x000fe40007810000 */
[----:B------:R-:W-:Y:S01]  /*8e20*/  ISETP.GT.AND P4, PT, R2, 0x20, PT ;  /* 0x000000200200780c */ /* 0x000fe20003f84270 */
[----:B------:R-:W-:Y:S01]  /*8e30*/  MUFU.EX2 R123, R123 ;  /* 0x0000007b007b7308 */ /* 0x000fe20000000800 */
[----:B------:R-:W-:Y:S02]  /*8e40*/  FMNMX.FTZ R6, R209, R6, !PT ;  /* 0x00000006d1067209 */ /* 0x000fe40007810000 */
[----:B------:R-:W-:Y:S02]  /*8e50*/  FSEL R207, R152, -INF , P4 ;  /* 0xff80000098cf7808 */ /* 0x000fe40002000000 */
[----:B------:R-:W-:-:S02]  /*8e60*/  FMNMX.FTZ R6, R165, R6, !PT ;  /* 0x00000006a5067209 */ /* 0x000fc40007810000 */
[----:B------:R-:W-:Y:S02]  /*8e70*/  ISETP.GT.AND P4, PT, R2, 0x28, PT ;  /* 0x000000280200780c */ /* 0x000fe40003f84270 */
[----:B------:R-:W-:Y:S02]  /*8e80*/  FMNMX.FTZ R6, R207, R6, !PT ;  /* 0x00000006cf067209 */ /* 0x000fe40007810000 */
[----:B------:R-:W-:Y:S02]  /*8e90*/  FSEL R211, R156, -INF , P4 ;  /* 0xff8000009cd37808 */ /* 0x000fe40002000000 */
[----:B------:R-:W-:Y:S02]  /*8ea0*/  FMNMX.FTZ R6, R153, R6, !PT ;  /* 0x0000000699067209 */ /* 0x000fe40007810000 */
[----:B------:R-:W-:Y:S02]  /*8eb0*/  ISETP.GT.AND P4, PT, R2, 0x30, PT ;  /* 0x000000300200780c */ /* 0x000fe40003f84270 */
[----:B------:R-:W-:-:S02]  /*8ec0*/  FMNMX.FTZ R6, R211, R6, !PT ;  /* 0x00000006d3067209 */ /* 0x000fc40007810000 */
[----:B------:R-:W-:Y:S02]  /*8ed0*/  FSEL R205, R144, -INF , P4 ;  /* 0xff80000090cd7808 */ /* 0x000fe40002000000 */
[----:B------:R-:W-:Y:S02]  /*8ee0*/  FMNMX.FTZ R6, R157, R6, !PT ;  /* 0x000000069d067209 */ /* 0x000fe40007810000 */
[----:B------:R-:W-:Y:S02]  /*8ef0*/  ISETP.GT.AND P4, PT, R2, 0x38, PT ;  /* 0x000000380200780c */ /* 0x000fe40003f84270 */
[----:B------:R-:W-:Y:S02]  /*8f00*/  FMNMX.FTZ R6, R205, R6, !PT ;  /* 0x00000006cd067209 */ /* 0x000fe40007810000 */
[----:B------:R-:W-:Y:S02]  /*8f10*/  FSEL R215, R148, -INF , P4 ;  /* 0xff80000094d77808 */ /* 0x000fe40002000000 */
[----:B------:R-:W-:-:S02]  /*8f20*/  FMNMX.FTZ R6, R145, R6, !PT ;  /* 0x0000000691067209 */ /* 0x000fc40007810000 */
[----:B------:R-:W-:Y:S02]  /*8f30*/  ISETP.GT.AND P4, PT, R2, 0x40, PT ;  /* 0x000000400200780c */ /* 0x000fe40003f84270 */
[----:B------:R-:W-:Y:S02]  /*8f40*/  FMNMX.FTZ R6, R215, R6, !PT ;  /* 0x00000006d7067209 */ /* 0x000fe40007810000 */
[----:B------:R-:W-:Y:S01]  /*8f50*/  FSEL R213, R136, -INF , P4 ;  /* 0xff80000088d57808 */ /* 0x000fe20002000000 */
[--C-:B------:R-:W-:Y:S01]  /*8f60*/  FFMA.FTZ R136, R143, R0, -R20.reuse ;  /* 0x000000008f887223 */ /* 0x100fe20000010814 */
[----:B------:R-:W-:Y:S02]  /*8f70*/  FMNMX.FTZ R6, R149, R6, !PT ;  /* 0x0000000695067209 */ /* 0x000fe40007810000 */
[----:B------:R-:W-:Y:S02]  /*8f80*/  ISETP.GT.AND P4, PT, R2, 0x48, PT ;  /* 0x000000480200780c */ /* 0x000fe40003f84270 */
[----:B------:R-:W-:Y:S01]  /*8f90*/  FMNMX.FTZ R6, R213, R6, !PT ;  /* 0x00000006d5067209 */ /* 0x000fe20007810000 */
[----:B------:R-:W-:Y:S01]  /*8fa0*/  MUFU.EX2 R136, R136 ;  /* 0x0000008800887308 */ /* 0x000fe20000000800 */
[----:B------:R-:W-:Y:S01]  /*8fb0*/  FSEL R217, R140, -INF , P4 ;  /* 0xff8000008cd97808 */ /* 0x000fe20002000000 */
[----:B------:R-:W-:Y:S01]  /*8fc0*/  FFMA.FTZ R140, R189, R0, -R20 ;  /* 0x00000000bd8c7223 */ /* 0x000fe20000010814 */
[----:B------:R-:W-:-:S02]  /*8fd0*/  FMNMX.FTZ R6, R137, R6, !PT ;  /* 0x0000000689067209 */ /* 0x000fc40007810000 */
[----:B------:R-:W-:Y:S02]  /*8fe0*/  ISETP.GT.AND P4, PT, R2, 0x50, PT ;  /* 0x000000500200780c */ /* 0x000fe40003f84270 */
[----:B------:R-:W-:Y:S01]  /*8ff0*/  FMNMX.FTZ R6, R217, R6, !PT ;  /* 0x00000006d9067209 */ /* 0x000fe20007810000 */
[----:B------:R-:W-:Y:S01]  /*9000*/  MUFU.EX2 R140, R140 ;  /* 0x0000008c008c7308 */ /* 0x000fe20000000800 */
[----:B------:R-:W-:Y:S02]  /*9010*/  FSEL R155, R128, -INF , P4 ;  /* 0xff800000809b7808 */ /* 0x000fe40002000000 */
[----:B------:R-:W-:Y:S02]  /*9020*/  FMNMX.FTZ R6, R141, R6, !PT ;  /* 0x000000068d067209 */ /* 0x000fe40007810000 */
[----:B------:R-:W-:Y:S02]  /*9030*/  ISETP.GT.AND P4, PT, R2, 0x58, PT ;  /* 0x000000580200780c */ /* 0x000fe40003f84270 */
[----:B------:R-:W-:Y:S01]  /*9040*/  FMNMX.FTZ R6, R155, R6, !PT ;  /* 0x000000069b067209 */ /* 0x000fe20007810000 */
[----:B------:R0:W-:Y:S01]  /*9050*/  MUFU.EX2 R128, R134 ;  /* 0x0000008600807308 */ /* 0x0001e20000000800 */
[----:B------:R-:W-:Y:S01]  /*9060*/  FSEL R219, R132, -INF , P4 ;  /* 0xff80000084db7808 */ /* 0x000fe20002000000 */
[----:B------:R-:W-:Y:S01]  /*9070*/  FFMA.FTZ R132, R147, R0, -R20 ;  /* 0x0000000093847223 */ /* 0x000fe20000010814 */
[----:B------:R-:W-:-:S02]  /*9080*/  FMNMX.FTZ R6, R129, R6, !PT ;  /* 0x0000000681067209 */ /* 0x000fc40007810000 */
[----:B------:R-:W-:Y:S02]  /*9090*/  ISETP.GT.AND P4, PT, R2, 0x60, PT ;  /* 0x000000600200780c */ /* 0x000fe40003f84270 */
[----:B------:R-:W-:Y:S01]  /*90a0*/  FMNMX.FTZ R6, R219, R6, !PT ;  /* 0x00000006db067209 */ /* 0x000fe20007810000 */
[----:B------:R-:W1:Y:S01]  /*90b0*/  MUFU.EX2 R132, R132 ;  /* 0x0000008400847308 */ /* 0x000e620000000800 */
[----:B------:R-:W-:Y:S01]  /*90c0*/  FSEL R159, R120, -INF , P4 ;  /* 0xff800000789f7808 */ /* 0x000fe20002000000 */
[--C-:B0-----:R-:W-:Y:S01]  /*90d0*/  FFMA.FTZ R134, R139, R0, -R20.reuse ;  /* 0x000000008b867223 */ /* 0x101fe20000010814 */
[----:B------:R-:W-:Y:S02]  /*90e0*/  FMNMX.FTZ R6, R133, R6, !PT ;  /* 0x0000000685067209 */ /* 0x000fe40007810000 */
[----:B------:R-:W-:Y:S02]  /*90f0*/  ISETP.GT.AND P4, PT, R2, 0x68, PT ;  /* 0x000000680200780c */ /* 0x000fe40003f84270 */
[----:B------:R-:W-:Y:S01]  /*9100*/  FMNMX.FTZ R6, R159, R6, !PT ;  /* 0x000000069f067209 */ /* 0x000fe20007810000 */
[----:B------:R0:W-:Y:S01]  /*9110*/  MUFU.EX2 R120, R3 ;  /* 0x0000000300787308 */ /* 0x0001e20000000800 */
[----:B------:R-:W-:Y:S01]  /*9120*/  FSEL R223, R124, -INF , P4 ;  /* 0xff8000007cdf7808 */ /* 0x000fe20002000000 */
[--C-:B------:R-:W-:Y:S01]  /*9130*/  FFMA.FTZ R124, R23, R0, -R20.reuse ;  /* 0x00000000177c7223 */ /* 0x100fe20000010814 */
[----:B------:R-:W-:Y:S01]  /*9140*/  FMNMX.FTZ R6, R221, R6, !PT ;  /* 0x00000006dd067209 */ /* 0x000fe20007810000 */
[----:B------:R-:W-:-:S03]  /*9150*/  FFMA.FTZ R23, R167, R0, -R20 ;  /* 0x00000000a7177223 */ /* 0x000fc60000010814 */
[----:B------:R-:W-:Y:S01]  /*9160*/  FMNMX.FTZ R6, R223, R6, !PT ;  /* 0x00000006df067209 */ /* 0x000fe20007810000 */
[----:B------:R-:W2:Y:S01]  /*9170*/  MUFU.EX2 R124, R124 ;  /* 0x0000007c007c7308 */ /* 0x000ea20000000800 */
[----:B-1----:R-:W-:Y:S02]  /*9180*/  F2FP.BF16.F32.PACK_AB R189, R132, R21 ;  /* 0x0000001584bd723e */ /* 0x002fe400000010ff */
[----:B------:R-:W-:-:S05]  /*9190*/  FMNMX.FTZ R6, R225, R6, !PT ;  /* 0x00000006e1067209 */ /* 0x000fca0007810000 */
[----:B0-----:R-:W0:Y:S01]  /*91a0*/  SHFL.BFLY PT, R3, R6, 0x2, 0x1f ;  /* 0x0c401f0006037f89 */ /* 0x001e2200000e0000 */
[----:B------:R-:W1:Y:S08]  /*91b0*/  MUFU.EX2 R134, R134 ;  /* 0x0000008600867308 */ /* 0x000e700000000800 */
[----:B------:R-:W3:Y:S01]  /*91c0*/  MUFU.EX2 R23, R23 ;  /* 0x0000001700177308 */ /* 0x000ee20000000800 */
[----:B--2---:R-:W-:-:S02]  /*91d0*/  F2FP.BF16.F32.PACK_AB R191, R125, R124 ;  /* 0x0000007c7dbf723e */ /* 0x004fc400000010ff */
[----:B0-----:R-:W-:-:S05]  /*91e0*/  FMNMX.FTZ R3, R6, R3, !PT ;  /* 0x0000000306037209 */ /* 0x001fca0007810000 */
[----:B------:R-:W0:Y:S02]  /*91f0*/  SHFL.BFLY PT, R6, R3, 0x1, 0x1f ;  /* 0x0c201f0003067f89 */ /* 0x000e2400000e0000 */
[----:B0-----:R-:W-:Y:S02]  /*9200*/  FMNMX.FTZ R6, R3, R6, !PT ;  /* 0x0000000603067209 */ /* 0x001fe40007810000 */
[----:B------:R-:W-:Y:S02]  /*9210*/  FSEL R3, R7, RZ, P3 ;  /* 0x000000ff07037208 */ /* 0x000fe40001800000 */
[C---:B------:R-:W-:Y:S01]  /*9220*/  FSETP.NEU.FTZ.AND P4, PT, R6.reuse, -INF , PT ;  /* 0xff8000000600780b */ /* 0x040fe20003f9d000 */
[CC--:B------:R-:W-:Y:S01]  /*9230*/  FMUL.FTZ R144, R6.reuse, R0.reuse ;  /* 0x0000000006907220 */ /* 0x0c0fe20000410000 */
[----:B------:R-:W-:Y:S01]  /*9240*/  PLOP3.LUT P3, PT, PT, PT, UP1, 0x80, 0x0 ;  /* 0x000000000000781c */ /* 0x000fe20003f6f018 */
[----:B------:R-:W-:Y:S01]  /*9250*/  FADD.FTZ R3, -R3, R14 ;  /* 0x0000000e03037221 */ /* 0x000fe20000010100 */
[----:B------:R-:W-:Y:S01]  /*9260*/  FSEL R2, R6, RZ, P4 ;  /* 0x000000ff06027208 */ /* 0x000fe20002000000 */
[----:B------:R-:W-:Y:S01]  /*9270*/  IMAD.U32 R14, RZ, RZ, UR59 ;  /* 0x0000003bff0e7e24 */ /* 0x000fe2000f8e00ff */
[----:B------:R-:W-:Y:S01]  /*9280*/  FSEL R144, R144, RZ, P4 ;  /* 0x000000ff90907208 */ /* 0x000fe20002000000 */
[----:B------:R-:W-:-:S02]  /*9290*/  FMUL.FTZ R3, R3, R0 ;  /* 0x0000000003037220 */ /* 0x000fc40000410000 */
[----:B------:R-:W-:Y:S01]  /*92a0*/  FADD.FTZ R15, -R2, R15 ;  /* 0x0000000f020f7221 */ /* 0x000fe20000010100 */
[----:B------:R-:W-:Y:S02]  /*92b0*/  @!P1 VIADD R14, R14, 0x36840 ;  /* 0x000368400e0e9836 */ /* 0x000fe40000000000 */
[-CC-:B------:R-:W-:Y:S01]  /*92c0*/  FFMA.FTZ R200, R169, R0.reuse, -R144.reuse ;  /* 0x00000000a9c87223 */ /* 0x180fe20000010890 */
[-CC-:B------:R-:W-:Y:S01]  /*92d0*/  FFMA.FTZ R202, R185, R0.reuse, -R144.reuse ;  /* 0x00000000b9ca7223 */ /* 0x180fe20000010890 */
[-C--:B------:R-:W-:Y:S01]  /*92e0*/  FMUL.FTZ R2, R15, R0.reuse ;  /* 0x000000000f027220 */ /* 0x080fe20000410000 */
[----:B------:R-:W-:Y:S01]  /*92f0*/  MUFU.EX2 R3, R3 ;  /* 0x0000000300037308 */ /* 0x000fe20000000800 */
[-CC-:B------:R-:W-:Y:S01]  /*9300*/  FFMA.FTZ R139, R173, R0.reuse, -R144.reuse ;  /* 0x00000000ad8b7223 */ /* 0x180fe20000010890 */
[-CC-:B------:R-:W-:Y:S01]  /*9310*/  FFMA.FTZ R196, R187, R0.reuse, -R144.reuse ;  /* 0x00000000bbc47223 */ /* 0x180fe20000010890 */
[-CC-:B------:R-:W-:Y:S01]  /*9320*/  FFMA.FTZ R143, R161, R0.reuse, -R144.reuse ;  /* 0x00000000a18f7223 */ /* 0x180fe20000010890 */
[-CC-:B------:R-:W-:Y:S01]  /*9330*/  FFMA.FTZ R15, R149, R0.reuse, -R144.reuse ;  /* 0x00000000950f7223 */ /* 0x180fe20000010890 */
[-C--:B------:R-:W-:Y:S01]  /*9340*/  FFMA.FTZ R198, R209, R0.reuse, -R144 ;  /* 0x00000000d1c67223 */ /* 0x080fe20000010890 */
[----:B------:R-:W-:Y:S01]  /*9350*/  @!P1 PRMT R14, RZ, 0x654, R14 ;  /* 0x00000654ff0e9816 */ /* 0x000fe2000000000e */
        /* <DEDUP_REMOVED lines=21> */
[----:B------:R-:W-:Y:S01]  /*94b0*/  FFMA.FTZ R223, R223, R0, -R144 ;  /* 0x00000000dfdf7223 */ /* 0x000fe20000010890 */
[----:B-1----:R-:W-:Y:S01]  /*94c0*/  F2FP.BF16.F32.PACK_AB R185, R134, R121 ;  /* 0x0000007986b9723e */ /* 0x002fe200000010ff */
[----:B------:R-:W-:-:S02]  /*94d0*/  WARPGROUP.DEPBAR.LE gsb0, 0x0 ;  /* 0x00008000000079c5 */ /* 0x000fc40000010000 */
[----:B------:R-:W-:Y:S01]  /*94e0*/  WARPGROUP.ARRIVE ;  /* 0x00000000000079c5 */ /* 0x000fe20000000000 */
[-CC-:B------:R-:W-:Y:S01]  /*94f0*/  FFMA.FTZ R181, R131, R0.reuse, -R20.reuse ;  /* 0x0000000083b57223 */ /* 0x180fe20000010814 */
[-C--:B------:R-:W-:Y:S01]  /*9500*/  FFMA.FTZ R131, R135, R0.reuse, -R20 ;  /* 0x0000000087837223 */ /* 0x080fe20000010814 */
[-C--:B------:R-:W-:Y:S01]  /*9510*/  FFMA.FTZ R135, R168, R0.reuse, -R144 ;  /* 0x00000000a8877223 */ /* 0x080fe20000010890 */
[----:B------:R-:W-:Y:S01]  /*9520*/  MUFU.EX2 R139, R139 ;  /* 0x0000008b008b7308 */ /* 0x000fe20000000800 */
[-CC-:B------:R-:W-:Y:S01]  /*9530*/  FFMA.FTZ R183, R175, R0.reuse, -R20.reuse ;  /* 0x00000000afb77223 */ /* 0x180fe20000010814 */
[----:B------:R-:W-:Y:S01]  /*9540*/  HGMMA.64x192x16.F32.BF16 R24, R176, gdesc[UR4].tnspB, R24, gsb0 ;  /* 0x42e00004b0187df0 */ /* 0x000fe20008001818 */
[-C--:B------:R-:W-:Y:S01]  /*9550*/  FFMA.FTZ R20, R127, R0.reuse, -R20 ;  /* 0x000000007f147223 */ /* 0x080fe20000010814 */
[----:B------:R-:W-:Y:S01]  /*9560*/  FFMA.FTZ R144, R225, R0, -R144 ;  /* 0x00000000e1907223 */ /* 0x000fe20000010890 */
[----:B---3--:R-:W-:-:S03]  /*9570*/  F2FP.BF16.F32.PACK_AB R187, R136, R23 ;  /* 0x0000001788bb723e */ /* 0x008fc600000010ff */
[----:B------:R-:W0:Y:S08]  /*9580*/  MUFU.EX2 R135, R135 ;  /* 0x0000008700877308 */ /* 0x000e300000000800 */
[----:B------:R-:W-:Y:S08]  /*9590*/  MUFU.EX2 R196, R196 ;  /* 0x000000c400c47308 */ /* 0x000ff00000000800 */
[----:B------:R-:W-:Y:S01]  /*95a0*/  MUFU.EX2 R143, R143 ;  /* 0x0000008f008f7308 */ /* 0x000fe20000000800 */
[----:B0-----:R-:W-:Y:S01]  /*95b0*/  FFMA.FTZ R149, R2, R10, R135 ;  /* 0x0000000a02957223 */ /* 0x001fe20000010087 */
[----:B------:R-:W-:-:S03]  /*95c0*/  FFMA.FTZ R10, R3, R9, R22 ;  /* 0x00000009030a7223 */ /* 0x000fc60000010016 */
[C---:B------:R-:W-:Y:S01]  /*95d0*/  FADD.FTZ R149, R200.reuse, R149 ;  /* 0x00000095c8957221 */ /* 0x040fe20000010000 */
[C---:B------:R-:W-:Y:S01]  /*95e0*/  FADD.FTZ R10, R201.reuse, R10 ;  /* 0x0000000ac90a7221 */ /* 0x040fe20000010000 */
[----:B------:R-:W-:Y:S01]  /*95f0*/  F2FP.BF16.F32.PACK_AB R201, R201, R22 ;  /* 0x00000016c9c9723e */ /* 0x000fe200000010ff */
[----:B------:R-:W-:Y:S01]  /*9600*/  MUFU.EX2 R198, R198 ;  /* 0x000000c600c67308 */ /* 0x000fe20000000800 */
[----:B------:R-:W-:Y:S01]  /*9610*/  F2FP.BF16.F32.PACK_AB R200, R200, R135 ;  /* 0x00000087c8c8723e */ /* 0x000fe200000010ff */
[----:B------:R-:W-:Y:S01]  /*9620*/  FADD.FTZ R127, R203, R10 ;  /* 0x0000000acb7f7221 */ /* 0x000fe20000010000 */
[----:B------:R-:W-:-:S03]  /*9630*/  F2FP.BF16.F32.PACK_AB R203, R122, R203 ;  /* 0x000000cb7acb723e */ /* 0x000fc600000010ff */
[----:B------:R-:W-:Y:S02]  /*9640*/  FADD.FTZ R10, R122, R127 ;  /* 0x0000007f7a0a7221 */ /* 0x000fe40000010000 */
[----:B------:R-:W-:Y:S02]  /*9650*/  MUFU.EX2 R147, R147 ;  /* 0x0000009300937308 */ /* 0x000fe40000000800 */
        /* <DEDUP_REMOVED lines=16> */
[----:B------:R-:W-:-:S04]  /*9760*/  FADD.FTZ R127, R21, R10 ;  /* 0x0000000a157f7221 */ /* 0x000fc80000010000 */
[----:B------:R-:W-:Y:S02]  /*9770*/  FADD.FTZ R127, R132, R127 ;  /* 0x0000007f847f7221 */ /* 0x000fe40000010000 */
        /* <DEDUP_REMOVED lines=15> */
[----:B------:R-:W-:Y:S01]  /*9870*/  MUFU.EX2 R221, R221 ;  /* 0x000000dd00dd7308 */ /* 0x000fe20000000800 */
[----:B------:R-:W-:-:S02]  /*9880*/  WARPGROUP.DEPBAR.LE gsb0, 0x0 ;  /* 0x00008000000079c5 */ /* 0x000fc40000010000 */
[----:B------:R1:W-:Y:S05]  /*9890*/  @!P1 SYNCS.ARRIVE.TRANS64.RED.A1T0 RZ, [R14+URZ], RZ ;  /* 0x000000ff0eff99a7 */ /* 0x0003ea000810043f */
[----:B------:R-:W-:Y:S01]  /*98a0*/  MUFU.EX2 R176, R159 ;  /* 0x0000009f00b07308 */ /* 0x000fe20000000800 */
[----:B0-----:R-:W-:Y:S01]  /*98b0*/  F2FP.BF16.F32.PACK_AB R177, R142, R131 ;  /* 0x000000838eb1723e */ /* 0x001fe200000010ff */
[----:B-1----:R-:W-:-:S06]  /*98c0*/  FADD.FTZ R14, R202, R149 ;  /* 0x00000095ca0e7221 */ /* 0x002fcc0000010000 */
[----:B------:R-:W-:Y:S01]  /*98d0*/  MUFU.EX2 R178, R223 ;  /* 0x000000df00b27308 */ /* 0x000fe20000000800 */
[----:B------:R0:W-:Y:S01]  /*98e0*/  @!P1 SYNCS.ARRIVE.TRANS64.RED.A1T0 RZ, [R146+URZ], RZ ;  /* 0x000000ff92ff99a7 */ /* 0x0001e2000810043f */
[C---:B------:R-:W-:Y:S01]  /*98f0*/  F2FP.BF16.F32.PACK_AB R202, R139.reuse, R202 ;  /* 0x000000ca8bca723e */ /* 0x040fe200000010ff */
[----:B------:R-:W-:-:S04]  /*9900*/  FADD.FTZ R149, R139, R14 ;  /* 0x0000000e8b957221 */ /* 0x000fc80000010000 */
[----:B------:R-:W-:Y:S01]  /*9910*/  FADD.FTZ R14, R196, R149 ;  /* 0x00000095c40e7221 */ /* 0x000fe20000010000 */
[----:B------:R-:W-:Y:S01]  /*9920*/  MUFU.EX2 R144, R144 ;  /* 0x0000009000907308 */ /* 0x000fe20000000800 */
[C---:B------:R-:W-:Y:S02]  /*9930*/  F2FP.BF16.F32.PACK_AB R196, R143.reuse, R196 ;  /* 0x000000c48fc4723e */ /* 0x040fe400000010ff */
[----:B------:R-:W-:-:S04]  /*9940*/  FADD.FTZ R137, R143, R14 ;  /* 0x0000000e8f897221 */ /* 0x000fc80000010000 */
[----:B------:R-:W-:Y:S01]  /*9950*/  FADD.FTZ R14, R198, R137 ;  /* 0x00000089c60e7221 */ /* 0x000fe20000010000 */
[----:B------:R-:W1:Y:S01]  /*9960*/  MUFU.EX2 R20, R20 ;  /* 0x0000001400147308 */ /* 0x000e620000000800 */
[C---:B------:R-:W-:Y:S02]  /*9970*/  F2FP.BF16.F32.PACK_AB R198, R147.reuse, R198 ;  /* 0x000000c693c6723e */ /* 0x040fe400000010ff */
[----:B------:R-:W-:-:S04]  /*9980*/  FADD.FTZ R137, R147, R14 ;  /* 0x0000000e93897221 */ /* 0x000fc80000010000 */
[----:B------:R-:W-:Y:S01]  /*9990*/  FADD.FTZ R14, R192, R137 ;  /* 0x00000089c00e7221 */ /* 0x000fe20000010000 */
[----:B------:R-:W-:-:S03]  /*99a0*/  F2FP.BF16.F32.PACK_AB R192, R151, R192 ;  /* 0x000000c097c0723e */ /* 0x000fc600000010ff */
[----:B------:R-:W-:-:S04]  /*99b0*/  FADD.FTZ R137, R151, R14 ;  /* 0x0000000e97897221 */ /* 0x000fc80000010000 */
[----:B------:R-:W-:Y:S01]  /*99c0*/  FADD.FTZ R14, R194, R137 ;  /* 0x00000089c20e7221 */ /* 0x000fe20000010000 */
[C---:B------:R-:W-:Y:S02]  /*99d0*/  F2FP.BF16.F32.PACK_AB R194, R153.reuse, R194 ;  /* 0x000000c299c2723e */ /* 0x040fe400000010ff */
[----:B-1----:R-:W-:Y:S01]  /*99e0*/  F2FP.BF16.F32.PACK_AB R179, R20, R123 ;  /* 0x0000007b14b3723e */ /* 0x002fe200000010ff */
[----:B------:R-:W-:-:S04]  /*99f0*/  FADD.FTZ R137, R153, R14 ;  /* 0x0000000e99897221 */ /* 0x000fc80000010000 */
[----:B------:R-:W-:Y:S01]  /*9a00*/  FADD.FTZ R14, R188, R137 ;  /* 0x00000089bc0e7221 */ /* 0x000fe20000010000 */
[----:B------:R-:W-:-:S03]  /*9a10*/  F2FP.BF16.F32.PACK_AB R188, R145, R188 ;  /* 0x000000bc91bc723e */ /* 0x000fc600000010ff */
[----:B------:R-:W-:Y:S01]  /*9a20*/  FADD.FTZ R129, R145, R14 ;  /* 0x0000000e91817221 */ /* 0x000fe20000010000 */
[----:B------:R-:W-:-:S03]  /*9a30*/  FADD.FTZ R14, R124, R127 ;  /* 0x0000007f7c0e7221 */ /* 0x000fc60000010000 */
[----:B------:R-:W-:Y:S01]  /*9a40*/  FADD.FTZ R10, R190, R129 ;  /* 0x00000081be0a7221 */ /* 0x000fe20000010000 */
[----:B------:R-:W-:Y:S01]  /*9a50*/  FADD.FTZ R14, R125, R14 ;  /* 0x0000000e7d0e7221 */ /* 0x000fe20000010000 */
[C---:B------:R-:W-:Y:S02]  /*9a60*/  F2FP.BF16.F32.PACK_AB R190, R15.reuse, R190 ;  /* 0x000000be0fbe723e */ /* 0x040fe400000010ff */
[----:B------:R-:W-:-:S04]  /*9a70*/  FADD.FTZ R127, R15, R10 ;  /* 0x0000000a0f7f7221 */ /* 0x000fc80000010000 */
[----:B------:R-:W-:Y:S01]  /*9a80*/  FADD.FTZ R10, R184, R127 ;  /* 0x0000007fb80a7221 */ /* 0x000fe20000010000 */
[----:B------:R-:W-:Y:S01]  /*9a90*/  FADD.FTZ R127, R121, R14 ;  /* 0x0000000e797f7221 */ /* 0x000fe20000010000 */
[C---:B------:R-:W-:Y:S01]  /*9aa0*/  F2FP.BF16.F32.PACK_AB R184, R9.reuse, R184 ;  /* 0x000000b809b8723e */ /* 0x040fe200000010ff */
[----:B------:R-:W-:Y:S02]  /*9ab0*/  IMAD.MOV.U32 R14, RZ, RZ, R7 ;  /* 0x000000ffff0e7224 */ /* 0x000fe400078e0007 */
[----:B------:R-:W-:Y:S01]  /*9ac0*/  FADD.FTZ R129, R9, R10 ;  /* 0x0000000a09817221 */ /* 0x000fe20000010000 */
[----:B------:R-:W-:-:S03]  /*9ad0*/  FADD.FTZ R10, R134, R127 ;  /* 0x0000007f860a7221 */ /* 0x000fc60000010000 */
[----:B------:R-:W-:Y:S01]  /*9ae0*/  FADD.FTZ R129, R186, R129 ;  /* 0x00000081ba817221 */ /* 0x000fe20000010000 */
[----:B------:R-:W-:Y:S01]  /*9af0*/  FADD.FTZ R15, R23, R10 ;  /* 0x0000000a170f7221 */ /* 0x000fe20000010000 */
[C---:B------:R-:W-:Y:S02]  /*9b00*/  F2FP.BF16.F32.PACK_AB R186, R141.reuse, R186 ;  /* 0x000000ba8dba723e */ /* 0x040fe400000010ff */
[----:B------:R-:W-:Y:S01]  /*9b10*/  FADD.FTZ R129, R141, R129 ;  /* 0x000000818d817221 */ /* 0x000fe20000010000 */
[----:B------:R-:W-:-:S03]  /*9b20*/  FADD.FTZ R15, R136, R15 ;  /* 0x0000000f880f7221 */ /* 0x000fc60000010000 */
[----:B------:R-:W-:Y:S01]  /*9b30*/  FADD.FTZ R129, R180, R129 ;  /* 0x00000081b4817221 */ /* 0x000fe20000010000 */
[----:B------:R-:W-:Y:S01]  /*9b40*/  FADD.FTZ R10, R138, R15 ;  /* 0x0000000f8a0a7221 */ /* 0x000fe20000010000 */
[C---:B------:R-:W-:Y:S01]  /*9b50*/  F2FP.BF16.F32.PACK_AB R180, R22.reuse, R180 ;  /* 0x000000b416b4723e */ /* 0x040fe200000010ff */
[----:B------:R-:W-:Y:S02]  /*9b60*/  IMAD.MOV.U32 R15, RZ, RZ, R6 ;  /* 0x000000ffff0f7224 */ /* 0x000fe400078e0006 */
        /* <DEDUP_REMOVED lines=13> */
[----:B------:R-:W-:-:S03]  /*9c40*/  FADD.FTZ R10, R142, R9 ;  /* 0x000000098e0a7221 */ /* 0x000fc60000010000 */
[----:B------:R-:W-:Y:S01]  /*9c50*/  FADD.FTZ R129, R178, R129 ;  /* 0x00000081b2817221 */ /* 0x000fe20000010000 */
[----:B------:R-:W-:Y:S01]  /*9c60*/  FADD.FTZ R9, R123, R10 ;  /* 0x0000000a7b097221 */ /* 0x000fe20000010000 */
[C---:B------:R-:W-:Y:S02]  /*9c70*/  F2FP.BF16.F32.PACK_AB R178, R144.reuse, R178 ;  /* 0x000000b290b2723e */ /* 0x040fe400000010ff */
[----:B------:R-:W-:Y:S01]  /*9c80*/  FADD.FTZ R10, R144, R129 ;  /* 0x00000081900a7221 */ /* 0x000fe20000010000 */
[----:B------:R-:W-:Y:S01]  /*9c90*/  FADD.FTZ R9, R20, R9 ;  /* 0x0000000914097221 */ /* 0x000fe20000010000 */
[----:B0-----:R-:W-:Y:S06]  /*9ca0*/  @P3 BRA `(.L_x_2084) ;  /* 0xffffffb800c43947 */ /* 0x001fec000383ffff */
[----:B------:R-:W-:-:S07]  /*9cb0*/  IMAD.U32 R20, RZ, RZ, UR58 ;  /* 0x0000003aff147e24 */ /* 0x000fce000f8e00ff */
.L_x_2075:
[----:B------:R-:W-:Y:S02]  /*9cc0*/  R2UR UR7, R18 ;  /* 0x00000000120772ca */ /* 0x000fe400000e0000 */
[----:B------:R-:W-:-:S13]  /*9cd0*/  R2UR UR6, R20 ;  /* 0x00000000140672ca */ /* 0x000fda00000e0000 */
[----:B------:R-:W-:-:S06]  /*9ce0*/  UISETP.GE.AND UP0, UPT, UR6, UR7, UPT ;  /* 0x000000070600728c */ /* 0x000fcc000bf06270 */
[----:B------:R-:W-:-:S13]  /*9cf0*/  PLOP3.LUT P2, PT, PT, PT, UP0, 0x80, 0x0 ;  /* 0x000000000000781c */ /* 0x000fda0003f4f008 */
[----:B------:R-:W-:Y:S05]  /*9d00*/  @!P2 BRA `(.L_x_2085) ;  /* 0x0000003c0074a947 */ /* 0x000fea0003800000 */
[----:B------:R-:W-:Y:S01]  /*9d10*/  R2UR UR7, R8 ;  /* 0x00000000080772ca */ /* 0x000fe200000e0000 */
[----:B------:R-:W-:Y:S01]  /*9d20*/  IMAD.MOV.U32 R11, RZ, RZ, R7 ;  /* 0x000000ffff0b7224 */ /* 0x000fe200078e0007 */
[----:B------:R-:W-:Y:S01]  /*9d30*/  UMOV UR6, UR60 ;  /* 0x0000003c00067c82 */ /* 0x000fe20008000000 */
[----:B------:R-:W-:-:S10]  /*9d40*/  IMAD.MOV.U32 R13, RZ, RZ, R6 ;  /* 0x000000ffff0d7224 */ /* 0x000fd400078e0006 */
[----:B------:R-:W-:-:S07]  /*9d50*/  IMAD.U32 R14, RZ, RZ, UR7 ;  /* 0x00000007ff0e7e24 */ /* 0x000fce000f8e00ff */
.L_x_2094:
[----:B------:R-:W-:Y:S01]  /*9d60*/  R2UR UR10, R14 ;  /* 0x000000000e0a72ca */ /* 0x000fe200000e0000 */
        /* <DEDUP_REMOVED lines=8> */
.L_x_2086:
        /* <DEDUP_REMOVED lines=8> */
.L_x_2087:
[----:B-1----:R-:W-:Y:S05]  /*9e70*/  @P2 BRA `(.L_x_2088) ;  /* 0x0000000000082947 */ /* 0x002fea0003800000 */
[----:B------:R-:W1:Y:S02]  /*9e80*/  SYNCS.PHASECHK.TRANS64.TRYWAIT P2, [UR61+0x36830], R0 ;  /* 0x03683000ff0075a7 */ /* 0x000e64000804017d */
[----:B-1----:R-:W-:Y:S05]  /*9e90*/  @!P2 BRA `(.L_x_2089) ;  /* 0x000000b00090a947 */ /* 0x002fea0003800000 */
.L_x_2088:
        /* <DEDUP_REMOVED lines=24> */
[----:B------:R-:W-:Y:S01]  /*a020*/  R2UR UR48, R4 ;  /* 0x00000000043072ca */ /* 0x000fe200000e0000 */
[----:B------:R-:W-:Y:S01]  /*a030*/  UIADD3 UR50, UR7, 0x200, URZ ;  /* 0x0000020007327890 */ /* 0x000fe2000fffe03f */
[----:B------:R-:W-:Y:S01]  /*a040*/  R2UR UR49, R5 ;  /* 0x00000000053172ca */ /* 0x000fe200000e0000 */
[----:B------:R-:W-:Y:S01]  /*a050*/  UMOV UR51, 0x40000040 ;  /* 0x4000004000337882 */ /* 0x000fe20000000000 */
        /* <DEDUP_REMOVED lines=591> */
.L_x_2090:
        /* <DEDUP_REMOVED lines=8> */
.L_x_2091:
[----:B-1----:R-:W-:Y:S05]  /*c5d0*/  @P2 BRA `(.L_x_2092) ;  /* 0x0000000000082947 */ /* 0x002fea0003800000 */
[----:B------:R-:W1:Y:S02]  /*c5e0*/  SYNCS.PHASECHK.TRANS64.TRYWAIT P2, [UR11+0x36850], R0 ;  /* 0x03685000ff0075a7 */ /* 0x000e64000804014b */
[----:B-1----:R-:W-:Y:S05]  /*c5f0*/  @!P2 BRA `(.L_x_2093) ;  /* 0x0000008800d0a947 */ /* 0x002fea0003800000 */
.L_x_2092:
[----:B------:R-:W-:Y:S01]  /*c600*/  R2UR UR7, R16 ;  /* 0x00000000100772ca */ /* 0x000fe200000e0000 */
[----:B------:R-:W-:Y:S01]  /*c610*/  WARPGROUP.ARRIVE ;  /* 0x00000000000079c5 */ /* 0x000fe20000000000 */
[----:B------:R-:W-:Y:S01]  /*c620*/  UMOV UR15, 0x40000040 ;  /* 0x40000040000f7882 */ /* 0x000fe20000000000 */
[----:B01----:R-:W-:Y:S02]  /*c630*/  FMNMX.FTZ R0, R168, R13, !PT ;  /* 0x0000000da8007209 */ /* 0x003fe40007810000 */
[----:B------:R-:W-:Y:S02]  /*c640*/  R2UR UR18, R20 ;  /* 0x00000000141272ca */ /* 0x000fe400000e0000 */
[----:B------:R-:W-:Y:S02]  /*c650*/  FMNMX.FTZ R3, R169, R0, !PT ;  /* 0x00000000a9037209 */ /* 0x000fe40007810000 */
[----:B------:R-:W-:Y:S02]  /*c660*/  R2UR UR19, R18 ;  /* 0x00000000121372ca */ /* 0x000fe400000e0000 */
[----:B------:R-:W-:-:S02]  /*c670*/  FMNMX.FTZ R0, R172, R3, !PT ;  /* 0x00000003ac007209 */ /* 0x000fc40007810000 */
[----:B------:R-:W-:Y:S02]  /*c680*/  UIADD3 UR7, UR7, 0x400, URZ ;  /* 0x0000040007077890 */ /* 0x000fe4000fffe03f */
[----:B------:R-:W-:Y:S02]  /*c690*/  FMNMX.FTZ R3, R173, R0, !PT ;  /* 0x00000000ad037209 */ /* 0x000fe40007810000 */
[----:B------:R-:W-:Y:S02]  /*c6a0*/  USHF.R.U32.HI UR7, URZ, 0x4, UR7 ;  /* 0x000000043f077899 */ /* 0x000fe40008011607 */
[----:B------:R-:W-:Y:S02]  /*c6b0*/  FMNMX.FTZ R0, R160, R3, !PT ;  /* 0x00000003a0007209 */ /* 0x000fe40007810000 */
[----:B------:R-:W-:Y:S02]  /*c6c0*/  ULOP3.LUT UR7, UR7, 0x3fff, URZ, 0xc0, !UPT ;  /* 0x00003fff07077892 */ /* 0x000fe4000f8ec03f */
[----:B------:R-:W-:Y:S01]  /*c6d0*/  FMNMX.FTZ R3, R161, R0, !PT ;  /* 0x00000000a1037209 */ /* 0x000fe20007810000 */
[----:B------:R-:W-:-:S02]  /*c6e0*/  UISETP.GT.AND UP0, UPT, UR18, UR19, UPT ;  /* 0x000000131200728c */ /* 0x000fc4000bf04270 */
[----:B------:R-:W-:Y:S01]  /*c6f0*/  ULOP3.LUT UR7, UR7, 0x3800000, URZ, 0xfc, !UPT ;  /* 0x0380000007077892 */ /* 0x000fe2000f8efc3f */
[----:B------:R-:W-:-:S03]  /*c700*/  FMNMX.FTZ R0, R164, R3, !PT ;  /* 0x00000003a4007209 */ /* 0x000fc60007810000 */
[----:B------:R-:W-:Y:S01]  /*c710*/  UIMAD UR6, UR6, 0xa80, UR7 ;  /* 0x00000a80060678a4 */ /* 0x000fe2000f8e0207 */
[----:B------:R-:W-:Y:S02]  /*c720*/  FMNMX.FTZ R3, R165, R0, !PT ;  /* 0x00000000a5037209 */ /* 0x000fe40007810000 */
[----:B------:R-:W-:Y:S01]  /*c730*/  UMOV UR7, 0x40000040 ;  /* 0x4000004000077882 */ /* 0x000fe20000000000 */
[----:B------:R-:W-:Y:S01]  /*c740*/  UIADD3 UR10, UR6, 0x80, URZ ;  /* 0x00000080060a7890 */ /* 0x000fe2000fffe03f */
[----:B------:R-:W-:Y:S02]  /*c750*/  FMNMX.FTZ R0, R152, R3, !PT ;  /* 0x0000000398007209 */ /* 0x000fe40007810000 */
[----:B------:R-:W-:Y:S02]  /*c760*/  PLOP3.LUT P2, PT, PT, PT, UP0, 0x80, 0x0 ;  /* 0x000000000000781c */ /* 0x000fe40003f4f008 */
[----:B------:R-:W-:Y:S01]  /*c770*/  HGMMA.64x192x16.F32.BF16 R24, R200, gdesc[UR4].tnspB, R24, gsb0 ;  /* 0x42e00004c8187df0 */ /* 0x000fe20008001818 */
[----:B------:R-:W-:Y:S01]  /*c780*/  FMNMX.FTZ R3, R153, R0, !PT ;  /* 0x0000000099037209 */ /* 0x000fe20007810000 */
[----:B------:R-:W-:Y:S01]  /*c790*/  UMOV UR14, UR10 ;  /* 0x0000000a000e7c82 */ /* 0x000fe20008000000 */
[----:B------:R-:W-:-:S02]  /*c7a0*/  UIADD3 UR10, UR6, 0x100, URZ ;  /* 0x00000100060a7890 */ /* 0x000fc4000fffe03f */
        /* <DEDUP_REMOVED lines=21> */
[----:B------:R-:W0:Y:S03]  /*c900*/  LDC R0, c[0x0][0x988] ;  /* 0x00026200ff007b82 */ /* 0x000e260000000800 */
[----:B------:R-:W1:Y:S02]  /*c910*/  SHFL.BFLY PT, R3, R14, 0x1, 0x1f ;  /* 0x0c201f000e037f89 */ /* 0x000e6400000e0000 */
[----:B-1----:R-:W-:Y:S02]  /*c920*/  FMNMX.FTZ R6, R14, R3, !PT ;  /* 0x000000030e067209 */ /* 0x002fe40007810000 */
[----:B------:R-:W-:-:S03]  /*c930*/  FMNMX.FTZ R14, R170, R11, !PT ;  /* 0x0000000baa0e7209 */ /* 0x000fc60007810000 */
[----:B------:R-:W-:Y:S01]  /*c940*/  FADD.FTZ R3, -R6, R13 ;  /* 0x0000000d06037221 */ /* 0x000fe20000010100 */
[----:B------:R-:W-:-:S03]  /*c950*/  FMNMX.FTZ R7, R171, R14, !PT ;  /* 0x0000000eab077209 */ /* 0x000fc60007810000 */
[-C--:B0-----:R-:W-:Y:S01]  /*c960*/  FMUL.FTZ R2, R3, R0.reuse ;  /* 0x0000000003027220 */ /* 0x081fe20000410000 */
[----:B------:R-:W-:Y:S01]  /*c970*/  FMNMX.FTZ R14, R174, R7, !PT ;  /* 0x00000007ae0e7209 */ /* 0x000fe20007810000 */
[----:B------:R-:W-:-:S03]  /*c980*/  FMUL.FTZ R3, R6, R0 ;  /* 0x0000000006037220 */ /* 0x000fc60000410000 */
[----:B------:R-:W-:Y:S01]  /*c990*/  FMNMX.FTZ R7, R175, R14, !PT ;  /* 0x0000000eaf077209 */ /* 0x000fe20007810000 */
[-CC-:B------:R-:W-:Y:S01]  /*c9a0*/  FFMA.FTZ R23, R153, R0.reuse, -R3.reuse ;  /* 0x0000000099177223 */ /* 0x180fe20000010803 */
[-CC-:B------:R-:W-:Y:S01]  /*c9b0*/  FFMA.FTZ R13, R168, R0.reuse, -R3.reuse ;  /* 0x00000000a80d7223 */ /* 0x180fe20000010803 */
[-CC-:B------:R-:W-:Y:S01]  /*c9c0*/  FFMA.FTZ R15, R173, R0.reuse, -R3.reuse ;  /* 0x00000000ad0f7223 */ /* 0x180fe20000010803 */
[----:B------:R-:W-:Y:S01]  /*c9d0*/  FMNMX.FTZ R14, R162, R7, !PT ;  /* 0x00000007a20e7209 */ /* 0x000fe20007810000 */
[-CC-:B------:R-:W-:Y:S01]  /*c9e0*/  FFMA.FTZ R17, R161, R0.reuse, -R3.reuse ;  /* 0x00000000a1117223 */ /* 0x180fe20000010803 */
[-CC-:B------:R-:W-:Y:S01]  /*c9f0*/  FFMA.FTZ R21, R165, R0.reuse, -R3.reuse ;  /* 0x00000000a5157223 */ /* 0x180fe20000010803 */
[--C-:B------:R-:W-:Y:S01]  /*ca00*/  FFMA.FTZ R153, R157, R0, -R3.reuse ;  /* 0x000000009d997223 */ /* 0x100fe20000010803 */
        /* <DEDUP_REMOVED lines=14> */
[----:B------:R-:W0:Y:S01]  /*caf0*/  MUFU.EX2 R13, R13 ;  /* 0x0000000d000d7308 */ /* 0x000e220000000800 */
        /* <DEDUP_REMOVED lines=16> */
[-CC-:B------:R-:W-:Y:S01]  /*cc00*/  FFMA.FTZ R200, R169, R0.reuse, -R3.reuse ;  /* 0x00000000a9c87223 */ /* 0x180fe20000010803 */
[----:B------:R-:W-:Y:S01]  /*cc10*/  FFMA.FTZ R202, R172, R0, -R3 ;  /* 0x00000000acca7223 */ /* 0x000fe20000010803 */
[----:B------:R-:W-:Y:S01]  /*cc20*/  MUFU.EX2 R153, R153 ;  /* 0x0000009900997308 */ /* 0x000fe20000000800 */
[----:B------:R-:W-:Y:S01]  /*cc30*/  FMNMX.FTZ R14, R130, R7, !PT ;  /* 0x00000007820e7209 */ /* 0x000fe20007810000 */
[----:B------:R-:W-:Y:S01]  /*cc40*/  HGMMA.64x192x16.F32.BF16 R24, R196, gdesc[UR12].tnspB, R24, gsb0 ;  /* 0x42e0000cc4187df0 */ /* 0x000fe20008001818 */
[----:B------:R-:W-:Y:S01]  /*cc50*/  UMOV UR14, UR10 ;  /* 0x0000000a000e7c82 */ /* 0x000fe20008000000 */
[----:B------:R-:W-:Y:S01]  /*cc60*/  UMOV UR15, 0x40000040 ;  /* 0x40000040000f7882 */ /* 0x000fe20000000000 */
[----:B------:R-:W-:Y:S01]  /*cc70*/  UIADD3 UR10, UR6, 0x180, URZ ;  /* 0x00000180060a7890 */ /* 0x000fe2000fffe03f */
[----:B------:R-:W-:-:S02]  /*cc80*/  FMNMX.FTZ R7, R131, R14, !PT ;  /* 0x0000000e83077209 */ /* 0x000fc40007810000 */
[----:B------:R-:W1:Y:S02]  /*cc90*/  MUFU.EX2 R200, R200 ;  /* 0x000000c800c87308 */ /* 0x000e640000000800 */
[----:B------:R-:W-:-:S04]  /*cca0*/  FMNMX.FTZ R14, R134, R7, !PT ;  /* 0x00000007860e7209 */ /* 0x000fc80007810000 */
[----:B------:R-:W-:Y:S02]  /*ccb0*/  FMNMX.FTZ R7, R135, R14, !PT ;  /* 0x0000000e87077209 */ /* 0x000fe40007810000 */
[----:B------:R-:W2:Y:S02]  /*ccc0*/  MUFU.EX2 R202, R202 ;  /* 0x000000ca00ca7308 */ /* 0x000ea40000000800 */
[----:B------:R-:W-:-:S04]  /*ccd0*/  FMNMX.FTZ R14, R122, R7, !PT ;  /* 0x000000077a0e7209 */ /* 0x000fc80007810000 */
[----:B------:R-:W-:Y:S02]  /*cce0*/  FMNMX.FTZ R7, R123, R14, !PT ;  /* 0x0000000e7b077209 */ /* 0x000fe40007810000 */
[----:B------:R-:W-:Y:S02]  /*ccf0*/  MUFU.EX2 R145, R145 ;  /* 0x0000009100917308 */ /* 0x000fe40000000800 */
[----:B------:R-:W-:-:S04]  /*cd00*/  FMNMX.FTZ R14, R126, R7, !PT ;  /* 0x000000077e0e7209 */ /* 0x000fc80007810000 */
[----:B------:R-:W-:Y:S02]  /*cd10*/  FMNMX.FTZ R14, R127, R14, !PT ;  /* 0x0000000e7f0e7209 */ /* 0x000fe40007810000 */
[----:B------:R-:W-:Y:S03]  /*cd20*/  MUFU.EX2 R149, R149 ;  /* 0x0000009500957308 */ /* 0x000fe60000000800 */
[----:B------:R-:W3:Y:S05]  /*cd30*/  SHFL.BFLY PT, R7, R14, 0x2, 0x1f ;  /* 0x0c401f000e077f89 */ /* 0x000eea00000e0000 */
[----:B------:R-:W-:Y:S08]  /*cd40*/  MUFU.EX2 R137, R137 ;  /* 0x0000008900897308 */ /* 0x000ff00000000800 */
[----:B------:R-:W-:Y:S08]  /*cd50*/  MUFU.EX2 R141, R141 ;  /* 0x0000008d008d7308 */ /* 0x000ff00000000800 */
[----:B------:R-:W-:Y:S01]  /*cd60*/  MUFU.EX2 R129, R129 ;  /* 0x0000008100817308 */ /* 0x000fe20000000800 */
[----:B---3--:R-:W-:Y:S01]  /*cd70*/  FMNMX.FTZ R20, R14, R7, !PT ;  /* 0x000000070e147209 */ /* 0x008fe20007810000 */
[-CC-:B------:R-:W-:Y:S01]  /*cd80*/  FFMA.FTZ R14, R120, R0.reuse, -R3.reuse ;  /* 0x00000000780e7223 */ /* 0x180fe20000010803 */
[----:B------:R-:W-:-:S03]  /*cd90*/  FFMA.FTZ R120, R125, R0, -R3 ;  /* 0x000000007d787223 */ /* 0x000fc60000010803 */
[----:B------:R-:W3:Y:S02]  /*cda0*/  SHFL.BFLY PT, R7, R20, 0x1, 0x1f ;  /* 0x0c201f0014077f89 */ /* 0x000ee400000e0000 */
[----:B------:R-:W-:Y:S08]  /*cdb0*/  MUFU.EX2 R133, R133 ;  /* 0x0000008500857308 */ /* 0x000ff00000000800 */
[----:B------:R-:W-:Y:S08]  /*cdc0*/  MUFU.EX2 R14, R14 ;  /* 0x0000000e000e7308 */ /* 0x000ff00000000800 */
[----:B------:R-:W-:Y:S01]  /*cdd0*/  MUFU.EX2 R121, R121 ;  /* 0x0000007900797308 */ /* 0x000fe20000000800 */
[----:B---3--:R-:W-:-:S07]  /*cde0*/  FMNMX.FTZ R7, R20, R7, !PT ;  /* 0x0000000714077209 */ /* 0x008fce0007810000 */
[----:B------:R3:W-:Y:S01]  /*cdf0*/  MUFU.EX2 R20, R124 ;  /* 0x0000007c00147308 */ /* 0x0007e20000000800 */
[----:B------:R-:W-:-:S04]  /*ce00*/  FMUL.FTZ R125, R7, R0 ;  /* 0x00000000077d7220 */ /* 0x000fc80000410000 */
[-CC-:B------:R-:W-:Y:S01]  /*ce10*/  FFMA.FTZ R22, R170, R0.reuse, -R125.reuse ;  /* 0x00000000aa167223 */ /* 0x180fe2000001087d */
[-CC-:B------:R-:W-:Y:S01]  /*ce20*/  FFMA.FTZ R201, R171, R0.reuse, -R125.reuse ;  /* 0x00000000abc97223 */ /* 0x180fe2000001087d */
[-CC-:B------:R-:W-:Y:S01]  /*ce30*/  FFMA.FTZ R203, R174, R0.reuse, -R125.reuse ;  /* 0x00000000aecb7223 */ /* 0x180fe2000001087d */
[-CC-:B------:R-:W-:Y:S01]  /*ce40*/  FFMA.FTZ R175, R175, R0.reuse, -R125.reuse ;  /* 0x00000000afaf7223 */ /* 0x180fe2000001087d */
[-CC-:B---3--:R-:W-:Y:S01]  /*ce50*/  FFMA.FTZ R124, R167, R0.reuse, -R125.reuse ;  /* 0x00000000a77c7223 */ /* 0x188fe2000001087d */
        /* <DEDUP_REMOVED lines=22> */
[-C--:B------:R-:W-:Y:S01]  /*cfc0*/  FFMA.FTZ R198, R164, R0.reuse, -R3 ;  /* 0x00000000a4c67223 */ /* 0x080fe20000010803 */
[-CC-:B------:R-:W-:Y:S01]  /*cfd0*/  FFMA.FTZ R197, R162, R0.reuse, -R125.reuse ;  /* 0x00000000a2c57223 */ /* 0x180fe2000001087d */
[----:B------:R-:W-:Y:S02]  /*cfe0*/  FFMA.FTZ R199, R166, R0, -R125 ;  /* 0x00000000a6c77223 */ /* 0x000fe4000001087d */
[----:B------:R-:W-:Y:S01]  /*cff0*/  HGMMA.64x192x16.F32.BF16 R24, R192, gdesc[UR12].tnspB, R24, gsb0 ;  /* 0x42e0000cc0187df0 */ /* 0x000fe20008001818 */
[----:B------:R-:W-:Y:S01]  /*d000*/  UMOV UR14, UR10 ;  /* 0x0000000a000e7c82 */ /* 0x000fe20008000000 */
[----:B------:R-:W-:Y:S01]  /*d010*/  UMOV UR15, 0x40000040 ;  /* 0x40000040000f7882 */ /* 0x000fe20000000000 */
[----:B------:R-:W-:Y:S01]  /*d020*/  UIADD3 UR10, UR6, 0x200, URZ ;  /* 0x00000200060a7890 */ /* 0x000fe2000fffe03f */
[----:B------:R-:W3:Y:S08]  /*d030*/  MUFU.EX2 R196, R196 ;  /* 0x000000c400c47308 */ /* 0x000ef00000000800 */
[----:B------:R-:W-:Y:S08]  /*d040*/  MUFU.EX2 R197, R197 ;  /* 0x000000c500c57308 */ /* 0x000ff00000000800 */
[----:B------:R-:W4:Y:S08]  /*d050*/  MUFU.EX2 R198, R198 ;  /* 0x000000c600c67308 */ /* 0x000f300000000800 */
        /* <DEDUP_REMOVED lines=11> */
[----:B------:R-:W-:Y:S01]  /*d110*/  MUFU.EX2 R192, R192 ;  /* 0x000000c000c07308 */ /* 0x000fe20000000800 */
[----:B------:R-:W-:-:S07]  /*d120*/  UIADD3 UR6, UR6, 0x300, URZ ;  /* 0x0000030006067890 */ /* 0x000fce000fffe03f */
[----:B------:R-:W-:Y:S08]  /*d130*/  MUFU.EX2 R193, R193 ;  /* 0x000000c100c17308 */ /* 0x000ff00000000800 */
[----:B------:R-:W-:Y:S08]  /*d140*/  MUFU.EX2 R194, R194 ;  /* 0x000000c200c27308 */ /* 0x000ff00000000800 */
[----:B------:R-:W-:Y:S01]  /*d150*/  MUFU.EX2 R195, R195 ;  /* 0x000000c300c37308 */ /* 0x000fe20000000800 */
[----:B------:R-:W-:-:S02]  /*d160*/  WARPGROUP.DEPBAR.LE gsb0, 0x0 ;  /* 0x00008000000079c5 */ /* 0x000fc40000010000 */
[----:B------:R-:W-:Y:S01]  /*d170*/  WARPGROUP.ARRIVE ;  /* 0x00000000000079c5 */ /* 0x000fe20000000000 */
[-CC-:B------:R-:W-:Y:S01]  /*d180*/  FFMA.FTZ R188, R144, R0.reuse, -R3.reuse ;  /* 0x0000000090bc7223 */ /* 0x180fe20000010803 */
[-C--:B------:R-:W-:Y:S01]  /*d190*/  FFMA.FTZ R190, R148, R0.reuse, -R3 ;  /* 0x0000000094be7223 */ /* 0x080fe20000010803 */
[----:B------:R-:W-:Y:S02]  /*d1a0*/  IMAD.U32 R144, RZ, RZ, UR61 ;  /* 0x0000003dff907e24 */ /* 0x000fe4000f8e00ff */
[-CC-:B------:R-:W-:Y:S01]  /*d1b0*/  FFMA.FTZ R189, R146, R0.reuse, -R125.reuse ;  /* 0x0000000092bd7223 */ /* 0x180fe2000001087d */
[----:B------:R-:W-:Y:S01]  /*d1c0*/  FFMA.FTZ R191, R150, R0, -R125 ;  /* 0x0000000096bf7223 */ /* 0x000fe2000001087d */
[----:B------:R-:W-:Y:S01]  /*d1d0*/  HGMMA.64x192x16.F32.BF16 R24, R184, gdesc[UR12].tnspB, R24, gsb0 ;  /* 0x42e0000cb8187df0 */ /* 0x000fe20008001818 */
[----:B------:R-:W-:Y:S01]  /*d1e0*/  UMOV UR14, UR10 ;  /* 0x0000000a000e7c82 */ /* 0x000fe20008000000 */
[----:B------:R-:W-:Y:S01]  /*d1f0*/  UMOV UR15, 0x40000040 ;  /* 0x40000040000f7882 */ /* 0x000fe20000000000 */
[----:B------:R-:W-:Y:S01]  /*d200*/  @!P1 VIADD R144, R144, 0x36840 ;  /* 0x0003684090909836 */ /* 0x000fe20000000000 */
[----:B------:R-:W-:Y:S01]  /*d210*/  MUFU.EX2 R188, R188 ;  /* 0x000000bc00bc7308 */ /* 0x000fe20000000800 */
[----:B------:R-:W-:-:S03]  /*d220*/  IMAD.U32 R148, RZ, RZ, UR11 ;  /* 0x0000000bff947e24 */ /* 0x000fc6000f8e00ff */
[----:B------:R-:W-:Y:S01]  /*d230*/  @!P1 PRMT R146, RZ, 0x654, R144 ;  /* 0x00000654ff929816 */ /* 0x000fe20000000090 */
[----:B------:R-:W-:-:S03]  /*d240*/  @!P1 VIADD R148, R148, 0x36860 ;  /* 0x0003686094949836 */ /* 0x000fc60000000000 */
[----:B------:R-:W-:Y:S02]  /*d250*/  MUFU.EX2 R189, R189 ;  /* 0x000000bd00bd7308 */ /* 0x000fe40000000800 */
[----:B------:R-:W-:-:S06]  /*d260*/  @!P1 PRMT R148, RZ, 0x654, R148 ;  /* 0x00000654ff949816 */ /* 0x000fcc0000000094 */
        /* <DEDUP_REMOVED lines=8> */
[----:B------:R-:W-:Y:S01]  /*d2f0*/  FFMA.FTZ R140, R163, R0, -R125 ;  /* 0x00000000a38c7223 */ /* 0x000fe2000001087d */
[----:B0-----:R-:W-:Y:S01]  /*d300*/  FFMA.FTZ R147, R2, R10, R13 ;  /* 0x0000000a02937223 */ /* 0x001fe2000001000d */
[----:B------:R-:W-:Y:S01]  /*d310*/  HGMMA.64x192x16.F32.BF16 R24, R180, gdesc[UR12].tnspB, R24, gsb0 ;  /* 0x42e0000cb4187df0 */ /* 0x000fe20008001818 */
[----:B------:R-:W-:Y:S01]  /*d320*/  FFMA.FTZ R185, R138, R0, -R125 ;  /* 0x000000008ab97223 */ /* 0x000fe2000001087d */
[----:B------:R-:W-:Y:S01]  /*d330*/  MUFU.EX2 R184, R184 ;  /* 0x000000b800b87308 */ /* 0x000fe20000000800 */
[C---:B-1----:R-:W-:Y:S01]  /*d340*/  FADD.FTZ R147, R200.reuse, R147 ;  /* 0x00000093c8937221 */ /* 0x042fe20000010000 */
[----:B------:R-:W-:-:S03]  /*d350*/  F2FP.BF16.F32.PACK_AB R200, R200, R13 ;  /* 0x0000000dc8c8723e */ /* 0x000fc600000010ff */
[----:B--2---:R-:W-:Y:S01]  /*d360*/  FADD.FTZ R138, R202, R147 ;  /* 0x00000093ca8a7221 */ /* 0x004fe20000010000 */
[C---:B------:R-:W-:Y:S02]  /*d370*/  F2FP.BF16.F32.PACK_AB R202, R15.reuse, R202 ;  /* 0x000000ca0fca723e */ /* 0x040fe400000010ff */
[----:B------:R-:W-:Y:S01]  /*d380*/  MUFU.EX2 R140, R140 ;  /* 0x0000008c008c7308 */ /* 0x000fe20000000800 */
[----:B------:R-:W-:-:S04]  /*d390*/  FADD.FTZ R147, R15, R138 ;  /* 0x0000008a0f937221 */ /* 0x000fc80000010000 */
[----:B---3--:R-:W-:Y:S01]  /*d3a0*/  FADD.FTZ R138, R196, R147 ;  /* 0x00000093c48a7221 */ /* 0x008fe20000010000 */
[C---:B------:R-:W-:Y:S02]  /*d3b0*/  F2FP.BF16.F32.PACK_AB R196, R17.reuse, R196 ;  /* 0x000000c411c4723e */ /* 0x040fe400000010ff */
[----:B------:R-:W-:Y:S01]  /*d3c0*/  MUFU.EX2 R136, R136 ;  /* 0x0000008800887308 */ /* 0x000fe20000000800 */
[----:B------:R-:W-:-:S04]  /*d3d0*/  FADD.FTZ R147, R17, R138 ;  /* 0x0000008a11937221 */ /* 0x000fc80000010000 */
[----:B----4-:R-:W-:Y:S01]  /*d3e0*/  FADD.FTZ R138, R198, R147 ;  /* 0x00000093c68a7221 */ /* 0x010fe20000010000 */
[----:B------:R-:W-:Y:S02]  /*d3f0*/  F2FP.BF16.F32.PACK_AB R198, R21, R198 ;  /* 0x000000c615c6723e */ /* 0x000fe400000010ff */
[----:B------:R-:W-:Y:S08]  /*d400*/  MUFU.EX2 R185, R185 ;  /* 0x000000b900b97308 */ /* 0x000ff00000000800 */
[----:B------:R-:W-:Y:S08]  /*d410*/  MUFU.EX2 R186, R186 ;  /* 0x000000ba00ba7308 */ /* 0x000ff00000000800 */
[----:B------:R-:W-:Y:S01]  /*d420*/  MUFU.EX2 R187, R142 ;  /* 0x0000008e00bb7308 */ /* 0x000fe20000000800 */
[----:B------:R-:W-:-:S02]  /*d430*/  WARPGROUP.DEPBAR.LE gsb0, 0x0 ;  /* 0x00008000000079c5 */ /* 0x000fc40000010000 */
[----:B------:R-:W-:Y:S01]  /*d440*/  WARPGROUP.ARRIVE ;  /* 0x00000000000079c5 */ /* 0x000fe20000000000 */
[-CC-:B------:R-:W-:Y:S01]  /*d450*/  FFMA.FTZ R180, R128, R0.reuse, -R3.reuse ;  /* 0x0000000080b47223 */ /* 0x180fe20000010803 */
[-C--:B------:R-:W-:Y:S01]  /*d460*/  FFMA.FTZ R182, R132, R0.reuse, -R3 ;  /* 0x0000000084b67223 */ /* 0x080fe20000010803 */
[----:B------:R-:W-:Y:S01]  /*d470*/  FADD.FTZ R3, -R7, R11 ;  /* 0x0000000b07037221 */ /* 0x000fe20000010100 */
[-CC-:B------:R-:W-:Y:S01]  /*d480*/  FFMA.FTZ R128, R155, R0.reuse, -R125.reuse ;  /* 0x000000009b807223 */ /* 0x180fe2000001087d */
[----:B------:R-:W-:Y:S01]  /*d490*/  MUFU.EX2 R11, R120 ;  /* 0x00000078000b7308 */ /* 0x000fe20000000800 */
[----:B------:R-:W-:Y:S01]  /*d4a0*/  HGMMA.64x192x16.F32.BF16 R24, R176, gdesc[UR4].tnspB, R24, gsb0 ;  /* 0x42e00004b0187df0 */ /* 0x000fe20008001818 */
[-C--:B------:R-:W-:Y:S01]  /*d4b0*/  FMUL.FTZ R3, R3, R0.reuse ;  /* 0x0000000003037220 */ /* 0x080fe20000410000 */
[-CC-:B------:R-:W-:Y:S01]  /*d4c0*/  FFMA.FTZ R132, R159, R0.reuse, -R125.reuse ;  /* 0x000000009f847223 */ /* 0x180fe2000001087d */
[----:B------:R-:W-:Y:S01]  /*d4d0*/  FFMA.FTZ R125, R127, R0, -R125 ;  /* 0x000000007f7d7223 */ /* 0x000fe2000001087d */
[----:B------:R-:W-:Y:S01]  /*d4e0*/  R2UR UR7, R8 ;  /* 0x00000000080772ca */ /* 0x000fe200000e0000 */
[----:B------:R-:W-:-:S02]  /*d4f0*/  UIADD3 UR6, UR18, -0x1, URZ ;  /* 0xffffffff12067890 */ /* 0x000fc4000fffe03f */
[----:B------:R-:W0:Y:S08]  /*d500*/  MUFU.EX2 R3, R3 ;  /* 0x0000000300037308 */ /* 0x000e300000000800 */
[----:B------:R-:W1:Y:S08]  /*d510*/  MUFU.EX2 R120, R175 ;  /* 0x000000af00787308 */ /* 0x000e700000000800 */
[----:B------:R-:W2:Y:S01]  /*d520*/  MUFU.EX2 R128, R128 ;  /* 0x0000008000807308 */ /* 0x000ea20000000800 */
[----:B0-----:R-:W-:-:S04]  /*d530*/  FFMA.FTZ R10, R3, R9, R22 ;  /* 0x00000009030a7223 */ /* 0x001fc80000010016 */
[C---:B------:R-:W-:Y:S01]  /*d540*/  FADD.FTZ R10, R201.reuse, R10 ;  /* 0x0000000ac90a7221 */ /* 0x040fe20000010000 */
[----:B------:R-:W-:Y:S02]  /*d550*/  F2FP.BF16.F32.PACK_AB R201, R201, R22 ;  /* 0x00000016c9c9723e */ /* 0x000fe400000010ff */
[----:B------:R-:W0:Y:S01]  /*d560*/  MUFU.EX2 R132, R132 ;  /* 0x0000008400847308 */ /* 0x000e220000000800 */
[----:B------:R-:W-:Y:S01]  /*d570*/  FADD.FTZ R9, R203, R10 ;  /* 0x0000000acb097221 */ /* 0x000fe20000010000 */
[----:B-1----:R-:W-:-:S03]  /*d580*/  F2FP.BF16.F32.PACK_AB R203, R120, R203 ;  /* 0x000000cb78cb723e */ /* 0x002fc600000010ff */
[----:B------:R-:W-:-:S03]  /*d590*/  FADD.FTZ R10, R120, R9 ;  /* 0x00000009780a7221 */ /* 0x000fc60000010000 */
[----:B------:R-:W-:Y:S01]  /*d5a0*/  MUFU.EX2 R180, R180 ;  /* 0x000000b400b47308 */ /* 0x000fe20000000800 */
[----:B------:R-:W-:Y:S01]  /*d5b0*/  FADD.FTZ R9, R197, R10 ;  /* 0x0000000ac5097221 */ /* 0x000fe20000010000 */
[----:B------:R-:W-:-:S03]  /*d5c0*/  F2FP.BF16.F32.PACK_AB R197, R140, R197 ;  /* 0x000000c58cc5723e */ /* 0x000fc600000010ff */
[----:B------:R-:W-:-:S03]  /*d5d0*/  FADD.FTZ R10, R140, R9 ;  /* 0x000000098c0a7221 */ /* 0x000fc60000010000 */
[----:B------:R-:W-:Y:S01]  /*d5e0*/  MUFU.EX2 R181, R130 ;  /* 0x0000008200b57308 */ /* 0x000fe20000000800 */
[----:B------:R-:W-:Y:S01]  /*d5f0*/  FADD.FTZ R9, R199, R10 ;  /* 0x0000000ac7097221 */ /* 0x000fe20000010000 */
[----:B------:R-:W-:-:S03]  /*d600*/  F2FP.BF16.F32.PACK_AB R199, R124, R199 ;  /* 0x000000c77cc7723e */ /* 0x000fc600000010ff */
[----:B------:R-:W-:-:S03]  /*d610*/  FADD.FTZ R10, R124, R9 ;  /* 0x000000097c0a7221 */ /* 0x000fc60000010000 */
[----:B------:R-:W-:Y:S01]  /*d620*/  MUFU.EX2 R182, R182 ;  /* 0x000000b600b67308 */ /* 0x000fe20000000800 */
[----:B------:R-:W-:Y:S01]  /*d630*/  FADD.FTZ R9, R193, R10 ;  /* 0x0000000ac1097221 */ /* 0x000fe20000010000 */
[----:B--2---:R-:W-:-:S03]  /*d640*/  F2FP.BF16.F32.PACK_AB R193, R128, R193 ;  /* 0x000000c180c1723e */ /* 0x004fc600000010ff */
[----:B------:R-:W-:-:S03]  /*d650*/  FADD.FTZ R10, R128, R9 ;  /* 0x00000009800a7221 */ /* 0x000fc60000010000 */
[----:B------:R-:W-:Y:S01]  /*d660*/  MUFU.EX2 R183, R134 ;  /* 0x0000008600b77308 */ /* 0x000fe20000000800 */
[----:B------:R-:W-:Y:S01]  /*d670*/  FADD.FTZ R9, R195, R10 ;  /* 0x0000000ac3097221 */ /* 0x000fe20000010000 */
[----:B0-----:R-:W-:-:S03]  /*d680*/  F2FP.BF16.F32.PACK_AB R195, R132, R195 ;  /* 0x000000c384c3723e */ /* 0x001fc600000010ff */
[----:B------:R-:W-:-:S03]  /*d690*/  FADD.FTZ R10, R132, R9 ;  /* 0x00000009840a7221 */ /* 0x000fc60000010000 */
[----:B------:R-:W-:Y:S01]  /*d6a0*/  MUFU.EX2 R120, R125 ;  /* 0x0000007d00787308 */ /* 0x000fe20000000800 */
[----:B------:R-:W-:Y:S01]  /*d6b0*/  FADD.FTZ R9, R189, R10 ;  /* 0x0000000abd097221 */ /* 0x000fe20000010000 */
[----:B------:R-:W-:-:S03]  /*d6c0*/  F2FP.BF16.F32.PACK_AB R189, R136, R189 ;  /* 0x000000bd88bd723e */ /* 0x000fc600000010ff */
[----:B------:R-:W-:-:S04]  /*d6d0*/  FADD.FTZ R10, R136, R9 ;  /* 0x00000009880a7221 */ /* 0x000fc80000010000 */
[----:B------:R-:W-:Y:S01]  /*d6e0*/  FADD.FTZ R9, R191, R10 ;  /* 0x0000000abf097221 */ /* 0x000fe20000010000 */
[----:B------:R-:W-:-:S03]  /*d6f0*/  F2FP.BF16.F32.PACK_AB R191, R144, R191 ;  /* 0x000000bf90bf723e */ /* 0x000fc600000010ff */
[----:B------:R-:W-:-:S04]  /*d700*/  FADD.FTZ R10, R144, R9 ;  /* 0x00000009900a7221 */ /* 0x000fc80000010000 */
[----:B------:R-:W-:Y:S01]  /*d710*/  FADD.FTZ R10, R185, R10 ;  /* 0x0000000ab90a7221 */ /* 0x000fe20000010000 */
[----:B------:R-:W-:Y:S02]  /*d720*/  WARPGROUP.DEPBAR.LE gsb0, 0x0 ;  /* 0x00008000000079c5 */ /* 0x000fe40000010000 */
[----:B------:R0:W-:Y:S01]  /*d730*/  @!P1 SYNCS.ARRIVE.TRANS64.RED.A1T0 RZ, [R146+URZ], RZ ;  /* 0x000000ff92ff99a7 */ /* 0x0001e2000810043f */
[----:B------:R-:W-:Y:S01]  /*d740*/  MUFU.EX2 R177, R122 ;  /* 0x0000007a00b17308 */ /* 0x000fe20000000800 */
[----:B------:R-:W-:Y:S02]  /*d750*/  F2FP.BF16.F32.PACK_AB R176, R121, R14 ;  /* 0x0000000e79b0723e */ /* 0x000fe400000010ff */
[----:B------:R-:W-:Y:S01]  /*d760*/  F2FP.BF16.F32.PACK_AB R178, R11, R20 ;  /* 0x000000140bb2723e */ /* 0x000fe200000010ff */
[----:B------:R1:W-:Y:S04]  /*d770*/  @!P1 SYNCS.ARRIVE.TRANS64.RED.A1T0 RZ, [R148+URZ], RZ ;  /* 0x000000ff94ff99a7 */ /* 0x0003e8000810043f */
[----:B0-----:R0:W2:Y:S08]  /*d780*/  MUFU.EX2 R146, R139 ;  /* 0x0000008b00927308 */ /* 0x0010b00000000800 */
[----:B------:R-:W3:Y:S01]  /*d790*/  MUFU.EX2 R179, R126 ;  /* 0x0000007e00b37308 */ /* 0x000ee20000000800 */
[----:B0-----:R-:W-:-:S04]  /*d7a0*/  FADD.FTZ R139, R21, R138 ;  /* 0x0000008a158b7221 */ /* 0x001fc80000010000 */
[----:B------:R-:W-:Y:S01]  /*d7b0*/  FADD.FTZ R138, R192, R139 ;  /* 0x0000008bc08a7221 */ /* 0x000fe20000010000 */
[----:B------:R-:W-:-:S03]  /*d7c0*/  F2FP.BF16.F32.PACK_AB R192, R23, R192 ;  /* 0x000000c017c0723e */ /* 0x000fc600000010ff */
[----:B------:R-:W-:Y:S01]  /*d7d0*/  FADD.FTZ R127, R23, R138 ;  /* 0x0000008a177f7221 */ /* 0x000fe20000010000 */
[C---:B--2---:R-:W-:Y:S01]  /*d7e0*/  FADD.FTZ R10, R146.reuse, R10 ;  /* 0x0000000a920a7221 */ /* 0x044fe20000010000 */
        /* <DEDUP_REMOVED lines=9> */
[C---:B------:R-:W-:Y:S02]  /*d880*/  F2FP.BF16.F32.PACK_AB R188, R145.reuse, R188 ;  /* 0x000000bc91bc723e */ /* 0x040fe400000010ff */
        /* <DEDUP_REMOVED lines=11> */
[C---:B------:R-:W-:Y:S01]  /*d940*/  F2FP.BF16.F32.PACK_AB R184, R137.reuse, R184 ;  /* 0x000000b889b8723e */ /* 0x040fe200000010ff */
[----:B------:R-:W-:Y:S02]  /*d950*/  IMAD.MOV.U32 R13, RZ, RZ, R6 ;  /* 0x000000ffff0d7224 */ /* 0x000fe400078e0006 */
[----:B------:R-:W-:Y:S01]  /*d960*/  FADD.FTZ R9, R137, R22 ;  /* 0x0000001689097221 */ /* 0x000fe20000010000 */
[C---:B------:R-:W-:Y:S01]  /*d970*/  FADD.FTZ R10, R123.reuse, R10 ;  /* 0x0000000a7b0a7221 */ /* 0x040fe20000010000 */
[----:B------:R-:W-:-:S02]  /*d980*/  F2FP.BF16.F32.PACK_AB R177, R123, R177 ;  /* 0x000000b17bb1723e */ /* 0x000fc400000010ff */
        /* <DEDUP_REMOVED lines=11> */
[----:B------:R-:W-:Y:S01]  /*da40*/  FADD.FTZ R14, R20, R9 ;  /* 0x00000009140e7221 */ /* 0x000fe20000010000 */
[----:B---3--:R-:W-:Y:S01]  /*da50*/  FADD.FTZ R9, R179, R10 ;  /* 0x0000000ab3097221 */ /* 0x008fe20000010000 */
[----:B------:R-:W-:Y:S01]  /*da60*/  IMAD.U32 R20, RZ, RZ, UR6 ;  /* 0x00000006ff147e24 */ /* 0x000fe2000f8e00ff */
[----:B------:R-:W-:Y:S01]  /*da70*/  UMOV UR6, UR60 ;  /* 0x0000003c00067c82 */ /* 0x000fe20008000000 */
[----:B------:R-:W-:Y:S01]  /*da80*/  FADD.FTZ R10, R11, R14 ;  /* 0x0000000e0b0a7221 */ /* 0x000fe20000010000 */
[----:B------:R-:W-:Y:S02]  /*da90*/  IMAD.U32 R14, RZ, RZ, UR7 ;  /* 0x00000007ff0e7e24 */ /* 0x000fe4000f8e00ff */
[C---:B------:R-:W-:Y:S01]  /*daa0*/  FADD.FTZ R9, R120.reuse, R9 ;  /* 0x0000000978097221 */ /* 0x040fe20000010000 */
[----:B------:R-:W-:Y:S01]  /*dab0*/  F2FP.BF16.F32.PACK_AB R179, R120, R179 ;  /* 0x000000b378b3723e */ /* 0x000fe200000010ff */
[----:B------:R-:W-:Y:S01]  /*dac0*/  IMAD.MOV.U32 R11, RZ, RZ, R7 ;  /* 0x000000ffff0b7224 */ /* 0x000fe200078e0007 */
[----:B-1----:R-:W-:Y:S06]  /*dad0*/  @P2 BRA `(.L_x_2094) ;  /* 0xffffffc000a02947 */ /* 0x002fec000383ffff */
.L_x_2085:
        /* <DEDUP_REMOVED lines=99> */
.L_x_2095:
        /* <DEDUP_REMOVED lines=8> */
.L_x_2096:
[----:B-1----:R-:W-:Y:S05]  /*e190*/  @P2 BRA `(.L_x_2097) ;  /* 0x0000000000082947 */ /* 0x002fea0003800000 */
[----:B------:R-:W1:Y:S02]  /*e1a0*/  SYNCS.PHASECHK.TRANS64.TRYWAIT P0, [UR5+0x36850], R2 ;  /* 0x03685002ff0075a7 */ /* 0x000e640008000145 */
[----:B-1----:R-:W-:Y:S05]  /*e1b0*/  @!P0 BRA `(.L_x_2098) ;  /* 0x0000006c00f88947 */ /* 0x002fea0003800000 */
.L_x_2097:
[----:B------:R-:W-:Y:S01]  /*e1c0*/  R2UR UR4, R16 ;  /* 0x00000000100472ca */ /* 0x000fe200000e0000 */
[----:B------:R-:W-:Y:S01]  /*e1d0*/  WARPGROUP.ARRIVE ;  /* 0x00000000000079c5 */ /* 0x000fe20000000000 */
[----:B------:R-:W-:Y:S01]  /*e1e0*/  UMOV UR7, 0x40000040 ;  /* 0x4000004000077882 */ /* 0x000fe20000000000 */
[----:B-1----:R-:W1:Y:S01]  /*e1f0*/  SHFL.BFLY PT, R3, R10, 0x2, 0x1f ;  /* 0x0c401f000a037f89 */ /* 0x002e6200000e0000 */
[----:B------:R-:W-:-:S03]  /*e200*/  IMAD.U32 R11, RZ, RZ, UR5 ;  /* 0x00000005ff0b7e24 */ /* 0x000fc6000f8e00ff */
[----:B0-----:R-:W0:Y:S01]  /*e210*/  SHFL.BFLY PT, R2, R9, 0x2, 0x1f ;  /* 0x0c401f0009027f89 */ /* 0x001e2200000e0000 */
[----:B------:R-:W-:-:S05]  /*e220*/  @!P1 VIADD R11, R11, 0x36860 ;  /* 0x000368600b0b9836 */ /* 0x000fca0000000000 */
[----:B------:R-:W-:Y:S01]  /*e230*/  UIADD3 UR4, UR4, 0x400, URZ ;  /* 0x0000040004047890 */ /* 0x000fe2000fffe03f */
[----:B------:R-:W-:-:S03]  /*e240*/  @!P1 PRMT R11, RZ, 0x654, R11 ;  /* 0x00000654ff0b9816 */ /* 0x000fc6000000000b */
[----:B------:R-:W-:-:S04]  /*e250*/  USHF.R.U32.HI UR4, URZ, 0x4, UR4 ;  /* 0x000000043f047899 */ /* 0x000fc80008011604 */
[----:B------:R-:W-:-:S04]  /*e260*/  ULOP3.LUT UR4, UR4, 0x3fff, URZ, 0xc0, !UPT ;  /* 0x00003fff04047892 */ /* 0x000fc8000f8ec03f */
[----:B------:R-:W-:Y:S01]  /*e270*/  ULOP3.LUT UR4, UR4, 0x3800000, URZ, 0xfc, !UPT ;  /* 0x0380000004047892 */ /* 0x000fe2000f8efc3f */
[----:B-1----:R-:W-:-:S03]  /*e280*/  FADD.FTZ R3, R3, R10 ;  /* 0x0000000a03037221 */ /* 0x002fc60000010000 */
[----:B------:R-:W-:Y:S01]  /*e290*/  UIMAD UR60, UR60, 0xa80, UR4 ;  /* 0x00000a803c3c78a4 */ /* 0x000fe2000f8e0204 */
[----:B0-----:R-:W-:-:S03]  /*e2a0*/  FADD.FTZ R4, R2, R9 ;  /* 0x0000000902047221 */ /* 0x001fc60000010000 */
[----:B------:R-:W-:Y:S01]  /*e2b0*/  UIADD3 UR4, UR60, 0x80, URZ ;  /* 0x000000803c047890 */ /* 0x000fe2000fffe03f */
[----:B------:R-:W0:Y:S02]  /*e2c0*/  SHFL.BFLY PT, R2, R3, 0x1, 0x1f ;  /* 0x0c201f0003027f89 */ /* 0x000e2400000e0000 */
[----:B------:R-:W-:-:S06]  /*e2d0*/  UMOV UR6, UR60 ;  /* 0x0000003c00067c82 */ /* 0x000fcc0008000000 */
[----:B------:R-:W-:Y:S01]  /*e2e0*/  HGMMA.64x192x16.F32.BF16 R24, R200, gdesc[UR4].tnspB, R24, gsb0 ;  /* 0x42e00004c8187df0 */ /* 0x000fe20008001818 */
[----:B------:R-:W-:Y:S01]  /*e2f0*/  UMOV UR7, 0x40000040 ;  /* 0x4000004000077882 */ /* 0x000fe20000000000 */
[----:B------:R-:W-:Y:S01]  /*e300*/  UMOV UR6, UR4 ;  /* 0x0000000400067c82 */ /* 0x000fe20008000000 */
[----:B------:R-:W-:Y:S01]  /*e310*/  UIADD3 UR4, UR60, 0x100, URZ ;  /* 0x000001003c047890 */ /* 0x000fe2000fffe03f */
[----:B------:R-:W1:Y:S01]  /*e320*/  SHFL.BFLY PT, R5, R4, 0x1, 0x1f ;  /* 0x0c201f0004057f89 */ /* 0x000e6200000e0000 */
[----:B0-----:R-:W-:Y:S01]  /*e330*/  FADD.FTZ R12, R3, R2 ;  /* 0x00000002030c7221 */ /* 0x001fe20000010000 */
[----:B------:R-:W-:Y:S02]  /*e340*/  IMAD.MOV.U32 R3, RZ, RZ, -0x800000 ;  /* 0xff800000ff037424 */ /* 0x000fe400078e00ff */
[----:B------:R-:W-:Y:S02]  /*e350*/  IMAD.MOV.U32 R2, RZ, RZ, -0x800000 ;  /* 0xff800000ff027424 */ /* 0x000fe400078e00ff */
[----:B------:R-:W-:Y:S01]  /*e360*/  FSETP.NE.FTZ.AND P0, PT, R12, RZ, PT ;  /* 0x000000ff0c00720b */ /* 0x000fe20003f15000 */
[----:B-1----:R-:W-:Y:S01]  /*e370*/  FADD.FTZ R13, R4, R5 ;  /* 0x00000005040d7221 */ /* 0x002fe20000010000 */
[----:B------:R-:W-:-:S04]  /*e380*/  CS2R R4, SRZ ;  /* 0x0000000000047805 */ /* 0x000fc8000001ff00 */
[----:B------:R-:W-:-:S07]  /*e390*/  FSETP.NE.FTZ.AND P2, PT, R13, RZ, PT ;  /* 0x000000ff0d00720b */ /* 0x000fce0003f55000 */
[----:B------:R-:W0:Y:S01]  /*e3a0*/  @P0 MUFU.LG2 R8, R12 ;  /* 0x0000000c00080308 */ /* 0x000e220000000c00 */
[----:B------:R-:W-:-:S07]  /*e3b0*/  @P0 FMUL.FTZ R9, R0, 0.69314718246459960938 ;  /* 0x3f31721800090820 */ /* 0x000fce0000410000 */
[----:B------:R-:W1:Y:S01]  /*e3c0*/  @P2 MUFU.LG2 R10, R13 ;  /* 0x0000000d000a2308 */ /* 0x000e620000000c00 */
[----:B------:R-:W-:-:S07]  /*e3d0*/  @P2 FMUL.FTZ R15, R0, 0.69314718246459960938 ;  /* 0x3f317218000f2820 */ /* 0x000fce0000410000 */
        /* <DEDUP_REMOVED lines=137> */
.L_x_2068:
        /* <DEDUP_REMOVED lines=290> */
.L_x_2101:
[----:B------:R-:W-:Y:S05]  /*fe90*/  BSYNC B0 ;  /* 0x0000000000007941 */ /* 0x000fea0003800000 */
.L_x_2100:
[----:B------:R-:W-:Y:S01]  /*fea0*/  ISETP.GE.AND P0, PT, R18, R21, PT ;  /* 0x000000151200720c */ /* 0x000fe20003f06270 */
[----:B0--3--:R0:W2:Y:S04]  /*feb0*/  SHFL.IDX PT, R3, R6, 0x1, 0x1c1f ;  /* 0x003c1f0006037f89 */ /* 0x0090a800000e0000 */
[----:B------:R0:W3:Y:S08]  /*fec0*/  SHFL.IDX PT, R2, R0, 0x1, 0x1c1f ;  /* 0x003c1f0000027f89 */ /* 0x0000f000000e0000 */
[----:B0-----:R-:W-:Y:S05]  /*fed0*/  @P0 BRA `(.L_x_2066) ;  /* 0x0000005000100947 */ /* 0x001fea0003800000 */
        /* <DEDUP_REMOVED lines=14> */
[--C-:B-1234-:R-:W-:Y:S01]  /*ffc0*/  @!P2 IMAD.WIDE R4, R7, 0x4, R2.reuse ;  /* 0x000000040704a825 */ /* 0x11efe200078e0202 */
        /* <DEDUP_REMOVED lines=131> */
.L_x_2099:
        /* <DEDUP_REMOVED lines=62> */
.L_x_2064:
        /* <DEDUP_REMOVED lines=18> */
.L_x_2102:
[----:B------:R-:W-:Y:S01]  /*10d00*/  ULDC UR42, c[0x0][0xc50] ;  /* 0x00031400002a7ab9 */ /* 0x000fe20000000800 */
[----:B------:R-:W-:Y:S01]  /*10d10*/  UMOV UR36, UR6 ;  /* 0x0000000600247c82 */ /* 0x000fe20008000000 */
[----:B------:R-:W-:-:S11]  /*10d20*/  UISETP.NE.AND UP0, UPT, UR42, 0x1, UPT ;  /* 0x000000012a00788c */ /* 0x000fd6000bf05270 */
[----:B------:R-:W-:Y:S01]  /*10d30*/  @UP0 ULDC UR4, c[0x0][0xc54] ;  /* 0x0003150000040ab9 */ /* 0x000fe20000000800 */
[----:B------:R-:W-:Y:S01]  /*10d40*/  @UP0 ULDC UR7, c[0x0][0xc58] ;  /* 0x0003160000070ab9 */ /* 0x000fe20000000800 */
[----:B------:R-:W-:-:S04]  /*10d50*/  UIMAD.WIDE.U32 UR4, UR6, UR4, URZ ;  /* 0x00000004060472a5 */ /* 0x000fc8000f8e003f */
[----:B------:R-:W-:-:S12]  /*10d60*/  @UP0 USHF.R.U32.HI UR36, URZ, UR7, UR5 ;  /* 0x000000073f240299 */ /* 0x000fd80008011605 */
.L_x_2103:
        /* <DEDUP_REMOVED lines=14> */
[----:B------:R-:W-:Y:S02]  /*10e50*/  UISETP.NE.AND.EX UP0, UPT, UR7, URZ, UPT, UP0 ;  /* 0x0000003f0700728c */ /* 0x000fe4000bf05300 */
[----:B------:R-:W-:-:S02]  /*10e60*/  UIADD3 UR10, -UR5, 0x70, URZ ;  /* 0x00000070050a7890 */ /* 0x000fc4000fffe13f */
[----:B------:R-:W-:Y:S01]  /*10e70*/  USEL UR7, UR6, 0x1, UP0 ;  /* 0x0000000106077887 */ /* 0x000fe20008000000 */
[----:B------:R-:W-:Y:S01]  /*10e80*/  ULDC UR9, c[0x0][0x2f0] ;  /* 0x0000bc0000097ab9 */ /* 0x000fe20000000800 */
[----:B------:R-:W-:Y:S02]  /*10e90*/  UMOV UR41, URZ ;  /* 0x0000003f00297c82 */ /* 0x000fe40008000000 */
[----:B------:R-:W-:Y:S02]  /*10ea0*/  UIMAD UR10, UR7, UR9, UR10 ;  /* 0x00000009070a72a4 */ /* 0x000fe4000f8e020a */
[----:B0-----:R-:W-:-:S03]  /*10eb0*/  ULEA UR8, UR4, 0x7f, 0x7 ;  /* 0x0000007f04087891 */ /* 0x001fc6000f8e383f */
[----:B------:R-:W-:Y:S02]  /*10ec0*/  @UP1 ULDC UR4, c[0x0][0x44c] ;  /* 0x0001130000041ab9 */ /* 0x000fe40000000800 */
[----:B------:R-:W-:Y:S02]  /*10ed0*/  UIMAD.WIDE.U32 UR4, UR8, UR4, URZ ;  /* 0x00000004080472a5 */ /* 0x000fe4000f8e003f */
[----:B------:R-:W-:Y:S01]  /*10ee0*/  UMOV UR6, UR8 ;  /* 0x0000000800067c82 */ /* 0x000fe20008000000 */
[----:B------:R-:W-:Y:S02]  /*10ef0*/  @UP1 ULDC UR8, c[0x0][0x450] ;  /* 0x0001140000081ab9 */ /* 0x000fe40000000800 */
[----:B------:R-:W-:Y:S02]  /*10f00*/  @UP1 USHF.R.U32.HI UR6, URZ, UR8, UR5 ;  /* 0x000000083f061299 */ /* 0x000fe40008011605 */
[----:B------:R-:W-:Y:S02]  /*10f10*/  UIMAD UR5, UR7, UR9, 0x6f ;  /* 0x0000006f070574a4 */ /* 0x000fe4000f8e0209 */
[----:B------:R-:W-:Y:S01]  /*10f20*/  UIADD3 UR7, UR10, UR6, URZ ;  /* 0x000000060a077290 */ /* 0x000fe2000fffe03f */
[----:B------:R-:W-:-:S02]  /*10f30*/  UMOV UR4, URZ ;  /* 0x0000003f00047c82 */ /* 0x000fc40008000000 */
[----:B------:R-:W-:Y:S01]  /*10f40*/  UMOV UR6, URZ ;  /* 0x0000003f00067c82 */ /* 0x000fe20008000000 */
[----:B------:R-:W-:Y:S02]  /*10f50*/  UIMAD.WIDE UR4, UR5, -0x6db6db6d, UR4 ;  /* 0x92492493050478a5 */ /* 0x000fe4000f8e0204 */
[----:B------:R-:W-:Y:S02]  /*10f60*/  UIMAD.WIDE UR6, UR7, -0x6db6db6d, UR6 ;  /* 0x92492493070678a5 */ /* 0x000fe4000f8e0206 */
[----:B------:R-:W-:Y:S02]  /*10f70*/  USHF.R.U32.HI UR8, URZ, 0x1f, UR5 ;  /* 0x0000001f3f087899 */ /* 0x000fe40008011605 */
[----:B------:R-:W-:Y:S02]  /*10f80*/  USHF.R.U32.HI UR4, URZ, 0x1f, UR7 ;  /* 0x0000001f3f047899 */ /* 0x000fe40008011607 */
[----:B------:R-:W-:Y:S02]  /*10f90*/  ULEA.HI.SX32 UR8, UR5, UR8, 0x1a ;  /* 0x0000000805087291 */ /* 0x000fe4000f8fd23f */
[----:B------:R-:W-:-:S02]  /*10fa0*/  ULEA.HI.SX32 UR4, UR7, UR4, 0x1a ;  /* 0x0000000407047291 */ /* 0x000fc4000f8fd23f */
[----:B------:R-:W-:Y:S02]  /*10fb0*/  USHF.R.U32.HI UR10, URZ, 0x10, UR42 ;  /* 0x000000103f0a7899 */ /* 0x000fe4000801162a */
[----:B------:R-:W-:Y:S02]  /*10fc0*/  UISETP.LT.AND UP0, UPT, UR8, UR4, UPT ;  /* 0x000000040800728c */ /* 0x000fe4000bf01270 */
[----:B------:R-:W-:Y:S02]  /*10fd0*/  ULOP3.LUT UR42, UR42, 0xffff, URZ, 0xc0, !UPT ;  /* 0x0000ffff2a2a7892 */ /* 0x000fe4000f8ec03f */
[----:B------:R-:W-:Y:S02]  /*10fe0*/  USEL UR39, UR8, UR4, UP0 ;  /* 0x0000000408277287 */ /* 0x000fe40008000000 */
[----:B------:R-:W-:Y:S02]  /*10ff0*/  UISETP.NE.AND UP0, UPT, UR10, URZ, UPT ;  /* 0x0000003f0a00728c */ /* 0x000fe4000bf05270 */
[----:B------:R-:W-:-:S06]  /*11000*/  UISETP.GE.AND UP1, UPT, UR39, 0x1, UPT ;  /* 0x000000012700788c */ /* 0x000fcc000bf26270 */
[----:B------:R-:W-:-:S03]  /*11010*/  PLOP3.LUT P0, PT, PT, PT, UP1, 0x80, 0x0 ;  /* 0x000000000000781c */ /* 0x000fc60003f0f018 */
[----:B------:R-:W-:-:S10]  /*11020*/  @!UP0 ULDC UR10, c[0x0][0x9f0] ;  /* 0x00027c00000a8ab9 */ /* 0x000fd40000000800 */
[----:B------:R-:W-:Y:S05]  /*11030*/  @!P0 BRA `(.L_x_2105) ;  /* 0x0000000000848947 */ /* 0x000fea0003800000 */
[----:B------:R-:W-:Y:S01]  /*11040*/  IMAD.U32 R3, RZ, RZ, UR10 ;  /* 0x0000000aff037e24 */ /* 0x000fe2000f8e00ff */
[----:B------:R-:W-:Y:S01]  /*11050*/  UIADD3 UR6, UR10, -0x1, UR39 ;  /* 0xffffffff0a067890 */ /* 0x000fe2000fffe027 */
[----:B------:R-:W-:-:S03]  /*11060*/  UMOV UR4, URZ ;  /* 0x0000003f00047c82 */ /* 0x000fc60008000000 */
        /* <DEDUP_REMOVED lines=30> */
.L_x_2105:
[----:B------:R-:W-:Y:S01]  /*11250*/  UIMAD UR40, UR42, UR41, URZ ;  /* 0x000000292a2872a4 */ /* 0x000fe2000f8e023f */
[----:B------:R-:W-:-:S05]  /*11260*/  IMAD.U32 R0, RZ, RZ, UR39 ;  /* 0x00000027ff007e24 */ /* 0x000fca000f8e00ff */
        /* <DEDUP_REMOVED lines=30> */
.L_x_2106:
        /* <DEDUP_REMOVED lines=20> */
.L_x_2108:
        /* <DEDUP_REMOVED lines=15> */
.L_x_2107:
[----:B------:R-:W0:Y:S01]  /*11680*/  LDC.64 R2, c[0x0][0x9f8] ;  /* 0x00027e00ff027b82 */ /* 0x000e220000000a00 */
[----:B------:R-:W-:Y:S01]  /*11690*/  ULDC.64 UR4, c[0x0][0x208] ;  /* 0x0000820000047ab9 */ /* 0x000fe20000000a00 */
[----:B0-----:R-:W-:-:S04]  /*116a0*/  ISETP.NE.U32.AND P0, PT, R2, RZ, PT ;  /* 0x000000ff0200720c */ /* 0x001fc80003f05070 */
[----:B------:R-:W-:-:S13]  /*116b0*/  ISETP.NE.AND.EX P0, PT, R3, RZ, PT, P0 ;  /* 0x000000ff0300720c */ /* 0x000fda0003f05300 */
[----:B------:R-:W0:Y:S02]  /*116c0*/  @P0 LDC.64 R2, c[0x0][0x9f8] ;  /* 0x00027e00ff020b82 */ /* 0x000e240000000a00 */
[----:B0-----:R-:W-:-:S05]  /*116d0*/  @P0 IMAD.WIDE R2, R18, 0x4, R2 ;  /* 0x0000000412020825 */ /* 0x001fca00078e0202 */
[----:B------:R0:W2:Y:S01]  /*116e0*/  @P0 LDG.E R18, desc[UR4][R2.64] ;  /* 0x0000000402120981 */ /* 0x0000a2000c1e1900 */
[----:B------:R-:W-:Y:S01]  /*116f0*/  UMOV UR4, 0xffffffff ;  /* 0xffffffff00047882 */ /* 0x000fe20000000000 */
[----:B------:R-:W-:Y:S01]  /*11700*/  VIADD R17, R17, 0xffffffff ;  /* 0xffffffff11117836 */ /* 0x000fe20000000000 */
[----:B------:R-:W1:Y:S01]  /*11710*/  S2R R16, SR_TID.X ;  /* 0x0000000000107919 */ /* 0x000e620000002100 */
[----:B0-----:R-:W0:Y:S02]  /*11720*/  LDC.64 R2, c[0x0][0x418] ;  /* 0x00010600ff027b82 */ /* 0x001e240000000a00 */
[----:B0-----:R-:W-:Y:S02]  /*11730*/  ISETP.NE.U32.AND P0, PT, R2, RZ, PT ;  /* 0x000000ff0200720c */ /* 0x001fe40003f05070 */
[----:B-1----:R-:W-:Y:S02]  /*11740*/  SHF.R.U32.HI R0, RZ, 0x5, R16 ;  /* 0x00000005ff007819 */ /* 0x002fe40000011610 */
[----:B------:R-:W-:-:S02]  /*11750*/  ISETP.NE.AND.EX P1, PT, R3, RZ, PT, P0 ;  /* 0x000000ff0300720c */ /* 0x000fc40003f25300 */
[----:B------:R-:W-:Y:S02]  /*11760*/  LOP3.LUT R0, R0, 0x3, RZ, 0xc0, !PT ;  /* 0x0000000300007812 */ /* 0x000fe400078ec0ff */
[----:B------:R-:W-:-:S05]  /*11770*/  P2R R4, PR, RZ, 0x2 ;  /* 0x00000002ff047803 */ /* 0x000fca0000000000 */
[----:B------:R0:W-:Y:S01]  /*11780*/  STL [R1+0x4], R4 ;  /* 0x0000040401007387 */ /* 0x0001e20000100800 */
[----:B--2---:R-:W-:Y:S02]  /*11790*/  SHF.R.S32.HI R19, RZ, 0x1f, R18 ;  /* 0x0000001fff137819 */ /* 0x004fe40000011412 */
[----:B------:R-:W-:Y:S01]  /*117a0*/  SEL R16, R18, RZ, !P1 ;  /* 0x000000ff12107207 */ /* 0x000fe20004800000 */
[----:B0-----:R-:W-:Y:S06]  /*117b0*/  BRA.DIV UR4, `(.L_x_2109) ;  /* 0x0000003a04907947 */ /* 0x001fec000b800000 */
[----:B------:R0:W1:Y:S02]  /*117c0*/  SHFL.IDX PT, R14, R0, RZ, 0x1f ;  /* 0x00001fff000e7589 */ /* 0x00006400000e0000 */
.L_x_2193:
[----:B------:R-:W-:Y:S02]  /*117d0*/  PLOP3.LUT P2, PT, PT, PT, PT, 0x8, 0x0 ;  /* 0x000000000000781c */ /* 0x000fe40003f4e170 */
[----:B-1----:R-:W-:Y:S02]  /*117e0*/  ISETP.NE.AND P0, PT, R14, RZ, PT ;  /* 0x000000ff0e00720c */ /* 0x002fe40003f05270 */
[----:B0-----:R-:W-:-:S05]  /*117f0*/  P2R R0, PR, RZ, 0x4 ;  /* 0x00000004ff007803 */ /* 0x001fca0000000000 */
[----:B------:R0:W-:Y:S06]  /*11800*/  STL [R1], R0 ;  /* 0x0000000001007387 */ /* 0x0001ec0000100800 */
[----:B------:R-:W-:Y:S05]  /*11810*/  @P0 BRA `(.L_x_2110) ;  /* 0x0000000400180947 */ /* 0x000fea0003800000 */
[----:B------:R-:W-:-:S03]  /*11820*/  UMOV UR4, 0xffffffff ;  /* 0xffffffff00047882 */ /* 0x000fc60000000000 */
[----:B------:R-:W-:Y:S05]  /*11830*/  BRA.DIV UR4, `(.L_x_2111) ;  /* 0x0000003a04907947 */ /* 0x000fea000b800000 */
[----:B------:R-:W-:-:S13]  /*11840*/  ELECT P6, URZ, PT ;  /* 0x00000000003f782f */ /* 0x000fda00038c0000 */
.L_x_2196:
[----:B------:R-:W-:Y:S05]  /*11850*/  @!P6 BRA `(.L_x_2110) ;  /* 0x000000040008e947 */ /* 0x000fea0003800000 */
[----:B------:R-:W-:Y:S01]  /*11860*/  IMAD.MOV.U32 R16, RZ, RZ, R18 ;  /* 0x000000ffff107224 */ /* 0x000fe200078e0012 */
[----:B------:R-:W-:Y:S06]  /*11870*/  @!P1 BRA `(.L_x_2112) ;  /* 0x00000000004c9947 */ /* 0x000fec0003800000 */
[----:B------:R-:W1:Y:S01]  /*11880*/  LDC R6, c[0x0][0x43c] ;  /* 0x00010f00ff067b82 */ /* 0x000e620000000800 */
[----:B0-----:R-:W-:Y:S01]  /*11890*/  IMAD.MOV.U32 R0, RZ, RZ, R17 ;  /* 0x000000ffff007224 */ /* 0x001fe200078e0011 */
[----:B------:R-:W-:Y:S01]  /*118a0*/  ULDC.64 UR4, c[0x0][0x428] ;  /* 0x00010a0000047ab9 */ /* 0x000fe20000000a00 */
[----:B------:R-:W-:Y:S01]  /*118b0*/  ULDC.64 UR6, c[0x0][0x208] ;  /* 0x0000820000067ab9 */ /* 0x000fe20000000a00 */
[----:B------:R-:W-:-:S04]  /*118c0*/  IMAD R7, R19, UR4, RZ ;  /* 0x0000000413077c24 */ /* 0x000fc8000f8e02ff */
[----:B------:R-:W-:Y:S01]  /*118d0*/  IMAD R7, R18, UR5, R7 ;  /* 0x0000000512077c24 */ /* 0x000fe2000f8e0207 */
[----:B-1----:R-:W-:-:S13]  /*118e0*/  ISETP.NE.AND P0, PT, R6, 0x1, PT ;  /* 0x000000010600780c */ /* 0x002fda0003f05270 */
        /* <DEDUP_REMOVED lines=12> */
.L_x_2112:
[----:B0-----:R-:W-:Y:S01]  /*119b0*/  IMAD.MOV.U32 R0, RZ, RZ, 0x1 ;  /* 0x00000001ff007424 */ /* 0x001fe200078e00ff */
[----:B------:R-:W1:Y:S04]  /*119c0*/  S2R R8, SR_TID.X ;  /* 0x0000000000087919 */ /* 0x000e680000002100 */
[----:B------:R-:W-:-:S04]  /*119d0*/  SHF.L.U32 R0, R0, 0x1f, RZ ;  /* 0x0000001f00007819 */ /* 0x000fc800000006ff */
[----:B------:R-:W0:Y:S01]  /*119e0*/  SYNCS.PHASECHK.TRANS64.TRYWAIT P0, [UR38+0x36840], R0 ;  /* 0x03684000ff0075a7 */ /* 0x000e220008000166 */
[----:B-1----:R-:W-:-:S04]  /*119f0*/  LOP3.LUT R2, R8, 0x7f, RZ, 0xc0, !PT ;  /* 0x0000007f08027812 */ /* 0x002fc800078ec0ff */
[----:B------:R-:W-:Y:S01]  /*11a00*/  ISETP.NE.AND P1, PT, R2, RZ, PT ;  /* 0x000000ff0200720c */ /* 0x000fe20003f25270 */
[----:B0-----:R-:W-:-:S12]  /*11a10*/  @!P0 BRA `(.L_x_2113) ;  /* 0x0000003800388947 */ /* 0x001fd80003800000 */
.L_x_2197:
[----:B------:R-:W-:Y:S05]  /*11a20*/  @P1 BRA `(.L_x_2114) ;  /* 0x0000000000181947 */ /* 0x000fea0003800000 */
[----:B------:R-:W1:Y:S01]  /*11a30*/  S2R R2, SR_TID.X ;  /* 0x0000000000027919 */ /* 0x000e620000002100 */
[----:B0-----:R-:W-:-:S04]  /*11a40*/  IMAD.MOV.U32 R0, RZ, RZ, 0xa800 ;  /* 0x0000a800ff007424 */ /* 0x001fc800078e00ff */
[----:B------:R2:W-:Y:S01]  /*11a50*/  SYNCS.ARRIVE.TRANS64 RZ, [UR38+0x36830], R0 ;  /* 0x03683000ffff79a7 */ /* 0x0005e20008000026 */
[----:B-1----:R-:W-:-:S13]  /*11a60*/  LOP3.LUT P0, RZ, R2, 0x1f, RZ, 0xc0, !PT ;  /* 0x0000001f02ff7812 */ /* 0x002fda000780c0ff */
[----:B--2---:R-:W-:Y:S05]  /*11a70*/  @!P0 BRA `(.L_x_2114) ;  /* 0x0000000000048947 */ /* 0x004fea0003800000 */
[----:B------:R-:W-:Y:S01]  /*11a80*/  BPT.TRAP 0x1 ;  /* 0x000000040000795c */ /* 0x000fe20000300000 */
.L_x_2114:
[----:B------:R-:W-:Y:S01]  /*11a90*/  R2UR UR11, R17 ;  /* 0x00000000110b72ca */ /* 0x000fe200000e0000 */
[----:B------:R-:W-:Y:S01]  /*11aa0*/  ULDC.64 UR4, c[0x0][0x198] ;  /* 0x0000660000047ab9 */ /* 0x000fe20000000a00 */
[----:B-----5:R-:W-:Y:S01]  /*11ab0*/  R2UR UR13, R16 ;  /* 0x00000000100d72ca */ /* 0x020fe200000e0000 */
[----:B------:R-:W-:Y:S01]  /*11ac0*/  UIADD3 UR4, UP0, UR4, 0x370, URZ ;  /* 0x0000037004047890 */ /* 0x000fe2000ff1e03f */
[----:B------:R-:W-:Y:S01]  /*11ad0*/  PLOP3.LUT P0, PT, PT, PT, PT, 0x80, 0x0 ;  /* 0x000000000000781c */ /* 0x000fe20003f0f070 */
[----:B------:R-:W-:Y:S02]  /*11ae0*/  UIADD3 UR8, UR38, 0x21400, URZ ;  /* 0x0002140026087890 */ /* 0x000fe4000fffe03f */
[----:B------:R-:W-:Y:S01]  /*11af0*/  UIADD3 UR9, UR38, 0x36830, URZ ;  /* 0x0003683026097890 */ /* 0x000fe2000fffe03f */
[----:B0-----:R-:W-:Y:S01]  /*11b00*/  P2R R0, PR, RZ, 0x1 ;  /* 0x00000001ff007803 */ /* 0x001fe20000000000 */
[----:B------:R-:W-:Y:S02]  /*11b10*/  UIADD3.X UR5, URZ, UR5, URZ, UP0, !UPT ;  /* 0x000000053f057290 */ /* 0x000fe400087fe43f */
[----:B------:R-:W-:-:S02]  /*11b20*/  UIADD3 UR24, UR38, 0x24c00, URZ ;  /* 0x00024c0026187890 */ /* 0x000fc4000fffe03f */
[----:B------:R-:W-:Y:S01]  /*11b30*/  UIMAD UR11, UR11, 0x70, URZ ;  /* 0x000000700b0b78a4 */ /* 0x000fe2000f8e023f */
[----:B------:R1:W-:Y:S01]  /*11b40*/  STL [R1], R0 ;  /* 0x0000000001007387 */ /* 0x0003e20000100800 */
        /* <DEDUP_REMOVED lines=16> */
[----:B------:R1:W-:Y:S01]  /*11c50*/  UTMALDG.4D [UR24], [UR4], desc[UR6] ;  /* 0x00000618040075b4 */ /* 0x0003e20008019000 */
[----:B------:R1:W-:Y:S02]  /*11c60*/  UTMALDG.4D [UR16], [UR4], desc[UR6] ;  /* 0x00000610040075b4 */ /* 0x0003e40008019000 */
[----:B-1----:R-:W-:Y:S01]  /*11c70*/  NOP ;  /* 0x0000000000007918 */ /* 0x002fe20000000000 */
.L_x_2110:
        /* <DEDUP_REMOVED lines=21> */
[----:B01----:R-:W-:Y:S05]  /*11dd0*/  CALL.ABS.NOINC R2 ;  /* 0x0000000002007343 */ /* 0x003fea0003c00000 */
.L_x_2115:
[----:B------:R-:W1:Y:S01]  /*11de0*/  LDC R6, c[0x0][0x448] ;  /* 0x00011200ff067b82 */ /* 0x000e620000000800 */
[----:B------:R-:W2:Y:S01]  /*11df0*/  S2R R14, SR_TID.X ;  /* 0x00000000000e7919 */ /* 0x000ea20000002100 */
[----:B------:R-:W-:Y:S01]  /*11e00*/  USHF.R.S32.HI UR6, URZ, 0x1f, UR36 ;  /* 0x0000001f3f067899 */ /* 0x000fe20008011424 */
[----:B------:R-:W-:Y:S01]  /*11e10*/  ULDC.64 UR8, c[0x0][0x2d8] ;  /* 0x0000b60000087ab9 */ /* 0x000fe20000000a00 */
[----:B------:R-:W3:Y:S02]  /*11e20*/  S2R R15, SR_CTAID.Z ;  /* 0x00000000000f7919 */ /* 0x000ee40000002700 */
[----:B------:R-:W-:Y:S02]  /*11e30*/  UIMAD UR6, UR6, UR8, URZ ;  /* 0x00000008060672a4 */ /* 0x000fe4000f8e023f */
[----:B------:R-:W4:Y:S01]  /*11e40*/  LDC.64 R2, c[0x0][0x2e0] ;  /* 0x0000b800ff027b82 */ /* 0x000f220000000a00 */
[----:B------:R-:W5:Y:S01]  /*11e50*/  S2R R11, SR_CTAID.X ;  /* 0x00000000000b7919 */ /* 0x000f620000002500 */
[----:B------:R-:W-:-:S02]  /*11e60*/  UIMAD.WIDE.U32 UR4, UR36, UR8, URZ ;  /* 0x00000008240472a5 */ /* 0x000fc4000f8e003f */
[----:B------:R-:W-:-:S04]  /*11e70*/  UIMAD UR6, UR36, UR9, UR6 ;  /* 0x00000009240672a4 */ /* 0x000fc8000f8e0206 */
[----:B------:R-:W-:Y:S01]  /*11e80*/  UIADD3 UR5, UR5, UR6, URZ ;  /* 0x0000000605057290 */ /* 0x000fe2000fffe03f */
[----:B-1----:R-:W-:Y:S02]  /*11e90*/  ISETP.NE.AND P0, PT, R6, 0x1, PT ;  /* 0x000000010600780c */ /* 0x002fe40003f05270 */
[C---:B--2---:R-:W-:Y:S01]  /*11ea0*/  LOP3.LUT R12, R14.reuse, 0x7f, RZ, 0xc0, !PT ;  /* 0x0000007f0e0c7812 */ /* 0x044fe200078ec0ff */
[----:B------:R-:W-:-:S10]  /*11eb0*/  IMAD.SHL.U32 R13, R14, 0x10, RZ ;  /* 0x000000100e0d7824 */ /* 0x000fd400078e00ff */
[----:B------:R-:W1:Y:S01]  /*11ec0*/  @P0 LDC R9, c[0x0][0x44c] ;  /* 0x00011300ff090b82 */ /* 0x000e620000000800 */
[----:B------:R-:W-:Y:S02]  /*11ed0*/  SHF.R.U32.HI R8, RZ, 0x3, R12 ;  /* 0x00000003ff087819 */ /* 0x000fe4000001160c */
[----:B---3--:R-:W-:Y:S02]  /*11ee0*/  SHF.R.S32.HI R5, RZ, 0x1f, R15 ;  /* 0x0000001fff057819 */ /* 0x008fe4000001140f */
[----:B0-----:R-:W-:-:S03]  /*11ef0*/  LOP3.LUT R0, R8, 0x70, R13, 0xf8, !PT ;  /* 0x0000007008007812 */ /* 0x001fc600078ef80d */
[----:B------:R-:W0:Y:S01]  /*11f00*/  @P0 LDC R7, c[0x0][0x450] ;  /* 0x00011400ff070b82 */ /* 0x000e220000000800 */
[-C--:B----4-:R-:W-:Y:S02]  /*11f10*/  IMAD R4, R5, R2.reuse, RZ ;  /* 0x0000000205047224 */ /* 0x090fe400078e02ff */
[----:B-----5:R-:W-:Y:S02]  /*11f20*/  IMAD R0, R11, 0x80, R0 ;  /* 0x000000800b007824 */ /* 0x020fe400078e0200 */
[C---:B------:R-:W-:Y:S02]  /*11f30*/  IMAD R5, R15.reuse, R3, R4 ;  /* 0x000000030f057224 */ /* 0x040fe400078e0204 */
[----:B------:R-:W-:Y:S02]  /*11f40*/  IMAD.MOV.U32 R4, RZ, RZ, R0 ;  /* 0x000000ffff047224 */ /* 0x000fe400078e0000 */
[----:B------:R-:W-:Y:S01]  /*11f50*/  IMAD.WIDE.U32 R2, R15, R2, UR4 ;  /* 0x000000040f027e25 */ /* 0x000fe2000f8e0002 */
[----:B------:R-:W-:-:S03]  /*11f60*/  ULDC.64 UR4, c[0x0][0x2d0] ;  /* 0x0000b40000047ab9 */ /* 0x000fc60000000a00 */
[----:B------:R-:W-:Y:S02]  /*11f70*/  IMAD.IADD R3, R3, 0x1, R5 ;  /* 0x0000000103037824 */ /* 0x000fe400078e0205 */
[----:B-1----:R-:W-:-:S04]  /*11f80*/  @P0 IMAD.HI.U32 R10, R0, R9, RZ ;  /* 0x00000009000a0227 */ /* 0x002fc800078e00ff */
[----:B------:R-:W-:Y:S01]  /*11f90*/  IMAD.SHL.U32 R9, R12, 0x8, RZ ;  /* 0x000000080c097824 */ /* 0x000fe200078e00ff */
        /* <DEDUP_REMOVED lines=33> */
[----:B------:R-:W-:Y:S01]  /*121b0*/  IMAD R8, R11, 0x80, R8 ;  /* 0x000000800b087824 */ /* 0x000fe200078e0208 */
        /* <DEDUP_REMOVED lines=10> */
[----:B------:R-:W-:-:S05]  /*12260*/  @!P3 IMAD.WIDE.U32 R2, R10, 0x2, R2 ;  /* 0x000000020a02b825 */ /* 0x000fca00078e0002 */
[----:B------:R-:W-:Y:S04]  /*12270*/  @!P3 LDGSTS.E.BYPASS.LTC128B.128 [R21+0x15400], desc[UR6][R2.64], !P2 ;  /* 0x154000000215bfae */ /* 0x000fe8000d101d46 */
[----:B------:R-:W-:Y:S04]  /*12280*/  @!P3 LDGSTS.E.BYPASS.LTC128B.128 [R21+0x19400], desc[UR6][R2.64+0x80], !P0 ;  /* 0x194000800215bfae */ /* 0x000fe8000c101d46 */
[----:B------:R1:W-:Y:S01]  /*12290*/  @!P3 LDGSTS.E.BYPASS.LTC128B.128 [R21+0x1d400], desc[UR6][R2.64+0x100], !P1 ;  /* 0x1d4001000215bfae */ /* 0x0003e2000c901d46 */
[----:B------:R-:W-:Y:S01]  /*122a0*/  ISETP.GE.AND P3, PT, R5, R6, PT ;  /* 0x000000060500720c */ /* 0x000fe20003f66270 */
[----:B--2---:R-:W-:-:S02]  /*122b0*/  IMAD.MOV.U32 R5, RZ, RZ, R4 ;  /* 0x000000ffff057224 */ /* 0x004fc400078e0004 */
[----:B0-----:R-:W-:Y:S02]  /*122c0*/  IMAD.MOV.U32 R4, RZ, RZ, R14 ;  /* 0x000000ffff047224 */ /* 0x001fe400078e000e */
[----:B------:R-:W-:Y:S01]  /*122d0*/  SHFL.IDX PT, R14, R0, 0x2, 0x181f ;  /* 0x00581f00000e7f89 */ /* 0x000fe200000e0000 */
[----:B-1----:R-:W-:-:S07]  /*122e0*/  VIADD R3, R8, 0x20 ;  /* 0x0000002008037836 */ /* 0x002fce0000000000 */
        /* <DEDUP_REMOVED lines=60> */
.L_x_2214:
        /* <DEDUP_REMOVED lines=15> */
.L_x_2118:
[----:B------:R-:W-:Y:S05]  /*127a0*/  BSYNC B0 ;  /* 0x0000000000007941 */ /* 0x000fea0003800000 */
.L_x_2117:
        /* <DEDUP_REMOVED lines=12> */
.L_x_2215:
[----:B0-----:R-:W-:Y:S02]  /*12870*/  IMAD.MOV.U32 R9, RZ, RZ, 0x1 ;  /* 0x00000001ff097424 */ /* 0x001fe400078e00ff */
[----:B------:R-:W-:Y:S01]  /*12880*/  IMAD.MOV.U32 R8, RZ, RZ, RZ ;  /* 0x000000ffff087224 */ /* 0x000fe200078e00ff */
[----:B------:R-:W-:Y:S06]  /*12890*/  @!P1 BRA `(.L_x_2120) ;  /* 0x0000001c00a89947 */ /* 0x000fec0003800000 */
[----:B------:R-:W-:Y:S01]  /*128a0*/  UIADD3 UR4, UR42, 0x1, URZ ;  /* 0x000000012a047890 */ /* 0x000fe2000fffe03f */
[----:B-1----:R-:W-:Y:S01]  /*128b0*/  LOP3.LUT R2, RZ, UR40, RZ, 0x33, !PT ;  /* 0x00000028ff027c12 */ /* 0x002fe2000f8e33ff */
        /* <DEDUP_REMOVED lines=22> */
[----:B------:R-:W-:-:S07]  /*12a20*/  IMAD.U32 R7, RZ, RZ, UR4 ;  /* 0x00000004ff077e24 */ /* 0x000fce000f8e00ff */
.L_x_2156:
[----:B------:R-:W2:Y:S01]  /*12a30*/  LDL R2, [R1] ;  /* 0x0000000001027983 */ /* 0x000ea20000100800 */
[----:B------:R-:W-:Y:S01]  /*12a40*/  VIADD R7, R7, 0xfffffffe ;  /* 0xfffffffe07077836 */ /* 0x000fe20000000000 */
[----:B------:R-:W-:Y:S04]  /*12a50*/  BSSY B1, `(.L_x_2122) ;  /* 0x0000097000017945 */ /* 0x000fe80003800000 */
[----:B------:R-:W-:Y:S02]  /*12a60*/  ISETP.NE.AND P1, PT, R7, RZ, PT ;  /* 0x000000ff0700720c */ /* 0x000fe40003f25270 */
[----:B--2---:R-:W-:-:S13]  /*12a70*/  ISETP.NE.AND P0, PT, R2, RZ, PT ;  /* 0x000000ff0200720c */ /* 0x004fda0003f05270 */
[----:B------:R-:W-:Y:S05]  /*12a80*/  @!P0 BRA `(.L_x_2123) ;  /* 0x00000008004c8947 */ /* 0x000fea0003800000 */
[----:B------:R-:W2:Y:S01]  /*12a90*/  LDL R2, [R1+0x4] ;  /* 0x0000040001027983 */ /* 0x000ea20000100800 */
[----:B------:R-:W-:Y:S01]  /*12aa0*/  IMAD.MOV.U32 R9, RZ, RZ, R0 ;  /* 0x000000ffff097224 */ /* 0x000fe200078e0000 */
[----:B--2---:R-:W-:-:S13]  /*12ab0*/  ISETP.NE.AND P0, PT, R2, RZ, PT ;  /* 0x000000ff0200720c */ /* 0x004fda0003f05270 */
[----:B------:R-:W-:Y:S05]  /*12ac0*/  @!P0 BRA `(.L_x_2124) ;  /* 0x00000000004c8947 */ /* 0x000fea0003800000 */
[----:B------:R-:W0:Y:S01]  /*12ad0*/  LDC R9, c[0x0][0x43c] ;  /* 0x00010f00ff097b82 */ /* 0x000e220000000800 */
[----:B------:R-:W-:Y:S01]  /*12ae0*/  ULDC.64 UR4, c[0x0][0x428] ;  /* 0x00010a0000047ab9 */ /* 0x000fe20000000a00 */
[----:B------:R-:W-:Y:S01]  /*12af0*/  ULDC.64 UR6, c[0x0][0x208] ;  /* 0x0000820000067ab9 */ /* 0x000fe20000000a00 */
[----:B------:R-:W-:Y:S01]  /*12b00*/  IMAD R5, R19, UR4, RZ ;  /* 0x0000000413057c24 */ /* 0x000fe2000f8e02ff */
[----:B0-----:R-:W-:-:S13]  /*12b10*/  ISETP.NE.AND P0, PT, R9, 0x1, PT ;  /* 0x000000010900780c */ /* 0x001fda0003f05270 */
[----:B------:R-:W0:Y:S02]  /*12b20*/  @P0 LDC.64 R2, c[0x0][0x440] ;  /* 0x00011000ff020b82 */ /* 0x000e240000000a00 */
[----:B0-----:R-:W-:-:S04]  /*12b30*/  @P0 IMAD.HI.U32 R4, R0, R2, RZ ;  /* 0x0000000200040227 */ /* 0x001fc800078e00ff */
[----:B------:R-:W-:Y:S01]  /*12b40*/  IMAD.MOV.U32 R2, RZ, RZ, R0 ;  /* 0x000000ffff027224 */ /* 0x000fe200078e0000 */
[----:B------:R-:W-:Y:S01]  /*12b50*/  @P0 SHF.R.U32.HI R2, RZ, R3, R4 ;  /* 0x00000003ff020219 */ /* 0x000fe20000011604 */
[----:B------:R-:W-:-:S03]  /*12b60*/  IMAD R4, R18, UR5, R5 ;  /* 0x0000000512047c24 */ /* 0x000fc6000f8e0205 */
[--C-:B------:R-:W-:Y:S01]  /*12b70*/  SHF.R.S32.HI R3, RZ, 0x1f, R2.reuse ;  /* 0x0000001fff037819 */ /* 0x100fe20000011402 */
[--C-:B------:R-:W-:Y:S02]  /*12b80*/  IMAD.MOV R5, RZ, RZ, -R2.reuse ;  /* 0x000000ffff057224 */ /* 0x100fe400078e0a02 */
[----:B------:R-:W-:Y:S01]  /*12b90*/  IMAD.WIDE.U32 R2, R18, UR4, R2 ;  /* 0x0000000412027c25 */ /* 0x000fe2000f8e0002 */
[----:B------:R-:W-:-:S03]  /*12ba0*/  ULDC.64 UR4, c[0x0][0x418] ;  /* 0x0001060000047ab9 */ /* 0x000fc60000000a00 */
[----:B------:R-:W-:Y:S01]  /*12bb0*/  IMAD.IADD R3, R4, 0x1, R3 ;  /* 0x0000000104037824 */ /* 0x000fe200078e0203 */
[----:B------:R-:W-:Y:S01]  /*12bc0*/  LEA R4, P0, R2, UR4, 0x2 ;  /* 0x0000000402047c11 */ /* 0x000fe2000f8010ff */
[----:B------:R-:W-:-:S03]  /*12bd0*/  IMAD R9, R9, R5, R0 ;  /* 0x0000000509097224 */ /* 0x000fc600078e0200 */
[----:B------:R-:W-:-:S05]  /*12be0*/  LEA.HI.X R5, R2, UR5, R3, 0x2, P0 ;  /* 0x0000000502057c11 */ /* 0x000fca00080f1403 */
[----:B------:R0:W5:Y:S04]  /*12bf0*/  LDG.E R4, desc[UR6][R4.64] ;  /* 0x0000000604047981 */ /* 0x000168000c1e1900 */
.L_x_2124:
[----:B------:R-:W1:Y:S01]  /*12c00*/  S2R R2, SR_TID.X ;  /* 0x0000000000027919 */ /* 0x000e620000002100 */
[----:B------:R-:W-:Y:S01]  /*12c10*/  BSSY B2, `(.L_x_2125) ;  /* 0x0000006000027945 */ /* 0x000fe20003800000 */
[----:B-1----:R-:W-:Y:S02]  /*12c20*/  LOP3.LUT R3, R2, 0x7f, RZ, 0xc0, !PT ;  /* 0x0000007f02037812 */ /* 0x002fe400078ec0ff */
[----:B------:R-:W-:Y:S02]  /*12c30*/  SHF.L.U32 R2, R6, 0x1f, RZ ;  /* 0x0000001f06027819 */ /* 0x000fe400000006ff */
[----:B------:R-:W-:Y:S02]  /*12c40*/  ISETP.NE.AND P2, PT, R3, RZ, PT ;  /* 0x000000ff0300720c */ /* 0x000fe40003f45270 */
[----:B------:R-:W1:Y:S02]  /*12c50*/  SYNCS.PHASECHK.TRANS64.TRYWAIT P0, [UR38+0x36848], R2 ;  /* 0x03684802ff0075a7 */ /* 0x000e640008000166 */
[----:B-1----:R-:W-:Y:S09]  /*12c60*/  @!P0 BRA `(.L_x_2126) ;  /* 0x0000003000948947 */ /* 0x002ff20003800000 */
.L_x_2216:
[----:B------:R-:W-:Y:S05]  /*12c70*/  BSYNC B2 ;  /* 0x0000000000027941 */ /* 0x000fea0003800000 */
.L_x_2125:
[----:B------:R-:W-:Y:S04]  /*12c80*/  BSSY B2, `(.L_x_2127) ;  /* 0x0000007000027945 */ /* 0x000fe80003800000 */
[----:B------:R-:W-:Y:S05]  /*12c90*/  @P2 BRA `(.L_x_2128) ;  /* 0x0000000000142947 */ /* 0x000fea0003800000 */
[----:B------:R-:W-:Y:S01]  /*12ca0*/  ISETP.NE.AND P0, PT, R10, RZ, PT ;  /* 0x000000ff0a00720c */ /* 0x000fe20003f05270 */
[----:B-1----:R-:W-:-:S04]  /*12cb0*/  IMAD.MOV.U32 R3, RZ, RZ, 0xa800 ;  /* 0x0000a800ff037424 */ /* 0x002fc800078e00ff */
[----:B------:R2:W-:Y:S08]  /*12cc0*/  SYNCS.ARRIVE.TRANS64 RZ, [UR38+0x36838], R3 ;  /* 0x03683803ffff79a7 */ /* 0x0005f00008000026 */
[----:B--2---:R-:W-:Y:S05]  /*12cd0*/  @!P0 BRA `(.L_x_2128) ;  /* 0x0000000000048947 */ /* 0x004fea0003800000 */
[----:B------:R-:W-:Y:S01]  /*12ce0*/  BPT.TRAP 0x1 ;  /* 0x000000040000795c */ /* 0x000fe20000300000 */
.L_x_2128:
[----:B------:R-:W-:Y:S05]  /*12cf0*/  BSYNC B2 ;  /* 0x0000000000027941 */ /* 0x000fea0003800000 */
.L_x_2127:
        /* <DEDUP_REMOVED lines=11> */
.L_x_2129:
        /* <DEDUP_REMOVED lines=13> */
.L_x_2130:
        /* <DEDUP_REMOVED lines=15> */
.L_x_2131:
        /* <DEDUP_REMOVED lines=12> */
.L_x_2217:
[----:B------:R-:W-:Y:S05]  /*13030*/  BSYNC B2 ;  /* 0x0000000000027941 */ /* 0x000fea0003800000 */
.L_x_2132:
        /* <DEDUP_REMOVED lines=9> */
.L_x_2135:
[----:B------:R-:W-:Y:S05]  /*130d0*/  BSYNC B2 ;  /* 0x0000000000027941 */ /* 0x000fea0003800000 */
.L_x_2134:
        /* <DEDUP_REMOVED lines=10> */
.L_x_2136:
        /* <DEDUP_REMOVED lines=13> */
.L_x_2137:
        /* <DEDUP_REMOVED lines=13> */
.L_x_2138:
        /* <DEDUP_REMOVED lines=10> */
.L_x_2123:
[----:B------:R-:W-:Y:S05]  /*133c0*/  BSYNC B1 ;  /* 0x0000000000017941 */ /* 0x000fea0003800000 */
.L_x_2122:
[----:B------:R-:W2:Y:S01]  /*133d0*/  LDL R2, [R1] ;  /* 0x0000000001027983 */ /* 0x000ea20000100800 */
[----:B------:R-:W-:Y:S01]  /*133e0*/  BSSY B1, `(.L_x_2139) ;  /* 0x0000097000017945 */ /* 0x000fe20003800000 */
[----:B------:R-:W-:Y:S02]  /*133f0*/  LOP3.LUT R9, R6, 0x1, RZ, 0x3c, !PT ;  /* 0x0000000106097812 */ /* 0x000fe400078e3cff */
[----:B--2---:R-:W-:-:S13]  /*13400*/  ISETP.NE.AND P0, PT, R2, RZ, PT ;  /* 0x000000ff0200720c */ /* 0x004fda0003f05270 */
[----:B------:R-:W-:Y:S05]  /*13410*/  @!P0 BRA `(.L_x_2140) ;  /* 0x00000008004c8947 */ /* 0x000fea0003800000 */
[----:B------:R-:W2:Y:S01]  /*13420*/  LDL R2, [R1+0x4] ;  /* 0x0000040001027983 */ /* 0x000ea20000100800 */
[----:B------:R-:W-:Y:S01]  /*13430*/  VIADD R11, R0, 0xffffffff ;  /* 0xffffffff000b7836 */ /* 0x000fe20000000000 */
[----:B--2---:R-:W-:-:S13]  /*13440*/  ISETP.NE.AND P0, PT, R2, RZ, PT ;  /* 0x000000ff0200720c */ /* 0x004fda0003f05270 */
[----:B------:R-:W-:Y:S05]  /*13450*/  @!P0 BRA `(.L_x_2141) ;  /* 0x00000000004c8947 */ /* 0x000fea0003800000 */
        /* <DEDUP_REMOVED lines=11> */
[----:B------:R-:W-:-:S04]  /*13510*/  IMAD R4, R19, UR4, RZ ;  /* 0x0000000413047c24 */ /* 0x000fc8000f8e02ff */
[C---:B------:R-:W-:Y:S02]  /*13520*/  IMAD R4, R18.reuse, UR5, R4 ;  /* 0x0000000512047c24 */ /* 0x040fe4000f8e0204 */
[----:B------:R-:W-:Y:S01]  /*13530*/  IMAD.WIDE.U32 R2, R18, UR4, R2 ;  /* 0x0000000412027c25 */ /* 0x000fe2000f8e0002 */
[----:B------:R-:W-:-:S03]  /*13540*/  ULDC.64 UR4, c[0x0][0x418] ;  /* 0x0001060000047ab9 */ /* 0x000fc60000000a00 */
[----:B------:R-:W-:Y:S01]  /*13550*/  IMAD.IADD R3, R4, 0x1, R3 ;  /* 0x0000000104037824 */ /* 0x000fe200078e0203 */
[----:B------:R-:W-:-:S04]  /*13560*/  LEA R4, P0, R2, UR4, 0x2 ;  /* 0x0000000402047c11 */ /* 0x000fc8000f8010ff */
[----:B------:R-:W-:-:S05]  /*13570*/  LEA.HI.X R5, R2, UR5, R3, 0x2, P0 ;  /* 0x0000000502057c11 */ /* 0x000fca00080f1403 */
[----:B------:R0:W5:Y:S04]  /*13580*/  LDG.E R4, desc[UR6][R4.64] ;  /* 0x0000000604047981 */ /* 0x000168000c1e1900 */
.L_x_2141:
[----:B------:R-:W1:Y:S01]  /*13590*/  S2R R2, SR_TID.X ;  /* 0x0000000000027919 */ /* 0x000e620000002100 */
[----:B------:R-:W-:Y:S01]  /*135a0*/  BSSY B2, `(.L_x_2142) ;  /* 0x0000006000027945 */ /* 0x000fe20003800000 */
[----:B-1----:R-:W-:Y:S02]  /*135b0*/  LOP3.LUT R3, R2, 0x7f, RZ, 0xc0, !PT ;  /* 0x0000007f02037812 */ /* 0x002fe400078ec0ff */
[----:B------:R-:W-:Y:S02]  /*135c0*/  SHF.L.U32 R2, R9, 0x1f, RZ ;  /* 0x0000001f09027819 */ /* 0x000fe400000006ff */
[----:B------:R-:W-:Y:S02]  /*135d0*/  ISETP.NE.AND P2, PT, R3, RZ, PT ;  /* 0x000000ff0300720c */ /* 0x000fe40003f45270 */
[----:B------:R-:W1:Y:S02]  /*135e0*/  SYNCS.PHASECHK.TRANS64.TRYWAIT P0, [UR38+0x36840], R2 ;  /* 0x03684002ff0075a7 */ /* 0x000e640008000166 */
[----:B-1----:R-:W-:Y:S09]  /*135f0*/  @!P0 BRA `(.L_x_2143) ;  /* 0x0000002800608947 */ /* 0x002ff20003800000 */
.L_x_2218:
[----:B------:R-:W-:Y:S05]  /*13600*/  BSYNC B2 ;  /* 0x0000000000027941 */ /* 0x000fea0003800000 */
.L_x_2142:
[----:B------:R-:W-:Y:S04]  /*13610*/  BSSY B2, `(.L_x_2144) ;  /* 0x0000007000027945 */ /* 0x000fe80003800000 */
[----:B------:R-:W-:Y:S05]  /*13620*/  @P2 BRA `(.L_x_2145) ;  /* 0x0000000000142947 */ /* 0x000fea0003800000 */
[----:B------:R-:W-:Y:S01]  /*13630*/  ISETP.NE.AND P0, PT, R10, RZ, PT ;  /* 0x000000ff0a00720c */ /* 0x000fe20003f05270 */
[----:B-1----:R-:W-:-:S04]  /*13640*/  IMAD.MOV.U32 R2, RZ, RZ, 0xa800 ;  /* 0x0000a800ff027424 */ /* 0x002fc800078e00ff */
[----:B------:R2:W-:Y:S08]  /*13650*/  SYNCS.ARRIVE.TRANS64 RZ, [UR38+0x36830], R2 ;  /* 0x03683002ffff79a7 */ /* 0x0005f00008000026 */
[----:B--2---:R-:W-:Y:S05]  /*13660*/  @!P0 BRA `(.L_x_2145) ;  /* 0x0000000000048947 */ /* 0x004fea0003800000 */
[----:B------:R-:W-:Y:S01]  /*13670*/  BPT.TRAP 0x1 ;  /* 0x000000040000795c */ /* 0x000fe20000300000 */
.L_x_2145:
[----:B------:R-:W-:Y:S05]  /*13680*/  BSYNC B2 ;  /* 0x0000000000027941 */ /* 0x000fea0003800000 */
.L_x_2144:
        /* <DEDUP_REMOVED lines=11> */
.L_x_2146:
        /* <DEDUP_REMOVED lines=14> */
.L_x_2147:
        /* <DEDUP_REMOVED lines=14> */
.L_x_2148:
        /* <DEDUP_REMOVED lines=12> */
.L_x_2219:
[----:B------:R-:W-:Y:S05]  /*139c0*/  BSYNC B2 ;  /* 0x0000000000027941 */ /* 0x000fea0003800000 */
.L_x_2149:
        /* <DEDUP_REMOVED lines=9> */
.L_x_2152:
[----:B------:R-:W-:Y:S05]  /*13a60*/  BSYNC B2 ;  /* 0x0000000000027941 */ /* 0x000fea0003800000 */
.L_x_2151:
        /* <DEDUP_REMOVED lines=10> */
.L_x_2153:
        /* <DEDUP_REMOVED lines=13> */
.L_x_2154:
        /* <DEDUP_REMOVED lines=13> */
.L_x_2155:
        /* <DEDUP_REMOVED lines=10> */
.L_x_2140:
[----:B------:R-:W-:Y:S05]  /*13d50*/  BSYNC B1 ;  /* 0x0000000000017941 */ /* 0x000fea0003800000 */
.L_x_2139:
[----:B------:R-:W-:Y:S02]  /*13d60*/  VIADD R0, R0, 0xfffffffe ;  /* 0xfffffffe00007836 */ /* 0x000fe40000000000 */
[----:B------:R-:W-:Y:S01]  /*13d70*/  IMAD.MOV.U32 R6, RZ, RZ, R9 ;  /* 0x000000ffff067224 */ /* 0x000fe200078e0009 */
[----:B------:R-:W-:Y:S06]  /*13d80*/  @P1 BRA `(.L_x_2156) ;  /* 0xffffffec00281947 */ /* 0x000fec000383ffff */
[----:B------:R-:W-:Y:S05]  /*13d90*/  BSYNC B0 ;  /* 0x0000000000007941 */ /* 0x000fea0003800000 */
.L_x_2121:
[----:B------:R-:W-:Y:S01]  /*13da0*/  ISETP.NE.AND P0, PT, R12, RZ, PT ;  /* 0x000000ff0c00720c */ /* 0x000fe20003f05270 */
[----:B------:R-:W-:-:S12]  /*13db0*/  BSSY B0, `(.L_x_2120) ;  /* 0x0000098000007945 */ /* 0x000fd80003800000 */
[----:B------:R-:W-:Y:S05]  /*13dc0*/  @!P0 BRA `(.L_x_2157) ;  /* 0x0000000800588947 */ /* 0x000fea0003800000 */
[----:B------:R-:W2:Y:S01]  /*13dd0*/  LDL R2, [R1] ;  /* 0x0000000001027983 */ /* 0x000ea20000100800 */
[----:B------:R-:W-:Y:S01]  /*13de0*/  IMAD.MOV.U32 R8, RZ, RZ, 0x1 ;  /* 0x00000001ff087424 */ /* 0x000fe200078e00ff */
[----:B--2---:R-:W-:-:S13]  /*13df0*/  ISETP.NE.AND P1, PT, R2, RZ, PT ;  /* 0x000000ff0200720c */ /* 0x004fda0003f25270 */
[----:B------:R-:W-:Y:S05]  /*13e00*/  @!P1 BRA `(.L_x_2157) ;  /* 0x0000000800489947 */ /* 0x000fea0003800000 */
[----:B------:R-:W2:Y:S02]  /*13e10*/  LDL.LU R2, [R1+0x4] ;  /* 0x0000040001027983 */ /* 0x000ea40000300800 */
[----:B--2---:R-:W-:-:S13]  /*13e20*/  ISETP.NE.AND P1, PT, R2, RZ, PT ;  /* 0x000000ff0200720c */ /* 0x004fda0003f25270 */
[----:B------:R-:W-:Y:S05]  /*13e30*/  @!P1 BRA `(.L_x_2158) ;  /* 0x0000000000509947 */ /* 0x000fea0003800000 */
[----:B------:R-:W0:Y:S01]  /*13e40*/  LDC R7, c[0x0][0x43c] ;  /* 0x00010f00ff077b82 */ /* 0x000e220000000800 */
[----:B------:R-:W-:Y:S01]  /*13e50*/  IMAD.MOV.U32 R6, RZ, RZ, R0 ;  /* 0x000000ffff067224 */ /* 0x000fe200078e0000 */
[----:B------:R-:W-:Y:S01]  /*13e60*/  ULDC.64 UR4, c[0x0][0x428] ;  /* 0x00010a0000047ab9 */ /* 0x000fe20000000a00 */
[----:B------:R-:W-:Y:S01]  /*13e70*/  ULDC.64 UR6, c[0x0][0x208] ;  /* 0x0000820000067ab9 */ /* 0x000fe20000000a00 */
[----:B------:R-:W-:-:S04]  /*13e80*/  IMAD R19, R19, UR4, RZ ;  /* 0x0000000413137c24 */ /* 0x000fc8000f8e02ff */
[----:B------:R-:W-:Y:S01]  /*13e90*/  IMAD R19, R18, UR5, R19 ;  /* 0x0000000512137c24 */ /* 0x000fe2000f8e0213 */
[----:B0-----:R-:W-:-:S13]  /*13ea0*/  ISETP.NE.AND P0, PT, R7, 0x1, PT ;  /* 0x000000010700780c */ /* 0x001fda0003f05270 */
[----:B------:R-:W0:Y:S02]  /*13eb0*/  @P0 LDC.64 R2, c[0x0][0x440] ;  /* 0x00011000ff020b82 */ /* 0x000e240000000a00 */
[----:B0-----:R-:W-:-:S05]  /*13ec0*/  @P0 IMAD.HI.U32 R2, R0, R2, RZ ;  /* 0x0000000200020227 */ /* 0x001fca00078e00ff */
[----:B------:R-:W-:-:S04]  /*13ed0*/  @P0 SHF.R.U32.HI R6, RZ, R3, R2 ;  /* 0x00000003ff060219 */ /* 0x000fc80000011602 */
[--C-:B------:R-:W-:Y:S01]  /*13ee0*/  SHF.R.S32.HI R3, RZ, 0x1f, R6.reuse ;  /* 0x0000001fff037819 */ /* 0x100fe20000011406 */
        /* <DEDUP_REMOVED lines=9> */
.L_x_2158:
[----:B------:R-:W1:Y:S01]  /*13f80*/  S2R R2, SR_TID.X ;  /* 0x0000000000027919 */ /* 0x000e620000002100 */
[----:B------:R-:W-:Y:S01]  /*13f90*/  BSSY B1, `(.L_x_2159) ;  /* 0x0000006000017945 */ /* 0x000fe20003800000 */
[----:B-1----:R-:W-:Y:S02]  /*13fa0*/  LOP3.LUT R3, R2, 0x7f, RZ, 0xc0, !PT ;  /* 0x0000007f02037812 */ /* 0x002fe400078ec0ff */
[----:B------:R-:W-:Y:S02]  /*13fb0*/  SHF.L.U32 R2, R9, 0x1f, RZ ;  /* 0x0000001f09027819 */ /* 0x000fe400000006ff */
[----:B------:R-:W-:Y:S02]  /*13fc0*/  ISETP.NE.AND P1, PT, R3, RZ, PT ;  /* 0x000000ff0300720c */ /* 0x000fe40003f25270 */
[----:B------:R-:W1:Y:S02]  /*13fd0*/  SYNCS.PHASECHK.TRANS64.TRYWAIT P0, [UR38+0x36848], R2 ;  /* 0x03684802ff0075a7 */ /* 0x000e640008000166 */
[----:B-1----:R-:W-:Y:S09]  /*13fe0*/  @!P0 BRA `(.L_x_2160) ;  /* 0x0000002000148947 */ /* 0x002ff20003800000 */
.L_x_2220:
[----:B------:R-:W-:Y:S05]  /*13ff0*/  BSYNC B1 ;  /* 0x0000000000017941 */ /* 0x000fea0003800000 */
.L_x_2159:
[----:B------:R-:W-:Y:S04]  /*14000*/  BSSY B1, `(.L_x_2161) ;  /* 0x0000007000017945 */ /* 0x000fe80003800000 */
[----:B------:R-:W-:Y:S05]  /*14010*/  @P1 BRA `(.L_x_2162) ;  /* 0x0000000000141947 */ /* 0x000fea0003800000 */
[----:B------:R-:W-:Y:S01]  /*14020*/  ISETP.NE.AND P0, PT, R10, RZ, PT ;  /* 0x000000ff0a00720c */ /* 0x000fe20003f05270 */
[----:B-1----:R-:W-:-:S04]  /*14030*/  IMAD.MOV.U32 R3, RZ, RZ, 0xa800 ;  /* 0x0000a800ff037424 */ /* 0x002fc800078e00ff */
[----:B------:R2:W-:Y:S08]  /*14040*/  SYNCS.ARRIVE.TRANS64 RZ, [UR38+0x36838], R3 ;  /* 0x03683803ffff79a7 */ /* 0x0005f00008000026 */
[----:B--2---:R-:W-:Y:S05]  /*14050*/  @!P0 BRA `(.L_x_2162) ;  /* 0x0000000000048947 */ /* 0x004fea0003800000 */
[----:B------:R-:W-:Y:S01]  /*14060*/  BPT.TRAP 0x1 ;  /* 0x000000040000795c */ /* 0x000fe20000300000 */
.L_x_2162:
[----:B------:R-:W-:Y:S05]  /*14070*/  BSYNC B1 ;  /* 0x0000000000017941 */ /* 0x000fea0003800000 */
.L_x_2161:
        /* <DEDUP_REMOVED lines=11> */
.L_x_2163:
        /* <DEDUP_REMOVED lines=14> */
.L_x_2164:
        /* <DEDUP_REMOVED lines=14> */
.L_x_2165:
        /* <DEDUP_REMOVED lines=11> */
.L_x_2221:
[----:B------:R-:W-:Y:S05]  /*143a0*/  BSYNC B1 ;  /* 0x0000000000017941 */ /* 0x000fea0003800000 */
.L_x_2166:
        /* <DEDUP_REMOVED lines=9> */
.L_x_2169:
[----:B------:R-:W-:Y:S05]  /*14440*/  BSYNC B1 ;  /* 0x0000000000017941 */ /* 0x000fea0003800000 */
.L_x_2168:
        /* <DEDUP_REMOVED lines=10> */
.L_x_2170:
        /* <DEDUP_REMOVED lines=13> */
.L_x_2171:
        /* <DEDUP_REMOVED lines=13> */
.L_x_2172:
        /* <DEDUP_REMOVED lines=10> */
.L_x_2157:
[----:B------:R-:W-:Y:S05]  /*14730*/  BSYNC B0 ;  /* 0x0000000000007941 */ /* 0x000fea0003800000 */
.L_x_2120:
[----:B------:R-:W2:Y:S01]  /*14740*/  LDL.LU R0, [R1] ;  /* 0x0000000001007983 */ /* 0x000ea20000300800 */
[----:B------:R-:W-:Y:S01]  /*14750*/  BSSY B0, `(.L_x_2173) ;  /* 0x0000044000007945 */ /* 0x000fe20003800000 */
[----:B--2---:R-:W-:-:S13]  /*14760*/  ISETP.NE.AND P0, PT, R0, RZ, PT ;  /* 0x000000ff0000720c */ /* 0x004fda0003f05270 */
[----:B------:R-:W-:Y:S05]  /*14770*/  @!P0 BRA `(.L_x_2174) ;  /* 0x0000000400048947 */ /* 0x000fea0003800000 */
[----:B------:R-:W0:Y:S01]  /*14780*/  S2R R0, SR_TID.X ;  /* 0x0000000000007919 */ /* 0x000e220000002100 */
[----:B-1----:R-:W-:Y:S01]  /*14790*/  LEA R3, R8, UR38, 0x3 ;  /* 0x0000002608037c11 */ /* 0x002fe2000f8e18ff */
[----:B------:R-:W-:Y:S01]  /*147a0*/  BSSY B1, `(.L_x_2175) ;  /* 0x0000006000017945 */ /* 0x000fe20003800000 */
[----:B0-----:R-:W-:Y:S02]  /*147b0*/  LOP3.LUT R2, R0, 0x7f, RZ, 0xc0, !PT ;  /* 0x0000007f00027812 */ /* 0x001fe400078ec0ff */
[----:B------:R-:W-:Y:S02]  /*147c0*/  SHF.L.U32 R0, R9, 0x1f, RZ ;  /* 0x0000001f09007819 */ /* 0x000fe400000006ff */
[----:B------:R-:W-:Y:S02]  /*147d0*/  ISETP.NE.AND P1, PT, R2, RZ, PT ;  /* 0x000000ff0200720c */ /* 0x000fe40003f25270 */
[----:B------:R-:W0:Y:S02]  /*147e0*/  SYNCS.PHASECHK.TRANS64.TRYWAIT P0, [R3+URZ+0x36860], R0 ;  /* 0x03686000030075a7 */ /* 0x000e24000800017f */
[----:B0-----:R-:W-:Y:S09]  /*147f0*/  @!P0 BRA `(.L_x_2176) ;  /* 0x0000001800408947 */ /* 0x001ff20003800000 */
.L_x_2222:
[----:B------:R-:W-:Y:S05]  /*14800*/  BSYNC B1 ;  /* 0x0000000000017941 */ /* 0x000fea0003800000 */
.L_x_2175:
        /* <DEDUP_REMOVED lines=8> */
.L_x_2178:
[----:B------:R-:W-:Y:S05]  /*14890*/  BSYNC B1 ;  /* 0x0000000000017941 */ /* 0x000fea0003800000 */
.L_x_2177:
        /* <DEDUP_REMOVED lines=13> */
.L_x_2179:
        /* <DEDUP_REMOVED lines=13> */
.L_x_2180:
        /* <DEDUP_REMOVED lines=13> */
.L_x_2181:
[----:B------:R-:W-:-:S13]  /*14b10*/  @P0 ELECT P1, URZ, PT ;  /* 0x00000000003f082f */ /* 0x000fda0003820000 */
[----:B------:R-:W-:Y:S01]  /*14b20*/  @P1 R2UR UR13, R16 ;  /* 0x00000000100d12ca */ /* 0x000fe200000e0000 */
[----:B------:R-:W-:Y:S01]  /*14b30*/  UMOV UR12, UR36 ;  /* 0x00000024000c7c82 */ /* 0x000fe20008000000 */
[----:B------:R-:W-:Y:S02]  /*14b40*/  @P1 R2UR UR11, R17 ;  /* 0x00000000110b12ca */ /* 0x000fe400000e0000 */
[----:B------:R-:W-:Y:S02]  /*14b50*/  @P1 PLOP3.LUT P0, PT, P1, PT, PT, 0x8, 0x0 ;  /* 0x000000000000181c */ /* 0x000fe40000f0e170 */
[----:B------:R-:W-:-:S09]  /*14b60*/  PLOP3.LUT P1, PT, PT, PT, PT, 0x8, 0x0 ;  /* 0x000000000000781c */ /* 0x000fd20003f2e170 */
[----:B------:R2:W-:Y:S02]  /*14b70*/  UTMALDG.4D [UR8], [UR6], desc[UR4] ;  /* 0x00000408060075b4 */ /* 0x0005e40008019000 */
[----:B--2---:R-:W-:Y:S05]  /*14b80*/  @P0 BRA.U.ANY `(.L_x_2181) ;  /* 0xfffffffd00e00947 */ /* 0x004fea000393ffff */
.L_x_2174:
[----:B------:R-:W-:Y:S05]  /*14b90*/  BSYNC B0 ;  /* 0x0000000000007941 */ /* 0x000fea0003800000 */
.L_x_2173:
[----:B0-----:R-:W-:Y:S02]  /*14ba0*/  VIADD R0, R8, 0x1 ;  /* 0x0000000108007836 */ /* 0x001fe40000000000 */
[----:B-1----:R-:W-:-:S03]  /*14bb0*/  IMAD.MOV.U32 R3, RZ, RZ, RZ ;  /* 0x000000ffff037224 */ /* 0x002fc600078e00ff */
[----:B------:R-:W-:-:S04]  /*14bc0*/  ISETP.NE.AND P0, PT, R0, 0x2, PT ;  /* 0x000000020000780c */ /* 0x000fc80003f05270 */
[----:B------:R-:W-:Y:S02]  /*14bd0*/  SEL R2, RZ, 0x1, P0 ;  /* 0x00000001ff027807 */ /* 0x000fe40000000000 */
[----:B------:R-:W-:Y:S02]  /*14be0*/  SEL R0, R0, RZ, P0 ;  /* 0x000000ff00007207 */ /* 0x000fe40000000000 */
[----:B------:R-:W-:-:S07]  /*14bf0*/  LOP3.LUT R9, R9, R2, RZ, 0x3c, !PT ;  /* 0x0000000209097212 */ /* 0x000fce00078e3cff */
.L_x_2104:
[----:B------:R-:W0:Y:S01]  /*14c00*/  S2R R5, SR_CgaCtaId ;  /* 0x0000000000057919 */ /* 0x000e220000008800 */
[----:B------:R-:W-:Y:S02]  /*14c10*/  MOV R2, 0x400 ;  /* 0x0000040000027802 */ /* 0x000fe40000000f00 */
[----:B------:R-:W-:Y:S02]  /*14c20*/  SHF.L.U32 R3, R3, 0x1f, RZ ;  /* 0x0000001f03037819 */ /* 0x000fe400000006ff */
[----:B0-----:R-:W-:-:S04]  /*14c30*/  LEA R2, R5, R2, 0x18 ;  /* 0x0000000205027211 */ /* 0x001fc800078ec0ff */
[----:B------:R-:W0:Y:S02]  /*14c40*/  SYNCS.PHASECHK.TRANS64.TRYWAIT P0, [R2+URZ+0x36820], R3 ;  /* 0x03682003020075a7 */ /* 0x000e24000800017f */
[----:B0-----:R-:W-:Y:S05]  /*14c50*/  @!P0 BRA `(.L_x_2182) ;  /* 0x00000014003c8947 */ /* 0x001fea0003800000 */
.L_x_2223:
[----:B------:R-:W-:-:S03]  /*14c60*/  UMOV UR4, 0xffffffff ;  /* 0xffffffff00047882 */ /* 0x000fc60000000000 */
[----:B------:R-:W-:Y:S05]  /*14c70*/  BRA.DIV UR4, `(.L_x_2183) ;  /* 0x0000001604487947 */ /* 0x000fea000b800000 */
[----:B0-----:R-:W0:Y:S02]  /*14c80*/  S2R R3, SR_TID.X ;  /* 0x0000000000037919 */ /* 0x001e240000002100 */
[----:B0-----:R-:W-:-:S04]  /*14c90*/  SHF.R.U32.HI R3, RZ, 0x5, R3 ;  /* 0x00000005ff037819 */ /* 0x001fc80000011603 */
[----:B------:R-:W-:-:S05]  /*14ca0*/  LOP3.LUT R3, R3, 0x3, RZ, 0xc0, !PT ;  /* 0x0000000303037812 */ /* 0x000fca00078ec0ff */
[----:B------:R0:W1:Y:S02]  /*14cb0*/  SHFL.IDX PT, R14, R3, RZ, 0x1f ;  /* 0x00001fff030e7589 */ /* 0x00006400000e0000 */
.L_x_2226:
[----:B-1----:R-:W-:-:S13]  /*14cc0*/  ISETP.NE.AND P0, PT, R14, RZ, PT ;  /* 0x000000ff0e00720c */ /* 0x002fda0003f05270 */
[----:B------:R-:W-:Y:S05]  /*14cd0*/  @P0 BRA `(.L_x_2066) ;  /* 0x0000000000900947 */ /* 0x000fea0003800000 */
[----:B------:R-:W-:-:S03]  /*14ce0*/  UMOV UR4, 0xffffffff ;  /* 0xffffffff00047882 */ /* 0x000fc60000000000 */
[----:B------:R-:W-:Y:S05]  /*14cf0*/  BRA.DIV UR4, `(.L_x_2184) ;  /* 0x00000016045c7947 */ /* 0x000fea000b800000 */
[----:B------:R-:W-:-:S13]  /*14d00*/  ELECT P6, URZ, PT ;  /* 0x00000000003f782f */ /* 0x000fda00038c0000 */
.L_x_2229:
        /* <DEDUP_REMOVED lines=8> */
.L_x_2185:
        /* <DEDUP_REMOVED lines=12> */
.L_x_2230:
[----:B------:R-:W1:Y:S02]  /*14e50*/  SYNCS.PHASECHK.TRANS64.TRYWAIT P0, [R3+URZ], R4 ;  /* 0x00000004030075a7 */ /* 0x000e64000800017f */
[----:B-1----:R-:W-:Y:S05]  /*14e60*/  @!P0 BRA `(.L_x_2187) ;  /* 0x0000001400348947 */ /* 0x002fea0003800000 */
.L_x_2231:
[----:B------:R-:W-:Y:S05]  /*14e70*/  @!P2 BRA `(.L_x_2188) ;  /* 0x000000000004a947 */ /* 0x000fea0003800000 */
[----:B------:R-:W-:Y:S01]  /*14e80*/  BPT.TRAP 0x1 ;  /* 0x000000040000795c */ /* 0x000fe20000300000 */
.L_x_2188:
[----:B-1----:R-:W-:-:S04]  /*14e90*/  VIADD R3, R2, 0x36860 ;  /* 0x0003686002037836 */ /* 0x002fc80000000000 */
[----:B------:R-:W-:-:S04]  /*14ea0*/  IMAD R0, R0, 0x8, R3 ;  /* 0x0000000800007824 */ /* 0x000fc800078e0203 */
[----:B------:R-:W1:Y:S02]  /*14eb0*/  SYNCS.PHASECHK.TRANS64.TRYWAIT P0, [R0+URZ], R5 ;  /* 0x00000005000075a7 */ /* 0x000e64000800017f */
[----:B-1----:R-:W-:Y:S05]  /*14ec0*/  @!P0 BRA `(.L_x_2189) ;  /* 0x0000001400308947 */ /* 0x002fea0003800000 */
.L_x_2232:
[----:B------:R-:W-:-:S07]  /*14ed0*/  IMAD R3, R8, 0x8, R3 ;  /* 0x0000000808037824 */ /* 0x000fce00078e0203 */
.L_x_2190:
[----:B--2---:R2:W3:Y:S02]  /*14ee0*/  SYNCS.PHASECHK.TRANS64.TRYWAIT P0, [R3+URZ], R4 ;  /* 0x00000004030075a7 */ /* 0x0044e4000800017f */
[----:B---3--:R-:W-:Y:S05]  /*14ef0*/  @!P0 NANOSLEEP.SYNCS 0x989680 ;  /* 0x009896800000895d */ /* 0x008fea0003900000 */
[----:B------:R-:W3:Y:S02]  /*14f00*/  @!P0 SYNCS.PHASECHK.TRANS64 P0, [R3+URZ], R4 ;  /* 0x00000004030085a7 */ /* 0x000ee4000800007f */
[----:B---3--:R-:W-:Y:S05]  /*14f10*/  @!P0 BRA `(.L_x_2190) ;  /* 0xfffffffc00f08947 */ /* 0x008fea000383ffff */
.L_x_2066:
[----:B------:R-:W-:Y:S05]  /*14f20*/  BSYNC B6 ;  /* 0x0000000000067941 */ /* 0x000fea0003800000 */
.L_x_2063:
[----:B------:R-:W-:Y:S05]  /*14f30*/  EXIT ;  /* 0x000000000000794d */ /* 0x000fea0003800000 */
.L_x_2070:
[----:B------:R-:W-:-:S13]  /*14f40*/  R2UR UR4, R16 ;  /* 0x00000000100472ca */ /* 0x000fda00000e0000 */
[----:B0-----:R-:W-:-:S04]  /*14f50*/  IMAD.U32 R3, RZ, RZ, UR4 ;  /* 0x00000004ff037e24 */ /* 0x001fc8000f8e00ff */
[----:B------:R0:W1:Y:S03]  /*14f60*/  SYNCS.PHASECHK.TRANS64.TRYWAIT P0, [R3+URZ+0x36800], R0 ;  /* 0x03680000030075a7 */ /* 0x000066000800017f */
[----:B-1----:R-:W-:Y:S05]  /*14f70*/  @!P0 NANOSLEEP.SYNCS 0x989680 ;  /* 0x009896800000895d */ /* 0x002fea0003900000 */
[----:B------:R-:W1:Y:S02]  /*14f80*/  @!P0 SYNCS.PHASECHK.TRANS64 P0, [R3+URZ+0x36800], R0 ;  /* 0x03680000030085a7 */ /* 0x000e64000800007f */
[----:B-1----:R-:W-:Y:S05]  /*14f90*/  @!P0 BRA `(.L_x_2070) ;  /* 0xfffffffc00e88947 */ /* 0x002fea000383ffff */
[----:B------:R-:W-:Y:S05]  /*14fa0*/  BRA `(.L_x_2191) ;  /* 0xfffffec400807947 */ /* 0x000fea000383ffff */
.L_x_2074:
[----:B------:R-:W-:-:S13]  /*14fb0*/  R2UR UR4, R16 ;  /* 0x00000000100472ca */ /* 0x000fda00000e0000 */
[----:B0-----:R-:W-:-:S04]  /*14fc0*/  IMAD.U32 R3, RZ, RZ, UR4 ;  /* 0x00000004ff037e24 */ /* 0x001fc8000f8e00ff */
[----:B------:R0:W2:Y:S03]  /*14fd0*/  SYNCS.PHASECHK.TRANS64.TRYWAIT P2, [R3+URZ+0x36830], R0 ;  /* 0x03683000030075a7 */ /* 0x0000a6000804017f */
[----:B--2---:R-:W-:Y:S05]  /*14fe0*/  @!P2 NANOSLEEP.SYNCS 0x989680 ;  /* 0x009896800000a95d */ /* 0x004fea0003900000 */
[----:B------:R-:W2:Y:S02]  /*14ff0*/  @!P2 SYNCS.PHASECHK.TRANS64 P2, [R3+URZ+0x36830], R0 ;  /* 0x036830000300a5a7 */ /* 0x000ea4000804007f */
[----:B--2---:R-:W-:Y:S05]  /*15000*/  @!P2 BRA `(.L_x_2074) ;  /* 0xfffffffc00e8a947 */ /* 0x004fea000383ffff */
[----:B------:R-:W-:Y:S05]  /*15010*/  BRA `(.L_x_2073) ;  /* 0xfffffec400b47947 */ /* 0x000fea000383ffff */
.L_x_2079:
[----:B-1----:R-:W-:-:S04]  /*15020*/  IMAD.U32 R7, RZ, RZ, UR59 ;  /* 0x0000003bff077e24 */ /* 0x002fc8000f8e00ff */
[----:B------:R1:W2:Y:S03]  /*15030*/  SYNCS.PHASECHK.TRANS64.TRYWAIT P3, [R7+URZ+0x36830], R0 ;  /* 0x03683000070075a7 */ /* 0x0002a6000806017f */
[----:B--2---:R-:W-:Y:S05]  /*15040*/  @!P3 NANOSLEEP.SYNCS 0x989680 ;  /* 0x009896800000b95d */ /* 0x004fea0003900000 */
[----:B------:R-:W2:Y:S02]  /*15050*/  @!P3 SYNCS.PHASECHK.TRANS64 P3, [R7+URZ+0x36830], R0 ;  /* 0x036830000700b5a7 */ /* 0x000ea4000806007f */
[----:B--2---:R-:W-:Y:S05]  /*15060*/  @!P3 BRA `(.L_x_2079) ;  /* 0xfffffffc00ecb947 */ /* 0x004fea000383ffff */
[----:B------:R-:W-:Y:S05]  /*15070*/  BRA `(.L_x_2078) ;  /* 0xffffff08001c7947 */ /* 0x000fea000383ffff */
.L_x_2083:
[----:B-1----:R-:W-:-:S04]  /*15080*/  IMAD.U32 R3, RZ, RZ, UR11 ;  /* 0x0000000bff037e24 */ /* 0x002fc8000f8e00ff */
[----:B------:R1:W2:Y:S03]  /*15090*/  SYNCS.PHASECHK.TRANS64.TRYWAIT P3, [R3+URZ+0x36850], R0 ;  /* 0x03685000030075a7 */ /* 0x0002a6000806017f */
[----:B--2---:R-:W-:Y:S05]  /*150a0*/  @!P3 NANOSLEEP.SYNCS 0x989680 ;  /* 0x009896800000b95d */ /* 0x004fea0003900000 */
[----:B------:R-:W2:Y:S02]  /*150b0*/  @!P3 SYNCS.PHASECHK.TRANS64 P3, [R3+URZ+0x36850], R0 ;  /* 0x036850000300b5a7 */ /* 0x000ea4000806007f */
[----:B--2---:R-:W-:Y:S05]  /*150c0*/  @!P3 BRA `(.L_x_2083) ;  /* 0xfffffffc00ecb947 */ /* 0x004fea000383ffff */
[----:B------:R-:W-:Y:S05]  /*150d0*/  BRA `(.L_x_2082) ;  /* 0xffffff2c00b87947 */ /* 0x000fea000383ffff */
.L_x_2089:
[----:B-1----:R-:W-:-:S04]  /*150e0*/  IMAD.U32 R7, RZ, RZ, UR61 ;  /* 0x0000003dff077e24 */ /* 0x002fc8000f8e00ff */
[----:B------:R1:W2:Y:S03]  /*150f0*/  SYNCS.PHASECHK.TRANS64.TRYWAIT P2, [R7+URZ+0x36830], R0 ;  /* 0x03683000070075a7 */ /* 0x0002a6000804017f */
[----:B--2---:R-:W-:Y:S05]  /*15100*/  @!P2 NANOSLEEP.SYNCS 0x989680 ;  /* 0x009896800000a95d */ /* 0x004fea0003900000 */
[----:B------:R-:W2:Y:S02]  /*15110*/  @!P2 SYNCS.PHASECHK.TRANS64 P2, [R7+URZ+0x36830], R0 ;  /* 0x036830000700a5a7 */ /* 0x000ea4000804007f */
[----:B--2---:R-:W-:Y:S05]  /*15120*/  @!P2 BRA `(.L_x_2089) ;  /* 0xfffffffc00eca947 */ /* 0x004fea000383ffff */
[----:B------:R-:W-:Y:S05]  /*15130*/  BRA `(.L_x_2088) ;  /* 0xffffff4c00587947 */ /* 0x000fea000383ffff */
.L_x_2093:
[----:B-1----:R-:W-:-:S04]  /*15140*/  IMAD.U32 R3, RZ, RZ, UR11 ;  /* 0x0000000bff037e24 */ /* 0x002fc8000f8e00ff */
[----:B------:R1:W2:Y:S03]  /*15150*/  SYNCS.PHASECHK.TRANS64.TRYWAIT P2, [R3+URZ+0x36850], R0 ;  /* 0x03685000030075a7 */ /* 0x0002a6000804017f */
[----:B--2---:R-:W-:Y:S05]  /*15160*/  @!P2 NANOSLEEP.SYNCS 0x989680 ;  /* 0x009896800000a95d */ /* 0x004fea0003900000 */
[----:B------:R-:W2:Y:S02]  /*15170*/  @!P2 SYNCS.PHASECHK.TRANS64 P2, [R3+URZ+0x36850], R0 ;  /* 0x036850000300a5a7 */ /* 0x000ea4000804007f */
[----:B--2---:R-:W-:Y:S05]  /*15180*/  @!P2 BRA `(.L_x_2093) ;  /* 0xfffffffc00eca947 */ /* 0x004fea000383ffff */
[----:B------:R-:W-:Y:S05]  /*15190*/  BRA `(.L_x_2092) ;  /* 0xffffff7400187947 */ /* 0x000fea000383ffff */
.L_x_2098:
[----:B-1----:R-:W-:-:S04]  /*151a0*/  IMAD.U32 R3, RZ, RZ, UR5 ;  /* 0x00000005ff037e24 */ /* 0x002fc8000f8e00ff */
[----:B------:R1:W2:Y:S03]  /*151b0*/  SYNCS.PHASECHK.TRANS64.TRYWAIT P0, [R3+URZ+0x36850], R2 ;  /* 0x03685002030075a7 */ /* 0x0002a6000800017f */
[----:B--2---:R-:W-:Y:S05]  /*151c0*/  @!P0 NANOSLEEP.SYNCS 0x989680 ;  /* 0x009896800000895d */ /* 0x004fea0003900000 */
[----:B------:R-:W2:Y:S02]  /*151d0*/  @!P0 SYNCS.PHASECHK.TRANS64 P0, [R3+URZ+0x36850], R2 ;  /* 0x03685002030085a7 */ /* 0x000ea4000800007f */
[----:B--2---:R-:W-:Y:S05]  /*151e0*/  @!P0 BRA `(.L_x_2098) ;  /* 0xfffffffc00ec8947 */ /* 0x004fea000383ffff */
[----:B------:R-:W-:Y:S05]  /*151f0*/  BRA `(.L_x_2097) ;  /* 0xffffff8c00f07947 */ /* 0x000fea000383ffff */
.L_x_2109:
[----:B------:R-:W-:Y:S02]  /*15200*/  IMAD.MOV.U32 R13, RZ, RZ, R0 ;  /* 0x000000ffff0d7224 */ /* 0x000fe400078e0000 */
[----:B------:R-:W-:Y:S02]  /*15210*/  IMAD.MOV.U32 R12, RZ, RZ, RZ ;  /* 0x000000ffff0c7224 */ /* 0x000fe400078e00ff */
[----:B------:R-:W-:Y:S02]  /*15220*/  IMAD.MOV.U32 R11, RZ, RZ, 0x1f ;  /* 0x0000001fff0b7424 */ /* 0x000fe400078e00ff */
[----:B------:R-:W-:-:S07]  /*15230*/  IMAD.MOV.U32 R15, RZ, RZ, -0x1 ;  /* 0xffffffffff0f7424 */ /* 0x000fce00078e00ff */
[----:B------:R-:W-:Y:S05]  /*15240*/  WARPSYNC.COLLECTIVE R15, `(.L_x_2192) ;  /* 0x000000000f087348 */ /* 0x000fea0003c00000 */
[----:B------:R0:W1:Y:S02]  /*15250*/  SHFL.IDX P6, R14, R13, R12, R11 ;  /* 0x0000000c0d0e7389 */ /* 0x00006400000c000b */
[----:B01----:R-:W-:Y:S01]  /*15260*/  ENDCOLLECTIVE ;  /* 0x000000000000791b */ /* 0x003fe20003800000 */
.L_x_2192:
[----:B------:R-:W-:Y:S05]  /*15270*/  BRA `(.L_x_2193) ;  /* 0xffffffc400547947 */ /* 0x000fea000383ffff */
.L_x_2111:
[----:B------:R-:W-:Y:S01]  /*15280*/  BSSY B0, `(.L_x_2194) ;  /* 0x0000006000007945 */ /* 0x000fe20003800000 */
[----:B------:R-:W-:-:S07]  /*15290*/  IMAD.MOV.U32 R15, RZ, RZ, -0x1 ;  /* 0xffffffffff0f7424 */ /* 0x000fce00078e00ff */
[----:B0-----:R-:W-:Y:S05]  /*152a0*/  WARPSYNC.COLLECTIVE R15, `(.L_x_2195) ;  /* 0x000000000f0c7348 */ /* 0x001fea0003c00000 */
[----:B------:R-:W-:Y:S02]  /*152b0*/  ELECT P6, UR62, PT ;  /* 0x00000000003e782f */ /* 0x000fe400038c0000 */
[----:B------:R-:W-:Y:S01]  /*152c0*/  MOV R14, UR62 ;  /* 0x0000003e000e7c02 */ /* 0x000fe20008000f00 */
[----:B0-----:R-:W-:Y:S10]  /*152d0*/  ENDCOLLECTIVE ;  /* 0x000000000000791b */ /* 0x001ff40003800000 */
.L_x_2195:
[----:B------:R-:W-:Y:S05]  /*152e0*/  BSYNC B0 ;  /* 0x0000000000007941 */ /* 0x000fea0003800000 */
.L_x_2194:
[----:B------:R-:W-:Y:S05]  /*152f0*/  BRA `(.L_x_2196) ;  /* 0xffffffc400547947 */ /* 0x000fea000383ffff */
.L_x_2113:
[----:B0-----:R-:W-:-:S04]  /*15300*/  IMAD.U32 R3, RZ, RZ, UR38 ;  /* 0x00000026ff037e24 */ /* 0x001fc8000f8e00ff */
[----:B------:R0:W1:Y:S03]  /*15310*/  SYNCS.PHASECHK.TRANS64.TRYWAIT P0, [R3+URZ+0x36840], R0 ;  /* 0x03684000030075a7 */ /* 0x000066000800017f */
[----:B-1----:R-:W-:Y:S05]  /*15320*/  @!P0 NANOSLEEP.SYNCS 0x989680 ;  /* 0x009896800000895d */ /* 0x002fea0003900000 */
[----:B------:R-:W1:Y:S02]  /*15330*/  @!P0 SYNCS.PHASECHK.TRANS64 P0, [R3+URZ+0x36840], R0 ;  /* 0x03684000030085a7 */ /* 0x000e64000800007f */
[----:B-1----:R-:W-:Y:S05]  /*15340*/  @!P0 BRA `(.L_x_2113) ;  /* 0xfffffffc00ec8947 */ /* 0x002fea000383ffff */
[----:B------:R-:W-:Y:S05]  /*15350*/  BRA `(.L_x_2197) ;  /* 0xffffffc400b07947 */ /* 0x000fea000383ffff */
.L_x_2116:
        /* <DEDUP_REMOVED lines=9> */
.L_x_2198:
[----:B------:R-:W-:Y:S02]  /*153f0*/  IMAD.MOV.U32 R13, RZ, RZ, R0 ;  /* 0x000000ffff0d7224 */ /* 0x000fe400078e0000 */
[----:B------:R-:W-:-:S07]  /*15400*/  IMAD.MOV.U32 R2, RZ, RZ, R14 ;  /* 0x000000ffff027224 */ /* 0x000fce00078e000e */
[----:B------:R-:W-:Y:S05]  /*15410*/  WARPSYNC.COLLECTIVE R15, `(.L_x_2199) ;  /* 0x000000000f087348 */ /* 0x000fea0003c00000 */
[----:B------:R0:W1:Y:S02]  /*15420*/  SHFL.IDX P6, R14, R13, R12, R11 ;  /* 0x0000000c0d0e7389 */ /* 0x00006400000c000b */
[----:B01----:R-:W-:Y:S01]  /*15430*/  ENDCOLLECTIVE ;  /* 0x000000000000791b */ /* 0x003fe20003800000 */
.L_x_2199:
        /* <DEDUP_REMOVED lines=20> */
.L_x_2200:
[----:B------:R-:W-:Y:S01]  /*15580*/  VIADD R3, R8, 0x20 ;  /* 0x0000002008037836 */ /* 0x000fe20000000000 */
[----:B------:R-:W-:Y:S01]  /*15590*/  @!P3 LEA R20, R9, UR38, 0x1 ;  /* 0x000000260914bc11 */ /* 0x000fe2000f8e08ff */
[----:B------:R-:W-:Y:S02]  /*155a0*/  IMAD.MOV.U32 R13, RZ, RZ, R0 ;  /* 0x000000ffff0d7224 */ /* 0x000fe400078e0000 */
[----:B------:R-:W-:-:S07]  /*155b0*/  IMAD.MOV.U32 R4, RZ, RZ, R14 ;  /* 0x000000ffff047224 */ /* 0x000fce00078e000e */
[----:B------:R-:W-:Y:S05]  /*155c0*/  WARPSYNC.COLLECTIVE R15, `(.L_x_2201) ;  /* 0x000000000f087348 */ /* 0x000fea0003c00000 */
[----:B------:R0:W1:Y:S02]  /*155d0*/  SHFL.IDX P6, R14, R13, R12, R11 ;  /* 0x0000000c0d0e7389 */ /* 0x00006400000c000b */
[----:B01----:R-:W-:Y:S01]  /*155e0*/  ENDCOLLECTIVE ;  /* 0x000000000000791b */ /* 0x003fe20003800000 */
.L_x_2201:
        /* <DEDUP_REMOVED lines=16> */
.L_x_2202:
[----:B------:R-:W-:Y:S01]  /*156f0*/  VIADD R5, R8, 0x30 ;  /* 0x0000003008057836 */ /* 0x000fe20000000000 */
[----:B------:R-:W-:Y:S01]  /*15700*/  @!P3 LEA R21, R9, UR38, 0x1 ;  /* 0x000000260915bc11 */ /* 0x000fe2000f8e08ff */
[----:B------:R-:W-:Y:S02]  /*15710*/  IMAD.MOV.U32 R13, RZ, RZ, R0 ;  /* 0x000000ffff0d7224 */ /* 0x000fe400078e0000 */
[----:B------:R-:W-:-:S07]  /*15720*/  IMAD.MOV.U32 R2, RZ, RZ, R14 ;  /* 0x000000ffff027224 */ /* 0x000fce00078e000e */
[----:B------:R-:W-:Y:S05]  /*15730*/  WARPSYNC.COLLECTIVE R15, `(.L_x_2203) ;  /* 0x000000000f087348 */ /* 0x000fea0003c00000 */
[----:B------:R0:W1:Y:S02]  /*15740*/  SHFL.IDX P6, R14, R13, R12, R11 ;  /* 0x0000000c0d0e7389 */ /* 0x00006400000c000b */
[----:B01----:R-:W-:Y:S01]  /*15750*/  ENDCOLLECTIVE ;  /* 0x000000000000791b */ /* 0x003fe20003800000 */
.L_x_2203:
        /* <DEDUP_REMOVED lines=16> */
.L_x_2204:
[----:B------:R-:W-:Y:S01]  /*15860*/  VIADD R3, R8, 0x40 ;  /* 0x0000004008037836 */ /* 0x000fe20000000000 */
[----:B------:R-:W-:Y:S01]  /*15870*/  @!P3 LEA R20, R9, UR38, 0x1 ;  /* 0x000000260914bc11 */ /* 0x000fe2000f8e08ff */
[----:B------:R-:W-:Y:S02]  /*15880*/  IMAD.MOV.U32 R13, RZ, RZ, R0 ;  /* 0x000000ffff0d7224 */ /* 0x000fe400078e0000 */
[----:B------:R-:W-:-:S07]  /*15890*/  IMAD.MOV.U32 R4, RZ, RZ, R14 ;  /* 0x000000ffff047224 */ /* 0x000fce00078e000e */
[----:B------:R-:W-:Y:S05]  /*158a0*/  WARPSYNC.COLLECTIVE R15, `(.L_x_2205) ;  /* 0x000000000f087348 */ /* 0x000fea0003c00000 */
[----:B------:R0:W1:Y:S02]  /*158b0*/  SHFL.IDX P6, R14, R13, R12, R11 ;  /* 0x0000000c0d0e7389 */ /* 0x00006400000c000b */
[----:B01----:R-:W-:Y:S01]  /*158c0*/  ENDCOLLECTIVE ;  /* 0x000000000000791b */ /* 0x003fe20003800000 */
.L_x_2205:
        /* <DEDUP_REMOVED lines=16> */
.L_x_2206:
[----:B------:R-:W-:Y:S01]  /*159d0*/  VIADD R5, R8, 0x50 ;  /* 0x0000005008057836 */ /* 0x000fe20000000000 */
[----:B------:R-:W-:Y:S01]  /*159e0*/  @!P3 LEA R21, R9, UR38, 0x1 ;  /* 0x000000260915bc11 */ /* 0x000fe2000f8e08ff */
[----:B------:R-:W-:Y:S02]  /*159f0*/  IMAD.MOV.U32 R13, RZ, RZ, R0 ;  /* 0x000000ffff0d7224 */ /* 0x000fe400078e0000 */
[----:B------:R-:W-:-:S07]  /*15a00*/  IMAD.MOV.U32 R2, RZ, RZ, R14 ;  /* 0x000000ffff027224 */ /* 0x000fce00078e000e */
[----:B------:R-:W-:Y:S05]  /*15a10*/  WARPSYNC.COLLECTIVE R15, `(.L_x_2207) ;  /* 0x000000000f087348 */ /* 0x000fea0003c00000 */
[----:B------:R0:W1:Y:S02]  /*15a20*/  SHFL.IDX P6, R14, R13, R12, R11 ;  /* 0x0000000c0d0e7389 */ /* 0x00006400000c000b */
[----:B01----:R-:W-:Y:S01]  /*15a30*/  ENDCOLLECTIVE ;  /* 0x000000000000791b */ /* 0x003fe20003800000 */
.L_x_2207:
        /* <DEDUP_REMOVED lines=16> */
.L_x_2208:
[----:B------:R-:W-:Y:S01]  /*15b40*/  VIADD R3, R8, 0x60 ;  /* 0x0000006008037836 */ /* 0x000fe20000000000 */
[----:B------:R-:W-:Y:S01]  /*15b50*/  @!P3 LEA R20, R9, UR38, 0x1 ;  /* 0x000000260914bc11 */ /* 0x000fe2000f8e08ff */
[----:B------:R-:W-:Y:S02]  /*15b60*/  IMAD.MOV.U32 R13, RZ, RZ, R0 ;  /* 0x000000ffff0d7224 */ /* 0x000fe400078e0000 */
[----:B------:R-:W-:-:S07]  /*15b70*/  IMAD.MOV.U32 R4, RZ, RZ, R14 ;  /* 0x000000ffff047224 */ /* 0x000fce00078e000e */
[----:B------:R-:W-:Y:S05]  /*15b80*/  WARPSYNC.COLLECTIVE R15, `(.L_x_2209) ;  /* 0x000000000f087348 */ /* 0x000fea0003c00000 */
[----:B------:R0:W1:Y:S02]  /*15b90*/  SHFL.IDX P6, R14, R13, R12, R11 ;  /* 0x0000000c0d0e7389 */ /* 0x00006400000c000b */
[----:B01----:R-:W-:Y:S01]  /*15ba0*/  ENDCOLLECTIVE ;  /* 0x000000000000791b */ /* 0x003fe20003800000 */
.L_x_2209:
        /* <DEDUP_REMOVED lines=16> */
.L_x_2210:
[----:B------:R-:W-:Y:S01]  /*15cb0*/  @!P3 LEA R21, R9, UR38, 0x1 ;  /* 0x000000260915bc11 */ /* 0x000fe2000f8e08ff */
[----:B------:R-:W-:Y:S02]  /*15cc0*/  IMAD.MOV.U32 R13, RZ, RZ, R0 ;  /* 0x000000ffff0d7224 */ /* 0x000fe400078e0000 */
[----:B------:R-:W-:-:S07]  /*15cd0*/  IMAD.MOV.U32 R2, RZ, RZ, R14 ;  /* 0x000000ffff027224 */ /* 0x000fce00078e000e */
[----:B------:R-:W-:Y:S05]  /*15ce0*/  WARPSYNC.COLLECTIVE R15, `(.L_x_2211) ;  /* 0x000000000f087348 */ /* 0x000fea0003c00000 */
[----:B------:R0:W1:Y:S02]  /*15cf0*/  SHFL.IDX P6, R14, R13, R12, R11 ;  /* 0x0000000c0d0e7389 */ /* 0x00006400000c000b */
[----:B01----:R-:W-:Y:S01]  /*15d00*/  ENDCOLLECTIVE ;  /* 0x000000000000791b */ /* 0x003fe20003800000 */
.L_x_2211:
        /* <DEDUP_REMOVED lines=15> */
.L_x_2212:
[----:B------:R-:W-:Y:S02]  /*15e00*/  IMAD.MOV.U32 R13, RZ, RZ, R0 ;  /* 0x000000ffff0d7224 */ /* 0x000fe400078e0000 */
[----:B------:R-:W-:-:S07]  /*15e10*/  IMAD.MOV.U32 R4, RZ, RZ, R14 ;  /* 0x000000ffff047224 */ /* 0x000fce00078e000e */
[----:B------:R-:W-:Y:S05]  /*15e20*/  WARPSYNC.COLLECTIVE R15, `(.L_x_2213) ;  /* 0x000000000f087348 */ /* 0x000fea0003c00000 */
[----:B------:R0:W1:Y:S02]  /*15e30*/  SHFL.IDX P6, R14, R13, R12, R11 ;  /* 0x0000000c0d0e7389 */ /* 0x00006400000c000b */
[----:B01----:R-:W-:Y:S01]  /*15e40*/  ENDCOLLECTIVE ;  /* 0x000000000000791b */ /* 0x003fe20003800000 */
.L_x_2213:
[----:B------:R-:W-:Y:S05]  /*15e50*/  BRA `(.L_x_2214) ;  /* 0xffffffc800147947 */ /* 0x000fea000383ffff */
.L_x_2119:
[----:B-1----:R-:W-:-:S04]  /*15e60*/  IMAD.U32 R3, RZ, RZ, UR38 ;  /* 0x00000026ff037e24 */ /* 0x002fc8000f8e00ff */
[----:B------:R1:W2:Y:S03]  /*15e70*/  SYNCS.PHASECHK.TRANS64.TRYWAIT P0, [R3+URZ+0x36820], R2 ;  /* 0x03682002030075a7 */ /* 0x0002a6000800017f */
[----:B--2---:R-:W-:Y:S05]  /*15e80*/  @!P0 NANOSLEEP.SYNCS 0x989680 ;  /* 0x009896800000895d */ /* 0x004fea0003900000 */
[----:B------:R-:W2:Y:S02]  /*15e90*/  @!P0 SYNCS.PHASECHK.TRANS64 P0, [R3+URZ+0x36820], R2 ;  /* 0x03682002030085a7 */ /* 0x000ea4000800007f */
[----:B--2---:R-:W-:Y:S05]  /*15ea0*/  @!P0 BRA `(.L_x_2119) ;  /* 0xfffffffc00ec8947 */ /* 0x004fea000383ffff */
[----:B------:R-:W-:Y:S05]  /*15eb0*/  BRA `(.L_x_2215) ;  /* 0xffffffc8006c7947 */ /* 0x000fea000383ffff */
.L_x_2126:
[----:B-1----:R-:W-:-:S04]  /*15ec0*/  IMAD.U32 R3, RZ, RZ, UR38 ;  /* 0x00000026ff037e24 */ /* 0x002fc8000f8e00ff */
[----:B------:R1:W2:Y:S03]  /*15ed0*/  SYNCS.PHASECHK.TRANS64.TRYWAIT P0, [R3+URZ+0x36848], R2 ;  /* 0x03684802030075a7 */ /* 0x0002a6000800017f */
[----:B--2---:R-:W-:Y:S05]  /*15ee0*/  @!P0 NANOSLEEP.SYNCS 0x989680 ;  /* 0x009896800000895d */ /* 0x004fea0003900000 */
[----:B------:R-:W2:Y:S02]  /*15ef0*/  @!P0 SYNCS.PHASECHK.TRANS64 P0, [R3+URZ+0x36848], R2 ;  /* 0x03684802030085a7 */ /* 0x000ea4000800007f */
[----:B--2---:R-:W-:Y:S05]  /*15f00*/  @!P0 BRA `(.L_x_2126) ;  /* 0xfffffffc00ec8947 */ /* 0x004fea000383ffff */
[----:B------:R-:W-:Y:S05]  /*15f10*/  BRA `(.L_x_2216) ;  /* 0xffffffcc00547947 */ /* 0x000fea000383ffff */
.L_x_2133:
[----:B0-----:R-:W-:-:S04]  /*15f20*/  IMAD.U32 R3, RZ, RZ, UR38 ;  /* 0x00000026ff037e24 */ /* 0x001fc8000f8e00ff */
[----:B------:R0:W1:Y:S03]  /*15f30*/  SYNCS.PHASECHK.TRANS64.TRYWAIT P0, [R3+URZ+0x36860], R2 ;  /* 0x03686002030075a7 */ /* 0x000066000800017f */
[----:B-1----:R-:W-:Y:S05]  /*15f40*/  @!P0 NANOSLEEP.SYNCS 0x989680 ;  /* 0x009896800000895d */ /* 0x002fea0003900000 */
[----:B------:R-:W1:Y:S02]  /*15f50*/  @!P0 SYNCS.PHASECHK.TRANS64 P0, [R3+URZ+0x36860], R2 ;  /* 0x03686002030085a7 */ /* 0x000e64000800007f */
[----:B-1----:R-:W-:Y:S05]  /*15f60*/  @!P0 BRA `(.L_x_2133) ;  /* 0xfffffffc00ec8947 */ /* 0x002fea000383ffff */
[----:B------:R-:W-:Y:S05]  /*15f70*/  BRA `(.L_x_2217) ;  /* 0xffffffd0002c7947 */ /* 0x000fea000383ffff */
.L_x_2143:
[----:B-1----:R-:W-:-:S04]  /*15f80*/  IMAD.U32 R3, RZ, RZ, UR38 ;  /* 0x00000026ff037e24 */ /* 0x002fc8000f8e00ff */
[----:B------:R1:W2:Y:S03]  /*15f90*/  SYNCS.PHASECHK.TRANS64.TRYWAIT P0, [R3+URZ+0x36840], R2 ;  /* 0x03684002030075a7 */ /* 0x0002a6000800017f */
[----:B--2---:R-:W-:Y:S05]  /*15fa0*/  @!P0 NANOSLEEP.SYNCS 0x989680 ;  /* 0x009896800000895d */ /* 0x004fea0003900000 */
[----:B------:R-:W2:Y:S02]  /*15fb0*/  @!P0 SYNCS.PHASECHK.TRANS64 P0, [R3+URZ+0x36840], R2 ;  /* 0x03684002030085a7 */ /* 0x000ea4000800007f */
[----:B--2---:R-:W-:Y:S05]  /*15fc0*/  @!P0 BRA `(.L_x_2143) ;  /* 0xfffffffc00ec8947 */ /* 0x004fea000383ffff */
[----:B------:R-:W-:Y:S05]  /*15fd0*/  BRA `(.L_x_2218) ;  /* 0xffffffd400887947 */ /* 0x000fea000383ffff */
.L_x_2150:
[----:B0-----:R-:W-:-:S04]  /*15fe0*/  IMAD.U32 R3, RZ, RZ, UR38 ;  /* 0x00000026ff037e24 */ /* 0x001fc8000f8e00ff */
[----:B------:R0:W1:Y:S03]  /*15ff0*/  SYNCS.PHASECHK.TRANS64.TRYWAIT P0, [R3+URZ+0x36868], R2 ;  /* 0x03686802030075a7 */ /* 0x000066000800017f */
[----:B-1----:R-:W-:Y:S05]  /*16000*/  @!P0 NANOSLEEP.SYNCS 0x989680 ;  /* 0x009896800000895d */ /* 0x002fea0003900000 */
[----:B------:R-:W1:Y:S02]  /*16010*/  @!P0 SYNCS.PHASECHK.TRANS64 P0, [R3+URZ+0x36868], R2 ;  /* 0x03686802030085a7 */ /* 0x000e64000800007f */
[----:B-1----:R-:W-:Y:S05]  /*16020*/  @!P0 BRA `(.L_x_2150) ;  /* 0xfffffffc00ec8947 */ /* 0x002fea000383ffff */
[----:B------:R-:W-:Y:S05]  /*16030*/  BRA `(.L_x_2219) ;  /* 0xffffffd800607947 */ /* 0x000fea000383ffff */
.L_x_2160:
[----:B-1----:R-:W-:-:S04]  /*16040*/  IMAD.U32 R3, RZ, RZ, UR38 ;  /* 0x00000026ff037e24 */ /* 0x002fc8000f8e00ff */
[----:B------:R1:W2:Y:S03]  /*16050*/  SYNCS.PHASECHK.TRANS64.TRYWAIT P0, [R3+URZ+0x36848], R2 ;  /* 0x03684802030075a7 */ /* 0x0002a6000800017f */
[----:B--2---:R-:W-:Y:S05]  /*16060*/  @!P0 NANOSLEEP.SYNCS 0x989680 ;  /* 0x009896800000895d */ /* 0x004fea0003900000 */
[----:B------:R-:W2:Y:S02]  /*16070*/  @!P0 SYNCS.PHASECHK.TRANS64 P0, [R3+URZ+0x36848], R2 ;  /* 0x03684802030085a7 */ /* 0x000ea4000800007f */
[----:B--2---:R-:W-:Y:S05]  /*16080*/  @!P0 BRA `(.L_x_2160) ;  /* 0xfffffffc00ec8947 */ /* 0x004fea000383ffff */
[----:B------:R-:W-:Y:S05]  /*16090*/  BRA `(.L_x_2220) ;  /* 0xffffffdc00d47947 */ /* 0x000fea000383ffff */
.L_x_2167:
[----:B0-----:R-:W-:-:S04]  /*160a0*/  IMAD.U32 R3, RZ, RZ, UR38 ;  /* 0x00000026ff037e24 */ /* 0x001fc8000f8e00ff */
[----:B------:R0:W1:Y:S03]  /*160b0*/  SYNCS.PHASECHK.TRANS64.TRYWAIT P0, [R3+URZ+0x36860], R2 ;  /* 0x03686002030075a7 */ /* 0x000066000800017f */
[----:B-1----:R-:W-:Y:S05]  /*160c0*/  @!P0 NANOSLEEP.SYNCS 0x989680 ;  /* 0x009896800000895d */ /* 0x002fea0003900000 */
[----:B------:R-:W1:Y:S02]  /*160d0*/  @!P0 SYNCS.PHASECHK.TRANS64 P0, [R3+URZ+0x36860], R2 ;  /* 0x03686002030085a7 */ /* 0x000e64000800007f */
[----:B-1----:R-:W-:Y:S05]  /*160e0*/  @!P0 BRA `(.L_x_2167) ;  /* 0xfffffffc00ec8947 */ /* 0x002fea000383ffff */
[----:B------:R-:W-:Y:S05]  /*160f0*/  BRA `(.L_x_2221) ;  /* 0xffffffe000a87947 */ /* 0x000fea000383ffff */
.L_x_2176:
[----:B0-----:R0:W1:Y:S02]  /*16100*/  SYNCS.PHASECHK.TRANS64.TRYWAIT P0, [R3+URZ+0x36860], R0 ;  /* 0x03686000030075a7 */ /* 0x001064000800017f */
[----:B-1----:R-:W-:Y:S05]  /*16110*/  @!P0 NANOSLEEP.SYNCS 0x989680 ;  /* 0x009896800000895d */ /* 0x002fea0003900000 */
[----:B------:R-:W1:Y:S02]  /*16120*/  @!P0 SYNCS.PHASECHK.TRANS64 P0, [R3+URZ+0x36860], R0 ;  /* 0x03686000030085a7 */ /* 0x000e64000800007f */
[----:B-1----:R-:W-:Y:S05]  /*16130*/  @!P0 BRA `(.L_x_2176) ;  /* 0xfffffffc00f08947 */ /* 0x002fea000383ffff */
[----:B------:R-:W-:Y:S05]  /*16140*/  BRA `(.L_x_2222) ;  /* 0xffffffe400ac7947 */ /* 0x000fea000383ffff */
.L_x_2182:
[----:B0-----:R0:W1:Y:S02]  /*16150*/  SYNCS.PHASECHK.TRANS64.TRYWAIT P0, [R2+URZ+0x36820], R3 ;  /* 0x03682003020075a7 */ /* 0x001064000800017f */
[----:B-1----:R-:W-:Y:S05]  /*16160*/  @!P0 NANOSLEEP.SYNCS 0x989680 ;  /* 0x009896800000895d */ /* 0x002fea0003900000 */
[----:B------:R-:W1:Y:S02]  /*16170*/  @!P0 SYNCS.PHASECHK.TRANS64 P0, [R2+URZ+0x36820], R3 ;  /* 0x03682003020085a7 */ /* 0x000e64000800007f */
[----:B-1----:R-:W-:Y:S05]  /*16180*/  @!P0 BRA `(.L_x_2182) ;  /* 0xfffffffc00f08947 */ /* 0x002fea000383ffff */
[----:B------:R-:W-:Y:S05]  /*16190*/  BRA `(.L_x_2223) ;  /* 0xffffffe800b07947 */ /* 0x000fea000383ffff */
.L_x_2183:
        /* <DEDUP_REMOVED lines=11> */
.L_x_2225:
[----:B------:R-:W-:Y:S05]  /*16250*/  BSYNC B0 ;  /* 0x0000000000007941 */ /* 0x000fea0003800000 */
.L_x_2224:
[----:B------:R-:W-:Y:S05]  /*16260*/  BRA `(.L_x_2226) ;  /* 0xffffffe800947947 */ /* 0x000fea000383ffff */
.L_x_2184:
[----:B------:R-:W-:Y:S01]  /*16270*/  BSSY B0, `(.L_x_2227) ;  /* 0x0000006000007945 */ /* 0x000fe20003800000 */
[----:B------:R-:W-:-:S07]  /*16280*/  IMAD.MOV.U32 R15, RZ, RZ, -0x1 ;  /* 0xffffffffff0f7424 */ /* 0x000fce00078e00ff */
[----:B0-----:R-:W-:Y:S05]  /*16290*/  WARPSYNC.COLLECTIVE R15, `(.L_x_2228) ;  /* 0x000000000f0c7348 */ /* 0x001fea0003c00000 */
[----:B------:R-:W-:Y:S02]  /*162a0*/  ELECT P6, UR62, PT ;  /* 0x00000000003e782f */ /* 0x000fe400038c0000 */
[----:B------:R-:W-:Y:S01]  /*162b0*/  MOV R14, UR62 ;  /* 0x0000003e000e7c02 */ /* 0x000fe20008000f00 */
[----:B0-----:R-:W-:Y:S10]  /*162c0*/  ENDCOLLECTIVE ;  /* 0x000000000000791b */ /* 0x001ff40003800000 */
.L_x_2228:
[----:B------:R-:W-:Y:S05]  /*162d0*/  BSYNC B0 ;  /* 0x0000000000007941 */ /* 0x000fea0003800000 */
.L_x_2227:
[----:B------:R-:W-:Y:S05]  /*162e0*/  BRA `(.L_x_2229) ;  /* 0xffffffe800887947 */ /* 0x000fea000383ffff */
.L_x_2186:
[----:B0-----:R0:W1:Y:S02]  /*162f0*/  SYNCS.PHASECHK.TRANS64.TRYWAIT P0, [R6+URZ], R5 ;  /* 0x00000005060075a7 */ /* 0x001064000800017f */
[----:B-1----:R-:W-:Y:S05]  /*16300*/  @!P0 NANOSLEEP.SYNCS 0x989680 ;  /* 0x009896800000895d */ /* 0x002fea0003900000 */
[----:B------:R-:W1:Y:S02]  /*16310*/  @!P0 SYNCS.PHASECHK.TRANS64 P0, [R6+URZ], R5 ;  /* 0x00000005060085a7 */ /* 0x000e64000800007f */
[----:B-1----:R-:W-:Y:S05]  /*16320*/  @!P0 BRA `(.L_x_2186) ;  /* 0xfffffffc00f08947 */ /* 0x002fea000383ffff */
[----:B------:R-:W-:Y:S05]  /*16330*/  BRA `(.L_x_2230) ;  /* 0xffffffe800c47947 */ /* 0x000fea000383ffff */
.L_x_2187:
[----:B-1----:R1:W2:Y:S02]  /*16340*/  SYNCS.PHASECHK.TRANS64.TRYWAIT P0, [R3+URZ], R4 ;  /* 0x00000004030075a7 */ /* 0x0022a4000800017f */
[----:B--2---:R-:W-:Y:S05]  /*16350*/  @!P0 NANOSLEEP.SYNCS 0x989680 ;  /* 0x009896800000895d */ /* 0x004fea0003900000 */
[----:B------:R-:W2:Y:S02]  /*16360*/  @!P0 SYNCS.PHASECHK.TRANS64 P0, [R3+URZ], R4 ;  /* 0x00000004030085a7 */ /* 0x000ea4000800007f */
[----:B--2---:R-:W-:Y:S05]  /*16370*/  @!P0 BRA `(.L_x_2187) ;  /* 0xfffffffc00f08947 */ /* 0x004fea000383ffff */
[----:B------:R-:W-:Y:S05]  /*16380*/  BRA `(.L_x_2231) ;  /* 0xffffffe800b87947 */ /* 0x000fea000383ffff */
.L_x_2189:
[----:B-1----:R1:W2:Y:S02]  /*16390*/  SYNCS.PHASECHK.TRANS64.TRYWAIT P0, [R0+URZ], R5 ;  /* 0x00000005000075a7 */ /* 0x0022a4000800017f */
[----:B--2---:R-:W-:Y:S05]  /*163a0*/  @!P0 NANOSLEEP.SYNCS 0x989680 ;  /* 0x009896800000895d */ /* 0x004fea0003900000 */
[----:B------:R-:W2:Y:S02]  /*163b0*/  @!P0 SYNCS.PHASECHK.TRANS64 P0, [R0+URZ], R5 ;  /* 0x00000005000085a7 */ /* 0x000ea4000800007f */
[----:B--2---:R-:W-:Y:S05]  /*163c0*/  @!P0 BRA `(.L_x_2189) ;  /* 0xfffffffc00f08947 */ /* 0x004fea000383ffff */
[----:B------:R-:W-:Y:S05]  /*163d0*/  BRA `(.L_x_2232) ;  /* 0xffffffe800bc7947 */ /* 0x000fea000383ffff */
.L_x_2233:
        /* <DEDUP_REMOVED lines=10> */
.L_x_3028:


//--------------------- .text._ZN7cutlass13device_kernelIN5flash11enable_sm90INS1_16FlashAttnFwdSm90INS1_25CollectiveMainloopFwdSm90ILi2EN4cute5tupleIJNS5_1CILi1EEES8_S8_EEENS6_IJNS7_ILi128EEENS7_ILi112EEENS7_ILi192EEEEEELi192ENS_10bfloat16_tEfNS_4arch4Sm90ELb1ELb0ELb0ELb1ELb0ELb0ELb0ELb1ELb1ELb1ELb1ELb0EEENS1_21CollectiveEpilogueFwdINS6_IJSA_SC_SB_EEES9_SE_SG_Li256ELb1ELb1ELb1ELb0EEENS1_36VarlenDynamicPersistentTileSchedulerILi128ELi112ELi256ELi128ELb1ELb1ELb1ELb1ELb1ELb1EEEEEEEEEvNT_6ParamsE --------------------------
	.section	.text._ZN7cutlass13device_kernelIN5flash11enable_sm90INS1_16FlashAttnFwdSm90INS1_25CollectiveMainloopFwdSm90ILi2EN4cute5tupleIJNS5_1CILi1EEES8_S8_EEENS6_IJNS7_ILi128EEENS7_ILi112EEENS7_ILi192EEEEEELi192ENS_10bfloat16_tEfNS_4arch4Sm90ELb1ELb0ELb0ELb1ELb0ELb0ELb0ELb1ELb1ELb1ELb1ELb0EEENS1_21CollectiveEpilogueFwdINS6_IJSA_SC_SB_EEES9_SE_SG_Li256ELb1ELb1ELb1ELb0EEENS1_36VarlenDynamicPersistentTileSchedulerILi128ELi112ELi256ELi128ELb1ELb1ELb1ELb1ELb1ELb1EEEEEEEEEvNT_6ParamsE,"ax",@progbits
	.align	128
.text._ZN7cutlass13device_kernelIN5flash11enable_sm90INS1_16FlashAttnFwdSm90INS1_25CollectiveMainloopFwdSm90ILi2EN4cute5tupleIJNS5_1CILi1EEES8_S8_EEENS6_IJNS7_ILi128EEENS7_ILi112EEENS7_ILi192EEEEEELi192ENS_10bfloat16_tEfNS_4arch4Sm90ELb1ELb0ELb0ELb1ELb0ELb0ELb0ELb1ELb1ELb1ELb1ELb0EEENS1_21CollectiveEpilogueFwdINS6_IJSA_SC_SB_EEES9_SE_SG_Li256ELb1ELb1ELb1ELb0EEENS1_36VarlenDynamicPersistentTileSchedulerILi128ELi112ELi256ELi128ELb1ELb1ELb1ELb1ELb1ELb1EEEEEEEEEvNT_6ParamsE:
        .type           _ZN7cutlass13device_kernelIN5flash11enable_sm90INS1_16FlashAttnFwdSm90INS1_25CollectiveMainloopFwdSm90ILi2EN4cute5tupleIJNS5_1CILi1EEES8_S8_EEENS6_IJNS7_ILi128EEENS7_ILi112EEENS7_ILi192EEEEEELi192ENS_10bfloat16_tEfNS_4arch4Sm90ELb1ELb0ELb0ELb1ELb0ELb0ELb0ELb1ELb1ELb1ELb1ELb0EEENS1_21CollectiveEpilogueFwdINS6_IJSA_SC_SB_EEES9_SE_SG_Li256ELb1ELb1ELb1ELb0EEENS1_36VarlenDynamicPersistentTileSchedulerILi128ELi112ELi256ELi128ELb1ELb1ELb1ELb1ELb1ELb1EEEEEEEEEvNT_6ParamsE,@function
        .size           _ZN7cutlass13device_kernelIN5flash11enable_sm90INS1_16FlashAttnFwdSm90INS1_25CollectiveMainloopFwdSm90ILi2EN4cute5tupleIJNS5_1CILi1EEES8_S8_EEENS6_IJNS7_ILi128EEENS7_ILi112EEENS7_ILi192EEEEEELi192ENS_10bfloat16_tEfNS_4arch4Sm90ELb1ELb0ELb0ELb1ELb0ELb0ELb0ELb1ELb1ELb1ELb1ELb0EEENS1_21CollectiveEpilogueFwdINS6_IJSA_SC_SB_EEES9_SE_SG_Li256ELb1ELb1ELb1ELb0EEENS1_36VarlenDynamicPersistentTileSchedulerILi128ELi112ELi256ELi128ELb1ELb1ELb1ELb1ELb1ELb1EEEEEEEEEvNT_6ParamsE,(.L_x_3029 - _ZN7cutlass13device_kernelIN5flash11enable_sm90INS1_16FlashAttnFwdSm90INS1_25CollectiveMainloopFwdSm90ILi2EN4cute5tupleIJNS5_1CILi1EEES8_S8_EEENS6_IJNS7_ILi128EEENS7_ILi112EEENS7_ILi192EEEEEELi192ENS_10bfloat16_tEfNS_4arch4Sm90ELb1ELb0ELb0ELb1ELb0ELb0ELb0ELb1ELb1ELb1ELb1ELb0EEENS1_21CollectiveEpilogueFwdINS6_IJSA_SC_SB_EEES9_SE_SG_Li256ELb1ELb1ELb1ELb0EEENS1_36VarlenDynamicPersistentTileSchedulerILi128ELi112ELi256ELi128ELb1ELb1ELb1ELb1ELb1ELb1EEEEEEEEEvNT_6ParamsE)
        .other          _ZN7cutlass13device_kernelIN5flash11enable_sm90INS1_16FlashAttnFwdSm90INS1_25CollectiveMainloopFwdSm90ILi2EN4cute5tupleIJNS5_1CILi1EEES8_S8_EEENS6_IJNS7_ILi128EEENS7_ILi112EEENS7_ILi192EEEEEELi192ENS_10bfloat16_tEfNS_4arch4Sm90ELb1ELb0ELb0ELb1ELb0ELb0ELb0ELb1ELb1ELb1ELb1ELb0EEENS1_21CollectiveEpilogueFwdINS6_IJSA_SC_SB_EEES9_SE_SG_Li256ELb1ELb1ELb1ELb0EEENS1_36VarlenDynamicPersistentTileSchedulerILi128ELi112ELi256ELi128ELb1ELb1ELb1ELb1ELb1ELb1EEEEEEEEEvNT_6ParamsE,@"STO_CUDA_ENTRY STV_DEFAULT"
_ZN7cutlass13device_kernelIN5flash11enable_sm90INS1_16FlashAttnFwdSm90INS1_25CollectiveMainloopFwdSm90ILi2EN4cute5tupleIJNS5_1CILi1EEES8_S8_EEENS6_IJNS7_ILi128EEENS7_ILi112EEENS7_ILi192EEEEEELi192ENS_10bfloat16_tEfNS_4arch4Sm90ELb1ELb0ELb0ELb1ELb0ELb0ELb0ELb1ELb1ELb1ELb1ELb0EEENS1_21CollectiveEpilogueFwdINS6_IJSA_SC_SB_EEES9_SE_SG_Li256ELb1ELb1ELb1ELb0EEENS1_36VarlenDynamicPersistentTileSchedulerILi128ELi112ELi256ELi128ELb1ELb1ELb1ELb1ELb1ELb1EEEEEEEEEvNT_6ParamsE:
        /* <DEDUP_REMOVED lines=18> */
.L_x_2235:
[----:B------:R-:W-:Y:S05]  /*0120*/  BSYNC B0 ;  /* 0x0000000000007941 */ /* 0x000fea0003800000 */
.L_x_2234:
        /* <DEDUP_REMOVED lines=41> */
.L_x_2236:
        /* <DEDUP_REMOVED lines=22> */
.L_x_2237:
        /* <DEDUP_REMOVED lines=18> */
.L_x_2238:
        /* <DEDUP_REMOVED lines=22> */
.L_x_2239:
        /* <DEDUP_REMOVED lines=22> */
.L_x_2240:
        /* <DEDUP_REMOVED lines=8> */
.L_x_2242:
        /* <DEDUP_REMOVED lines=16> */
[----:B------:R-:W-:Y:S01]  /*0a80*/  UMOV UR60, URZ ;  /* 0x0000003f003c7c82 */ /* 0x000fe20008000000 */
[----:B------:R-:W-:Y:S01]  /*0a90*/  R2UR UR6, R10 ;  /* 0x000000000a0672ca */ /* 0x000fe200000e0000 */
[----:B------:R-:W0:Y:S01]  /*0aa0*/  S2R R0, SR_TID.X ;  /* 0x0000000000007919 */ /* 0x000e220000002100 */
[----:B------:R-:W-:Y:S01]  /*0ab0*/  R2UR UR7, R11 ;  /* 0x000000000b0772ca */ /* 0x000fe200000e0000 */
[----:B------:R-:W-:Y:S01]  /*0ac0*/  UMOV UR36, URZ ;  /* 0x0000003f00247c82 */ /* 0x000fe20008000000 */
[----:B0-----:R-:W-:-:S05]  /*0ad0*/  VIADD R12, R0, 0xffffff80 ;  /* 0xffffff80000c7836 */ /* 0x001fca0000000000 */
[----:B------:R-:W-:-:S04]  /*0ae0*/  SHF.R.S32.HI R0, RZ, 0x1f, R12 ;  /* 0x0000001fff007819 */ /* 0x000fc8000001140c */
[CC--:B------:R-:W-:Y:S02]  /*0af0*/  LEA.HI R3, R0.reuse, R12.reuse, RZ, 0x4 ;  /* 0x0000000c00037211 */ /* 0x0c0fe400078f20ff */
[CC--:B------:R-:W-:Y:S02]  /*0b00*/  LEA.HI R4, R0.reuse, R12.reuse, RZ, 0x5 ;  /* 0x0000000c00047211 */ /* 0x0c0fe400078f28ff */
[----:B------:R-:W-:Y:S02]  /*0b10*/  SHF.R.S32.HI R6, RZ, 0x4, R3 ;  /* 0x00000004ff067819 */ /* 0x000fe40000011403 */
[----:B------:R-:W-:Y:S01]  /*0b20*/  LEA.HI R11, R0, R12, RZ, 0x2 ;  /* 0x0000000c000b7211 */ /* 0x000fe200078f10ff */
[----:B------:R-:W-:Y:S01]  /*0b30*/  IMAD.SHL.U32 R5, R4, 0x20, RZ ;  /* 0x0000002004057824 */ /* 0x000fe200078e00ff */
[C---:B------:R-:W-:Y:S02]  /*0b40*/  LOP3.LUT R4, R3.reuse, 0x3fffff0, RZ, 0xc0, !PT ;  /* 0x03fffff003047812 */ /* 0x040fe400078ec0ff */
[----:B------:R-:W-:-:S02]  /*0b50*/  LEA.HI R3, R3, R6, RZ, 0x1 ;  /* 0x0000000603037211 */ /* 0x000fc400078f08ff */
[----:B------:R-:W-:Y:S01]  /*0b60*/  LOP3.LUT R5, R5, 0xfffffc00, RZ, 0xc0, !PT ;  /* 0xfffffc0005057812 */ /* 0x000fe200078ec0ff */
[----:B------:R-:W-:Y:S01]  /*0b70*/  IMAD.IADD R4, R12, 0x1, -R4 ;  /* 0x000000010c047824 */ /* 0x000fe200078e0a04 */
[----:B------:R-:W-:Y:S02]  /*0b80*/  LOP3.LUT R3, R3, 0x1ffffffe, RZ, 0xc0, !PT ;  /* 0x1ffffffe03037812 */ /* 0x000fe400078ec0ff */
[----:B------:R-:W-:Y:S01]  /*0b90*/  LOP3.LUT R11, R11, 0xfffffffc, RZ, 0xc0, !PT ;  /* 0xfffffffc0b0b7812 */ /* 0x000fe200078ec0ff */
[----:B------:R-:W-:Y:S02]  /*0ba0*/  IMAD R4, R4, 0x40, R5 ;  /* 0x0000004004047824 */ /* 0x000fe400078e0205 */
[----:B------:R-:W-:Y:S02]  /*0bb0*/  IMAD.IADD R3, R6, 0x1, -R3 ;  /* 0x0000000106037824 */ /* 0x000fe400078e0a03 */
[----:B------:R-:W-:Y:S02]  /*0bc0*/  IMAD.IADD R11, R12, 0x1, -R11 ;  /* 0x000000010c0b7824 */ /* 0x000fe400078e0a0b */
[----:B------:R-:W-:-:S03]  /*0bd0*/  IMAD R3, R3, 0x8, R4 ;  /* 0x0000000803037824 */ /* 0x000fc600078e0204 */
[----:B------:R-:W-:Y:S02]  /*0be0*/  LEA.HI R5, R11, R11, RZ, 0x1 ;  /* 0x0000000b0b057211 */ /* 0x000fe400078f08ff */
[----:B------:R0:W-:Y:S02]  /*0bf0*/  STL [R1+0x48], R3 ;  /* 0x0000480301007387 */ /* 0x0001e40000100800 */
[----:B------:R-:W-:-:S05]  /*0c00*/  LOP3.LUT R4, R5, 0x1ffffffe, RZ, 0xc0, !PT ;  /* 0x1ffffffe05047812 */ /* 0x000fca00078ec0ff */
        /* <DEDUP_REMOVED lines=19> */
[----:B0-----:R-:W-:-:S02]  /*0d40*/  LOP3.LUT R3, R8, 0x7ffffffc, RZ, 0xc0, !PT ;  /* 0x7ffffffc08037812 */ /* 0x001fc400078ec0ff */
[----:B------:R-:W-:Y:S02]  /*0d50*/  LEA.HI R10, R10, R9, RZ, 0x3 ;  /* 0x000000090a0a7211 */ /* 0x000fe400078f18ff */
[----:B------:R-:W-:Y:S01]  /*0d60*/  SHF.R.S32.HI R7, RZ, 0x5, R7 ;  /* 0x00000005ff077819 */ /* 0x000fe20000011407 */
[----:B------:R-:W-:Y:S01]  /*0d70*/  IMAD.IADD R3, R234, 0x1, -R3 ;  /* 0x00000001ea037824 */ /* 0x000fe200078e0a03 */
[----:B------:R-:W-:-:S03]  /*0d80*/  LOP3.LUT R10, R10, 0xfffffff8, RZ, 0xc0, !PT ;  /* 0xfffffff80a0a7812 */ /* 0x000fc600078ec0ff */
[----:B------:R-:W-:Y:S02]  /*0d90*/  IMAD.SHL.U32 R18, R3, 0x2, RZ ;  /* 0x0000000203127824 */ /* 0x000fe400078e00ff */
[----:B------:R-:W-:Y:S02]  /*0da0*/  IMAD.IADD R10, R9, 0x1, -R10 ;  /* 0x00000001090a7824 */ /* 0x000fe400078e0a0a */
[C---:B------:R-:W-:Y:S02]  /*0db0*/  VIADD R229, R18.reuse, 0x8 ;  /* 0x0000000812e57836 */ /* 0x040fe40000000000 */
[----:B------:R-:W-:Y:S02]  /*0dc0*/  IMAD R7, R7, 0x10, R10 ;  /* 0x0000001007077824 */ /* 0x000fe400078e020a */
[----:B------:R-:W-:Y:S02]  /*0dd0*/  VIADD R228, R18, 0x10 ;  /* 0x0000001012e47836 */ /* 0x000fe40000000000 */
[----:B------:R-:W-:-:S02]  /*0de0*/  IMAD R5, R2, 0x40, R7 ;  /* 0x0000004002057824 */ /* 0x000fc400078e0207 */
[----:B------:R-:W-:Y:S01]  /*0df0*/  IMAD.U32 R2, RZ, RZ, UR4 ;  /* 0x00000004ff027e24 */ /* 0x000fe2000f8e00ff */
[----:B------:R-:W-:Y:S01]  /*0e00*/  SHF.R.S32.HI R0, RZ, 0x1f, R228 ;  /* 0x0000001fff007819 */ /* 0x000fe200000114e4 */
[C---:B------:R-:W-:Y:S01]  /*0e10*/  VIADD R227, R18.reuse, 0x30 ;  /* 0x0000003012e37836 */ /* 0x040fe20000000000 */
[----:B------:R-:W-:Y:S01]  /*0e20*/  STL [R1+0x44], R5 ;  /* 0x0000440501007387 */ /* 0x000fe20000100800 */
[C---:B------:R-:W-:Y:S01]  /*0e30*/  VIADD R226, R18.reuse, 0x38 ;  /* 0x0000003812e27836 */ /* 0x040fe20000000000 */
[----:B------:R-:W-:Y:S01]  /*0e40*/  UMOV UR4, URZ ;  /* 0x0000003f00047c82 */ /* 0x000fe20008000000 */
[C---:B------:R-:W-:Y:S01]  /*0e50*/  VIADD R225, R18.reuse, 0x40 ;  /* 0x0000004012e17836 */ /* 0x040fe20000000000 */
[----:B------:R0:W-:Y:S01]  /*0e60*/  STL [R1+0x50], R2 ;  /* 0x0000500201007387 */ /* 0x0001e20000100800 */
[C---:B------:R-:W-:Y:S01]  /*0e70*/  VIADD R224, R18.reuse, 0x48 ;  /* 0x0000004812e07836 */ /* 0x040fe20000000000 */
[----:B------:R-:W-:Y:S01]  /*0e80*/  SHF.R.S32.HI R3, RZ, 0x1f, R227 ;  /* 0x0000001fff037819 */ /* 0x000fe200000114e3 */
[C---:B------:R-:W-:Y:S01]  /*0e90*/  VIADD R223, R18.reuse, 0x50 ;  /* 0x0000005012df7836 */ /* 0x040fe20000000000 */
[----:B------:R-:W-:Y:S01]  /*0ea0*/  SHF.R.S32.HI R0, RZ, 0x1f, R225 ;  /* 0x0000001fff007819 */ /* 0x000fe200000114e1 */
[C---:B------:R-:W-:Y:S01]  /*0eb0*/  VIADD R222, R18.reuse, 0x58 ;  /* 0x0000005812de7836 */ /* 0x040fe20000000000 */
[----:B------:R-:W-:Y:S01]  /*0ec0*/  SHF.R.S32.HI R3, RZ, 0x1f, R224 ;  /* 0x0000001fff037819 */ /* 0x000fe200000114e0 */
[----:B------:R-:W-:-:S02]  /*0ed0*/  VIADD R221, R18, 0x60 ;  /* 0x0000006012dd7836 */ /* 0x000fc40000000000 */
        /* <DEDUP_REMOVED lines=22> */
[----:B------:R-:W-:Y:S01]  /*1040*/  IMAD.U32 R233, RZ, RZ, UR4 ;  /* 0x00000004ffe97e24 */ /* 0x000fe2000f8e00ff */
[----:B------:R-:W-:Y:S01]  /*1050*/  SHF.R.S32.HI R2, RZ, 0x1f, R214 ;  /* 0x0000001fff027819 */ /* 0x000fe200000114d6 */
[C---:B------:R-:W-:Y:S01]  /*1060*/  VIADD R207, R18.reuse, 0x18 ;  /* 0x0000001812cf7836 */ /* 0x040fe20000000000 */
[----:B------:R-:W-:Y:S01]  /*1070*/  SHF.R.S32.HI R0, RZ, 0x1f, R213 ;  /* 0x0000001fff007819 */ /* 0x000fe200000114d5 */
[----:B------:R-:W-:Y:S01]  /*1080*/  VIADD R206, R18, 0x28 ;  /* 0x0000002812ce7836 */ /* 0x000fe20000000000 */
[----:B------:R-:W-:Y:S01]  /*1090*/  SHF.R.S32.HI R237, RZ, 0x1f, R212 ;  /* 0x0000001fffed7819 */ /* 0x000fe200000114d4 */
[----:B------:R-:W-:Y:S01]  /*10a0*/  IMAD R23, R4, 0x8, R5 ;  /* 0x0000000804177824 */ /* 0x000fe200078e0205 */
[----:B------:R-:W-:-:S02]  /*10b0*/  SHF.R.S32.HI R236, RZ, 0x1f, R211 ;  /* 0x0000001fffec7819 */ /* 0x000fc400000114d3 */
[----:B------:R-:W-:-:S07]  /*10c0*/  SHF.R.S32.HI R235, RZ, 0x1f, R210 ;  /* 0x0000001fffeb7819 */ /* 0x000fce00000114d2 */
.L_x_2300:
[----:B------:R-:W-:Y:S01]  /*10d0*/  ULDC.64 UR8, c[0x0][0xc88] ;  /* 0x0003220000087ab9 */ /* 0x000fe20000000a00 */
[----:B------:R-:W-:Y:S01]  /*10e0*/  ULDC.64 UR12, c[0x0][0x208] ;  /* 0x00008200000c7ab9 */ /* 0x000fe20000000a00 */
[----:B------:R-:W-:Y:S01]  /*10f0*/  UIMAD.WIDE UR8, UR7, 0x4, UR8 ;  /* 0x00000004070878a5 */ /* 0x000fe2000f8e0208 */
[----:B------:R-:W-:-:S05]  /*1100*/  ULDC.64 UR10, c[0x0][0xa18] ;  /* 0x00028600000a7ab9 */ /* 0x000fca0000000a00 */
[----:B01-34-:R-:W-:Y:S02]  /*1110*/  IMAD.U32 R2, RZ, RZ, UR8 ;  /* 0x00000008ff027e24 */ /* 0x01bfe4000f8e00ff */
[----:B--2---:R-:W-:Y:S01]  /*1120*/  IMAD.U32 R3, RZ, RZ, UR9 ;  /* 0x00000009ff037e24 */ /* 0x004fe2000f8e00ff */
        /* <DEDUP_REMOVED lines=9> */
[----:B------:R-:W-:Y:S02]  /*11c0*/  USHF.R.S32.HI UR14, URZ, 0x1f, UR4 ;  /* 0x0000001f3f0e7899 */ /* 0x000fe40008011404 */
[----:B------:R-:W-:Y:S01]  /*11d0*/  IMAD.U32 R209, RZ, RZ, UR4 ;  /* 0x00000004ffd17e24 */ /* 0x000fe2000f8e00ff */
[----:B------:R-:W-:-:S04]  /*11e0*/  @UP0 ULEA UR8, UP2, UR4, UR8, 0x2 ;  /* 0x0000000804080291 */ /* 0x000fc8000f84103f */
[----:B------:R-:W-:Y:S02]  /*11f0*/  @UP0 ULEA.HI.X UR9, UR4, UR9, UR14, 0x2, UP2 ;  /* 0x0000000904090291 */ /* 0x000fe400090f140e */
[----:B------:R-:W-:Y:S01]  /*1200*/  IMAD.U32 R232, RZ, RZ, UR14 ;  /* 0x0000000effe87e24 */ /* 0x000fe2000f8e00ff */
[----:B------:R-:W-:Y:S01]  /*1210*/  @UP1 ULEA UR10, UP0, UR4, UR10, 0x2 ;  /* 0x0000000a040a1291 */ /* 0x000fe2000f80103f */
[----:B------:R-:W-:-:S03]  /*1220*/  IMAD.U32 R2, RZ, RZ, UR8 ;  /* 0x00000008ff027e24 */ /* 0x000fc6000f8e00ff */
[----:B------:R-:W-:Y:S01]  /*1230*/  @UP1 ULEA.HI.X UR11, UR4, UR11, UR14, 0x2, UP0 ;  /* 0x0000000b040b1291 */ /* 0x000fe200080f140e */
[----:B------:R-:W-:Y:S01]  /*1240*/  IMAD.U32 R3, RZ, RZ, UR9 ;  /* 0x00000009ff037e24 */ /* 0x000fe2000f8e00ff */
[----:B------:R-:W-:Y:S01]  /*1250*/  ULDC.64 UR8, c[0x0][0x418] ;  /* 0x0001060000087ab9 */ /* 0x000fe20000000a00 */
[----:B------:R-:W-:-:S03]  /*1260*/  IMAD.U32 R4, RZ, RZ, UR10 ;  /* 0x0000000aff047e24 */ /* 0x000fc6000f8e00ff */
[----:B------:R-:W-:Y:S01]  /*1270*/  IMAD.U32 R5, RZ, RZ, UR11 ;  /* 0x0000000bff057e24 */ /* 0x000fe2000f8e00ff */
[----:B------:R-:W2:Y:S01]  /*1280*/  @P0 LDG.E R2, desc[UR12][R2.64] ;  /* 0x0000000c02020981 */ /* 0x000ea2000c1e1900 */
[----:B------:R-:W-:Y:S02]  /*1290*/  UISETP.NE.U32.AND UP0, UPT, UR8, URZ, UPT ;  /* 0x0000003f0800728c */ /* 0x000fe4000bf05070 */
[----:B------:R-:W-:Y:S01]  /*12a0*/  ULOP3.LUT UR7, UR6, 0xff000000, URZ, 0xc0, !UPT ;  /* 0xff00000006077892 */ /* 0x000fe2000f8ec03f */
[----:B------:R-:W3:Y:S01]  /*12b0*/  @P2 LDG.E R4, desc[UR12][R4.64] ;  /* 0x0000000c04042981 */ /* 0x000ee2000c1e1900 */
[----:B------:R-:W-:Y:S01]  /*12c0*/  ULDC UR11, c[0x0][0x288] ;  /* 0x0000a200000b7ab9 */ /* 0x000fe20000000800 */
[----:B------:R-:W-:Y:S02]  /*12d0*/  UISETP.NE.AND.EX UP0, UPT, UR9, URZ, UPT, UP0 ;  /* 0x0000003f0900728c */ /* 0x000fe4000bf05300 */
[----:B------:R-:W-:Y:S01]  /*12e0*/  ULOP3.LUT UR8, UR6, 0xff0000, URZ, 0xc0, !UPT ;  /* 0x00ff000006087892 */ /* 0x000fe2000f8ec03f */
[----:B------:R-:W-:Y:S01]  /*12f0*/  ULDC UR9, c[0x0][0x424] ;  /* 0x0001090000097ab9 */ /* 0x000fe20000000800 */
[----:B------:R-:W-:Y:S01]  /*1300*/  ULDC.64 UR12, c[0x0][0xa20] ;  /* 0x00028800000c7ab9 */ /* 0x000fe20000000a00 */
[----:B------:R-:W-:Y:S01]  /*1310*/  ULOP3.LUT UR6, UR6, 0xffff, URZ, 0xc0, !UPT ;  /* 0x0000ffff06067892 */ /* 0x000fe2000f8ec03f */
[----:B------:R-:W-:Y:S01]  /*1320*/  ISETP.NE.U32.AND P1, PT, RZ, UR12, PT ;  /* 0x0000000cff007c0c */ /* 0x000fe2000bf25070 */
[----:B------:R-:W-:-:S02]  /*1330*/  USHF.R.U32.HI UR7, URZ, 0x8, UR7 ;  /* 0x000000083f077899 */ /* 0x000fc40008011607 */
[----:B------:R-:W-:Y:S01]  /*1340*/  USEL UR9, UR9, 0x1, UP0 ;  /* 0x0000000109097887 */ /* 0x000fe20008000000 */
[----:B------:R-:W-:Y:S01]  /*1350*/  ISETP.NE.AND.EX P1, PT, RZ, UR13, PT, P1 ;  /* 0x0000000dff007c0c */ /* 0x000fe2000bf25310 */
[----:B------:R-:W-:Y:S01]  /*1360*/  ULDC UR10, c[0x0][0x2f0] ;  /* 0x0000bc00000a7ab9 */ /* 0x000fe20000000800 */
[----:B------:R-:W-:Y:S01]  /*1370*/  UMOV UR4, URZ ;  /* 0x0000003f00047c82 */ /* 0x000fe20008000000 */
[----:B------:R-:W-:Y:S01]  /*1380*/  ULEA.HI UR8, UR8, UR7, URZ, 0x10 ;  /* 0x0000000708087291 */ /* 0x000fe2000f8f803f */
[----:B------:R-:W-:Y:S01]  /*1390*/  IMAD.U32 R230, RZ, RZ, UR6 ;  /* 0x00000006ffe67e24 */ /* 0x000fe2000f8e00ff */
[----:B------:R-:W-:Y:S01]  /*13a0*/  UIMAD UR9, UR9, UR10, URZ ;  /* 0x0000000a090972a4 */ /* 0x000fe2000f8e023f */
[----:B--2---:R-:W-:Y:S02]  /*13b0*/  @P0 R2UR UR4, R2 ;  /* 0x00000000020402ca */ /* 0x004fe400000e0000 */
[----:B---3--:R-:W-:-:S13]  /*13c0*/  @P2 R2UR UR11, R4 ;  /* 0x00000000040b22ca */ /* 0x008fda00000e0000 */
[----:B------:R-:W-:Y:S01]  /*13d0*/  IMAD.U32 R16, RZ, RZ, UR11 ;  /* 0x0000000bff107e24 */ /* 0x000fe2000f8e00ff */
[----:B-----5:R-:W-:Y:S06]  /*13e0*/  @P2 BRA `(.L_x_2243) ;  /* 0x0000000000402947 */ /* 0x020fec0003800000 */
        /* <DEDUP_REMOVED lines=14> */
[----:B------:R-:W-:-:S06]  /*14d0*/  UIADD3 UR6, -UR6, UR7, URZ ;  /* 0x0000000706067290 */ /* 0x000fcc000fffe13f */
[----:B------:R-:W-:-:S07]  /*14e0*/  IMAD.U32 R16, RZ, RZ, UR6 ;  /* 0x00000006ff107e24 */ /* 0x000fce000f8e00ff */
.L_x_2243:
[----:B------:R-:W-:Y:S05]  /*14f0*/  @!P1 BRA `(.L_x_2244) ;  /* 0x0000000000289947 */ /* 0x000fea0003800000 */
[----:B------:R-:W-:Y:S01]  /*1500*/  R2UR UR7, R209 ;  /* 0x00000000d10772ca */ /* 0x000fe200000e0000 */
[----:B------:R-:W-:Y:S01]  /*1510*/  ULDC.64 UR10, c[0x0][0x208] ;  /* 0x00008200000a7ab9 */ /* 0x000fe20000000a00 */
[----:B------:R-:W-:-:S11]  /*1520*/  R2UR UR9, R232 ;  /* 0x00000000e80972ca */ /* 0x000fd600000e0000 */
[----:B------:R-:W-:-:S04]  /*1530*/  ULEA UR6, UP0, UR7, UR12, 0x2 ;  /* 0x0000000c07067291 */ /* 0x000fc8000f80103f */
[----:B------:R-:W-:Y:S02]  /*1540*/  ULEA.HI.X UR7, UR7, UR13, UR9, 0x2, UP0 ;  /* 0x0000000d07077291 */ /* 0x000fe400080f1409 */
[----:B------:R-:W-:-:S04]  /*1550*/  IMAD.U32 R2, RZ, RZ, UR6 ;  /* 0x00000006ff027e24 */ /* 0x000fc8000f8e00ff */
[----:B------:R-:W-:-:S05]  /*1560*/  IMAD.U32 R3, RZ, RZ, UR7 ;  /* 0x00000007ff037e24 */ /* 0x000fca000f8e00ff */
[----:B------:R-:W2:Y:S02]  /*1570*/  LDG.E R2, desc[UR10][R2.64] ;  /* 0x0000000a02027981 */ /* 0x000ea4000c1e1900 */
[----:B--2---:R-:W-:Y:S01]  /*1580*/  R2UR UR9, R2 ;  /* 0x00000000020972ca */ /* 0x004fe200000e0000 */
[----:B------:R-:W-:-:S14]  /*1590*/  BRA `(.L_x_2245) ;  /* 0x00000000003c7947 */ /* 0x000fdc0003800000 */
.L_x_2244:
        /* <DEDUP_REMOVED lines=15> */
.L_x_2245:
[----:B------:R-:W-:Y:S01]  /*1690*/  ULDC UR6, c[0x0][0x448] ;  /* 0x0001120000067ab9 */ /* 0x000fe20000000800 */
[----:B------:R-:W-:Y:S01]  /*16a0*/  R2UR UR7, R16 ;  /* 0x00000000100772ca */ /* 0x000fe200000e0000 */
[----:B------:R-:W-:Y:S02]  /*16b0*/  UISETP.NE.AND UP0, UPT, UR6, 0x1, UPT ;  /* 0x000000010600788c */ /* 0x000fe4000bf05270 */
[----:B------:R-:W-:Y:S02]  /*16c0*/  USHF.L.U32 UR5, UR5, 0x7, URZ ;  /* 0x0000000705057899 */ /* 0x000fe4000800063f */
[----:B------:R-:W-:Y:S02]  /*16d0*/  UIADD3 UR10, -UR4, UR9, URZ ;  /* 0x00000009040a7290 */ /* 0x000fe4000fffe13f */
[----:B------:R-:W-:Y:S02]  /*16e0*/  UIADD3 UR6, UR5, 0x7f, URZ ;  /* 0x0000007f05067890 */ /* 0x000fe4000fffe03f */
[----:B------:R-:W-:-:S02]  /*16f0*/  IMAD.U32 R22, RZ, RZ, UR5 ;  /* 0x00000005ff167e24 */ /* 0x000fc4000f8e00ff */
[----:B------:R-:W-:Y:S01]  /*1700*/  IMAD.U32 R17, RZ, RZ, UR10 ;  /* 0x0000000aff117e24 */ /* 0x000fe2000f8e00ff */
[----:B------:R-:W-:Y:S01]  /*1710*/  @UP0 ULDC UR4, c[0x0][0x44c] ;  /* 0x0001130000040ab9 */ /* 0x000fe20000000800 */
[----:B------:R-:W-:Y:S01]  /*1720*/  @UP0 ULDC UR9, c[0x0][0x450] ;  /* 0x0001140000090ab9 */ /* 0x000fe20000000800 */
[----:B------:R-:W-:Y:S02]  /*1730*/  UIMAD.WIDE.U32 UR4, UR6, UR4, URZ ;  /* 0x00000004060472a5 */ /* 0x000fe4000f8e003f */
[----:B------:R-:W-:Y:S02]  /*1740*/  UIADD3 UR7, UR10, 0x70, -UR7 ;  /* 0x000000700a077890 */ /* 0x000fe4000fffe807 */
[----:B------:R-:W-:Y:S02]  /*1750*/  @UP0 USHF.R.U32.HI UR6, URZ, UR9, UR5 ;  /* 0x000000093f060299 */ /* 0x000fe40008011605 */
[----:B------:R-:W-:Y:S02]  /*1760*/  UIADD3 UR5, UR10, 0x6f, URZ ;  /* 0x0000006f0a057890 */ /* 0x000fe4000fffe03f */
        /* <DEDUP_REMOVED lines=10> */
[----:B------:R-:W-:-:S04]  /*1810*/  UISETP.LT.AND UP0, UPT, UR4, UR6, UPT ;  /* 0x000000060400728c */ /* 0x000fc8000bf01270 */
[----:B------:R-:W-:Y:S01]  /*1820*/  USEL UR9, UR4, UR6, UP0 ;  /* 0x0000000604097287 */ /* 0x000fe20008000000 */
[----:B------:R-:W-:Y:S01]  /*1830*/  IMAD.U32 R205, RZ, RZ, UR5 ;  /* 0x00000005ffcd7e24 */ /* 0x000fe2000f8e00ff */
[----:B------:R-:W-:Y:S02]  /*1840*/  ULOP3.LUT UR6, UR8, 0xff, URZ, 0xc0, !UPT ;  /* 0x000000ff08067892 */ /* 0x000fe4000f8ec03f */
[----:B------:R-:W-:Y:S01]  /*1850*/  UISETP.GE.AND UP0, UPT, UR9, 0x1, UPT ;  /* 0x000000010900788c */ /* 0x000fe2000bf06270 */
[----:B------:R-:W-:-:S03]  /*1860*/  UMOV UR4, URZ ;  /* 0x0000003f00047c82 */ /* 0x000fc60008000000 */
[----:B------:R-:W-:Y:S02]  /*1870*/  IMAD.U32 R208, RZ, RZ, UR6 ;  /* 0x00000006ffd07e24 */ /* 0x000fe4000f8e00ff */
[----:B------:R-:W-:-:S13]  /*1880*/  PLOP3.LUT P0, PT, PT, PT, UP0, 0x80, 0x0 ;  /* 0x000000000000781c */ /* 0x000fda0003f0f008 */
[----:B------:R-:W-:Y:S05]  /*1890*/  @!P0 BRA `(.L_x_2246) ;  /* 0x0000000000948947 */ /* 0x000fea0003800000 */
        /* <DEDUP_REMOVED lines=37> */
.L_x_2246:
        /* <DEDUP_REMOVED lines=97> */
.L_x_2248:
        /* <DEDUP_REMOVED lines=12> */
.L_x_2431:
[----:B------:R-:W-:Y:S05]  /*21c0*/  @!P0 BRA `(.L_x_2250) ;  /* 0x0000000000048947 */ /* 0x000fea0003800000 */
[----:B------:R-:W-:Y:S01]  /*21d0*/  BPT.TRAP 0x1 ;  /* 0x000000040000795c */ /* 0x000fe20000300000 */
.L_x_2250:
[----:B0-----:R-:W-:Y:S02]  /*21e0*/  IMAD.U32 R0, RZ, RZ, UR36 ;  /* 0x00000024ff007e24 */ /* 0x001fe4000f8e00ff */
[----:B------:R-:W-:-:S03]  /*21f0*/  IMAD.U32 R3, RZ, RZ, UR60 ;  /* 0x0000003cff037e24 */ /* 0x000fc6000f8e00ff */
[----:B------:R-:W-:Y:S02]  /*2200*/  LEA R0, R0, UR39, 0x3 ;  /* 0x0000002700007c11 */ /* 0x000fe4000f8e18ff */
[----:B------:R-:W-:-:S04]  /*2210*/  SHF.L.U32 R3, R3, 0x1f, RZ ;  /* 0x0000001f03037819 */ /* 0x000fc800000006ff */
[----:B------:R0:W1:Y:S01]  /*2220*/  SYNCS.PHASECHK.TRANS64.TRYWAIT P2, [R0+URZ+0x36830], R3 ;  /* 0x03683003000075a7 */ /* 0x000062000804017f */
[----:B------:R-:W-:Y:S05]  /*2230*/  @!P0 BRA `(.L_x_2251) ;  /* 0x0000000000048947 */ /* 0x000fea0003800000 */
[----:B------:R-:W-:Y:S01]  /*2240*/  BPT.TRAP 0x1 ;  /* 0x000000040000795c */ /* 0x000fe20000300000 */
.L_x_2251:
[----:B------:R-:W2:Y:S02]  /*2250*/  S2R R2, SR_TID.X ;  /* 0x0000000000027919 */ /* 0x000ea40000002100 */
[----:B--2---:R-:W-:Y:S01]  /*2260*/  LOP3.LUT P1, RZ, R2, 0x7f, RZ, 0xc0, !PT ;  /* 0x0000007f02ff7812 */ /* 0x004fe2000782c0ff */
[----:B-1----:R-:W-:-:S12]  /*2270*/  @P2 BRA `(.L_x_2252) ;  /* 0x0000000000082947 */ /* 0x002fd80003800000 */
[----:B------:R-:W1:Y:S02]  /*2280*/  SYNCS.PHASECHK.TRANS64.TRYWAIT P2, [R0+URZ+0x36830], R3 ;  /* 0x03683003000075a7 */ /* 0x000e64000804017f */
[----:B-1----:R-:W-:Y:S05]  /*2290*/  @!P2 BRA `(.L_x_2253) ;  /* 0x0000018400e4a947 */ /* 0x002fea0003800000 */
.L_x_2252:
[----:B------:R-:W-:Y:S05]  /*22a0*/  WARPSYNC.ALL ;  /* 0x0000000000007948 */ /* 0x000fea0003800000 */
[----:B------:R-:W-:Y:S01]  /*22b0*/  UIADD3 UR4, UR39, 0x21400, URZ ;  /* 0x0002140027047890 */ /* 0x000fe2000fffe03f */
[----:B------:R-:W-:Y:S01]  /*22c0*/  WARPGROUP.ARRIVE ;  /* 0x00000000000079c5 */ /* 0x000fe20000000000 */
[----:B------:R-:W-:Y:S01]  /*22d0*/  ULOP3.LUT UR38, UR38, 0x10000, URZ, 0xfc, !UPT ;  /* 0x0001000026267892 */ /* 0x000fe2000f8efc3f */
[----:B01----:R-:W-:Y:S01]  /*22e0*/  @!P1 VIADD R0, R0, 0x36840 ;  /* 0x0003684000009836 */ /* 0x003fe20000000000 */
[----:B------:R-:W-:Y:S01]  /*22f0*/  USHF.R.U32.HI UR4, URZ, 0x4, UR4 ;  /* 0x000000043f047899 */ /* 0x000fe20008011604 */
[----:B------:R-:W-:Y:S01]  /*2300*/  CS2R R118, SRZ ;  /* 0x0000000000767805 */ /* 0x000fe2000001ff00 */
[----:B------:R-:W-:Y:S01]  /*2310*/  UMOV UR53, 0x40000040 ;  /* 0x4000004000357882 */ /* 0x000fe20000000000 */
[----:B------:R-:W-:Y:S01]  /*2320*/  UMOV UR55, 0x40000040 ;  /* 0x4000004000377882 */ /* 0x000fe20000000000 */
[----:B------:R-:W-:Y:S01]  /*2330*/  ULOP3.LUT UR4, UR4, 0x3fff, URZ, 0xc0, !UPT ;  /* 0x00003fff04047892 */ /* 0x000fe2000f8ec03f */
[----:B------:R-:W-:Y:S01]  /*2340*/  @!P1 PRMT R0, RZ, 0x654, R0 ;  /* 0x00000654ff009816 */ /* 0x000fe20000000000 */
[----:B------:R-:W-:Y:S01]  /*2350*/  UMOV UR52, UR38 ;  /* 0x0000002600347c82 */ /* 0x000fe20008000000 */
[----:B------:R-:W-:Y:S01]  /*2360*/  UMOV UR7, 0x40000040 ;  /* 0x4000004000077882 */ /* 0x000fe20000000000 */
[----:B------:R-:W-:Y:S01]  /*2370*/  ULOP3.LUT UR5, UR4, 0x10000, URZ, 0xfc, !UPT ;  /* 0x0001000004057892 */ /* 0x000fe2000f8efc3f */
[----:B------:R-:W-:Y:S01]  /*2380*/  CS2R R116, SRZ ;  /* 0x0000000000747805 */ /* 0x000fe2000001ff00 */
[----:B------:R-:W-:Y:S01]  /*2390*/  UMOV UR8, UR52 ;  /* 0x0000003400087c82 */ /* 0x000fe20008000000 */
[----:B------:R-:W-:Y:S01]  /*23a0*/  UMOV UR4, UR52 ;  /* 0x0000003400047c82 */ /* 0x000fe20008000000 */
[----:B------:R-:W-:Y:S01]  /*23b0*/  UIMAD UR37, UR36, 0xa80, UR5 ;  /* 0x00000a80242578a4 */ /* 0x000fe2000f8e0205 */
[----:B------:R-:W-:Y:S01]  /*23c0*/  CS2R R114, SRZ ;  /* 0x0000000000727805 */ /* 0x000fe2000001ff00 */
[----:B------:R-:W-:Y:S01]  /*23d0*/  IMAD.U32 R7, RZ, RZ, UR5 ;  /* 0x00000005ff077e24 */ /* 0x000fe2000f8e00ff */
[----:B------:R-:W-:Y:S01]  /*23e0*/  UMOV UR5, UR53 ;  /* 0x0000003500057c82 */ /* 0x000fe20008000000 */
[----:B------:R-:W-:Y:S01]  /*23f0*/  UIADD3 UR6, UR37, 0x80, URZ ;  /* 0x0000008025067890 */ /* 0x000fe2000fffe03f */
[----:B------:R-:W-:Y:S01]  /*2400*/  CS2R R112, SRZ ;  /* 0x0000000000707805 */ /* 0x000fe2000001ff00 */
[----:B------:R-:W-:Y:S01]  /*2410*/  UIADD3 UR10, UR37, 0x200, URZ ;  /* 0x00000200250a7890 */ /* 0x000fe2000fffe03f */
[----:B------:R-:W-:Y:S01]  /*2420*/  CS2R R110, SRZ ;  /* 0x00000000006e7805 */ /* 0x000fe2000001ff00 */
[----:B------:R-:W-:Y:S01]  /*2430*/  UMOV UR54, UR37 ;  /* 0x0000002500367c82 */ /* 0x000fe20008000000 */
[----:B------:R-:W-:Y:S01]  /*2440*/  UMOV UR9, UR53 ;  /* 0x0000003500097c82 */ /* 0x000fe20008000000 */
[----:B------:R-:W-:Y:S01]  /*2450*/  HGMMA.64x16x16.F32.BF16 R72, gdesc[UR52], RZ, !UPT, gsb0 ;  /* 0x00200000344879f0 */ /* 0x000fe2000c0018ff */
[----:B------:R-:W-:Y:S01]  /*2460*/  UMOV UR11, 0x40000040 ;  /* 0x40000040000b7882 */ /* 0x000fe20000000000 */
[----:B------:R-:W-:Y:S01]  /*2470*/  UIADD3 UR14, UR37, 0x280, URZ ;  /* 0x00000280250e7890 */ /* 0x000fe2000fffe03f */
[----:B------:R-:W-:Y:S01]  /*2480*/  R2UR UR55, R17 ;  /* 0x00000000113772ca */ /* 0x000fe200000e0000 */
[----:B------:R-:W-:Y:S01]  /*2490*/  UMOV UR12, UR52 ;  /* 0x00000034000c7c82 */ /* 0x000fe20008000000 */
[----:B------:R-:W-:Y:S01]  /*24a0*/  UMOV UR13, UR53 ;  /* 0x00000035000d7c82 */ /* 0x000fe20008000000 */
[----:B------:R-:W-:Y:S01]  /*24b0*/  UMOV UR15, 0x40000040 ;  /* 0x40000040000f7882 */ /* 0x000fe20000000000 */
[----:B------:R-:W-:Y:S01]  /*24c0*/  UIADD3 UR16, UR38, 0x2, URZ ;  /* 0x0000000226107890 */ /* 0x000fe2000fffe03f */
[----:B------:R-:W-:Y:S01]  /*24d0*/  R2UR UR54, R16 ;  /* 0x00000000103672ca */ /* 0x000fe200000e0000 */
[----:B------:R-:W-:Y:S01]  /*24e0*/  UIADD3 UR18, UR37, 0x284, URZ ;  /* 0x0000028425127890 */ /* 0x000fe2000fffe03f */
[----:B------:R-:W-:Y:S01]  /*24f0*/  CS2R R108, SRZ ;  /* 0x00000000006c7805 */ /* 0x000fe2000001ff00 */
[----:B------:R-:W-:Y:S01]  /*2500*/  UMOV UR19, 0x40000040 ;  /* 0x4000004000137882 */ /* 0x000fe20000000000 */
        /* <DEDUP_REMOVED lines=10> */
[----:B------:R-:W-:Y:S01]  /*25b0*/  IMAD.U32 R6, RZ, RZ, UR54 ;  /* 0x00000036ff067e24 */ /* 0x000fe2000f8e00ff */
        /* <DEDUP_REMOVED lines=13> */
[----:B------:R-:W-:-:S02]  /*2690*/  CS2R R92, SRZ ;  /* 0x00000000005c7805 */ /* 0x000fc4000001ff00 */
[----:B------:R-:W-:Y:S02]  /*26a0*/  CS2R R90, SRZ ;  /* 0x00000000005a7805 */ /* 0x000fe4000001ff00 */
[----:B------:R-:W-:Y:S02]  /*26b0*/  CS2R R88, SRZ ;  /* 0x0000000000587805 */ /* 0x000fe4000001ff00 */
[----:B------:R-:W-:Y:S02]  /*26c0*/  CS2R R86, SRZ ;  /* 0x0000000000567805 */ /* 0x000fe4000001ff00 */
[----:B------:R-:W-:Y:S01]  /*26d0*/  CS2R R84, SRZ ;  /* 0x0000000000547805 */ /* 0x000fe2000001ff00 */
        /* <DEDUP_REMOVED lines=84> */
[----:B------:R-:W-:Y:S02]  /*2c20*/  ULDC UR7, c[0x0][0x448] ;  /* 0x0001120000077ab9 */ /* 0x000fe40000000800 */
[----:B------:R-:W-:Y:S02]  /*2c30*/  UISETP.NE.AND UP0, UPT, UR7, 0x1, UPT ;  /* 0x000000010700788c */ /* 0x000fe4000bf05270 */
[----:B------:R-:W-:-:S04]  /*2c40*/  UIADD3 UR7, UR37, 0xa04, URZ ;  /* 0x00000a0425077890 */ /* 0x000fc8000fffe03f */
[----:B------:R-:W-:Y:S01]  /*2c50*/  PLOP3.LUT P2, PT, PT, PT, UP0, 0x80, 0x0 ;  /* 0x000000000000781c */ /* 0x000fe20003f4f008 */
        /* <DEDUP_REMOVED lines=41> */
[----:B------:R-:W-:Y:S01]  /*2ef0*/  ULDC UR11, c[0x0][0x988] ;  /* 0x00026200000b7ab9 */ /* 0x000fe20000000800 */
        /* <DEDUP_REMOVED lines=40> */
[----:B------:R-:W-:Y:S01]  /*3180*/  R2UR UR15, R22 ;  /* 0x00000000160f72ca */ /* 0x000fe200000e0000 */
[----:B------:R-:W-:-:S12]  /*3190*/  @UP0 ULDC UR14, c[0x0][0x450] ;  /* 0x00011400000e0ab9 */ /* 0x000fd80000000800 */
[----:B------:R-:W-:Y:S01]  /*31a0*/  VIADD R2, R23, UR15 ;  /* 0x0000000f17027c36 */ /* 0x000fe20008000000 */
        /* <DEDUP_REMOVED lines=263> */
[----:B------:R-:W-:-:S06]  /*4220*/  UIMAD UR7, UR61, -0x70, UR55 ;  /* 0xffffff903d0778a4 */ /* 0x000fcc000f8e0237 */
[----:B------:R-:W-:Y:S01]  /*4230*/  IMAD.U32 R5, RZ, RZ, UR7 ;  /* 0x00000007ff057e24 */ /* 0x000fe2000f8e00ff */
[----:B------:R-:W-:Y:S02]  /*4240*/  WARPGROUP.DEPBAR.LE gsb0, 0x0 ;  /* 0x00008000000079c5 */ /* 0x000fe40000010000 */
[----:B------:R-:W-:-:S06]  /*4250*/  WARPGROUP.ARRIVE ;  /* 0x00000000000079c5 */ /* 0x000fcc0000000000 */
[----:B------:R-:W-:Y:S01]  /*4260*/  HGMMA.64x16x16.F32.BF16 R32, gdesc[UR48], R32, gsb0 ;  /* 0x00200000302079f0 */ /* 0x000fe20008001820 */
[----:B------:R-:W-:Y:S01]  /*4270*/  UMOV UR48, UR6 ;  /* 0x0000000600307c82 */ /* 0x000fe20008000000 */
[----:B------:R-:W-:Y:S01]  /*4280*/  UMOV UR49, 0x40000040 ;  /* 0x4000004000317882 */ /* 0x000fe20000000000 */
[----:B------:R-:W-:Y:S01]  /*4290*/  UMOV UR50, UR10 ;  /* 0x0000000a00327c82 */ /* 0x000fe20008000000 */
[----:B------:R-:W-:Y:S01]  /*42a0*/  UMOV UR51, 0x40000040 ;  /* 0x4000004000337882 */ /* 0x000fe20000000000 */
[----:B------:R-:W-:Y:S01]  /*42b0*/  @UP0 ULDC UR6, c[0x0][0x44c] ;  /* 0x0001130000060ab9 */ /* 0x000fe20000000800 */
[----:B------:R-:W-:Y:S01]  /*42c0*/  UMOV UR10, UR15 ;  /* 0x0000000f000a7c82 */ /* 0x000fe20008000000 */
[----:B------:R-:W-:Y:S01]  /*42d0*/  @P2 IMAD.HI.U32 R3, R2, UR6, RZ ;  /* 0x0000000602032c27 */ /* 0x000fe2000f8e00ff */
[----:B------:R-:W-:-:S04]  /*42e0*/  @UP0 ULDC UR6, c[0x0][0x450] ;  /* 0x0001140000060ab9 */ /* 0x000fc80000000800 */
[----:B------:R-:W-:Y:S01]  /*42f0*/  @P2 SHF.R.U32.HI R2, RZ, UR6, R3 ;  /* 0x00000006ff022c19 */ /* 0x000fe20008011603 */
[----:B------:R-:W-:-:S04]  /*4300*/  UIMAD UR6, UR61, -0x70, URZ ;  /* 0xffffff903d0678a4 */ /* 0x000fc8000f8e023f */
[----:B------:R-:W0:Y:S02]  /*4310*/  SHFL.IDX PT, R4, R2, 0x1, 0x1c1f ;  /* 0x003c1f0002047f89 */ /* 0x000e2400000e0000 */
[----:B------:R-:W-:Y:S01]  /*4320*/  IMAD.U32 R3, RZ, RZ, UR6 ;  /* 0x00000006ff037e24 */ /* 0x000fe2000f8e00ff */
[----:B------:R-:W-:Y:S01]  /*4330*/  @UP0 ULDC UR6, c[0x0][0x44c] ;  /* 0x0001130000060ab9 */ /* 0x000fe20000000800 */
[----:B------:R-:W1:Y:S01]  /*4340*/  SHFL.IDX PT, R2, R2, RZ, 0x1c1f ;  /* 0x001c1fff02027589 */ /* 0x000e6200000e0000 */
[----:B------:R-:W-:Y:S01]  /*4350*/  UIMAD.WIDE.U32 UR6, UR15, UR6, URZ ;  /* 0x000000060f0672a5 */ /* 0x000fe2000f8e003f */
[----:B------:R-:W-:Y:S02]  /*4360*/  R2UR UR15, R19 ;  /* 0x00000000130f72ca */ /* 0x000fe400000e0000 */
[----:B------:R-:W-:Y:S01]  /*4370*/  IADD3 R3, -R18, 0x71, R3 ;  /* 0x0000007112037810 */ /* 0x000fe20007ffe103 */
[----:B------:R-:W-:-:S03]  /*4380*/  @UP0 USHF.R.U32.HI UR10, URZ, UR14, UR7 ;  /* 0x0000000e3f0a0299 */ /* 0x000fc60008011607 */
[----:B------:R-:W-:Y:S01]  /*4390*/  IADD3 R6, -R6, UR55, R3 ;  /* 0x0000003706067c10 */ /* 0x000fe2000fffe103 */
[----:B------:R-:W-:Y:S01]  /*43a0*/  UIADD3 UR7, UR10, UR55, -UR54 ;  /* 0x000000370a077290 */ /* 0x000fe2000fffe836 */
[----:B------:R-:W-:Y:S01]  /*43b0*/  IADD3 R3, -R18, 0x70, R5 ;  /* 0x0000007012037810 */ /* 0x000fe20007ffe105 */
[----:B------:R-:W-:Y:S02]  /*43c0*/  UMOV UR6, URZ ;  /* 0x0000003f00067c82 */ /* 0x000fe40008000000 */
[----:B------:R-:W-:-:S04]  /*43d0*/  UIMAD.WIDE UR6, UR7, -0x6db6db6d, UR6 ;  /* 0x92492493070678a5 */ /* 0x000fc8000f8e0206 */
[----:B------:R-:W-:Y:S01]  /*43e0*/  USHF.R.U32.HI UR6, URZ, 0x1f, UR7 ;  /* 0x0000001f3f067899 */ /* 0x000fe20008011607 */
[----:B0-----:R-:W-:-:S03]  /*43f0*/  VIADDMNMX R4, R4, R6, R3, PT ;  /* 0x0000000604047246 */ /* 0x001fc60003800103 */
[----:B------:R-:W-:Y:S01]  /*4400*/  ULEA.HI.SX32 UR6, UR7, UR6, 0x1a ;  /* 0x0000000607067291 */ /* 0x000fe2000f8fd23f */
[----:B------:R-:W-:-:S03]  /*4410*/  ISETP.GT.AND P3, PT, R4, RZ, PT ;  /* 0x000000ff0400720c */ /* 0x000fc60003f64270 */
[----:B------:R-:W-:Y:S01]  /*4420*/  UISETP.LT.AND UP1, UPT, UR15, UR6, UPT ;  /* 0x000000060f00728c */ /* 0x000fe2000bf21270 */
[C---:B------:R-:W-:Y:S02]  /*4430*/  ISETP.GT.AND P4, PT, R4.reuse, 0x1, PT ;  /* 0x000000010400780c */ /* 0x040fe40003f84270 */
[----:B------:R-:W-:Y:S01]  /*4440*/  ISETP.GT.AND P5, PT, R4, 0x8, PT ;  /* 0x000000080400780c */ /* 0x000fe20003fa4270 */
[----:B------:R-:W-:Y:S01]  /*4450*/  USEL UR7, UR15, UR6, !UP1 ;  /* 0x000000060f077287 */ /* 0x000fe2000c800000 */
        /* <DEDUP_REMOVED lines=86> */
[----:B------:R-:W-:Y:S01]  /*49c0*/  ISETP.GT.AND P3, PT, R4, 0x49, PT ;  /* 0x000000490400780c */ /* 0x000fe20003f64270 */
[----:B------:R-:W-:Y:S01]  /*49d0*/  UIADD3 UR37, UR61, -0x2, URZ ;  /* 0xfffffffe3d257890 */ /* 0x000fe2000fffe03f */
[----:B------:R-:W-:-:S02]  /*49e0*/  FSEL R46, R46, -INF , P4 ;  /* 0xff8000002e2e7808 */ /* 0x000fc40002000000 */
[----:B------:R-:W-:Y:S01]  /*49f0*/  FMNMX.FTZ R5, R43, R82, !PT ;  /* 0x000000522b057209 */ /* 0x000fe20007810000 */
[----:B------:R-:W-:Y:S01]  /*4a00*/  UISETP.GE.AND UP1, UPT, UR37, UR7, UPT ;  /* 0x000000072500728c */ /* 0x000fe2000bf26270 */
[----:B------:R-:W-:Y:S02]  /*4a10*/  ISETP.GT.AND P4, PT, R4, 0x50, PT ;  /* 0x000000500400780c */ /* 0x000fe40003f84270 */
[----:B------:R-:W-:Y:S02]  /*4a20*/  FSEL R47, R47, -INF , P3 ;  /* 0xff8000002f2f7808 */ /* 0x000fe40001800000 */
[----:B------:R-:W-:Y:S02]  /*4a30*/  FMNMX.FTZ R82, R46, R5, !PT ;  /* 0x000000052e527209 */ /* 0x000fe40007810000 */
[----:B------:R-:W-:Y:S02]  /*4a40*/  ISETP.GT.AND P3, PT, R4, 0x51, PT ;  /* 0x000000510400780c */ /* 0x000fe40003f64270 */
[----:B------:R-:W-:Y:S01]  /*4a50*/  FMNMX.FTZ R5, R47, R82, !PT ;  /* 0x000000522f057209 */ /* 0x000fe20007810000 */
[----:B------:R-:W-:-:S02]  /*4a60*/  WARPGROUP.DEPBAR.LE gsb0, 0x0 ;  /* 0x00008000000079c5 */ /* 0x000fc40000010000 */
[----:B------:R-:W-:Y:S01]  /*4a70*/  WARPGROUP.ARRIVE ;  /* 0x00000000000079c5 */ /* 0x000fe20000000000 */
[----:B------:R-:W-:Y:S02]  /*4a80*/  FSEL R34, R34, -INF , P4 ;  /* 0xff80000022227808 */ /* 0x000fe40002000000 */
[----:B------:R-:W-:Y:S02]  /*4a90*/  ISETP.GT.AND P4, PT, R4, 0x58, PT ;  /* 0x000000580400780c */ /* 0x000fe40003f84270 */
[----:B------:R-:W-:Y:S01]  /*4aa0*/  FSEL R35, R35, -INF , P3 ;  /* 0xff80000023237808 */ /* 0x000fe20001800000 */
[----:B------:R-:W-:Y:S01]  /*4ab0*/  HGMMA.64x16x16.F32.BF16 R24, gdesc[UR48], R24, gsb0 ;  /* 0x00200000301879f0 */ /* 0x000fe20008001818 */
        /* <DEDUP_REMOVED lines=8> */
[----:B------:R-:W-:Y:S01]  /*4b40*/  FMNMX.FTZ R5, R39, R82, !PT ;  /* 0x0000005227057209 */ /* 0x000fe20007810000 */
[----:B------:R-:W-:-:S02]  /*4b50*/  WARPGROUP.DEPBAR.LE gsb0, 0x0 ;  /* 0x00008000000079c5 */ /* 0x000fc40000010000 */
[----:B------:R-:W-:Y:S01]  /*4b60*/  FSEL R26, R26, -INF , P4 ;  /* 0xff8000001a1a7808 */ /* 0x000fe20002000000 */
[----:B------:R0:W-:Y:S01]  /*4b70*/  @!P1 SYNCS.ARRIVE.TRANS64.RED.A1T0 RZ, [R0+URZ], RZ ;  /* 0x000000ff00ff99a7 */ /* 0x0001e2000810043f */
[----:B------:R-:W-:Y:S02]  /*4b80*/  ISETP.GT.AND P4, PT, R4, 0x68, PT ;  /* 0x000000680400780c */ /* 0x000fe40003f84270 */
[----:B------:R-:W-:Y:S02]  /*4b90*/  FSEL R27, R27, -INF , P3 ;  /* 0xff8000001b1b7808 */ /* 0x000fe40001800000 */
[----:B------:R-:W-:Y:S02]  /*4ba0*/  FMNMX.FTZ R82, R26, R5, !PT ;  /* 0x000000051a527209 */ /* 0x000fe40007810000 */
[----:B------:R-:W-:Y:S02]  /*4bb0*/  ISETP.GT.AND P3, PT, R4, 0x69, PT ;  /* 0x000000690400780c */ /* 0x000fe40003f64270 */
[----:B------:R-:W-:-:S02]  /*4bc0*/  FSEL R30, R30, -INF , P4 ;  /* 0xff8000001e1e7808 */ /* 0x000fc40002000000 */
[----:B------:R-:W-:Y:S02]  /*4bd0*/  FMNMX.FTZ R5, R27, R82, !PT ;  /* 0x000000521b057209 */ /* 0x000fe40007810000 */
[----:B------:R-:W-:Y:S02]  /*4be0*/  CS2R R82, SRZ ;  /* 0x0000000000527805 */ /* 0x000fe4000001ff00 */
[----:B------:R-:W-:Y:S02]  /*4bf0*/  FSEL R31, R31, -INF , P3 ;  /* 0xff8000001f1f7808 */ /* 0x000fe40001800000 */
[----:B------:R-:W-:Y:S02]  /*4c00*/  FMNMX.FTZ R4, R30, R5, !PT ;  /* 0x000000051e047209 */ /* 0x000fe40007810000 */
[----:B------:R-:W-:Y:S02]  /*4c10*/  ISETP.GT.AND P4, PT, R3, 0x1, PT ;  /* 0x000000010300780c */ /* 0x000fe40003f84270 */
[----:B------:R-:W-:-:S02]  /*4c20*/  FMNMX.FTZ R9, R31, R4, !PT ;  /* 0x000000041f097209 */ /* 0x000fc40007810000 */
[----:B------:R-:W-:Y:S02]  /*4c30*/  FSEL R73, R73, -INF , P4 ;  /* 0xff80000049497808 */ /* 0x000fe40002000000 */
[----:B------:R-:W-:Y:S01]  /*4c40*/  ISETP.GT.AND P4, PT, R3, 0x11, PT ;  /* 0x000000110300780c */ /* 0x000fe20003f84270 */
[----:B------:R-:W1:Y:S03]  /*4c50*/  SHFL.BFLY PT, R4, R9, 0x2, 0x1f ;  /* 0x0c401f0009047f89 */ /* 0x000e6600000e0000 */
[----:B------:R-:W-:Y:S02]  /*4c60*/  FSEL R65, R65, -INF , P4 ;  /* 0xff80000041417808 */ /* 0x000fe40002000000 */
[----:B------:R-:W-:-:S04]  /*4c70*/  ISETP.GT.AND P4, PT, R3, 0x19, PT ;  /* 0x000000190300780c */ /* 0x000fc80003f84270 */
[----:B------:R-:W-:Y:S02]  /*4c80*/  FSEL R69, R69, -INF , P4 ;  /* 0xff80000045457808 */ /* 0x000fe40002000000 */
[----:B------:R-:W-:-:S04]  /*4c90*/  ISETP.GT.AND P4, PT, R3, 0x21, PT ;  /* 0x000000210300780c */ /* 0x000fc80003f84270 */
[----:B------:R-:W-:Y:S02]  /*4ca0*/  FSEL R57, R57, -INF , P4 ;  /* 0xff80000039397808 */ /* 0x000fe40002000000 */
[----:B------:R-:W-:-:S04]  /*4cb0*/  ISETP.GT.AND P4, PT, R3, 0x29, PT ;  /* 0x000000290300780c */ /* 0x000fc80003f84270 */
[----:B------:R-:W-:Y:S02]  /*4cc0*/  FSEL R61, R61, -INF , P4 ;  /* 0xff8000003d3d7808 */ /* 0x000fe40002000000 */
[----:B------:R-:W-:Y:S02]  /*4cd0*/  ISETP.GT.AND P4, PT, R3, 0x31, PT ;  /* 0x000000310300780c */ /* 0x000fe40003f84270 */
[----:B-1----:R-:W-:Y:S02]  /*4ce0*/  FMNMX.FTZ R11, R9, R4, !PT ;  /* 0x00000004090b7209 */ /* 0x002fe40007810000 */
[----:B------:R-:W-:Y:S02]  /*4cf0*/  FSEL R49, R49, -INF , P4 ;  /* 0xff80000031317808 */ /* 0x000fe40002000000 */
[----:B------:R-:W-:Y:S01]  /*4d00*/  ISETP.GT.AND P4, PT, R3, 0x39, PT ;  /* 0x000000390300780c */ /* 0x000fe20003f84270 */
[----:B------:R-:W1:Y:S03]  /*4d10*/  SHFL.BFLY PT, R4, R11, 0x1, 0x1f ;  /* 0x0c201f000b047f89 */ /* 0x000e6600000e0000 */
[----:B------:R-:W-:-:S02]  /*4d20*/  FSEL R53, R53, -INF , P4 ;  /* 0xff80000035357808 */ /* 0x000fc40002000000 */
        /* <DEDUP_REMOVED lines=9> */
[C---:B------:R-:W-:Y:S01]  /*4dc0*/  FSETP.NEU.FTZ.AND P3, PT, R4.reuse, -INF , PT ;  /* 0xff8000000400780b */ /* 0x040fe20003f7d000 */
[----:B------:R-:W-:Y:S01]  /*4dd0*/  FMUL.FTZ R5, R4, UR11 ;  /* 0x0000000b04057c20 */ /* 0x000fe20008410000 */
[----:B------:R-:W-:-:S04]  /*4de0*/  ISETP.GT.AND P4, PT, R3, 0x61, PT ;  /* 0x000000610300780c */ /* 0x000fc80003f84270 */
[----:B------:R-:W-:Y:S02]  /*4df0*/  FSEL R5, R5, RZ, P3 ;  /* 0x000000ff05057208 */ /* 0x000fe40001800000 */
[----:B------:R-:W-:Y:S02]  /*4e00*/  ISETP.GT.AND P3, PT, R3, RZ, PT ;  /* 0x000000ff0300720c */ /* 0x000fe40003f64270 */
[----:B------:R-:W-:Y:S01]  /*4e10*/  FSEL R25, R25, -INF , P4 ;  /* 0xff80000019197808 */ /* 0x000fe20002000000 */
[--C-:B------:R-:W-:Y:S01]  /*4e20*/  FFMA.FTZ R2, R8, UR11, -R5.reuse ;  /* 0x0000000b08027c23 */ /* 0x100fe20008010805 */
[----:B------:R-:W-:Y:S01]  /*4e30*/  FSEL R72, R72, -INF , P3 ;  /* 0xff80000048487808 */ /* 0x000fe20001800000 */
[--C-:B------:R-:W-:Y:S01]  /*4e40*/  FFMA.FTZ R10, R10, UR11, -R5.reuse ;  /* 0x0000000b0a0a7c23 */ /* 0x100fe20008010805 */
[----:B------:R-:W-:Y:S01]  /*4e50*/  ISETP.GT.AND P3, PT, R3, 0x9, PT ;  /* 0x000000090300780c */ /* 0x000fe20003f64270 */
[--C-:B------:R-:W-:Y:S01]  /*4e60*/  FFMA.FTZ R12, R12, UR11, -R5.reuse ;  /* 0x0000000b0c0c7c23 */ /* 0x100fe20008010805 */
[----:B------:R-:W-:Y:S01]  /*4e70*/  FMNMX.FTZ R9, R72, R73, !PT ;  /* 0x0000004948097209 */ /* 0x000fe20007810000 */
        /* <DEDUP_REMOVED lines=9> */
[----:B------:R-:W-:Y:S01]  /*4f10*/  FMNMX.FTZ R9, R77, R6, !PT ;  /* 0x000000064d097209 */ /* 0x000fe20007810000 */
[----:B------:R-:W-:Y:S01]  /*4f20*/  MUFU.EX2 R2, R2 ;  /* 0x0000000200027308 */ /* 0x000fe20000000800 */
[----:B------:R-:W-:Y:S01]  /*4f30*/  ISETP.GT.AND P3, PT, R3, 0x18, PT ;  /* 0x000000180300780c */ /* 0x000fe20003f64270 */
[--C-:B------:R-:W-:Y:S01]  /*4f40*/  FFMA.FTZ R187, R46, UR11, -R5.reuse ;  /* 0x0000000b2ebb7c23 */ /* 0x100fe20008010805 */
[----:B------:R-:W-:Y:S01]  /*4f50*/  FMNMX.FTZ R6, R64, R9, !PT ;  /* 0x0000000940067209 */ /* 0x000fe20007810000 */
[--C-:B------:R-:W-:Y:S01]  /*4f60*/  FFMA.FTZ R197, R66, UR11, -R5.reuse ;  /* 0x0000000b42c57c23 */ /* 0x100fe20008010805 */
[----:B------:R-:W-:Y:S01]  /*4f70*/  FSEL R68, R68, -INF , P3 ;  /* 0xff80000044447808 */ /* 0x000fe20001800000 */
[--C-:B------:R-:W-:Y:S01]  /*4f80*/  FFMA.FTZ R199, R70, UR11, -R5.reuse ;  /* 0x0000000b46c77c23 */ /* 0x100fe20008010805 */
[----:B------:R-:W-:Y:S01]  /*4f90*/  FMNMX.FTZ R9, R65, R6, !PT ;  /* 0x0000000641097209 */ /* 0x000fe20007810000 */
[----:B------:R-:W1:Y:S01]  /*4fa0*/  MUFU.EX2 R201, R201 ;  /* 0x000000c900c97308 */ /* 0x000e620000000800 */
[----:B------:R-:W-:Y:S01]  /*4fb0*/  ISETP.GT.AND P3, PT, R3, 0x20, PT ;  /* 0x000000200300780c */ /* 0x000fe20003f64270 */
[--C-:B------:R-:W-:Y:S01]  /*4fc0*/  FFMA.FTZ R185, R42, UR11, -R5.reuse ;  /* 0x0000000b2ab97c23 */ /* 0x100fe20008010805 */
[----:B------:R-:W-:Y:S01]  /*4fd0*/  FMNMX.FTZ R8, R68, R9, !PT ;  /* 0x0000000944087209 */ /* 0x000fe20007810000 */
[--C-:B------:R-:W-:Y:S01]  /*4fe0*/  FFMA.FTZ R181, R34, UR11, -R5.reuse ;  /* 0x0000000b22b57c23 */ /* 0x100fe20008010805 */
[----:B------:R-:W-:Y:S01]  /*4ff0*/  FSEL R56, R56, -INF , P3 ;  /* 0xff80000038387808 */ /* 0x000fe20001800000 */
[--C-:B------:R-:W-:Y:S01]  /*5000*/  FFMA.FTZ R183, R38, UR11, -R5.reuse ;  /* 0x0000000b26b77c23 */ /* 0x100fe20008010805 */
[----:B------:R-:W-:Y:S01]  /*5010*/  FMNMX.FTZ R9, R69, R8, !PT ;  /* 0x0000000845097209 */ /* 0x000fe20007810000 */
[----:B------:R2:W-:Y:S01]  /*5020*/  MUFU.EX2 R6, R10 ;  /* 0x0000000a00067308 */ /* 0x0005e20000000800 */
[----:B------:R-:W-:Y:S01]  /*5030*/  ISETP.GT.AND P3, PT, R3, 0x28, PT ;  /* 0x000000280300780c */ /* 0x000fe20003f64270 */
[--C-:B------:R-:W-:Y:S01]  /*5040*/  FFMA.FTZ R177, R26, UR11, -R5.reuse ;  /* 0x0000000b1ab17c23 */ /* 0x100fe20008010805 */
[----:B------:R-:W-:Y:S01]  /*5050*/  FMNMX.FTZ R8, R56, R9, !PT ;  /* 0x0000000938087209 */ /* 0x000fe20007810000 */
[--C-:B------:R-:W-:Y:S01]  /*5060*/  FFMA.FTZ R179, R30, UR11, -R5.reuse ;  /* 0x0000000b1eb37c23 */ /* 0x100fe20008010805 */
[----:B------:R-:W-:Y:S01]  /*5070*/  FSEL R60, R60, -INF , P3 ;  /* 0xff8000003c3c7808 */ /* 0x000fe20001800000 */
[--C-:B------:R-:W-:Y:S01]  /*5080*/  FFMA.FTZ R193, R58, UR11, -R5.reuse ;  /* 0x0000000b3ac17c23 */ /* 0x100fe20008010805 */
[----:B------:R-:W-:Y:S01]  /*5090*/  FMNMX.FTZ R9, R57, R8, !PT ;  /* 0x0000000839097209 */ /* 0x000fe20007810000 */
[----:B------:R-:W3:Y:S01]  /*50a0*/  MUFU.EX2 R203, R203 ;  /* 0x000000cb00cb7308 */ /* 0x000ee20000000800 */
[----:B------:R-:W-:Y:S01]  /*50b0*/  ISETP.GT.AND P3, PT, R3, 0x30, PT ;  /* 0x000000300300780c */ /* 0x000fe20003f64270 */
[--C-:B------:R-:W-:Y:S01]  /*50c0*/  FFMA.FTZ R195, R62, UR11, -R5.reuse ;  /* 0x0000000b3ec37c23 */ /* 0x100fe20008010805 */
[----:B--2---:R-:W-:Y:S01]  /*50d0*/  FMNMX.FTZ R10, R60, R9, !PT ;  /* 0x000000093c0a7209 */ /* 0x004fe20007810000 */
        /* <DEDUP_REMOVED lines=12> */
[----:B------:R-:W4:Y:S01]  /*51a0*/  MUFU.EX2 R197, R197 ;  /* 0x000000c500c57308 */ /* 0x000f220000000800 */
        /* <DEDUP_REMOVED lines=9> */
[----:B------:R-:W-:Y:S01]  /*5240*/  FFMA.FTZ R30, R31, UR11, -R5 ;  /* 0x0000000b1f1e7c23 */ /* 0x000fe20008010805 */
[----:B------:R-:W-:-:S02]  /*5250*/  FMNMX.FTZ R12, R15, R12, !PT ;  /* 0x0000000c0f0c7209 */ /* 0x000fc40007810000 */
[----:B------:R-:W-:Y:S02]  /*5260*/  CS2R R78, SRZ ;  /* 0x00000000004e7805 */ /* 0x000fe4000001ff00 */
[----:B------:R-:W-:Y:S02]  /*5270*/  FSEL R44, R44, -INF , P3 ;  /* 0xff8000002c2c7808 */ /* 0x000fe40001800000 */
[----:B------:R-:W-:Y:S02]  /*5280*/  CS2R R74, SRZ ;  /* 0x00000000004a7805 */ /* 0x000fe4000001ff00 */
[----:B------:R-:W-:Y:S01]  /*5290*/  FMNMX.FTZ R9, R41, R12, !PT ;  /* 0x0000000c29097209 */ /* 0x000fe20007810000 */
[----:B------:R-:W5:Y:S01]  /*52a0*/  MUFU.EX2 R199, R199 ;  /* 0x000000c700c77308 */ /* 0x000f620000000800 */
[----:B------:R-:W-:Y:S02]  /*52b0*/  ISETP.GT.AND P3, PT, R3, 0x50, PT ;  /* 0x000000500300780c */ /* 0x000fe40003f64270 */
[----:B------:R-:W-:-:S02]  /*52c0*/  CS2R R70, SRZ ;  /* 0x0000000000467805 */ /* 0x000fc4000001ff00 */
[----:B--2---:R-:W-:Y:S02]  /*52d0*/  FMNMX.FTZ R14, R44, R9, !PT ;  /* 0x000000092c0e7209 */ /* 0x004fe40007810000 */
[----:B------:R-:W-:Y:S02]  /*52e0*/  CS2R R66, SRZ ;  /* 0x0000000000427805 */ /* 0x000fe4000001ff00 */
[----:B------:R-:W-:Y:S02]  /*52f0*/  FSEL R32, R32, -INF , P3 ;  /* 0xff80000020207808 */ /* 0x000fe40001800000 */
[----:B------:R-:W-:Y:S02]  /*5300*/  CS2R R62, SRZ ;  /* 0x00000000003e7805 */ /* 0x000fe4000001ff00 */
[----:B------:R-:W-:Y:S01]  /*5310*/  FMNMX.FTZ R9, R45, R14, !PT ;  /* 0x0000000e2d097209 */ /* 0x000fe20007810000 */
[----:B------:R2:W-:Y:S01]  /*5320*/  MUFU.EX2 R12, R20 ;  /* 0x00000014000c7308 */ /* 0x0005e20000000800 */
[----:B------:R-:W-:-:S02]  /*5330*/  ISETP.GT.AND P3, PT, R3, 0x58, PT ;  /* 0x000000580300780c */ /* 0x000fc40003f64270 */
[----:B------:R-:W-:Y:S02]  /*5340*/  CS2R R58, SRZ ;  /* 0x00000000003a7805 */ /* 0x000fe4000001ff00 */
[----:B------:R-:W-:Y:S02]  /*5350*/  FMNMX.FTZ R14, R32, R9, !PT ;  /* 0x00000009200e7209 */ /* 0x000fe40007810000 */
[----:B------:R-:W-:Y:S02]  /*5360*/  FSEL R36, R36, -INF , P3 ;  /* 0xff80000024247808 */ /* 0x000fe40001800000 */
[----:B------:R-:W-:Y:S01]  /*5370*/  FMNMX.FTZ R9, R33, R14, !PT ;  /* 0x0000000e21097209 */ /* 0x000fe20007810000 */
[----:B------:R-:W0:Y:S01]  /*5380*/  MUFU.EX2 R193, R193 ;  /* 0x000000c100c17308 */ /* 0x000e220000000800 */
[----:B------:R-:W-:Y:S02]  /*5390*/  ISETP.GT.AND P3, PT, R3, 0x60, PT ;  /* 0x000000600300780c */ /* 0x000fe40003f64270 */
[----:B--2---:R-:W-:-:S02]  /*53a0*/  FMNMX.FTZ R20, R36, R9, !PT ;  /* 0x0000000924147209 */ /* 0x004fc40007810000 */
[----:B------:R-:W-:Y:S02]  /*53b0*/  FSEL R24, R24, -INF , P3 ;  /* 0xff80000018187808 */ /* 0x000fe40001800000 */
[----:B------:R-:W-:Y:S01]  /*53c0*/  FMNMX.FTZ R9, R37, R20, !PT ;  /* 0x0000001425097209 */ /* 0x000fe20007810000 */
[----:B------:R-:W-:Y:S01]  /*53d0*/  MUFU.EX2 R195, R195 ;  /* 0x000000c300c37308 */ /* 0x000fe20000000800 */
[C---:B------:R-:W-:Y:S02]  /*53e0*/  ISETP.GT.AND P3, PT, R3.reuse, 0x68, PT ;  /* 0x000000680300780c */ /* 0x040fe40003f64270 */
[----:B------:R-:W-:Y:S02]  /*53f0*/  FMNMX.FTZ R20, R24, R9, !PT ;  /* 0x0000000918147209 */ /* 0x000fe40007810000 */
[----:B------:R-:W-:Y:S02]  /*5400*/  FSEL R9, R28, -INF , P3 ;  /* 0xff8000001c097808 */ /* 0x000fe40001800000 */
[----:B------:R-:W-:Y:S01]  /*5410*/  ISETP.GT.AND P4, PT, R3, 0x69, PT ;  /* 0x000000690300780c */ /* 0x000fe20003f84270 */
[----:B------:R2:W-:Y:S01]  /*5420*/  MUFU.EX2 R14, R80 ;  /* 0x00000050000e7308 */ /* 0x0005e20000000800 */
[----:B------:R-:W-:-:S02]  /*5430*/  FMNMX.FTZ R28, R25, R20, !PT ;  /* 0x00000014191c7209 */ /* 0x000fc40007810000 */
[----:B------:R-:W-:Y:S02]  /*5440*/  FSEL R29, R29, -INF , P4 ;  /* 0xff8000001d1d7808 */ /* 0x000fe40002000000 */
[----:B------:R-:W-:-:S03]  /*5450*/  FMNMX.FTZ R28, R9, R28, !PT ;  /* 0x0000001c091c7209 */ /* 0x000fc60007810000 */
[----:B------:R-:W-:Y:S01]  /*5460*/  MUFU.EX2 R189, R189 ;  /* 0x000000bd00bd7308 */ /* 0x000fe20000000800 */
[----:B------:R-:W-:Y:S01]  /*5470*/  FMNMX.FTZ R3, R29, R28, !PT ;  /* 0x0000001c1d037209 */ /* 0x000fe20007810000 */
[----:B------:R-:W-:Y:S01]  /*5480*/  FFMA.FTZ R28, R55, UR11, -R5 ;  /* 0x0000000b371c7c23 */ /* 0x000fe20008010805 */
[----:B--2---:R-:W-:-:S03]  /*5490*/  CS2R R80, SRZ ;  /* 0x0000000000507805 */ /* 0x004fc6000001ff00 */
[----:B------:R-:W2:Y:S02]  /*54a0*/  SHFL.BFLY PT, R50, R3, 0x2, 0x1f ;  /* 0x0c401f0003327f89 */ /* 0x000ea400000e0000 */
[----:B------:R-:W-:Y:S08]  /*54b0*/  MUFU.EX2 R20, R51 ;  /* 0x0000003300147308 */ /* 0x000ff00000000800 */
[----:B------:R-:W-:Y:S08]  /*54c0*/  MUFU.EX2 R191, R191 ;  /* 0x000000bf00bf7308 */ /* 0x000ff00000000800 */
[----:B------:R-:W-:Y:S01]  /*54d0*/  MUFU.EX2 R28, R28 ;  /* 0x0000001c001c7308 */ /* 0x000fe20000000800 */
[----:B--2---:R-:W-:-:S07]  /*54e0*/  FMNMX.FTZ R50, R3, R50, !PT ;  /* 0x0000003203327209 */ /* 0x004fce0007810000 */
[----:B------:R-:W-:Y:S01]  /*54f0*/  MUFU.EX2 R185, R185 ;  /* 0x000000b900b97308 */ /* 0x000fe20000000800 */
[----:B------:R-:W2:Y:S07]  /*5500*/  SHFL.BFLY PT, R3, R50, 0x1, 0x1f ;  /* 0x0c201f0032037f89 */ /* 0x000eae00000e0000 */
[----:B------:R-:W-:Y:S08]  /*5510*/  MUFU.EX2 R40, R40 ;  /* 0x0000002800287308 */ /* 0x000ff00000000800 */
[----:B------:R-:W-:Y:S08]  /*5520*/  MUFU.EX2 R187, R187 ;  /* 0x000000bb00bb7308 */ /* 0x000ff00000000800 */
[----:B------:R-:W-:Y:S01]  /*5530*/  MUFU.EX2 R42, R42 ;  /* 0x0000002a002a7308 */ /* 0x000fe20000000800 */
[----:B--2---:R-:W-:Y:S01]  /*5540*/  FMNMX.FTZ R3, R50, R3, !PT ;  /* 0x0000000332037209 */ /* 0x004fe20007810000 */
[----:B-1----:R-:W-:Y:S01]  /*5550*/  FADD.FTZ R50, R201, R2 ;  /* 0x00000002c9327221 */ /* 0x002fe20000010000 */
[----:B------:R-:W-:-:S02]  /*5560*/  F2FP.BF16.F32.PACK_AB R201, R2, R201 ;  /* 0x000000c902c9723e */ /* 0x000fc400000010ff */
[C---:B------:R-:W-:Y:S01]  /*5570*/  FSETP.NEU.FTZ.AND P3, PT, R3.reuse, -INF , PT ;  /* 0xff8000000300780b */ /* 0x040fe20003f7d000 */
[----:B------:R-:W-:Y:S01]  /*5580*/  FMUL.FTZ R11, R3, UR11 ;  /* 0x0000000b030b7c20 */ /* 0x000fe20008410000 */
[----:B---3--:R-:W-:Y:S01]  /*5590*/  FADD.FTZ R5, R203, R50 ;  /* 0x00000032cb057221 */ /* 0x008fe20000010000 */
[----:B------:R-:W-:Y:S01]  /*55a0*/  MUFU.EX2 R181, R181 ;  /* 0x000000b500b57308 */ /* 0x000fe20000000800 */
[C---:B------:R-:W-:Y:S02]  /*55b0*/  F2FP.BF16.F32.PACK_AB R203, R6.reuse, R203 ;  /* 0x000000cb06cb723e */ /* 0x040fe400000010ff */
[----:B------:R-:W-:Y:S01]  /*55c0*/  FSEL R46, R11, RZ, P3 ;  /* 0x000000ff0b2e7208 */ /* 0x000fe20001800000 */
[----:B------:R-:W-:Y:S01]  /*55d0*/  FADD.FTZ R50, R6, R5 ;  /* 0x0000000506327221 */ /* 0x000fe20000010000 */
[----:B------:R-:W-:-:S03]  /*55e0*/  PLOP3.LUT P3, PT, PT, PT, UP1, 0x80, 0x0 ;  /* 0x000000000000781c */ /* 0x000fc60003f6f018 */
[--C-:B------:R-:W-:Y:S01]  /*55f0*/  FFMA.FTZ R200, R72, UR11, -R46.reuse ;  /* 0x0000000b48c87c23 */ /* 0x100fe2000801082e */
[--C-:B------:R-:W-:Y:S01]  /*5600*/  FFMA.FTZ R11, R73, UR11, -R46.reuse ;  /* 0x0000000b490b7c23 */ /* 0x100fe2000801082e */
[--C-:B------:R-:W-:Y:S01]  /*5610*/  FFMA.FTZ R202, R76, UR11, -R46.reuse ;  /* 0x0000000b4cca7c23 */ /* 0x100fe2000801082e */
[--C-:B------:R-:W-:Y:S01]  /*5620*/  FFMA.FTZ R13, R77, UR11, -R46.reuse ;  /* 0x0000000b4d0d7c23 */ /* 0x100fe2000801082e */
[--C-:B------:R-:W-:Y:S01]  /*5630*/  FFMA.FTZ R196, R64, UR11, -R46.reuse ;  /* 0x0000000b40c47c23 */ /* 0x100fe2000801082e */
[----:B------:R-:W-:Y:S01]  /*5640*/  FFMA.FTZ R65, R65, UR11, -R46 ;  /* 0x0000000b41417c23 */ /* 0x000fe2000801082e */
[----:B------:R-:W-:Y:S01]  /*5650*/  MUFU.EX2 R200, R200 ;  /* 0x000000c800c87308 */ /* 0x000fe20000000800 */
[----:B----4-:R-:W-:Y:S01]  /*5660*/  FADD.FTZ R5, R197, R50 ;  /* 0x00000032c5057221 */ /* 0x010fe20000010000 */
[--C-:B------:R-:W-:Y:S01]  /*5670*/  FFMA.FTZ R68, R68, UR11, -R46.reuse ;  /* 0x0000000b44447c23 */ /* 0x100fe2000801082e */
[--C-:B------:R-:W-:Y:S01]  /*5680*/  FFMA.FTZ R69, R69, UR11, -R46.reuse ;  /* 0x0000000b45457c23 */ /* 0x100fe2000801082e */
[--C-:B------:R-:W-:Y:S01]  /*5690*/  FFMA.FTZ R56, R56, UR11, -R46.reuse ;  /* 0x0000000b38387c23 */ /* 0x100fe2000801082e */
[----:B------:R-:W-:Y:S01]  /*56a0*/  FADD.FTZ R50, R8, R5 ;  /* 0x0000000508327221 */ /* 0x000fe20000010000 */
[--C-:B------:R-:W-:Y:S01]  /*56b0*/  FFMA.FTZ R57, R57, UR11, -R46.reuse ;  /* 0x0000000b39397c23 */ /* 0x100fe2000801082e */
[----:B------:R-:W-:Y:S01]  /*56c0*/  FFMA.FTZ R60, R60, UR11, -R46 ;  /* 0x0000000b3c3c7c23 */ /* 0x000fe2000801082e */
[----:B------:R-:W1:Y:S01]  /*56d0*/  MUFU.EX2 R11, R11 ;  /* 0x0000000b000b7308 */ /* 0x000e620000000800 */
[----:B-----5:R-:W-:Y:S01]  /*56e0*/  FADD.FTZ R21, R199, R50 ;  /* 0x00000032c7157221 */ /* 0x020fe20000010000 */
[--C-:B------:R-:W-:Y:S01]  /*56f0*/  FFMA.FTZ R61, R61, UR11, -R46.reuse ;  /* 0x0000000b3d3d7c23 */ /* 0x100fe2000801082e */
[--C-:B------:R-:W-:Y:S01]  /*5700*/  FFMA.FTZ R48, R48, UR11, -R46.reuse ;  /* 0x0000000b30307c23 */ /* 0x100fe2000801082e */
[--C-:B------:R-:W-:Y:S01]  /*5710*/  FFMA.FTZ R49, R49, UR11, -R46.reuse ;  /* 0x0000000b31317c23 */ /* 0x100fe2000801082e */
[----:B------:R-:W-:Y:S01]  /*5720*/  FADD.FTZ R54, R10, R21 ;  /* 0x000000150a367221 */ /* 0x000fe20000010000 */
[--C-:B------:R-:W-:Y:S01]  /*5730*/  FFMA.FTZ R52, R52, UR11, -R46.reuse ;  /* 0x0000000b34347c23 */ /* 0x100fe2000801082e */
[----:B------:R-:W-:Y:S01]  /*5740*/  FFMA.FTZ R53, R53, UR11, -R46 ;  /* 0x0000000b35357c23 */ /* 0x000fe2000801082e */
[----:B------:R-:W2:Y:S01]  /*5750*/  MUFU.EX2 R202, R202 ;  /* 0x000000ca00ca7308 */ /* 0x000ea20000000800 */
[----:B0-----:R-:W-:Y:S01]  /*5760*/  FADD.FTZ R21, R193, R54 ;  /* 0x00000036c1157221 */ /* 0x001fe20000010000 */
[--C-:B------:R-:W-:Y:S01]  /*5770*/  FFMA.FTZ R15, R15, UR11, -R46.reuse ;  /* 0x0000000b0f0f7c23 */ /* 0x100fe2000801082e */
[--C-:B------:R-:W-:Y:S01]  /*5780*/  FFMA.FTZ R41, R41, UR11, -R46.reuse ;  /* 0x0000000b29297c23 */ /* 0x100fe2000801082e */
[--C-:B------:R-:W-:Y:S01]  /*5790*/  FFMA.FTZ R44, R44, UR11, -R46.reuse ;  /* 0x0000000b2c2c7c23 */ /* 0x100fe2000801082e */
[----:B------:R-:W-:Y:S01]  /*57a0*/  FADD.FTZ R54, R12, R21 ;  /* 0x000000150c367221 */ /* 0x000fe20000010000 */
[--C-:B------:R-:W-:Y:S01]  /*57b0*/  FFMA.FTZ R45, R45, UR11, -R46.reuse ;  /* 0x0000000b2d2d7c23 */ /* 0x100fe2000801082e */
[----:B------:R-:W-:Y:S01]  /*57c0*/  FFMA.FTZ R32, R32, UR11, -R46 ;  /* 0x0000000b20207c23 */ /* 0x000fe2000801082e */
[----:B------:R-:W0:Y:S01]  /*57d0*/  MUFU.EX2 R13, R13 ;  /* 0x0000000d000d7308 */ /* 0x000e220000000800 */
[----:B-1----:R-:W-:Y:S01]  /*57e0*/  FADD.FTZ R5, R200, R11 ;  /* 0x0000000bc8057221 */ /* 0x002fe20000010000 */
        /* <DEDUP_REMOVED lines=9> */
[--C-:B------:R-:W-:Y:S01]  /*5880*/  FFMA.FTZ R25, R25, UR11, -R46.reuse ;  /* 0x0000000b19197c23 */ /* 0x100fe2000801082e */
[--C-:B------:R-:W-:Y:S01]  /*5890*/  FFMA.FTZ R9, R9, UR11, -R46.reuse ;  /* 0x0000000b09097c23 */ /* 0x100fe2000801082e */
[----:B------:R-:W-:Y:S01]  /*58a0*/  FFMA.FTZ R29, R29, UR11, -R46 ;  /* 0x0000000b1d1d7c23 */ /* 0x000fe2000801082e */
[----:B------:R-:W-:Y:S01]  /*58b0*/  FADD.FTZ R54, R20, R21 ;  /* 0x0000001514367221 */ /* 0x000fe20000010000 */
[----:B------:R-:W-:Y:S01]  /*58c0*/  F2FP.BF16.F32.PACK_AB R200, R11, R200 ;  /* 0x000000c80bc8723e */ /* 0x000fe200000010ff */
[----:B------:R-:W2:Y:S01]  /*58d0*/  MUFU.EX2 R65, R65 ;  /* 0x0000004100417308 */ /* 0x000ea20000000800 */
[----:B0-----:R-:W-:Y:S01]  /*58e0*/  FADD.FTZ R5, R13, R50 ;  /* 0x000000320d057221 */ /* 0x001fe20000010000 */
[----:B------:R-:W-:Y:S01]  /*58f0*/  FADD.FTZ R21, R191, R54 ;  /* 0x00000036bf157221 */ /* 0x000fe20000010000 */
[----:B------:R-:W-:Y:S01]  /*5900*/  F2FP.BF16.F32.PACK_AB R197, R8, R197 ;  /* 0x000000c508c5723e */ /* 0x000fe200000010ff */
[----:B------:R-:W-:Y:S01]  /*5910*/  IMAD.U32 R8, RZ, RZ, UR7 ;  /* 0x00000007ff087e24 */ /* 0x000fe2000f8e00ff */
[----:B------:R-:W-:-:S02]  /*5920*/  F2FP.BF16.F32.PACK_AB R191, R28, R191 ;  /* 0x000000bf1cbf723e */ /* 0x000fc400000010ff */
[----:B------:R-:W-:Y:S02]  /*5930*/  CS2R R76, SRZ ;  /* 0x00000000004c7805 */ /* 0x000fe4000001ff00 */
[----:B------:R-:W-:Y:S01]  /*5940*/  F2FP.BF16.F32.PACK_AB R199, R10, R199 ;  /* 0x000000c70ac7723e */ /* 0x000fe200000010ff */
[----:B------:R-:W0:Y:S01]  /*5950*/  MUFU.EX2 R68, R68 ;  /* 0x0000004400447308 */ /* 0x000e220000000800 */
[----:B-1----:R-:W-:Y:S01]  /*5960*/  FADD.FTZ R50, R196, R5 ;  /* 0x00000005c4327221 */ /* 0x002fe20000010000 */
[----:B------:R-:W-:Y:S02]  /*5970*/  F2FP.BF16.F32.PACK_AB R193, R12, R193 ;  /* 0x000000c10cc1723e */ /* 0x000fe400000010ff */
[----:B------:R-:W-:Y:S02]  /*5980*/  CS2R R72, SRZ ;  /* 0x0000000000487805 */ /* 0x000fe4000001ff00 */
[----:B------:R-:W-:Y:S02]  /*5990*/  F2FP.BF16.F32.PACK_AB R195, R14, R195 ;  /* 0x000000c30ec3723e */ /* 0x000fe400000010ff */
[----:B------:R-:W-:-:S02]  /*59a0*/  CS2R R54, SRZ ;  /* 0x0000000000367805 */ /* 0x000fc4000001ff00 */
[----:B------:R-:W-:Y:S02]  /*59b0*/  F2FP.BF16.F32.PACK_AB R189, R20, R189 ;  /* 0x000000bd14bd723e */ /* 0x000fe400000010ff */
[----:B------:R-:W-:Y:S01]  /*59c0*/  CS2R R46, SRZ ;  /* 0x00000000002e7805 */ /* 0x000fe2000001ff00 */
[----:B------:R-:W1:Y:S01]  /*59d0*/  MUFU.EX2 R69, R69 ;  /* 0x0000004500457308 */ /* 0x000e620000000800 */
[C---:B--2---:R-:W-:Y:S01]  /*59e0*/  FADD.FTZ R5, R65.reuse, R50 ;  /* 0x0000003241057221 */ /* 0x044fe20000010000 */
[----:B------:R-:W-:Y:S02]  /*59f0*/  F2FP.BF16.F32.PACK_AB R196, R65, R196 ;  /* 0x000000c441c4723e */ /* 0x000fe400000010ff */
[----:B------:R-:W-:Y:S02]  /*5a00*/  CS2R R64, SRZ ;  /* 0x0000000000407805 */ /* 0x000fe4000001ff00 */
[----:B------:R-:W-:Y:S02]  /*5a10*/  F2FP.BF16.F32.PACK_AB R202, R13, R202 ;  /* 0x000000ca0dca723e */ /* 0x000fe400000010ff */
[----:B------:R-:W2:Y:S01]  /*5a20*/  MUFU.EX2 R56, R56 ;  /* 0x0000003800387308 */ /* 0x000ea20000000800 */
[----:B0-----:R-:W-:-:S07]  /*5a30*/  FADD.FTZ R50, R68, R5 ;  /* 0x0000000544327221 */ /* 0x001fce0000010000 */
[----:B------:R-:W0:Y:S01]  /*5a40*/  MUFU.EX2 R57, R57 ;  /* 0x0000003900397308 */ /* 0x000e220000000800 */
[C---:B-1----:R-:W-:Y:S01]  /*5a50*/  FADD.FTZ R5, R69.reuse, R50 ;  /* 0x0000003245057221 */ /* 0x042fe20000010000 */
[----:B------:R-:W-:Y:S02]  /*5a60*/  F2FP.BF16.F32.PACK_AB R198, R69, R68 ;  /* 0x0000004445c6723e */ /* 0x000fe400000010ff */
[----:B------:R-:W-:-:S04]  /*5a70*/  CS2R R68, SRZ ;  /* 0x0000000000447805 */ /* 0x000fc8000001ff00 */
[----:B------:R-:W1:Y:S01]  /*5a80*/  MUFU.EX2 R60, R60 ;  /* 0x0000003c003c7308 */ /* 0x000e620000000800 */
[----:B--2---:R-:W-:-:S07]  /*5a90*/  FADD.FTZ R50, R56, R5 ;  /* 0x0000000538327221 */ /* 0x004fce0000010000 */
[----:B------:R-:W2:Y:S01]  /*5aa0*/  MUFU.EX2 R61, R61 ;  /* 0x0000003d003d7308 */ /* 0x000ea20000000800 */
[C---:B0-----:R-:W-:Y:S01]  /*5ab0*/  FADD.FTZ R5, R57.reuse, R50 ;  /* 0x0000003239057221 */ /* 0x041fe20000010000 */
[----:B------:R-:W-:Y:S01]  /*5ac0*/  FADD.FTZ R50, R28, R21 ;  /* 0x000000151c327221 */ /* 0x000fe20000010000 */
[----:B------:R-:W-:Y:S02]  /*5ad0*/  F2FP.BF16.F32.PACK_AB R192, R57, R56 ;  /* 0x0000003839c0723e */ /* 0x000fe400000010ff */
[----:B------:R-:W-:Y:S01]  /*5ae0*/  CS2R R56, SRZ ;  /* 0x0000000000387805 */ /* 0x000fe2000001ff00 */
[----:B------:R-:W-:Y:S01]  /*5af0*/  FADD.FTZ R21, R185, R50 ;  /* 0x00000032b9157221 */ /* 0x000fe20000010000 */
[----:B------:R-:W-:Y:S01]  /*5b00*/  F2FP.BF16.F32.PACK_AB R185, R40, R185 ;  /* 0x000000b928b9723e */ /* 0x000fe200000010ff */
[----:B------:R-:W0:Y:S01]  /*5b10*/  MUFU.EX2 R48, R48 ;  /* 0x0000003000307308 */ /* 0x000e220000000800 */
[----:B-1----:R-:W-:Y:S01]  /*5b20*/  FADD.FTZ R0, R60, R5 ;  /* 0x000000053c007221 */ /* 0x002fe20000010000 */
[----:B------:R-:W-:-:S04]  /*5b30*/  FADD.FTZ R50, R40, R21 ;  /* 0x0000001528327221 */ /* 0x000fc80000010000 */
[----:B------:R-:W-:Y:S01]  /*5b40*/  FADD.FTZ R21, R187, R50 ;  /* 0x00000032bb157221 */ /* 0x000fe20000010000 */
[C---:B------:R-:W-:Y:S01]  /*5b50*/  F2FP.BF16.F32.PACK_AB R187, R42.reuse, R187 ;  /* 0x000000bb2abb723e */ /* 0x040fe200000010ff */
[----:B------:R-:W1:Y:S01]  /*5b60*/  MUFU.EX2 R49, R49 ;  /* 0x0000003100317308 */ /* 0x000e620000000800 */
[C---:B--2---:R-:W-:Y:S01]  /*5b70*/  FADD.FTZ R5, R61.reuse, R0 ;  /* 0x000000003d057221 */ /* 0x044fe20000010000 */
[----:B------:R-:W-:Y:S01]  /*5b80*/  FADD.FTZ R2, R42, R21 ;  /* 0x000000152a027221 */ /* 0x000fe20000010000 */
[----:B------:R-:W-:Y:S02]  /*5b90*/  F2FP.BF16.F32.PACK_AB R194, R61, R60 ;  /* 0x0000003c3dc2723e */ /* 0x000fe400000010ff */
[----:B------:R-:W-:Y:S02]  /*5ba0*/  CS2R R60, SRZ ;  /* 0x00000000003c7805 */ /* 0x000fe4000001ff00 */
[----:B------:R-:W-:Y:S01]  /*5bb0*/  CS2R R50, SRZ ;  /* 0x0000000000327805 */ /* 0x000fe2000001ff00 */
[----:B------:R-:W-:Y:S01]  /*5bc0*/  FADD.FTZ R21, R181, R2 ;  /* 0x00000002b5157221 */ /* 0x000fe20000010000 */
[----:B------:R-:W-:Y:S01]  /*5bd0*/  CS2R R42, SRZ ;  /* 0x00000000002a7805 */ /* 0x000fe2000001ff00 */
        /* <DEDUP_REMOVED lines=10> */
[----:B------:R-:W-:Y:S02]  /*5c80*/  F2FP.BF16.F32.PACK_AB R190, R53, R52 ;  /* 0x0000003435be723e */ /* 0x000fe400000010ff */
[----:B------:R-:W-:-:S04]  /*5c90*/  CS2R R52, SRZ ;  /* 0x0000000000347805 */ /* 0x000fc8000001ff00 */
[----:B------:R0:W3:Y:S01]  /*5ca0*/  MUFU.EX2 R184, R41 ;  /* 0x0000002900b87308 */ /* 0x0000e20000000800 */
[----:B-1----:R-:W-:-:S07]  /*5cb0*/  FADD.FTZ R5, R15, R0 ;  /* 0x000000000f057221 */ /* 0x002fce0000010000 */
[----:B------:R-:W1:Y:S01]  /*5cc0*/  MUFU.EX2 R183, R183 ;  /* 0x000000b700b77308 */ /* 0x000e620000000800 */
[C---:B--2---:R-:W-:Y:S01]  /*5cd0*/  FADD.FTZ R0, R34.reuse, R21 ;  /* 0x0000001522007221 */ /* 0x044fe20000010000 */
[----:B------:R-:W-:Y:S02]  /*5ce0*/  F2FP.BF16.F32.PACK_AB R181, R34, R181 ;  /* 0x000000b522b5723e */ /* 0x000fe400000010ff */
[----:B0-----:R-:W-:Y:S02]  /*5cf0*/  CS2R R40, SRZ ;  /* 0x0000000000287805 */ /* 0x001fe4000001ff00 */
[----:B------:R-:W-:Y:S02]  /*5d00*/  CS2R R34, SRZ ;  /* 0x0000000000227805 */ /* 0x000fe4000001ff00 */
[----:B------:R-:W0:Y:S01]  /*5d10*/  MUFU.EX2 R44, R44 ;  /* 0x0000002c002c7308 */ /* 0x000e220000000800 */
[C---:B---3--:R-:W-:Y:S01]  /*5d20*/  FADD.FTZ R5, R184.reuse, R5 ;  /* 0x00000005b8057221 */ /* 0x048fe20000010000 */
[----:B------:R-:W-:-:S06]  /*5d30*/  F2FP.BF16.F32.PACK_AB R184, R184, R15 ;  /* 0x0000000fb8b8723e */ /* 0x000fcc00000010ff */
[----:B------:R-:W2:Y:S01]  /*5d40*/  MUFU.EX2 R45, R45 ;  /* 0x0000002d002d7308 */ /* 0x000ea20000000800 */
[----:B-1----:R-:W-:-:S07]  /*5d50*/  FADD.FTZ R21, R183, R0 ;  /* 0x00000000b7157221 */ /* 0x002fce0000010000 */
[----:B------:R-:W1:Y:S01]  /*5d60*/  MUFU.EX2 R32, R32 ;  /* 0x0000002000207308 */ /* 0x000e620000000800 */
[----:B0-----:R-:W-:-:S07]  /*5d70*/  FADD.FTZ R0, R44, R5 ;  /* 0x000000052c007221 */ /* 0x001fce0000010000 */
[----:B------:R-:W0:Y:S01]  /*5d80*/  MUFU.EX2 R33, R33 ;  /* 0x0000002100217308 */ /* 0x000e220000000800 */
[C---:B--2---:R-:W-:Y:S01]  /*5d90*/  FADD.FTZ R5, R45.reuse, R0 ;  /* 0x000000002d057221 */ /* 0x044fe20000010000 */
[----:B------:R-:W-:Y:S02]  /*5da0*/  F2FP.BF16.F32.PACK_AB R186, R45, R44 ;  /* 0x0000002c2dba723e */ /* 0x000fe400000010ff */
[----:B------:R-:W-:-:S04]  /*5db0*/  CS2R R44, SRZ ;  /* 0x00000000002c7805 */ /* 0x000fc8000001ff00 */
[----:B------:R-:W2:Y:S01]  /*5dc0*/  MUFU.EX2 R36, R36 ;  /* 0x0000002400247308 */ /* 0x000ea20000000800 */
[----:B-1----:R-:W-:-:S07]  /*5dd0*/  FADD.FTZ R0, R32, R5 ;  /* 0x0000000520007221 */ /* 0x002fce0000010000 */
[----:B------:R-:W1:Y:S01]  /*5de0*/  MUFU.EX2 R38, R38 ;  /* 0x0000002600267308 */ /* 0x000e620000000800 */
[C---:B0-----:R-:W-:Y:S01]  /*5df0*/  FADD.FTZ R5, R33.reuse, R0 ;  /* 0x0000000021057221 */ /* 0x041fe20000010000 */
[----:B------:R-:W-:Y:S02]  /*5e00*/  F2FP.BF16.F32.PACK_AB R180, R33, R32 ;  /* 0x0000002021b4723e */ /* 0x000fe400000010ff */
[----:B------:R-:W-:-:S04]  /*5e10*/  CS2R R32, SRZ ;  /* 0x0000000000207805 */ /* 0x000fc8000001ff00 */
[----:B------:R-:W0:Y:S01]  /*5e20*/  MUFU.EX2 R37, R37 ;  /* 0x0000002500257308 */ /* 0x000e220000000800 */
[----:B--2---:R-:W-:-:S07]  /*5e30*/  FADD.FTZ R0, R36, R5 ;  /* 0x0000000524007221 */ /* 0x004fce0000010000 */
[----:B------:R-:W2:Y:S01]  /*5e40*/  MUFU.EX2 R177, R177 ;  /* 0x000000b100b17308 */ /* 0x000ea20000000800 */
[C---:B-1----:R-:W-:Y:S01]  /*5e50*/  FADD.FTZ R2, R38.reuse, R21 ;  /* 0x0000001526027221 */ /* 0x042fe20000010000 */
[----:B------:R-:W-:Y:S02]  /*5e60*/  F2FP.BF16.F32.PACK_AB R183, R38, R183 ;  /* 0x000000b726b7723e */ /* 0x000fe400000010ff */
[----:B------:R-:W-:-:S04]  /*5e70*/  CS2R R38, SRZ ;  /* 0x0000000000267805 */ /* 0x000fc8000001ff00 */
[----:B------:R-:W1:Y:S01]  /*5e80*/  MUFU.EX2 R24, R24 ;  /* 0x0000001800187308 */ /* 0x000e620000000800 */
[C---:B0-----:R-:W-:Y:S01]  /*5e90*/  FADD.FTZ R11, R37.reuse, R0 ;  /* 0x00000000250b7221 */ /* 0x041fe20000010000 */
[----:B------:R-:W-:Y:S02]  /*5ea0*/  F2FP.BF16.F32.PACK_AB R182, R37, R36 ;  /* 0x0000002425b6723e */ /* 0x000fe400000010ff */
[----:B------:R-:W-:-:S04]  /*5eb0*/  CS2R R36, SRZ ;  /* 0x0000000000247805 */ /* 0x000fc8000001ff00 */
[----:B------:R-:W0:Y:S01]  /*5ec0*/  MUFU.EX2 R26, R26 ;  /* 0x0000001a001a7308 */ /* 0x000e220000000800 */
[----:B--2---:R-:W-:-:S07]  /*5ed0*/  FADD.FTZ R21, R177, R2 ;  /* 0x00000002b1157221 */ /* 0x004fce0000010000 */
[----:B------:R-:W2:Y:S01]  /*5ee0*/  MUFU.EX2 R25, R25 ;  /* 0x0000001900197308 */ /* 0x000ea20000000800 */
[----:B-1----:R-:W-:-:S07]  /*5ef0*/  FADD.FTZ R0, R24, R11 ;  /* 0x0000000b18007221 */ /* 0x002fce0000010000 */
[----:B------:R-:W1:Y:S01]  /*5f00*/  MUFU.EX2 R179, R179 ;  /* 0x000000b300b37308 */ /* 0x000e620000000800 */
[C---:B0-----:R-:W-:Y:S01]  /*5f10*/  FADD.FTZ R2, R26.reuse, R21 ;  /* 0x000000151a027221 */ /* 0x041fe20000010000 */
[----:B------:R-:W-:Y:S02]  /*5f20*/  F2FP.BF16.F32.PACK_AB R177, R26, R177 ;  /* 0x000000b11ab1723e */ /* 0x000fe400000010ff */
[----:B------:R-:W-:-:S04]  /*5f30*/  CS2R R26, SRZ ;  /* 0x00000000001a7805 */ /* 0x000fc8000001ff00 */
[----:B------:R-:W0:Y:S01]  /*5f40*/  MUFU.EX2 R9, R9 ;  /* 0x0000000900097308 */ /* 0x000e220000000800 */
[C---:B--2---:R-:W-:Y:S01]  /*5f50*/  FADD.FTZ R0, R25.reuse, R0 ;  /* 0x0000000019007221 */ /* 0x044fe20000010000 */
[----:B------:R-:W-:Y:S02]  /*5f60*/  F2FP.BF16.F32.PACK_AB R176, R25, R24 ;  /* 0x0000001819b0723e */ /* 0x000fe400000010ff */
[----:B------:R-:W-:-:S04]  /*5f70*/  CS2R R24, SRZ ;  /* 0x0000000000187805 */ /* 0x000fc8000001ff00 */
[----:B------:R-:W2:Y:S01]  /*5f80*/  MUFU.EX2 R30, R30 ;  /* 0x0000001e001e7308 */ /* 0x000ea20000000800 */
[----:B-1----:R-:W-:Y:S01]  /*5f90*/  FADD.FTZ R21, R179, R2 ;  /* 0x00000002b3157221 */ /* 0x002fe20000010000 */
[----:B------:R-:W-:-:S06]  /*5fa0*/  IMAD.MOV.U32 R2, RZ, RZ, 0x3f800000 ;  /* 0x3f800000ff027424 */ /* 0x000fcc00078e00ff */
[----:B------:R1:W3:Y:S01]  /*5fb0*/  MUFU.EX2 R178, R29 ;  /* 0x0000001d00b27308 */ /* 0x0002e20000000800 */
[----:B0-----:R-:W-:Y:S01]  /*5fc0*/  FADD.FTZ R11, R9, R0 ;  /* 0x00000000090b7221 */ /* 0x001fe20000010000 */
[----:B------:R-:W-:Y:S02]  /*5fd0*/  IMAD.MOV.U32 R0, RZ, RZ, 0x3f800000 ;  /* 0x3f800000ff007424 */ /* 0x000fe400078e00ff */
[C---:B--2---:R-:W-:Y:S01]  /*5fe0*/  FADD.FTZ R5, R30.reuse, R21 ;  /* 0x000000151e057221 */ /* 0x044fe20000010000 */
[----:B------:R-:W-:Y:S02]  /*5ff0*/  F2FP.BF16.F32.PACK_AB R179, R30, R179 ;  /* 0x000000b31eb3723e */ /* 0x000fe400000010ff */
[----:B------:R-:W-:Y:S02]  /*6000*/  CS2R R30, SRZ ;  /* 0x00000000001e7805 */ /* 0x000fe4000001ff00 */
[----:B-1----:R-:W-:Y:S01]  /*6010*/  CS2R R28, SRZ ;  /* 0x00000000001c7805 */ /* 0x002fe2000001ff00 */
[C---:B---3--:R-:W-:Y:S01]  /*6020*/  FADD.FTZ R6, R178.reuse, R11 ;  /* 0x0000000bb2067221 */ /* 0x048fe20000010000 */
[----:B------:R-:W-:Y:S01]  /*6030*/  F2FP.BF16.F32.PACK_AB R178, R178, R9 ;  /* 0x00000009b2b2723e */ /* 0x000fe200000010ff */
[----:B------:R-:W-:Y:S06]  /*6040*/  @!P3 BRA `(.L_x_2254) ;  /* 0x00000044004cb947 */ /* 0x000fec0003800000 */
[----:B------:R-:W-:Y:S01]  /*6050*/  IMAD.MOV.U32 R9, RZ, RZ, R4 ;  /* 0x000000ffff097224 */ /* 0x000fe200078e0004 */
[----:B------:R-:W-:Y:S01]  /*6060*/  UMOV UR61, UR60 ;  /* 0x0000003c003d7c82 */ /* 0x000fe20008000000 */
[----:B------:R-:W-:Y:S01]  /*6070*/  IMAD.MOV.U32 R10, RZ, RZ, R3 ;  /* 0x000000ffff0a7224 */ /* 0x000fe200078e0003 */
[----:B------:R-:W-:Y:S01]  /*6080*/  UMOV UR7, UR36 ;  /* 0x0000002400077c82 */ /* 0x000fe20008000000 */
[----:B------:R-:W-:Y:S02]  /*6090*/  IMAD.MOV.U32 R2, RZ, RZ, 0x3f800000 ;  /* 0x3f800000ff027424 */ /* 0x000fe400078e00ff */
[----:B------:R-:W-:-:S07]  /*60a0*/  IMAD.MOV.U32 R119, RZ, RZ, RZ ;  /* 0x000000ffff777224 */ /* 0x000fce00078e00ff */
.L_x_2263:
[----:B------:R-:W-:-:S04]  /*60b0*/  UIADD3 UR6, UR7, 0x1, URZ ;  /* 0x0000000107067890 */ /* 0x000fc8000fffe03f */
[----:B------:R-:W-:-:S04]  /*60c0*/  UISETP.NE.AND UP1, UPT, UR6, 0x2, UPT ;  /* 0x000000020600788c */ /* 0x000fc8000bf25270 */
[----:B------:R-:W-:Y:S02]  /*60d0*/  USEL UR60, URZ, 0x1, UP1 ;  /* 0x000000013f3c7887 */ /* 0x000fe40008800000 */
[----:B------:R-:W-:Y:S02]  /*60e0*/  USEL UR36, UR6, URZ, UP1 ;  /* 0x0000003f06247287 */ /* 0x000fe40008800000 */
[----:B------:R-:W-:Y:S01]  /*60f0*/  ULOP3.LUT UR60, UR61, UR60, URZ, 0x3c, !UPT ;  /* 0x0000003c3d3c7292 */ /* 0x000fe2000f8e3c3f */
[----:B------:R-:W-:Y:S11]  /*6100*/  @!P0 BRA `(.L_x_2255) ;  /* 0x0000000000048947 */ /* 0x000ff60003800000 */
[----:B------:R-:W-:Y:S01]  /*6110*/  BPT.TRAP 0x1 ;  /* 0x000000040000795c */ /* 0x000fe20000300000 */
.L_x_2255:
[----:B------:R-:W-:Y:S01]  /*6120*/  ULEA UR38, UR36, UR39, 0x3 ;  /* 0x0000002724267291 */ /* 0x000fe2000f8e183f */
[----:B------:R-:W-:-:S05]  /*6130*/  IMAD.U32 R3, RZ, RZ, UR60 ;  /* 0x0000003cff037e24 */ /* 0x000fca000f8e00ff */
[----:B------:R-:W-:-:S04]  /*6140*/  SHF.L.U32 R3, R3, 0x1f, RZ ;  /* 0x0000001f03037819 */ /* 0x000fc800000006ff */
[----:B------:R0:W1:Y:S01]  /*6150*/  SYNCS.PHASECHK.TRANS64.TRYWAIT P3, [UR38+0x36830], R3 ;  /* 0x03683003ff0075a7 */ /* 0x0000620008060166 */
[----:B------:R-:W-:Y:S05]  /*6160*/  @!P0 BRA `(.L_x_2256) ;  /* 0x0000000000048947 */ /* 0x000fea0003800000 */
[----:B------:R-:W-:Y:S01]  /*6170*/  BPT.TRAP 0x1 ;  /* 0x000000040000795c */ /* 0x000fe20000300000 */
.L_x_2256:
[----:B-1----:R-:W-:Y:S05]  /*6180*/  @P3 BRA `(.L_x_2257) ;  /* 0x0000000000083947 */ /* 0x002fea0003800000 */
[----:B------:R-:W1:Y:S02]  /*6190*/  SYNCS.PHASECHK.TRANS64.TRYWAIT P3, [UR38+0x36830], R3 ;  /* 0x03683003ff0075a7 */ /* 0x000e640008060166 */
[----:B-1----:R-:W-:Y:S05]  /*61a0*/  @!P3 BRA `(.L_x_2258) ;  /* 0x000001480034b947 */ /* 0x002fea0003800000 */
.L_x_2257:
[----:B------:R-:W-:Y:S01]  /*61b0*/  R2UR UR6, R7 ;  /* 0x00000000070672ca */ /* 0x000fe200000e0000 */
[----:B------:R-:W-:Y:S01]  /*61c0*/  WARPGROUP.ARRIVE ;  /* 0x00000000000079c5 */ /* 0x000fe20000000000 */
[----:B------:R-:W-:Y:S01]  /*61d0*/  UMOV UR56, UR52 ;  /* 0x0000003400387c82 */ /* 0x000fe20008000000 */
[----:B------:R-:W-:Y:S01]  /*61e0*/  UMOV UR57, UR53 ;  /* 0x0000003500397c82 */ /* 0x000fe20008000000 */
[----:B------:R-:W-:Y:S01]  /*61f0*/  UMOV UR59, 0x40000040 ;  /* 0x40000040003b7882 */ /* 0x000fe20000000000 */
[----:B------:R-:W-:Y:S01]  /*6200*/  UMOV UR55, 0x40000040 ;  /* 0x4000004000377882 */ /* 0x000fe20000000000 */
[----:B01----:R-:W-:Y:S01]  /*6210*/  MOV R3, UR49 ;  /* 0x0000003100037c02 */ /* 0x003fe20008000f00 */
[----:B------:R-:W-:Y:S01]  /*6220*/  UMOV UR49, UR53 ;  /* 0x0000003500317c82 */ /* 0x000fe20008000000 */
[----:B------:R-:W-:Y:S01]  /*6230*/  MOV R4, UR48 ;  /* 0x0000003000047c02 */ /* 0x000fe20008000f00 */
[----:B------:R-:W-:Y:S01]  /*6240*/  UMOV UR48, UR52 ;  /* 0x0000003400307c82 */ /* 0x000fe20008000000 */
[----:B------:R-:W-:Y:S01]  /*6250*/  UMOV UR51, 0x40000040 ;  /* 0x4000004000337882 */ /* 0x000fe20000000000 */
[----:B------:R-:W-:Y:S01]  /*6260*/  UMOV UR19, 0x40000040 ;  /* 0x4000004000137882 */ /* 0x000fe20000000000 */
[----:B------:R-:W-:Y:S01]  /*6270*/  UMOV UR23, 0x40000040 ;  /* 0x4000004000177882 */ /* 0x000fe20000000000 */
[----:B------:R-:W-:Y:S01]  /*6280*/  UIMAD UR6, UR36, 0xa80, UR6 ;  /* 0x00000a80240678a4 */ /* 0x000fe2000f8e0206 */
[-C--:B------:R-:W-:Y:S01]  /*6290*/  FMUL.FTZ R24, R24, R0.reuse ;  /* 0x0000000018187220 */ /* 0x080fe20000410000 */
[----:B------:R-:W-:Y:S01]  /*62a0*/  UMOV UR27, 0x40000040 ;  /* 0x40000040001b7882 */ /* 0x000fe20000000000 */
[----:B------:R-:W-:Y:S01]  /*62b0*/  UMOV UR31, 0x40000040 ;  /* 0x40000040001f7882 */ /* 0x000fe20000000000 */
[----:B------:R-:W-:Y:S01]  /*62c0*/  UIADD3 UR54, UR6, 0x80, URZ ;  /* 0x0000008006367890 */ /* 0x000fe2000fffe03f */
[-C--:B------:R-:W-:Y:S01]  /*62d0*/  FMUL.FTZ R25, R25, R0.reuse ;  /* 0x0000000019197220 */ /* 0x080fe20000410000 */
[----:B------:R-:W-:Y:S01]  /*62e0*/  UIADD3 UR10, UR6, 0x100, URZ ;  /* 0x00000100060a7890 */ /* 0x000fe2000fffe03f */
[-C--:B------:R-:W-:Y:S01]  /*62f0*/  FMUL.FTZ R28, R28, R0.reuse ;  /* 0x000000001c1c7220 */ /* 0x080fe20000410000 */
[----:B------:R-:W-:Y:S01]  /*6300*/  UMOV UR58, UR6 ;  /* 0x00000006003a7c82 */ /* 0x000fe20008000000 */
[----:B------:R-:W-:Y:S01]  /*6310*/  UIADD3 UR11, UR6, 0x300, URZ ;  /* 0x00000300060b7890 */ /* 0x000fe2000fffe03f */
[----:B------:R-:W-:Y:S01]  /*6320*/  HGMMA.64x16x16.F32.BF16 R168, gdesc[UR56], RZ, !UPT, gsb0 ;  /* 0x0020000038a879f0 */ /* 0x000fe2000c0018ff */
[----:B------:R-:W-:Y:S01]  /*6330*/  UIADD3 UR58, UR6, 0x180, URZ ;  /* 0x00000180063a7890 */ /* 0x000fe2000fffe03f */
[-C--:B------:R-:W-:Y:S01]  /*6340*/  FMUL.FTZ R29, R29, R0.reuse ;  /* 0x000000001d1d7220 */ /* 0x080fe20000410000 */
[----:B------:R-:W-:Y:S01]  /*6350*/  UMOV UR50, UR10 ;  /* 0x0000000a00327c82 */ /* 0x000fe20008000000 */
        /* <DEDUP_REMOVED lines=119> */
[----:B------:R-:W-:Y:S01]  /*6ad0*/  FMUL.FTZ R119, R119, R2 ;  /* 0x0000000277777220 */ /* 0x000fe20000410000 */
[----:B------:R-:W-:-:S02]  /*6ae0*/  WARPGROUP.DEPBAR.LE gsb0, 0x0 ;  /* 0x00008000000079c5 */ /* 0x000fc40000010000 */
[----:B------:R-:W-:-:S06]  /*6af0*/  WARPGROUP.ARRIVE ;  /* 0x00000000000079c5 */ /* 0x000fcc0000000000 */
[----:B------:R-:W-:Y:S01]  /*6b00*/  HGMMA.64x16x16.F32.BF16 R144, gdesc[UR56], RZ, !UPT, gsb0 ;  /* 0x00200000389079f0 */ /* 0x000fe2000c0018ff */
[----:B------:R-:W-:Y:S01]  /*6b10*/  UMOV UR56, UR52 ;  /* 0x0000003400387c82 */ /* 0x000fe20008000000 */
[----:B------:R-:W-:Y:S01]  /*6b20*/  UMOV UR57, UR53 ;  /* 0x0000003500397c82 */ /* 0x000fe20008000000 */
[----:B------:R-:W-:Y:S01]  /*6b30*/  UMOV UR58, UR10 ;  /* 0x0000000a003a7c82 */ /* 0x000fe20008000000 */
[----:B------:R-:W-:Y:S01]  /*6b40*/  UMOV UR59, 0x40000040 ;  /* 0x40000040003b7882 */ /* 0x000fe20000000000 */
[----:B------:R-:W-:Y:S01]  /*6b50*/  UIADD3 UR10, UR6, 0x82, URZ ;  /* 0x00000082060a7890 */ /* 0x000fe2000fffe03f */
[----:B------:R-:W-:Y:S02]  /*6b60*/  WARPGROUP.DEPBAR.LE gsb0, 0x0 ;  /* 0x00008000000079c5 */ /* 0x000fe40000010000 */
[----:B------:R-:W-:-:S06]  /*6b70*/  WARPGROUP.ARRIVE ;  /* 0x00000000000079c5 */ /* 0x000fcc0000000000 */
[----:B------:R-:W-:Y:S01]  /*6b80*/  HGMMA.64x16x16.F32.BF16 R136, gdesc[UR52], RZ, !UPT, gsb0 ;  /* 0x00200000348879f0 */ /* 0x000fe2000c0018ff */
[----:B------:R-:W-:Y:S01]  /*6b90*/  UMOV UR54, UR11 ;  /* 0x0000000b00367c82 */ /* 0x000fe20008000000 */
[----:B------:R-:W-:Y:S01]  /*6ba0*/  UMOV UR55, 0x40000040 ;  /* 0x4000004000377882 */ /* 0x000fe20000000000 */
[----:B------:R-:W-:Y:S01]  /*6bb0*/  UIADD3 UR11, UR6, 0x102, URZ ;  /* 0x00000102060b7890 */ /* 0x000fe2000fffe03f */
        /* <DEDUP_REMOVED lines=454> */
.L_x_2259:
[----:B------:R-:W-:Y:S01]  /*8820*/  ULEA UR10, UR7, UR39, 0x3 ;  /* 0x00000027070a7291 */ /* 0x000fe2000f8e183f */
[----:B------:R-:W-:-:S05]  /*8830*/  IMAD.U32 R0, RZ, RZ, UR61 ;  /* 0x0000003dff007e24 */ /* 0x000fca000f8e00ff */
[----:B------:R-:W-:-:S04]  /*8840*/  SHF.L.U32 R0, R0, 0x1f, RZ ;  /* 0x0000001f00007819 */ /* 0x000fc800000006ff */
[----:B------:R0:W1:Y:S01]  /*8850*/  SYNCS.PHASECHK.TRANS64.TRYWAIT P3, [UR10+0x36850], R0 ;  /* 0x03685000ff0075a7 */ /* 0x000062000806014a */
[----:B------:R-:W-:Y:S05]  /*8860*/  @!P0 BRA `(.L_x_2260) ;  /* 0x0000000000048947 */ /* 0x000fea0003800000 */
[----:B------:R-:W-:Y:S01]  /*8870*/  BPT.TRAP 0x1 ;  /* 0x000000040000795c */ /* 0x000fe20000300000 */
.L_x_2260:
[----:B-1----:R-:W-:Y:S05]  /*8880*/  @P3 BRA `(.L_x_2261) ;  /* 0x0000000000083947 */ /* 0x002fea0003800000 */
[----:B------:R-:W1:Y:S02]  /*8890*/  SYNCS.PHASECHK.TRANS64.TRYWAIT P3, [UR10+0x36850], R0 ;  /* 0x03685000ff0075a7 */ /* 0x000e64000806014a */
[----:B-1----:R-:W-:Y:S05]  /*88a0*/  @!P3 BRA `(.L_x_2262) ;  /* 0x00000120008cb947 */ /* 0x002fea0003800000 */
.L_x_2261:
[----:B------:R-:W-:Y:S01]  /*88b0*/  UIADD3 UR6, UR39, 0x400, URZ ;  /* 0x0000040027067890 */ /* 0x000fe2000fffe03f */
[----:B------:R-:W-:Y:S01]  /*88c0*/  WARPGROUP.ARRIVE ;  /* 0x00000000000079c5 */ /* 0x000fe20000000000 */
[----:B------:R-:W-:Y:S01]  /*88d0*/  R2UR UR18, R22 ;  /* 0x00000000161272ca */ /* 0x000fe200000e0000 */
[----:B------:R-:W-:Y:S01]  /*88e0*/  UMOV UR61, UR60 ;  /* 0x0000003c003d7c82 */ /* 0x000fe20008000000 */
[----:B------:R-:W-:Y:S01]  /*88f0*/  USHF.R.U32.HI UR6, URZ, 0x4, UR6 ;  /* 0x000000043f067899 */ /* 0x000fe20008011606 */
[----:B------:R-:W-:Y:S02]  /*8900*/  R2UR UR15, R16 ;  /* 0x00000000100f72ca */ /* 0x000fe400000e0000 */
[----:B------:R-:W-:Y:S01]  /*8910*/  R2UR UR11, R17 ;  /* 0x00000000110b72ca */ /* 0x000fe200000e0000 */
[----:B------:R-:W-:-:S04]  /*8920*/  ULOP3.LUT UR6, UR6, 0x3fff, URZ, 0xc0, !UPT ;  /* 0x00003fff06067892 */ /* 0x000fc8000f8ec03f */
[----:B------:R-:W-:-:S03]  /*8930*/  ULOP3.LUT UR6, UR6, 0x3800000, URZ, 0xfc, !UPT ;  /* 0x0380000006067892 */ /* 0x000fc6000f8efc3f */
[----:B------:R-:W-:Y:S01]  /*8940*/  VIADD R3, R23, UR18 ;  /* 0x0000001217037c36 */ /* 0x000fe20008000000 */
[----:B------:R-:W-:Y:S02]  /*8950*/  UIMAD UR14, UR7, 0xa80, UR6 ;  /* 0x00000a80070e78a4 */ /* 0x000fe4000f8e0206 */
[----:B------:R-:W-:Y:S01]  /*8960*/  IMAD.U32 R4, RZ, RZ, UR15 ;  /* 0x0000000fff047e24 */ /* 0x000fe2000f8e00ff */
[----:B------:R-:W-:Y:S01]  /*8970*/  UMOV UR7, 0x40000040 ;  /* 0x4000004000077882 */ /* 0x000fe20000000000 */
[----:B------:R-:W-:-:S03]  /*8980*/  R2UR UR15, R8 ;  /* 0x00000000080f72ca */ /* 0x000fc600000e0000 */
[----:B------:R-:W-:Y:S02]  /*8990*/  UMOV UR6, UR14 ;  /* 0x0000000e00067c82 */ /* 0x000fe40008000000 */
[----:B------:R-:W-:Y:S01]  /*89a0*/  HGMMA.64x192x16.F32.BF16 R24, R200, gdesc[UR4].tnspB, R24, gsb0 ;  /* 0x42e00004c8187df0 */ /* 0x000fe20008001818 */
[----:B------:R-:W-:Y:S01]  /*89b0*/  UIADD3 UR6, UR14, 0x80, URZ ;  /* 0x000000800e067890 */ /* 0x000fe2000fffe03f */
[----:B------:R-:W-:-:S06]  /*89c0*/  UMOV UR7, 0x40000040 ;  /* 0x4000004000077882 */ /* 0x000fcc0000000000 */
[----:B------:R-:W-:Y:S01]  /*89d0*/  UISETP.GT.AND UP1, UPT, UR37, UR15, UPT ;  /* 0x0000000f2500728c */ /* 0x000fe2000bf24270 */
[----:B------:R-:W-:Y:S02]  /*89e0*/  WARPGROUP.DEPBAR.LE gsb0, 0x0 ;  /* 0x00008000000079c5 */ /* 0x000fe40000010000 */
[----:B------:R-:W-:-:S09]  /*89f0*/  WARPGROUP.ARRIVE ;  /* 0x00000000000079c5 */ /* 0x000fd20000000000 */
        /* <DEDUP_REMOVED lines=16> */
[----:B------:R-:W-:Y:S02]  /*8b00*/  UIMAD UR6, UR37, -0x70, URZ ;  /* 0xffffff90250678a4 */ /* 0x000fe4000f8e023f */
[----:B------:R-:W-:Y:S02]  /*8b10*/  UIADD3 UR37, UR37, -0x1, URZ ;  /* 0xffffffff25257890 */ /* 0x000fe4000fffe03f */
[----:B------:R-:W0:Y:S02]  /*8b20*/  SHFL.IDX PT, R2, R3, 0x1, 0x1c1f ;  /* 0x003c1f0003027f89 */ /* 0x000e2400000e0000 */
[----:B------:R-:W-:Y:S01]  /*8b30*/  IMAD.U32 R11, RZ, RZ, UR6 ;  /* 0x00000006ff0b7e24 */ /* 0x000fe2000f8e00ff */
[----:B------:R-:W-:Y:S01]  /*8b40*/  UIADD3 UR6, UR14, 0x200, URZ ;  /* 0x000002000e067890 */ /* 0x000fe2000fffe03f */
[----:B------:R-:W1:Y:S03]  /*8b50*/  SHFL.IDX PT, R3, R3, RZ, 0x1c1f ;  /* 0x001c1fff03037589 */ /* 0x000e6600000e0000 */
[----:B------:R-:W-:-:S04]  /*8b60*/  IADD3 R0, -R18, 0x1, R11 ;  /* 0x0000000112007810 */ /* 0x000fc80007ffe10b */
[----:B------:R-:W-:Y:S01]  /*8b70*/  IADD3 R0, -R4, UR11, R0 ;  /* 0x0000000b04007c10 */ /* 0x000fe2000fffe100 */
[----:B------:R-:W-:-:S04]  /*8b80*/  ULDC UR11, c[0x0][0x988] ;  /* 0x00026200000b7ab9 */ /* 0x000fc80000000800 */
[C---:B0-----:R-:W-:Y:S02]  /*8b90*/  IMAD.IADD R2, R0.reuse, 0x1, R2 ;  /* 0x0000000100027824 */ /* 0x041fe400078e0202 */
[----:B-1----:R-:W-:-:S03]  /*8ba0*/  IMAD.IADD R0, R0, 0x1, R3 ;  /* 0x0000000100007824 */ /* 0x002fc600078e0203 */
        /* <DEDUP_REMOVED lines=81> */
[----:B------:R-:W-:Y:S01]  /*90c0*/  FSEL R127, R127, -INF , P5 ;  /* 0xff8000007f7f7808 */ /* 0x000fe20002800000 */
[----:B------:R-:W-:Y:S02]  /*90d0*/  WARPGROUP.DEPBAR.LE gsb0, 0x0 ;  /* 0x00008000000079c5 */ /* 0x000fe40000010000 */
[----:B------:R-:W-:Y:S01]  /*90e0*/  WARPGROUP.ARRIVE ;  /* 0x00000000000079c5 */ /* 0x000fe20000000000 */
[----:B------:R-:W-:-:S02]  /*90f0*/  FMNMX.FTZ R4, R126, R4, !PT ;  /* 0x000000047e047209 */ /* 0x000fc40007810000 */
[C---:B------:R-:W-:Y:S02]  /*9100*/  ISETP.GT.AND P6, PT, R0.reuse, RZ, PT ;  /* 0x000000ff0000720c */ /* 0x040fe40003fc4270 */
[----:B------:R-:W-:Y:S01]  /*9110*/  FMNMX.FTZ R4, R127, R4, !PT ;  /* 0x000000047f047209 */ /* 0x000fe20007810000 */
[----:B------:R-:W-:Y:S01]  /*9120*/  HGMMA.64x192x16.F32.BF16 R24, R184, gdesc[UR4].tnspB, R24, gsb0 ;  /* 0x42e00004b8187df0 */ /* 0x000fe20008001818 */
[----:B------:R-:W-:Y:S01]  /*9130*/  UIADD3 UR6, UR14, 0x280, URZ ;  /* 0x000002800e067890 */ /* 0x000fe2000fffe03f */
[----:B------:R-:W-:Y:S01]  /*9140*/  ISETP.GT.AND P5, PT, R0, 0x1, PT ;  /* 0x000000010000780c */ /* 0x000fe20003fa4270 */
[----:B------:R-:W-:Y:S01]  /*9150*/  UMOV UR7, 0x40000040 ;  /* 0x4000004000077882 */ /* 0x000fe20000000000 */
[----:B------:R-:W0:Y:S01]  /*9160*/  SHFL.BFLY PT, R2, R4, 0x2, 0x1f ;  /* 0x0c401f0004027f89 */ /* 0x000e2200000e0000 */
[----:B------:R-:W-:Y:S02]  /*9170*/  FSEL R168, R168, -INF , P6 ;  /* 0xff800000a8a87808 */ /* 0x000fe40003000000 */
[----:B------:R-:W-:-:S02]  /*9180*/  ISETP.GT.AND P4, PT, R0, 0x8, PT ;  /* 0x000000080000780c */ /* 0x000fc40003f84270 */
[----:B------:R-:W-:Y:S02]  /*9190*/  FSEL R169, R169, -INF , P5 ;  /* 0xff800000a9a97808 */ /* 0x000fe40002800000 */
[----:B------:R-:W-:Y:S02]  /*91a0*/  ISETP.GT.AND P6, PT, R0, 0x9, PT ;  /* 0x000000090000780c */ /* 0x000fe40003fc4270 */
[----:B------:R-:W-:Y:S02]  /*91b0*/  FSEL R172, R172, -INF , P4 ;  /* 0xff800000acac7808 */ /* 0x000fe40002000000 */
[----:B------:R-:W-:Y:S02]  /*91c0*/  FSEL R173, R173, -INF , P6 ;  /* 0xff800000adad7808 */ /* 0x000fe40003000000 */
[C---:B------:R-:W-:Y:S02]  /*91d0*/  ISETP.GT.AND P6, PT, R0.reuse, 0x10, PT ;  /* 0x000000100000780c */ /* 0x040fe40003fc4270 */
[----:B------:R-:W-:-:S02]  /*91e0*/  ISETP.GT.AND P5, PT, R0, 0x11, PT ;  /* 0x000000110000780c */ /* 0x000fc40003fa4270 */
[----:B------:R-:W-:Y:S02]  /*91f0*/  FSEL R160, R160, -INF , P6 ;  /* 0xff800000a0a07808 */ /* 0x000fe40003000000 */
[C---:B------:R-:W-:Y:S02]  /*9200*/  ISETP.GT.AND P4, PT, R0.reuse, 0x18, PT ;  /* 0x000000180000780c */ /* 0x040fe40003f84270 */
[----:B------:R-:W-:Y:S02]  /*9210*/  FSEL R161, R161, -INF , P5 ;  /* 0xff800000a1a17808 */ /* 0x000fe40002800000 */
[----:B------:R-:W-:Y:S02]  /*9220*/  ISETP.GT.AND P6, PT, R0, 0x19, PT ;  /* 0x000000190000780c */ /* 0x000fe40003fc4270 */
[----:B0-----:R-:W-:Y:S02]  /*9230*/  FMNMX.FTZ R4, R4, R2, !PT ;  /* 0x0000000204047209 */ /* 0x001fe40007810000 */
[----:B------:R-:W-:-:S02]  /*9240*/  FSEL R164, R164, -INF , P4 ;  /* 0xff800000a4a47808 */ /* 0x000fc40002000000 */
[----:B------:R-:W-:Y:S01]  /*9250*/  FSEL R165, R165, -INF , P6 ;  /* 0xff800000a5a57808 */ /* 0x000fe20003000000 */
[----:B------:R-:W0:Y:S01]  /*9260*/  SHFL.BFLY PT, R2, R4, 0x1, 0x1f ;  /* 0x0c201f0004027f89 */ /* 0x000e2200000e0000 */
[C---:B------:R-:W-:Y:S02]  /*9270*/  ISETP.GT.AND P6, PT, R0.reuse, 0x20, PT ;  /* 0x000000200000780c */ /* 0x040fe40003fc4270 */
[----:B------:R-:W-:Y:S02]  /*9280*/  ISETP.GT.AND P5, PT, R0, 0x21, PT ;  /* 0x000000210000780c */ /* 0x000fe40003fa4270 */
[----:B------:R-:W-:Y:S02]  /*9290*/  FSEL R152, R152, -INF , P6 ;  /* 0xff80000098987808 */ /* 0x000fe40003000000 */
[----:B------:R-:W-:Y:S02]  /*92a0*/  ISETP.GT.AND P4, PT, R0, 0x28, PT ;  /* 0x000000280000780c */ /* 0x000fe40003f84270 */
[----:B------:R-:W-:-:S02]  /*92b0*/  FSEL R153, R153, -INF , P5 ;  /* 0xff80000099997808 */ /* 0x000fc40002800000 */
[----:B------:R-:W-:Y:S02]  /*92c0*/  ISETP.GT.AND P6, PT, R0, 0x29, PT ;  /* 0x000000290000780c */ /* 0x000fe40003fc4270 */
[----:B------:R-:W-:Y:S02]  /*92d0*/  FSEL R156, R156, -INF , P4 ;  /* 0xff8000009c9c7808 */ /* 0x000fe40002000000 */
[----:B------:R-:W-:Y:S02]  /*92e0*/  FSEL R157, R157, -INF , P6 ;  /* 0xff8000009d9d7808 */ /* 0x000fe40003000000 */
[C---:B------:R-:W-:Y:S02]  /*92f0*/  ISETP.GT.AND P6, PT, R0.reuse, 0x30, PT ;  /* 0x000000300000780c */ /* 0x040fe40003fc4270 */
[----:B------:R-:W-:Y:S02]  /*9300*/  ISETP.GT.AND P5, PT, R0, 0x31, PT ;  /* 0x000000310000780c */ /* 0x000fe40003fa4270 */
[----:B------:R-:W-:-:S02]  /*9310*/  FSEL R144, R144, -INF , P6 ;  /* 0xff80000090907808 */ /* 0x000fc40003000000 */
[----:B------:R-:W-:Y:S02]  /*9320*/  ISETP.GT.AND P4, PT, R0, 0x38, PT ;  /* 0x000000380000780c */ /* 0x000fe40003f84270 */
[----:B0-----:R-:W-:Y:S02]  /*9330*/  FMNMX.FTZ R4, R4, R2, !PT ;  /* 0x0000000204047209 */ /* 0x001fe40007810000 */
[----:B------:R-:W-:Y:S02]  /*9340*/  FMNMX.FTZ R2, R168, R10, !PT ;  /* 0x0000000aa8027209 */ /* 0x000fe40007810000 */
[----:B------:R-:W-:Y:S01]  /*9350*/  FSEL R145, R145, -INF , P5 ;  /* 0xff80000091917808 */ /* 0x000fe20002800000 */
[----:B------:R-:W-:Y:S01]  /*9360*/  FMUL.FTZ R11, R4, UR11 ;  /* 0x0000000b040b7c20 */ /* 0x000fe20008410000 */
[----:B------:R-:W-:Y:S02]  /*9370*/  FMNMX.FTZ R3, R169, R2, !PT ;  /* 0x00000002a9037209 */ /* 0x000fe40007810000 */
[----:B------:R-:W-:-:S02]  /*9380*/  ISETP.GT.AND P6, PT, R0, 0x39, PT ;  /* 0x000000390000780c */ /* 0x000fc40003fc4270 */
[----:B------:R-:W-:Y:S02]  /*9390*/  FMNMX.FTZ R2, R172, R3, !PT ;  /* 0x00000003ac027209 */ /* 0x000fe40007810000 */
[----:B------:R-:W-:Y:S02]  /*93a0*/  FSEL R148, R148, -INF , P4 ;  /* 0xff80000094947808 */ /* 0x000fe40002000000 */
[----:B------:R-:W-:Y:S02]  /*93b0*/  FMNMX.FTZ R3, R173, R2, !PT ;  /* 0x00000002ad037209 */ /* 0x000fe40007810000 */
[----:B------:R-:W-:Y:S02]  /*93c0*/  FSEL R149, R149, -INF , P6 ;  /* 0xff80000095957808 */ /* 0x000fe40003000000 */
[----:B------:R-:W-:Y:S02]  /*93d0*/  FMNMX.FTZ R2, R160, R3, !PT ;  /* 0x00000003a0027209 */ /* 0x000fe40007810000 */
[----:B------:R-:W-:-:S02]  /*93e0*/  ISETP.GT.AND P6, PT, R0, 0x40, PT ;  /* 0x000000400000780c */ /* 0x000fc40003fc4270 */
[----:B------:R-:W-:Y:S02]  /*93f0*/  FMNMX.FTZ R3, R161, R2, !PT ;  /* 0x00000002a1037209 */ /* 0x000fe40007810000 */
[----:B------:R-:W-:Y:S02]  /*9400*/  ISETP.GT.AND P5, PT, R0, 0x41, PT ;  /* 0x000000410000780c */ /* 0x000fe40003fa4270 */
[----:B------:R-:W-:Y:S02]  /*9410*/  FMNMX.FTZ R2, R164, R3, !PT ;  /* 0x00000003a4027209 */ /* 0x000fe40007810000 */
[----:B------:R-:W-:Y:S02]  /*9420*/  FSEL R136, R136, -INF , P6 ;  /* 0xff80000088887808 */ /* 0x000fe40003000000 */
[----:B------:R-:W-:Y:S02]  /*9430*/  FMNMX.FTZ R3, R165, R2, !PT ;  /* 0x00000002a5037209 */ /* 0x000fe40007810000 */
[----:B------:R-:W-:-:S02]  /*9440*/  ISETP.GT.AND P4, PT, R0, 0x48, PT ;  /* 0x000000480000780c */ /* 0x000fc40003f84270 */
[----:B------:R-:W-:Y:S02]  /*9450*/  FMNMX.FTZ R2, R152, R3, !PT ;  /* 0x0000000398027209 */ /* 0x000fe40007810000 */
[----:B------:R-:W-:Y:S02]  /*9460*/  FSEL R137, R137, -INF , P5 ;  /* 0xff80000089897808 */ /* 0x000fe40002800000 */
[----:B------:R-:W-:Y:S02]  /*9470*/  FMNMX.FTZ R3, R153, R2, !PT ;  /* 0x0000000299037209 */ /* 0x000fe40007810000 */
[----:B------:R-:W-:Y:S02]  /*9480*/  FSETP.NEU.FTZ.AND P3, PT, R4, -INF , PT ;  /* 0xff8000000400780b */ /* 0x000fe40003f7d000 */
[----:B------:R-:W-:Y:S02]  /*9490*/  FMNMX.FTZ R2, R156, R3, !PT ;  /* 0x000000039c027209 */ /* 0x000fe40007810000 */
[----:B------:R-:W-:-:S02]  /*94a0*/  ISETP.GT.AND P6, PT, R0, 0x49, PT ;  /* 0x000000490000780c */ /* 0x000fc40003fc4270 */
[----:B------:R-:W-:Y:S02]  /*94b0*/  FMNMX.FTZ R3, R157, R2, !PT ;  /* 0x000000029d037209 */ /* 0x000fe40007810000 */
[----:B------:R-:W-:Y:S02]  /*94c0*/  FSEL R140, R140, -INF , P4 ;  /* 0xff8000008c8c7808 */ /* 0x000fe40002000000 */
[----:B------:R-:W-:Y:S02]  /*94d0*/  FMNMX.FTZ R2, R144, R3, !PT ;  /* 0x0000000390027209 */ /* 0x000fe40007810000 */
[----:B------:R-:W-:Y:S02]  /*94e0*/  FSEL R11, R11, RZ, P3 ;  /* 0x000000ff0b0b7208 */ /* 0x000fe40001800000 */
[----:B------:R-:W-:Y:S02]  /*94f0*/  FMNMX.FTZ R3, R145, R2, !PT ;  /* 0x0000000291037209 */ /* 0x000fe40007810000 */
[----:B------:R-:W-:Y:S01]  /*9500*/  FSEL R141, R141, -INF , P6 ;  /* 0xff8000008d8d7808 */ /* 0x000fe20003000000 */
[--C-:B------:R-:W-:Y:S01]  /*9510*/  FFMA.FTZ R193, R154, UR11, -R11.reuse ;  /* 0x0000000b9ac17c23 */ /* 0x100fe2000801080b */
[----:B------:R-:W-:Y:S01]  /*9520*/  FMNMX.FTZ R2, R148, R3, !PT ;  /* 0x0000000394027209 */ /* 0x000fe20007810000 */
[--C-:B------:R-:W-:Y:S01]  /*9530*/  FFMA.FTZ R20, R155, UR11, -R11.reuse ;  /* 0x0000000b9b147c23 */ /* 0x100fe2000801080b */
[----:B------:R-:W-:Y:S01]  /*9540*/  ISETP.GT.AND P6, PT, R0, 0x50, PT ;  /* 0x000000500000780c */ /* 0x000fe20003fc4270 */
[--C-:B------:R-:W-:Y:S01]  /*9550*/  FFMA.FTZ R195, R158, UR11, -R11.reuse ;  /* 0x0000000b9ec37c23 */ /* 0x100fe2000801080b */
[----:B------:R-:W-:Y:S01]  /*9560*/  FMNMX.FTZ R3, R149, R2, !PT ;  /* 0x0000000295037209 */ /* 0x000fe20007810000 */
        /* <DEDUP_REMOVED lines=8> */
[--C-:B------:R-:W-:Y:S01]  /*95f0*/  FFMA.FTZ R203, R174, UR11, -R11.reuse ;  /* 0x0000000baecb7c23 */ /* 0x100fe2000801080b */
[----:B------:R-:W-:Y:S01]  /*9600*/  ISETP.GT.AND P4, PT, R0, 0x58, PT ;  /* 0x000000580000780c */ /* 0x000fe20003f84270 */
[----:B------:R-:W-:Y:S01]  /*9610*/  MUFU.EX2 R201, R201 ;  /* 0x000000c900c97308 */ /* 0x000fe20000000800 */
        /* <DEDUP_REMOVED lines=14> */
[----:B------:R-:W-:Y:S01]  /*9700*/  FSEL R133, R133, -INF , P6 ;  /* 0xff80000085857808 */ /* 0x000fe20003000000 */
[----:B------:R-:W-:Y:S01]  /*9710*/  MUFU.EX2 R203, R203 ;  /* 0x000000cb00cb7308 */ /* 0x000fe20000000800 */
[----:B------:R-:W-:Y:S01]  /*9720*/  ISETP.GT.AND P6, PT, R0, 0x60, PT ;  /* 0x000000600000780c */ /* 0x000fe20003fc4270 */
[--C-:B------:R-:W-:Y:S01]  /*9730*/  FFMA.FTZ R15, R167, UR11, -R11.reuse ;  /* 0x0000000ba70f7c23 */ /* 0x100fe2000801080b */
[----:B------:R-:W-:Y:S01]  /*9740*/  FMNMX.FTZ R2, R132, R3, !PT ;  /* 0x0000000384027209 */ /* 0x000fe20007810000 */
[--C-:B------:R-:W-:Y:S01]  /*9750*/  FFMA.FTZ R191, R150, UR11, -R11.reuse ;  /* 0x0000000b96bf7c23 */ /* 0x100fe2000801080b */
[----:B------:R-:W-:Y:S01]  /*9760*/  ISETP.GT.AND P5, PT, R0, 0x61, PT ;  /* 0x000000610000780c */ /* 0x000fe20003fa4270 */
[--C-:B------:R-:W-:Y:S01]  /*9770*/  FFMA.FTZ R122, R122, UR11, -R11.reuse ;  /* 0x0000000b7a7a7c23 */ /* 0x100fe2000801080b */
[----:B------:R-:W-:Y:S01]  /*9780*/  FSEL R155, R120, -INF , P6 ;  /* 0xff800000789b7808 */ /* 0x000fe20003000000 */
[----:B------:R-:W-:Y:S01]  /*9790*/  MUFU.EX2 R13, R13 ;  /* 0x0000000d000d7308 */ /* 0x000fe20000000800 */
[----:B------:R-:W-:Y:S01]  /*97a0*/  FMNMX.FTZ R2, R133, R2, !PT ;  /* 0x0000000285027209 */ /* 0x000fe20007810000 */
[--C-:B------:R-:W-:Y:S01]  /*97b0*/  FFMA.FTZ R120, R151, UR11, -R11.reuse ;  /* 0x0000000b97787c23 */ /* 0x100fe2000801080b */
[C---:B------:R-:W-:Y:S01]  /*97c0*/  ISETP.GT.AND P4, PT, R0.reuse, 0x68, PT ;  /* 0x000000680000780c */ /* 0x040fe20003f84270 */
[--C-:B------:R-:W-:Y:S01]  /*97d0*/  FFMA.FTZ R123, R123, UR11, -R11.reuse ;  /* 0x0000000b7b7b7c23 */ /* 0x100fe2000801080b */
[----:B------:R-:W-:Y:S01]  /*97e0*/  FSEL R158, R121, -INF , P5 ;  /* 0xff800000799e7808 */ /* 0x000fe20002800000 */
[--C-:B------:R-:W-:Y:S01]  /*97f0*/  FFMA.FTZ R121, R143, UR11, -R11.reuse ;  /* 0x0000000b8f797c23 */ /* 0x100fe2000801080b */
[----:B------:R-:W-:Y:S01]  /*9800*/  FMNMX.FTZ R3, R155, R2, !PT ;  /* 0x000000029b037209 */ /* 0x000fe20007810000 */
[----:B------:R-:W-:Y:S01]  /*9810*/  MUFU.EX2 R197, R197 ;  /* 0x000000c500c57308 */ /* 0x000fe20000000800 */
[----:B------:R-:W-:Y:S01]  /*9820*/  ISETP.GT.AND P6, PT, R0, 0x69, PT ;  /* 0x000000690000780c */ /* 0x000fe20003fc4270 */
[--C-:B------:R-:W-:Y:S01]  /*9830*/  FFMA.FTZ R126, R126, UR11, -R11.reuse ;  /* 0x0000000b7e7e7c23 */ /* 0x100fe2000801080b */
[----:B------:R-:W-:Y:S01]  /*9840*/  FSEL R146, R124, -INF , P4 ;  /* 0xff8000007c927808 */ /* 0x000fe20002000000 */
[----:B------:R-:W-:Y:S01]  /*9850*/  FFMA.FTZ R124, R139, UR11, -R11 ;  /* 0x0000000b8b7c7c23 */ /* 0x000fe2000801080b */
[----:B------:R-:W-:-:S02]  /*9860*/  FMNMX.FTZ R3, R158, R3, !PT ;  /* 0x000000039e037209 */ /* 0x000fc40007810000 */
[----:B------:R-:W-:Y:S01]  /*9870*/  FSEL R159, R125, -INF , P6 ;  /* 0xff8000007d9f7808 */ /* 0x000fe20003000000 */
[----:B------:R-:W-:Y:S01]  /*9880*/  FFMA.FTZ R125, R147, UR11, -R11 ;  /* 0x0000000b937d7c23 */ /* 0x000fe2000801080b */
[----:B------:R-:W-:Y:S01]  /*9890*/  FMNMX.FTZ R0, R146, R3, !PT ;  /* 0x0000000392007209 */ /* 0x000fe20007810000 */
[----:B------:R-:W-:Y:S03]  /*98a0*/  MUFU.EX2 R14, R14 ;  /* 0x0000000e000e7308 */ /* 0x000fe60000000800 */
[----:B------:R-:W-:-:S05]  /*98b0*/  FMNMX.FTZ R0, R159, R0, !PT ;  /* 0x000000009f007209 */ /* 0x000fca0007810000 */
[----:B------:R-:W0:Y:S01]  /*98c0*/  SHFL.BFLY PT, R2, R0, 0x2, 0x1f ;  /* 0x0c401f0000027f89 */ /* 0x000e2200000e0000 */
[----:B------:R-:W-:Y:S08]  /*98d0*/  MUFU.EX2 R199, R199 ;  /* 0x000000c700c77308 */ /* 0x000ff00000000800 */
[----:B------:R-:W-:Y:S08]  /*98e0*/  MUFU.EX2 R15, R15 ;  /* 0x0000000f000f7308 */ /* 0x000ff00000000800 */
[----:B------:R-:W-:Y:S01]  /*98f0*/  MUFU.EX2 R193, R193 ;  /* 0x000000c100c17308 */ /* 0x000fe20000000800 */
[----:B------:R-:W-:-:S02]  /*9900*/  WARPGROUP.DEPBAR.LE gsb0, 0x0 ;  /* 0x00008000000079c5 */ /* 0x000fc40000010000 */
[----:B------:R-:W-:Y:S01]  /*9910*/  WARPGROUP.ARRIVE ;  /* 0x00000000000079c5 */ /* 0x000fe20000000000 */
[----:B0-----:R-:W-:Y:S01]  /*9920*/  FMNMX.FTZ R2, R0, R2, !PT ;  /* 0x0000000200027209 */ /* 0x001fe20007810000 */
[--C-:B------:R-:W-:Y:S01]  /*9930*/  FFMA.FTZ R185, R138, UR11, -R11.reuse ;  /* 0x0000000b8ab97c23 */ /* 0x100fe2000801080b */
[----:B------:R-:W-:Y:S01]  /*9940*/  FSEL R0, R4, RZ, P3 ;  /* 0x000000ff04007208 */ /* 0x000fe20001800000 */
[----:B------:R-:W-:Y:S01]  /*9950*/  FFMA.FTZ R187, R142, UR11, -R11 ;  /* 0x0000000b8ebb7c23 */ /* 0x000fe2000801080b */
[----:B------:R-:W-:Y:S01]  /*9960*/  MUFU.EX2 R20, R20 ;  /* 0x0000001400147308 */ /* 0x000fe20000000800 */
[----:B------:R-:W-:Y:S01]  /*9970*/  HGMMA.64x192x16.F32.BF16 R24, R180, gdesc[UR4].tnspB, R24, gsb0 ;  /* 0x42e00004b4187df0 */ /* 0x000fe20008001818 */
[----:B------:R-:W-:Y:S01]  /*9980*/  UIADD3 UR6, UR14, 0x300, URZ ;  /* 0x000003000e067890 */ /* 0x000fe2000fffe03f */
[----:B------:R-:W0:Y:S01]  /*9990*/  SHFL.BFLY PT, R3, R2, 0x1, 0x1f ;  /* 0x0c201f0002037f89 */ /* 0x000e2200000e0000 */
[----:B------:R-:W-:Y:S01]  /*99a0*/  UMOV UR7, 0x40000040 ;  /* 0x4000004000077882 */ /* 0x000fe20000000000 */
[----:B------:R-:W-:Y:S01]  /*99b0*/  FADD.FTZ R0, -R0, R9 ;  /* 0x0000000900007221 */ /* 0x000fe20000010100 */
[----:B------:R-:W-:-:S02]  /*99c0*/  PLOP3.LUT P3, PT, PT, PT, UP1, 0x80, 0x0 ;  /* 0x000000000000781c */ /* 0x000fc40003f6f018 */
[----:B------:R-:W-:Y:S08]  /*99d0*/  MUFU.EX2 R195, R195 ;  /* 0x000000c300c37308 */ /* 0x000ff00000000800 */
[----:B------:R-:W-:Y:S08]  /*99e0*/  MUFU.EX2 R21, R21 ;  /* 0x0000001500157308 */ /* 0x000ff00000000800 */
[----:B------:R-:W-:Y:S01]  /*99f0*/  MUFU.EX2 R189, R189 ;  /* 0x000000bd00bd7308 */ /* 0x000fe20000000800 */
[----:B0-----:R-:W-:Y:S01]  /*9a00*/  FMNMX.FTZ R3, R2, R3, !PT ;  /* 0x0000000302037209 */ /* 0x001fe20007810000 */
[----:B------:R-:W-:-:S03]  /*9a10*/  FMUL.FTZ R2, R0, UR11 ;  /* 0x0000000b00027c20 */ /* 0x000fc60008410000 */
[----:B------:R-:W-:-:S03]  /*9a20*/  FSETP.NEU.FTZ.AND P4, PT, R3, -INF , PT ;  /* 0xff8000000300780b */ /* 0x000fc60003f9d000 */
[----:B------:R-:W-:Y:S01]  /*9a30*/  MUFU.EX2 R125, R125 ;  /* 0x0000007d007d7308 */ /* 0x000fe20000000800 */
[----:B------:R-:W-:-:S05]  /*9a40*/  FSEL R9, R3, RZ, P4 ;  /* 0x000000ff03097208 */ /* 0x000fca0002000000 */
[----:B------:R-:W-:Y:S02]  /*9a50*/  FADD.FTZ R9, -R9, R10 ;  /* 0x0000000a09097221 */ /* 0x000fe40000010100 */
[----:B------:R-:W0:Y:S01]  /*9a60*/  MUFU.EX2 R2, R2 ;  /* 0x0000000200027308 */ /* 0x000e220000000800 */
[----:B------:R-:W-:Y:S02]  /*9a70*/  IMAD.U32 R10, RZ, RZ, UR38 ;  /* 0x00000026ff0a7e24 */ /* 0x000fe4000f8e00ff */
[----:B------:R-:W-:Y:S02]  /*9a80*/  FMUL.FTZ R0, R9, UR11 ;  /* 0x0000000b09007c20 */ /* 0x000fe40008410000 */
[----:B------:R-:W-:-:S03]  /*9a90*/  @!P1 VIADD R10, R10, 0x36840 ;  /* 0x000368400a0a9836 */ /* 0x000fc60000000000 */
[----:B------:R-:W-:Y:S02]  /*9aa0*/  MUFU.EX2 R191, R191 ;  /* 0x000000bf00bf7308 */ /* 0x000fe40000000800 */
[----:B------:R-:W-:-:S06]  /*9ab0*/  @!P1 PRMT R10, RZ, 0x654, R10 ;  /* 0x00000654ff0a9816 */ /* 0x000fcc000000000a */
[----:B------:R-:W-:Y:S01]  /*9ac0*/  MUFU.EX2 R0, R0 ;  /* 0x0000000000007308 */ /* 0x000fe20000000800 */
[----:B0-----:R-:W-:Y:S01]  /*9ad0*/  FFMA.FTZ R147, R2, R5, R201 ;  /* 0x0000000502937223 */ /* 0x001fe200000100c9 */
[----:B------:R-:W-:-:S06]  /*9ae0*/  F2FP.BF16.F32.PACK_AB R201, R12, R201 ;  /* 0x000000c90cc9723e */ /* 0x000fcc00000010ff */
        /* <DEDUP_REMOVED lines=13> */
[----:B------:R-:W-:Y:S01]  /*9bc0*/  FMUL.FTZ R131, R3, UR11 ;  /* 0x0000000b03837c20 */ /* 0x000fe20008410000 */
[--C-:B------:R-:W-:Y:S01]  /*9bd0*/  FFMA.FTZ R183, R134, UR11, -R11.reuse ;  /* 0x0000000b86b77c23 */ /* 0x100fe2000801080b */
[----:B------:R-:W-:Y:S02]  /*9be0*/  FFMA.FTZ R11, R127, UR11, -R11 ;  /* 0x0000000b7f0b7c23 */ /* 0x000fe4000801080b */
[----:B------:R-:W-:Y:S01]  /*9bf0*/  HGMMA.64x192x16.F32.BF16 R24, R176, gdesc[UR4].tnspB, R24, gsb0 ;  /* 0x42e00004b0187df0 */ /* 0x000fe20008001818 */
[----:B------:R-:W-:Y:S01]  /*9c00*/  FSEL R131, R131, RZ, P4 ;  /* 0x000000ff83837208 */ /* 0x000fe20002000000 */
[----:B------:R-:W-:Y:S01]  /*9c10*/  MUFU.EX2 R181, R181 ;  /* 0x000000b500b57308 */ /* 0x000fe20000000800 */
[----:B------:R-:W-:-:S03]  /*9c20*/  UMOV UR7, UR36 ;  /* 0x0000002400077c82 */ /* 0x000fc60008000000 */
        /* <DEDUP_REMOVED lines=8> */
[----:B------:R-:W-:Y:S02]  /*9cb0*/  IMAD.U32 R145, RZ, RZ, UR10 ;  /* 0x0000000aff917e24 */ /* 0x000fe4000f8e00ff */
[--C-:B------:R-:W-:Y:S01]  /*9cc0*/  FFMA.FTZ R138, R161, UR11, -R131.reuse ;  /* 0x0000000ba18a7c23 */ /* 0x100fe20008010883 */
[--C-:B------:R-:W-:Y:S01]  /*9cd0*/  FFMA.FTZ R184, R136, UR11, -R131.reuse ;  /* 0x0000000b88b87c23 */ /* 0x100fe20008010883 */
[----:B------:R-:W-:Y:S01]  /*9ce0*/  FFMA.FTZ R198, R164, UR11, -R131 ;  /* 0x0000000ba4c67c23 */ /* 0x000fe20008010883 */
[----:B------:R-:W-:-:S02]  /*9cf0*/  @!P1 VIADD R136, R145, 0x36860 ;  /* 0x0003686091889836 */ /* 0x000fc40000000000 */
[--C-:B------:R-:W-:Y:S01]  /*9d00*/  FFMA.FTZ R139, R165, UR11, -R131.reuse ;  /* 0x0000000ba58b7c23 */ /* 0x100fe20008010883 */
[----:B------:R-:W1:Y:S01]  /*9d10*/  MUFU.EX2 R134, R134 ;  /* 0x0000008600867308 */ /* 0x000e620000000800 */
[--C-:B------:R-:W-:Y:S01]  /*9d20*/  FFMA.FTZ R192, R152, UR11, -R131.reuse ;  /* 0x0000000b98c07c23 */ /* 0x100fe20008010883 */
[--C-:B------:R-:W-:Y:S01]  /*9d30*/  FFMA.FTZ R142, R153, UR11, -R131.reuse ;  /* 0x0000000b998e7c23 */ /* 0x100fe20008010883 */
[----:B------:R-:W-:Y:S01]  /*9d40*/  @!P1 PRMT R136, RZ, 0x654, R136 ;  /* 0x00000654ff889816 */ /* 0x000fe20000000088 */
[--C-:B------:R-:W-:Y:S01]  /*9d50*/  FFMA.FTZ R194, R156, UR11, -R131.reuse ;  /* 0x0000000b9cc27c23 */ /* 0x100fe20008010883 */
[--C-:B------:R-:W-:Y:S01]  /*9d60*/  FFMA.FTZ R143, R157, UR11, -R131.reuse ;  /* 0x0000000b9d8f7c23 */ /* 0x100fe20008010883 */
[--C-:B------:R-:W-:Y:S01]  /*9d70*/  FFMA.FTZ R182, R132, UR11, -R131.reuse ;  /* 0x0000000b84b67c23 */ /* 0x100fe20008010883 */
[----:B------:R-:W-:Y:S01]  /*9d80*/  FFMA.FTZ R137, R137, UR11, -R131 ;  /* 0x0000000b89897c23 */ /* 0x000fe20008010883 */
[----:B------:R-:W2:Y:S01]  /*9d90*/  MUFU.EX2 R202, R202 ;  /* 0x000000ca00ca7308 */ /* 0x000ea20000000800 */
[----:B0-----:R-:W-:Y:S01]  /*9da0*/  FFMA.FTZ R145, R0, R6, R200 ;  /* 0x0000000600917223 */ /* 0x001fe200000100c8 */
[----:B------:R-:W-:Y:S01]  /*9db0*/  FADD.FTZ R6, R12, R147 ;  /* 0x000000930c067221 */ /* 0x000fe20000010000 */
[--C-:B------:R-:W-:Y:S01]  /*9dc0*/  FFMA.FTZ R190, R148, UR11, -R131.reuse ;  /* 0x0000000b94be7c23 */ /* 0x100fe20008010883 */
[--C-:B------:R-:W-:Y:S01]  /*9dd0*/  FFMA.FTZ R9, R149, UR11, -R131.reuse ;  /* 0x0000000b95097c23 */ /* 0x100fe20008010883 */
[--C-:B------:R-:W-:Y:S01]  /*9de0*/  FFMA.FTZ R186, R140, UR11, -R131.reuse ;  /* 0x0000000b8cba7c23 */ /* 0x100fe20008010883 */
[--C-:B------:R-:W-:Y:S01]  /*9df0*/  FFMA.FTZ R180, R154, UR11, -R131.reuse ;  /* 0x0000000b9ab47c23 */ /* 0x100fe20008010883 */
[----:B------:R-:W-:Y:S01]  /*9e00*/  FFMA.FTZ R133, R133, UR11, -R131 ;  /* 0x0000000b85857c23 */ /* 0x000fe20008010883 */
[----:B------:R-:W0:Y:S01]  /*9e10*/  MUFU.EX2 R135, R135 ;  /* 0x0000008700877308 */ /* 0x000e220000000800 */
[----:B-1----:R-:W-:Y:S01]  /*9e20*/  FADD.FTZ R145, R134, R145 ;  /* 0x0000009186917221 */ /* 0x002fe20000010000 */
[--C-:B------:R-:W-:Y:S01]  /*9e30*/  FFMA.FTZ R155, R155, UR11, -R131.reuse ;  /* 0x0000000b9b9b7c23 */ /* 0x100fe20008010883 */
[--C-:B------:R-:W-:Y:S01]  /*9e40*/  FFMA.FTZ R158, R158, UR11, -R131.reuse ;  /* 0x0000000b9e9e7c23 */ /* 0x100fe20008010883 */
[----:B------:R-:W-:Y:S01]  /*9e50*/  FFMA.FTZ R146, R146, UR11, -R131 ;  /* 0x0000000b92927c23 */ /* 0x000fe20008010883 */
[----:B------:R-:W-:-:S03]  /*9e60*/  F2FP.BF16.F32.PACK_AB R200, R134, R200 ;  /* 0x000000c886c8723e */ /* 0x000fc600000010ff */
        /* <DEDUP_REMOVED lines=20> */
[----:B------:R-:W1:Y:S01]  /*9fb0*/  MUFU.EX2 R158, R158 ;  /* 0x0000009e009e7308 */ /* 0x000e620000000800 */
[----:B------:R-:W-:-:S02]  /*9fc0*/  WARPGROUP.DEPBAR.LE gsb0, 0x0 ;  /* 0x00008000000079c5 */ /* 0x000fc40000010000 */
[----:B------:R2:W-:Y:S01]  /*9fd0*/  @!P1 SYNCS.ARRIVE.TRANS64.RED.A1T0 RZ, [R10+URZ], RZ ;  /* 0x000000ff0aff99a7 */ /* 0x0005e2000810043f */
[----:B------:R-:W-:-:S04]  /*9fe0*/  F2FP.BF16.F32.PACK_AB R177, R123, R122 ;  /* 0x0000007a7bb1723e */ /* 0x000fc800000010ff */
[----:B------:R-:W-:Y:S01]  /*9ff0*/  MUFU.EX2 R146, R146 ;  /* 0x0000009200927308 */ /* 0x000fe20000000800 */
[----:B--2---:R-:W-:Y:S01]  /*a000*/  FADD.FTZ R10, R202, R145 ;  /* 0x00000091ca0a7221 */ /* 0x004fe20000010000 */
[----:B------:R2:W-:Y:S01]  /*a010*/  @!P1 SYNCS.ARRIVE.TRANS64.RED.A1T0 RZ, [R136+URZ], RZ ;  /* 0x000000ff88ff99a7 */ /* 0x0005e2000810043f */
[C---:B0-----:R-:W-:Y:S02]  /*a020*/  F2FP.BF16.F32.PACK_AB R202, R135.reuse, R202 ;  /* 0x000000ca87ca723e */ /* 0x041fe400000010ff */
[----:B------:R-:W-:-:S03]  /*a030*/  FADD.FTZ R127, R135, R10 ;  /* 0x0000000a877f7221 */ /* 0x000fc60000010000 */
[----:B------:R-:W0:Y:S01]  /*a040*/  MUFU.EX2 R11, R11 ;  /* 0x0000000b000b7308 */ /* 0x000e220000000800 */
[----:B-1----:R-:W-:Y:S01]  /*a050*/  F2FP.BF16.F32.PACK_AB R176, R158, R155 ;  /* 0x0000009b9eb0723e */ /* 0x002fe200000010ff */
[----:B--2---:R-:W-:Y:S01]  /*a060*/  FADD.FTZ R136, R203, R6 ;  /* 0x00000006cb887221 */ /* 0x004fe20000010000 */
[----:B------:R-:W-:Y:S01]  /*a070*/  FFMA.FTZ R6, R141, UR11, -R131 ;  /* 0x0000000b8d067c23 */ /* 0x000fe20008010883 */
[----:B------:R-:W-:Y:S01]  /*a080*/  FADD.FTZ R141, R196, R127 ;  /* 0x0000007fc48d7221 */ /* 0x000fe20000010000 */
[----:B------:R-:W-:Y:S01]  /*a090*/  FFMA.FTZ R127, R129, UR11, -R131 ;  /* 0x0000000b817f7c23 */ /* 0x000fe20008010883 */
[C---:B------:R-:W-:Y:S01]  /*a0a0*/  FADD.FTZ R136, R13.reuse, R136 ;  /* 0x000000880d887221 */ /* 0x040fe20000010000 */
[----:B------:R-:W-:Y:S01]  /*a0b0*/  F2FP.BF16.F32.PACK_AB R203, R13, R203 ;  /* 0x000000cb0dcb723e */ /* 0x000fe200000010ff */
[----:B------:R-:W-:Y:S01]  /*a0c0*/  FADD.FTZ R141, R138, R141 ;  /* 0x0000008d8a8d7221 */ /* 0x000fe20000010000 */
[----:B------:R-:W-:Y:S01]  /*a0d0*/  MUFU.EX2 R6, R6 ;  /* 0x0000000600067308 */ /* 0x000fe20000000800 */
[----:B------:R-:W-:Y:S01]  /*a0e0*/  FADD.FTZ R129, R197, R136 ;  /* 0x00000088c5817221 */ /* 0x000fe20000010000 */
[----:B------:R-:W-:Y:S01]  /*a0f0*/  FFMA.FTZ R131, R159, UR11, -R131 ;  /* 0x0000000b9f837c23 */ /* 0x000fe20008010883 */
[----:B------:R-:W-:Y:S01]  /*a100*/  FADD.FTZ R132, R198, R141 ;  /* 0x0000008dc6847221 */ /* 0x000fe20000010000 */
[----:B------:R-:W-:Y:S01]  /*a110*/  F2FP.BF16.F32.PACK_AB R196, R138, R196 ;  /* 0x000000c48ac4723e */ /* 0x000fe200000010ff */
[C---:B------:R-:W-:Y:S01]  /*a120*/  FADD.FTZ R10, R14.reuse, R129 ;  /* 0x000000810e0a7221 */ /* 0x040fe20000010000 */
[----:B------:R-:W-:Y:S01]  /*a130*/  F2FP.BF16.F32.PACK_AB R197, R14, R197 ;  /* 0x000000c50ec5723e */ /* 0x000fe200000010ff */
[----:B------:R-:W-:Y:S01]  /*a140*/  FADD.FTZ R129, R139, R132 ;  /* 0x000000848b817221 */ /* 0x000fe20000010000 */
[----:B------:R-:W-:Y:S01]  /*a150*/  MUFU.EX2 R127, R127 ;  /* 0x0000007f007f7308 */ /* 0x000fe20000000800 */
[----:B------:R-:W-:Y:S01]  /*a160*/  FADD.FTZ R10, R199, R10 ;  /* 0x0000000ac70a7221 */ /* 0x000fe20000010000 */
[----:B------:R-:W-:Y:S01]  /*a170*/  F2FP.BF16.F32.PACK_AB R199, R15, R199 ;  /* 0x000000c70fc7723e */ /* 0x000fe200000010ff */
[----:B------:R-:W-:Y:S01]  /*a180*/  FADD.FTZ R129, R192, R129 ;  /* 0x00000081c0817221 */ /* 0x000fe20000010000 */
[----:B------:R-:W-:Y:S01]  /*a190*/  F2FP.BF16.F32.PACK_AB R198, R139, R198 ;  /* 0x000000c68bc6723e */ /* 0x000fe200000010ff */
[----:B------:R-:W-:Y:S01]  /*a1a0*/  FADD.FTZ R10, R15, R10 ;  /* 0x0000000a0f0a7221 */ /* 0x000fe20000010000 */
[C---:B------:R-:W-:Y:S01]  /*a1b0*/  F2FP.BF16.F32.PACK_AB R192, R142.reuse, R192 ;  /* 0x000000c08ec0723e */ /* 0x040fe200000010ff */
[----:B------:R-:W-:Y:S01]  /*a1c0*/  FADD.FTZ R129, R142, R129 ;  /* 0x000000818e817221 */ /* 0x000fe20000010000 */
[----:B------:R-:W1:Y:S01]  /*a1d0*/  MUFU.EX2 R131, R131 ;  /* 0x0000008300837308 */ /* 0x000e620000000800 */
[----:B------:R-:W-:Y:S01]  /*a1e0*/  FADD.FTZ R137, R193, R10 ;  /* 0x0000000ac1897221 */ /* 0x000fe20000010000 */
[----:B------:R-:W-:Y:S01]  /*a1f0*/  F2FP.BF16.F32.PACK_AB R193, R20, R193 ;  /* 0x000000c114c1723e */ /* 0x000fe200000010ff */
[----:B------:R-:W-:Y:S01]  /*a200*/  FADD.FTZ R12, R194, R129 ;  /* 0x00000081c20c7221 */ /* 0x000fe20000010000 */
[----:B------:R-:W-:Y:S01]  /*a210*/  F2FP.BF16.F32.PACK_AB R194, R143, R194 ;  /* 0x000000c28fc2723e */ /* 0x000fe200000010ff */
[----:B------:R-:W-:Y:S01]  /*a220*/  FADD.FTZ R10, R20, R137 ;  /* 0x00000089140a7221 */ /* 0x000fe20000010000 */
[----:B0-----:R-:W-:Y:S01]  /*a230*/  F2FP.BF16.F32.PACK_AB R179, R11, R126 ;  /* 0x0000007e0bb3723e */ /* 0x001fe200000010ff */
[----:B------:R-:W-:-:S02]  /*a240*/  FADD.FTZ R13, R143, R12 ;  /* 0x0000000c8f0d7221 */ /* 0x000fc40000010000 */
[----:B------:R-:W-:Y:S01]  /*a250*/  FADD.FTZ R10, R195, R10 ;  /* 0x0000000ac30a7221 */ /* 0x000fe20000010000 */
[C---:B------:R-:W-:Y:S01]  /*a260*/  F2FP.BF16.F32.PACK_AB R195, R21.reuse, R195 ;  /* 0x000000c315c3723e */ /* 0x040fe200000010ff */
[----:B------:R-:W-:Y:S01]  /*a270*/  FADD.FTZ R13, R188, R13 ;  /* 0x0000000dbc0d7221 */ /* 0x000fe20000010000 */
[C---:B------:R-:W-:Y:S01]  /*a280*/  F2FP.BF16.F32.PACK_AB R188, R144.reuse, R188 ;  /* 0x000000bc90bc723e */ /* 0x040fe200000010ff */
[----:B------:R-:W-:Y:S02]  /*a290*/  FADD.FTZ R10, R21, R10 ;  /* 0x0000000a150a7221 */ /* 0x000fe40000010000 */
[----:B------:R-:W-:Y:S02]  /*a2a0*/  FADD.FTZ R13, R144, R13 ;  /* 0x0000000d900d7221 */ /* 0x000fe40000010000 */
[----:B------:R-:W-:Y:S01]  /*a2b0*/  FADD.FTZ R10, R189, R10 ;  /* 0x0000000abd0a7221 */ /* 0x000fe20000010000 */
[----:B------:R-:W-:Y:S01]  /*a2c0*/  F2FP.BF16.F32.PACK_AB R189, R125, R189 ;  /* 0x000000bd7dbd723e */ /* 0x000fe200000010ff */
[----:B------:R-:W-:Y:S01]  /*a2d0*/  FADD.FTZ R12, R190, R13 ;  /* 0x0000000dbe0c7221 */ /* 0x000fe20000010000 */
[----:B------:R-:W-:Y:S01]  /*a2e0*/  F2FP.BF16.F32.PACK_AB R190, R9, R190 ;  /* 0x000000be09be723e */ /* 0x000fe200000010ff */
[----:B------:R-:W-:Y:S01]  /*a2f0*/  FADD.FTZ R10, R125, R10 ;  /* 0x0000000a7d0a7221 */ /* 0x000fe20000010000 */
[----:B-1----:R-:W-:Y:S01]  /*a300*/  F2FP.BF16.F32.PACK_AB R178, R131, R146 ;  /* 0x0000009283b2723e */ /* 0x002fe200000010ff */
[----:B------:R-:W-:-:S02]  /*a310*/  FADD.FTZ R15, R9, R12 ;  /* 0x0000000c090f7221 */ /* 0x000fc40000010000 */
[----:B------:R-:W-:Y:S01]  /*a320*/  FADD.FTZ R13, R191, R10 ;  /* 0x0000000abf0d7221 */ /* 0x000fe20000010000 */
[----:B------:R-:W-:Y:S01]  /*a330*/  F2FP.BF16.F32.PACK_AB R191, R120, R191 ;  /* 0x000000bf78bf723e */ /* 0x000fe200000010ff */
        /* <DEDUP_REMOVED lines=8> */
[----:B------:R-:W-:-:S02]  /*a3c0*/  FADD.FTZ R10, R124, R13 ;  /* 0x0000000d7c0a7221 */ /* 0x000fc40000010000 */
[----:B------:R-:W-:Y:S02]  /*a3d0*/  FADD.FTZ R15, R6, R15 ;  /* 0x0000000f060f7221 */ /* 0x000fe40000010000 */
[----:B------:R-:W-:Y:S01]  /*a3e0*/  FADD.FTZ R10, R187, R10 ;  /* 0x0000000abb0a7221 */ /* 0x000fe20000010000 */
[----:B------:R-:W-:-:S03]  /*a3f0*/  F2FP.BF16.F32.PACK_AB R187, R121, R187 ;  /* 0x000000bb79bb723e */ /* 0x000fc600000010ff */
[----:B------:R-:W-:Y:S01]  /*a400*/  FADD.FTZ R9, R121, R10 ;  /* 0x0000000a79097221 */ /* 0x000fe20000010000 */
[----:B------:R-:W-:Y:S01]  /*a410*/  FADD.FTZ R10, R180, R15 ;  /* 0x0000000fb40a7221 */ /* 0x000fe20000010000 */
[C---:B------:R-:W-:Y:S02]  /*a420*/  F2FP.BF16.F32.PACK_AB R180, R127.reuse, R180 ;  /* 0x000000b47fb4723e */ /* 0x040fe400000010ff */
[----:B------:R-:W-:Y:S01]  /*a430*/  FADD.FTZ R12, R128, R9 ;  /* 0x00000009800c7221 */ /* 0x000fe20000010000 */
[----:B------:R-:W-:Y:S01]  /*a440*/  FADD.FTZ R5, R127, R10 ;  /* 0x0000000a7f057221 */ /* 0x000fe20000010000 */
[----:B------:R-:W-:Y:S02]  /*a450*/  IMAD.MOV.U32 R10, RZ, RZ, R3 ;  /* 0x000000ffff0a7224 */ /* 0x000fe400078e0003 */
[C---:B------:R-:W-:Y:S01]  /*a460*/  FADD.FTZ R12, R181.reuse, R12 ;  /* 0x0000000cb50c7221 */ /* 0x040fe20000010000 */
[----:B------:R-:W-:Y:S01]  /*a470*/  FADD.FTZ R6, R182, R5 ;  /* 0x00000005b6067221 */ /* 0x000fe20000010000 */
[----:B------:R-:W-:-:S02]  /*a480*/  F2FP.BF16.F32.PACK_AB R181, R181, R128 ;  /* 0x00000080b5b5723e */ /* 0x000fc400000010ff */
[----:B------:R-:W-:Y:S01]  /*a490*/  FADD.FTZ R5, R183, R12 ;  /* 0x0000000cb7057221 */ /* 0x000fe20000010000 */
[C---:B------:R-:W-:Y:S01]  /*a4a0*/  FADD.FTZ R6, R133.reuse, R6 ;  /* 0x0000000685067221 */ /* 0x040fe20000010000 */
[----:B------:R-:W-:Y:S02]  /*a4b0*/  F2FP.BF16.F32.PACK_AB R182, R133, R182 ;  /* 0x000000b685b6723e */ /* 0x000fe400000010ff */
[C---:B------:R-:W-:Y:S01]  /*a4c0*/  FADD.FTZ R5, R130.reuse, R5 ;  /* 0x0000000582057221 */ /* 0x040fe20000010000 */
[----:B------:R-:W-:Y:S01]  /*a4d0*/  FADD.FTZ R9, R155, R6 ;  /* 0x000000069b097221 */ /* 0x000fe20000010000 */
[----:B------:R-:W-:Y:S02]  /*a4e0*/  F2FP.BF16.F32.PACK_AB R183, R130, R183 ;  /* 0x000000b782b7723e */ /* 0x000fe400000010ff */
[----:B------:R-:W-:Y:S01]  /*a4f0*/  FADD.FTZ R6, R122, R5 ;  /* 0x000000057a067221 */ /* 0x000fe20000010000 */
[----:B------:R-:W-:-:S03]  /*a500*/  FADD.FTZ R9, R158, R9 ;  /* 0x000000099e097221 */ /* 0x000fc60000010000 */
[----:B------:R-:W-:Y:S01]  /*a510*/  FADD.FTZ R5, R123, R6 ;  /* 0x000000067b057221 */ /* 0x000fe20000010000 */
[----:B------:R-:W-:-:S03]  /*a520*/  FADD.FTZ R9, R146, R9 ;  /* 0x0000000992097221 */ /* 0x000fc60000010000 */
[----:B------:R-:W-:Y:S01]  /*a530*/  FADD.FTZ R5, R126, R5 ;  /* 0x000000057e057221 */ /* 0x000fe20000010000 */
[----:B------:R-:W-:Y:S01]  /*a540*/  FADD.FTZ R6, R131, R9 ;  /* 0x0000000983067221 */ /* 0x000fe20000010000 */
[----:B------:R-:W-:Y:S02]  /*a550*/  IMAD.MOV.U32 R9, RZ, RZ, R4 ;  /* 0x000000ffff097224 */ /* 0x000fe400078e0004 */
[----:B------:R-:W-:Y:S01]  /*a560*/  FADD.FTZ R5, R11, R5 ;  /* 0x000000050b057221 */ /* 0x000fe20000010000 */
[----:B------:R-:W-:Y:S06]  /*a570*/  @P3 BRA `(.L_x_2263) ;  /* 0xffffffb800cc3947 */ /* 0x000fec000383ffff */
.L_x_2254:
[----:B------:R-:W-:-:S13]  /*a580*/  R2UR UR6, R19 ;  /* 0x00000000130672ca */ /* 0x000fda00000e0000 */
[----:B------:R-:W-:-:S06]  /*a590*/  UISETP.GE.AND UP0, UPT, UR37, UR6, UPT ;  /* 0x000000062500728c */ /* 0x000fcc000bf06270 */
[----:B------:R-:W-:-:S13]  /*a5a0*/  PLOP3.LUT P2, PT, PT, PT, UP0, 0x80, 0x0 ;  /* 0x000000000000781c */ /* 0x000fda0003f4f008 */
[----:B------:R-:W-:Y:S05]  /*a5b0*/  @!P2 BRA `(.L_x_2264) ;  /* 0x0000003c0048a947 */ /* 0x000fea0003800000 */
[----:B------:R-:W-:Y:S01]  /*a5c0*/  IMAD.MOV.U32 R8, RZ, RZ, R4 ;  /* 0x000000ffff087224 */ /* 0x000fe200078e0004 */
[----:B------:R-:W-:Y:S01]  /*a5d0*/  UMOV UR38, UR60 ;  /* 0x0000003c00267c82 */ /* 0x000fe20008000000 */
[----:B------:R-:W-:Y:S01]  /*a5e0*/  IMAD.MOV.U32 R9, RZ, RZ, R3 ;  /* 0x000000ffff097224 */ /* 0x000fe200078e0003 */
[----:B------:R-:W-:Y:S01]  /*a5f0*/  UMOV UR7, UR36 ;  /* 0x0000002400077c82 */ /* 0x000fe20008000000 */
[----:B------:R-:W-:-:S05]  /*a600*/  ULDC UR61, c[0x0][0x988] ;  /* 0x00026200003d7ab9 */ /* 0x000fca0000000800 */
.L_x_2273:
[----:B------:R-:W-:-:S04]  /*a610*/  UIADD3 UR36, UR7, 0x1, URZ ;  /* 0x0000000107247890 */ /* 0x000fc8000fffe03f */
[----:B------:R-:W-:-:S04]  /*a620*/  UISETP.NE.AND UP0, UPT, UR36, 0x2, UPT ;  /* 0x000000022400788c */ /* 0x000fc8000bf05270 */
[----:B------:R-:W-:Y:S02]  /*a630*/  USEL UR60, URZ, 0x1, UP0 ;  /* 0x000000013f3c7887 */ /* 0x000fe40008000000 */
[----:B------:R-:W-:Y:S02]  /*a640*/  USEL UR36, UR36, URZ, UP0 ;  /* 0x0000003f24247287 */ /* 0x000fe40008000000 */
[----:B------:R-:W-:Y:S01]  /*a650*/  ULOP3.LUT UR60, UR38, UR60, URZ, 0x3c, !UPT ;  /* 0x0000003c263c7292 */ /* 0x000fe2000f8e3c3f */
[----:B------:R-:W-:Y:S11]  /*a660*/  @!P0 BRA `(.L_x_2265) ;  /* 0x0000000000048947 */ /* 0x000ff60003800000 */
[----:B------:R-:W-:Y:S01]  /*a670*/  BPT.TRAP 0x1 ;  /* 0x000000040000795c */ /* 0x000fe20000300000 */
.L_x_2265:
[----:B------:R-:W-:Y:S01]  /*a680*/  ULEA UR6, UR36, UR39, 0x3 ;  /* 0x0000002724067291 */ /* 0x000fe2000f8e183f */
[----:B------:R-:W-:-:S05]  /*a690*/  IMAD.U32 R3, RZ, RZ, UR60 ;  /* 0x0000003cff037e24 */ /* 0x000fca000f8e00ff */
[----:B------:R-:W-:-:S04]  /*a6a0*/  SHF.L.U32 R3, R3, 0x1f, RZ ;  /* 0x0000001f03037819 */ /* 0x000fc800000006ff */
[----:B------:R0:W1:Y:S01]  /*a6b0*/  SYNCS.PHASECHK.TRANS64.TRYWAIT P2, [UR6+0x36830], R3 ;  /* 0x03683003ff0075a7 */ /* 0x0000620008040146 */
[----:B------:R-:W-:Y:S05]  /*a6c0*/  @!P0 BRA `(.L_x_2266) ;  /* 0x0000000000048947 */ /* 0x000fea0003800000 */
[----:B------:R-:W-:Y:S01]  /*a6d0*/  BPT.TRAP 0x1 ;  /* 0x000000040000795c */ /* 0x000fe20000300000 */
.L_x_2266:
[----:B-1----:R-:W-:Y:S05]  /*a6e0*/  @P2 BRA `(.L_x_2267) ;  /* 0x0000000000082947 */ /* 0x002fea0003800000 */
[----:B------:R-:W1:Y:S02]  /*a6f0*/  SYNCS.PHASECHK.TRANS64.TRYWAIT P2, [UR6+0x36830], R3 ;  /* 0x03683003ff0075a7 */ /* 0x000e640008040146 */
[----:B-1----:R-:W-:Y:S05]  /*a700*/  @!P2 BRA `(.L_x_2268) ;  /* 0x00000104000ca947 */ /* 0x002fea0003800000 */
.L_x_2267:
        /* <DEDUP_REMOVED lines=11> */
[----:B------:R-:W-:Y:S01]  /*a7c0*/  MOV R10, UR49 ;  /* 0x00000031000a7c02 */ /* 0x000fe20008000f00 */
[----:B------:R-:W-:Y:S01]  /*a7d0*/  UMOV UR49, UR53 ;  /* 0x0000003500317c82 */ /* 0x000fe20008000000 */
[----:B------:R-:W-:Y:S01]  /*a7e0*/  UIMAD UR6, UR36, 0xa80, UR6 ;  /* 0x00000a80240678a4 */ /* 0x000fe2000f8e0206 */
[----:B------:R-:W-:Y:S01]  /*a7f0*/  MOV R11, UR48 ;  /* 0x00000030000b7c02 */ /* 0x000fe20008000f00 */
[----:B------:R-:W-:Y:S01]  /*a800*/  UMOV UR48, UR52 ;  /* 0x0000003400307c82 */ /* 0x000fe20008000000 */
        /* <DEDUP_REMOVED lines=605> */
.L_x_2269:
[----:B------:R-:W-:Y:S01]  /*cde0*/  ULEA UR10, UR7, UR39, 0x3 ;  /* 0x00000027070a7291 */ /* 0x000fe2000f8e183f */
[----:B------:R-:W-:-:S05]  /*cdf0*/  IMAD.U32 R0, RZ, RZ, UR38 ;  /* 0x00000026ff007e24 */ /* 0x000fca000f8e00ff */
[----:B------:R-:W-:-:S04]  /*ce00*/  SHF.L.U32 R0, R0, 0x1f, RZ ;  /* 0x0000001f00007819 */ /* 0x000fc800000006ff */
[----:B------:R0:W1:Y:S01]  /*ce10*/  SYNCS.PHASECHK.TRANS64.TRYWAIT P2, [UR10+0x36850], R0 ;  /* 0x03685000ff0075a7 */ /* 0x000062000804014a */
[----:B------:R-:W-:Y:S05]  /*ce20*/  @!P0 BRA `(.L_x_2270) ;  /* 0x0000000000048947 */ /* 0x000fea0003800000 */
[----:B------:R-:W-:Y:S01]  /*ce30*/  BPT.TRAP 0x1 ;  /* 0x000000040000795c */ /* 0x000fe20000300000 */
.L_x_2270:
[----:B-1----:R-:W-:Y:S05]  /*ce40*/  @P2 BRA `(.L_x_2271) ;  /* 0x0000000000082947 */ /* 0x002fea0003800000 */
[----:B------:R-:W1:Y:S02]  /*ce50*/  SYNCS.PHASECHK.TRANS64.TRYWAIT P2, [UR10+0x36850], R0 ;  /* 0x03685000ff0075a7 */ /* 0x000e64000804014a */
[----:B-1----:R-:W-:Y:S05]  /*ce60*/  @!P2 BRA `(.L_x_2272) ;  /* 0x000000dc004ca947 */ /* 0x002fea0003800000 */
.L_x_2271:
[----:B------:R-:W-:Y:S01]  /*ce70*/  UIADD3 UR6, UR39, 0x400, URZ ;  /* 0x0000040027067890 */ /* 0x000fe2000fffe03f */
[----:B------:R-:W-:Y:S01]  /*ce80*/  WARPGROUP.ARRIVE ;  /* 0x00000000000079c5 */ /* 0x000fe20000000000 */
[----:B01----:R-:W-:Y:S01]  /*ce90*/  FMNMX.FTZ R0, R168, R9, !PT ;  /* 0x00000009a8007209 */ /* 0x003fe20007810000 */
[----:B------:R-:W-:Y:S01]  /*cea0*/  UMOV UR11, UR61 ;  /* 0x0000003d000b7c82 */ /* 0x000fe20008000000 */
[----:B------:R-:W-:Y:S01]  /*ceb0*/  USHF.R.U32.HI UR6, URZ, 0x4, UR6 ;  /* 0x000000043f067899 */ /* 0x000fe20008011606 */
[----:B------:R-:W-:Y:S01]  /*cec0*/  R2UR UR15, R19 ;  /* 0x00000000130f72ca */ /* 0x000fe200000e0000 */
[----:B------:R-:W-:Y:S01]  /*ced0*/  UMOV UR38, UR60 ;  /* 0x0000003c00267c82 */ /* 0x000fe20008000000 */
[----:B------:R-:W-:Y:S01]  /*cee0*/  FMNMX.FTZ R3, R169, R0, !PT ;  /* 0x00000000a9037209 */ /* 0x000fe20007810000 */
[----:B------:R-:W-:-:S03]  /*cef0*/  ULOP3.LUT UR6, UR6, 0x3fff, URZ, 0xc0, !UPT ;  /* 0x00003fff06067892 */ /* 0x000fc6000f8ec03f */
[----:B------:R-:W-:Y:S01]  /*cf00*/  FMNMX.FTZ R0, R172, R3, !PT ;  /* 0x00000003ac007209 */ /* 0x000fe20007810000 */
[----:B------:R-:W-:-:S03]  /*cf10*/  ULOP3.LUT UR6, UR6, 0x3800000, URZ, 0xfc, !UPT ;  /* 0x0380000006067892 */ /* 0x000fc6000f8efc3f */
[----:B------:R-:W-:Y:S01]  /*cf20*/  FMNMX.FTZ R3, R173, R0, !PT ;  /* 0x00000000ad037209 */ /* 0x000fe20007810000 */
[----:B------:R-:W-:Y:S02]  /*cf30*/  UIMAD UR14, UR7, 0xa80, UR6 ;  /* 0x00000a80070e78a4 */ /* 0x000fe4000f8e0206 */
[----:B------:R-:W-:Y:S01]  /*cf40*/  UISETP.GT.AND UP0, UPT, UR37, UR15, UPT ;  /* 0x0000000f2500728c */ /* 0x000fe2000bf04270 */
[----:B------:R-:W-:Y:S01]  /*cf50*/  FMNMX.FTZ R0, R160, R3, !PT ;  /* 0x00000003a0007209 */ /* 0x000fe20007810000 */
[----:B------:R-:W-:Y:S01]  /*cf60*/  UMOV UR7, 0x40000040 ;  /* 0x4000004000077882 */ /* 0x000fe20000000000 */
[----:B------:R-:W-:Y:S02]  /*cf70*/  UIADD3 UR37, UR37, -0x1, URZ ;  /* 0xffffffff25257890 */ /* 0x000fe4000fffe03f */
[----:B------:R-:W-:Y:S01]  /*cf80*/  UMOV UR6, UR14 ;  /* 0x0000000e00067c82 */ /* 0x000fe20008000000 */
[----:B------:R-:W-:Y:S01]  /*cf90*/  FMNMX.FTZ R3, R161, R0, !PT ;  /* 0x00000000a1037209 */ /* 0x000fe20007810000 */
[----:B------:R-:W-:Y:S01]  /*cfa0*/  HGMMA.64x192x16.F32.BF16 R24, R200, gdesc[UR4].tnspB, R24, gsb0 ;  /* 0x42e00004c8187df0 */ /* 0x000fe20008001818 */
[----:B------:R-:W-:Y:S01]  /*cfb0*/  UIADD3 UR6, UR14, 0x80, URZ ;  /* 0x000000800e067890 */ /* 0x000fe2000fffe03f */
[----:B------:R-:W-:Y:S01]  /*cfc0*/  PLOP3.LUT P2, PT, PT, PT, UP0, 0x80, 0x0 ;  /* 0x000000000000781c */ /* 0x000fe20003f4f008 */
        /* <DEDUP_REMOVED lines=26> */
[----:B0-----:R-:W-:Y:S02]  /*d170*/  FMNMX.FTZ R3, R4, R3, !PT ;  /* 0x0000000304037209 */ /* 0x001fe40007810000 */
[----:B------:R-:W-:-:S03]  /*d180*/  FMNMX.FTZ R4, R170, R8, !PT ;  /* 0x00000008aa047209 */ /* 0x000fc60007810000 */
[----:B------:R-:W-:Y:S01]  /*d190*/  FADD.FTZ R2, -R3, R9 ;  /* 0x0000000903027221 */ /* 0x000fe20000010100 */
[----:B------:R-:W-:-:S03]  /*d1a0*/  FMNMX.FTZ R11, R171, R4, !PT ;  /* 0x00000004ab0b7209 */ /* 0x000fc60007810000 */
[----:B------:R-:W-:Y:S01]  /*d1b0*/  FMUL.FTZ R10, R2, UR11 ;  /* 0x0000000b020a7c20 */ /* 0x000fe20008410000 */
[----:B------:R-:W-:Y:S01]  /*d1c0*/  FMNMX.FTZ R4, R174, R11, !PT ;  /* 0x0000000bae047209 */ /* 0x000fe20007810000 */
[----:B------:R-:W-:Y:S02]  /*d1d0*/  FMUL.FTZ R2, R3, UR11 ;  /* 0x0000000b03027c20 */ /* 0x000fe40008410000 */
[----:B------:R0:W-:Y:S01]  /*d1e0*/  MUFU.EX2 R0, R10 ;  /* 0x0000000a00007308 */ /* 0x0001e20000000800 */
        /* <DEDUP_REMOVED lines=10> */
[--C-:B0-----:R-:W-:Y:S01]  /*d290*/  FFMA.FTZ R10, R153, UR11, -R2.reuse ;  /* 0x0000000b990a7c23 */ /* 0x101fe20008010802 */
        /* <DEDUP_REMOVED lines=16> */
[----:B------:R-:W-:Y:S01]  /*d3a0*/  FMNMX.FTZ R4, R150, R11, !PT ;  /* 0x0000000b96047209 */ /* 0x000fe20007810000 */
[----:B------:R-:W-:Y:S02]  /*d3b0*/  WARPGROUP.DEPBAR.LE gsb0, 0x0 ;  /* 0x00008000000079c5 */ /* 0x000fe40000010000 */
[----:B------:R-:W-:Y:S01]  /*d3c0*/  WARPGROUP.ARRIVE ;  /* 0x00000000000079c5 */ /* 0x000fe20000000000 */
[----:B------:R-:W-:Y:S01]  /*d3d0*/  FMNMX.FTZ R11, R151, R4, !PT ;  /* 0x00000004970b7209 */ /* 0x000fe20007810000 */
[--C-:B------:R-:W-:Y:S01]  /*d3e0*/  FFMA.FTZ R200, R168, UR11, -R2.reuse ;  /* 0x0000000ba8c87c23 */ /* 0x100fe20008010802 */
[----:B------:R-:W-:Y:S01]  /*d3f0*/  FFMA.FTZ R202, R172, UR11, -R2 ;  /* 0x0000000bacca7c23 */ /* 0x000fe20008010802 */
[----:B------:R-:W-:Y:S01]  /*d400*/  MUFU.EX2 R10, R10 ;  /* 0x0000000a000a7308 */ /* 0x000fe20000000800 */
[----:B------:R-:W-:Y:S01]  /*d410*/  FMNMX.FTZ R4, R138, R11, !PT ;  /* 0x0000000b8a047209 */ /* 0x000fe20007810000 */
[----:B------:R-:W-:Y:S01]  /*d420*/  HGMMA.64x192x16.F32.BF16 R24, R196, gdesc[UR4].tnspB, R24, gsb0 ;  /* 0x42e00004c4187df0 */ /* 0x000fe20008001818 */
[----:B------:R-:W-:Y:S01]  /*d430*/  UIADD3 UR6, UR14, 0x100, URZ ;  /* 0x000001000e067890 */ /* 0x000fe2000fffe03f */
[----:B------:R-:W-:Y:S01]  /*d440*/  UMOV UR7, 0x40000040 ;  /* 0x4000004000077882 */ /* 0x000fe20000000000 */
        /* <DEDUP_REMOVED lines=8> */
[----:B0-----:R-:W-:Y:S01]  /*d4d0*/  FFMA.FTZ R6, R0, R6, R200 ;  /* 0x0000000600067223 */ /* 0x001fe200000100c8 */
[----:B------:R-:W-:Y:S02]  /*d4e0*/  FMNMX.FTZ R4, R134, R11, !PT ;  /* 0x0000000b86047209 */ /* 0x000fe40007810000 */
[----:B------:R-:W-:Y:S02]  /*d4f0*/  F2FP.BF16.F32.PACK_AB R200, R9, R200 ;  /* 0x000000c809c8723e */ /* 0x000fe400000010ff */
[----:B------:R-:W-:Y:S02]  /*d500*/  FMNMX.FTZ R11, R135, R4, !PT ;  /* 0x00000004870b7209 */ /* 0x000fe40007810000 */
[----:B------:R-:W-:Y:S02]  /*d510*/  MUFU.EX2 R13, R13 ;  /* 0x0000000d000d7308 */ /* 0x000fe40000000800 */
[----:B------:R-:W-:-:S04]  /*d520*/  FMNMX.FTZ R4, R122, R11, !PT ;  /* 0x0000000b7a047209 */ /* 0x000fc80007810000 */
[----:B------:R-:W-:Y:S02]  /*d530*/  FMNMX.FTZ R11, R123, R4, !PT ;  /* 0x000000047b0b7209 */ /* 0x000fe40007810000 */
[----:B------:R-:W-:Y:S02]  /*d540*/  MUFU.EX2 R14, R14 ;  /* 0x0000000e000e7308 */ /* 0x000fe40000000800 */
[----:B------:R-:W-:-:S04]  /*d550*/  FMNMX.FTZ R4, R126, R11, !PT ;  /* 0x0000000b7e047209 */ /* 0x000fc80007810000 */
[----:B------:R-:W-:Y:S02]  /*d560*/  FMNMX.FTZ R4, R127, R4, !PT ;  /* 0x000000047f047209 */ /* 0x000fe40007810000 */
[----:B------:R-:W-:Y:S03]  /*d570*/  MUFU.EX2 R11, R149 ;  /* 0x00000095000b7308 */ /* 0x000fe60000000800 */
[----:B------:R-:W0:Y:S05]  /*d580*/  SHFL.BFLY PT, R21, R4, 0x2, 0x1f ;  /* 0x0c401f0004157f89 */ /* 0x000e2a00000e0000 */
[----:B------:R-:W-:Y:S08]  /*d590*/  MUFU.EX2 R20, R20 ;  /* 0x0000001400147308 */ /* 0x000ff00000000800 */
[----:B------:R-:W-:Y:S08]  /*d5a0*/  MUFU.EX2 R120, R120 ;  /* 0x0000007800787308 */ /* 0x000ff00000000800 */
[----:B------:R-:W-:Y:S01]  /*d5b0*/  MUFU.EX2 R121, R121 ;  /* 0x0000007900797308 */ /* 0x000fe20000000800 */
[----:B0-----:R-:W-:Y:S01]  /*d5c0*/  FMNMX.FTZ R137, R4, R21, !PT ;  /* 0x0000001504897209 */ /* 0x001fe20007810000 */
[--C-:B------:R-:W-:Y:S01]  /*d5d0*/  FFMA.FTZ R21, R129, UR11, -R2.reuse ;  /* 0x0000000b81157c23 */ /* 0x100fe20008010802 */
[----:B------:R-:W-:-:S03]  /*d5e0*/  FFMA.FTZ R129, R125, UR11, -R2 ;  /* 0x0000000b7d817c23 */ /* 0x000fc60008010802 */
[----:B------:R-:W0:Y:S02]  /*d5f0*/  SHFL.BFLY PT, R4, R137, 0x1, 0x1f ;  /* 0x0c201f0089047f89 */ /* 0x000e2400000e0000 */
[----:B------:R-:W-:Y:S01]  /*d600*/  MUFU.EX2 R21, R21 ;  /* 0x0000001500157308 */ /* 0x000fe20000000800 */
[----:B0-----:R-:W-:-:S05]  /*d610*/  FMNMX.FTZ R4, R137, R4, !PT ;  /* 0x0000000489047209 */ /* 0x001fca0007810000 */
[----:B------:R-:W-:-:S04]  /*d620*/  FMUL.FTZ R125, R4, UR11 ;  /* 0x0000000b047d7c20 */ /* 0x000fc80008410000 */
        /* <DEDUP_REMOVED lines=12> */
[----:B------:R-:W-:-:S02]  /*d6f0*/  FFMA.FTZ R126, R126, UR11, -R125 ;  /* 0x0000000b7e7e7c23 */ /* 0x000fc4000801087d */
[----:B------:R-:W-:Y:S08]  /*d700*/  MUFU.EX2 R124, R124 ;  /* 0x0000007c007c7308 */ /* 0x000ff00000000800 */
[----:B------:R-:W-:Y:S08]  /*d710*/  MUFU.EX2 R203, R203 ;  /* 0x000000cb00cb7308 */ /* 0x000ff00000000800 */
[----:B------:R-:W-:Y:S08]  /*d720*/  MUFU.EX2 R137, R137 ;  /* 0x0000008900897308 */ /* 0x000ff00000000800 */
[----:B------:R-:W-:Y:S08]  /*d730*/  MUFU.EX2 R134, R134 ;  /* 0x0000008600867308 */ /* 0x000ff00000000800 */
[----:B------:R-:W0:Y:S08]  /*d740*/  MUFU.EX2 R135, R135 ;  /* 0x0000008700877308 */ /* 0x000e300000000800 */
        /* <DEDUP_REMOVED lines=10> */
[----:B------:R-:W-:-:S07]  /*d7f0*/  UMOV UR7, 0x40000040 ;  /* 0x4000004000077882 */ /* 0x000fce0000000000 */
        /* <DEDUP_REMOVED lines=20> */
[----:B------:R-:W-:Y:S02]  /*d940*/  IMAD.U32 R144, RZ, RZ, UR36 ;  /* 0x00000024ff907e24 */ /* 0x000fe4000f8e00ff */
[--C-:B------:R-:W-:Y:S01]  /*d950*/  FFMA.FTZ R189, R146, UR11, -R125.reuse ;  /* 0x0000000b92bd7c23 */ /* 0x100fe2000801087d */
[----:B------:R-:W-:Y:S01]  /*d960*/  IMAD.U32 R146, RZ, RZ, UR10 ;  /* 0x0000000aff927e24 */ /* 0x000fe2000f8e00ff */
[----:B------:R-:W-:Y:S01]  /*d970*/  HGMMA.64x192x16.F32.BF16 R24, R184, gdesc[UR4].tnspB, R24, gsb0 ;  /* 0x42e00004b8187df0 */ /* 0x000fe20008001818 */
[----:B------:R-:W-:Y:S01]  /*d980*/  UIADD3 UR6, UR14, 0x280, URZ ;  /* 0x000002800e067890 */ /* 0x000fe2000fffe03f */
[----:B------:R-:W-:Y:S01]  /*d990*/  @!P1 LEA R144, R144, UR39, 0x3 ;  /* 0x0000002790909c11 */ /* 0x000fe2000f8e18ff */
[----:B------:R-:W-:Y:S01]  /*d9a0*/  UMOV UR7, 0x40000040 ;  /* 0x4000004000077882 */ /* 0x000fe20000000000 */
[----:B------:R-:W-:Y:S01]  /*d9b0*/  @!P1 VIADD R146, R146, 0x36860 ;  /* 0x0003686092929836 */ /* 0x000fe20000000000 */
[----:B------:R-:W-:Y:S01]  /*d9c0*/  MUFU.EX2 R188, R188 ;  /* 0x000000bc00bc7308 */ /* 0x000fe20000000800 */
[----:B------:R-:W-:Y:S01]  /*d9d0*/  FFMA.FTZ R191, R150, UR11, -R125 ;  /* 0x0000000b96bf7c23 */ /* 0x000fe2000801087d */
[----:B------:R-:W-:-:S02]  /*d9e0*/  @!P1 VIADD R144, R144, 0x36840 ;  /* 0x0003684090909836 */ /* 0x000fc40000000000 */
[----:B------:R-:W-:-:S03]  /*d9f0*/  @!P1 PRMT R146, RZ, 0x654, R146 ;  /* 0x00000654ff929816 */ /* 0x000fc60000000092 */
[----:B------:R-:W-:Y:S01]  /*da00*/  @!P1 PRMT R145, RZ, 0x654, R144 ;  /* 0x00000654ff919816 */ /* 0x000fe20000000090 */
[----:B------:R-:W-:Y:S08]  /*da10*/  MUFU.EX2 R189, R189 ;  /* 0x000000bd00bd7308 */ /* 0x000ff00000000800 */
[----:B------:R-:W-:Y:S08]  /*da20*/  MUFU.EX2 R190, R190 ;  /* 0x000000be00be7308 */ /* 0x000ff00000000800 */
[----:B------:R-:W-:Y:S08]  /*da30*/  MUFU.EX2 R191, R191 ;  /* 0x000000bf00bf7308 */ /* 0x000ff00000000800 */
[----:B------:R-:W-:Y:S01]  /*da40*/  MUFU.EX2 R144, R151 ;  /* 0x0000009700907308 */ /* 0x000fe20000000800 */
[----:B------:R-:W-:-:S02]  /*da50*/  WARPGROUP.DEPBAR.LE gsb0, 0x0 ;  /* 0x00008000000079c5 */ /* 0x000fc40000010000 */
[----:B------:R-:W-:Y:S01]  /*da60*/  WARPGROUP.ARRIVE ;  /* 0x00000000000079c5 */ /* 0x000fe20000000000 */
[--C-:B------:R-:W-:Y:S01]  /*da70*/  FFMA.FTZ R184, R136, UR11, -R2.reuse ;  /* 0x0000000b88b87c23 */ /* 0x100fe20008010802 */
[--C-:B------:R-:W-:Y:S01]  /*da80*/  FFMA.FTZ R186, R140, UR11, -R2.reuse ;  /* 0x0000000b8cba7c23 */ /* 0x100fe20008010802 */
[----:B------:R-:W-:Y:S01]  /*da90*/  FFMA.FTZ R136, R141, UR11, -R2 ;  /* 0x0000000b8d887c23 */ /* 0x000fe20008010802 */
[--C-:B------:R-:W-:Y:S01]  /*daa0*/  FFMA.FTZ R185, R138, UR11, -R125.reuse ;  /* 0x0000000b8ab97c23 */ /* 0x100fe2000801087d */
[--C-:B------:R-:W-:Y:S01]  /*dab0*/  FFMA.FTZ R140, R159, UR11, -R125.reuse ;  /* 0x0000000b9f8c7c23 */ /* 0x100fe2000801087d */
[----:B------:R-:W-:Y:S01]  /*dac0*/  HGMMA.64x192x16.F32.BF16 R24, R180, gdesc[UR4].tnspB, R24, gsb0 ;  /* 0x42e00004b4187df0 */ /* 0x000fe20008001818 */
[----:B------:R-:W-:Y:S01]  /*dad0*/  UIADD3 UR6, UR14, 0x300, URZ ;  /* 0x000003000e067890 */ /* 0x000fe2000fffe03f */
[--C-:B------:R-:W-:Y:S01]  /*dae0*/  FFMA.FTZ R141, R147, UR11, -R125.reuse ;  /* 0x0000000b938d7c23 */ /* 0x100fe2000801087d */
[----:B------:R-:W-:Y:S01]  /*daf0*/  UMOV UR7, 0x40000040 ;  /* 0x4000004000077882 */ /* 0x000fe20000000000 */
[----:B------:R-:W-:Y:S01]  /*db00*/  MUFU.EX2 R184, R184 ;  /* 0x000000b800b87308 */ /* 0x000fe20000000800 */
[----:B------:R-:W-:-:S07]  /*db10*/  FFMA.FTZ R187, R142, UR11, -R125 ;  /* 0x0000000b8ebb7c23 */ /* 0x000fce000801087d */
        /* <DEDUP_REMOVED lines=11> */
[----:B------:R-:W-:Y:S01]  /*dbd0*/  FADD.FTZ R2, -R4, R8 ;  /* 0x0000000804027221 */ /* 0x000fe20000010100 */
[--C-:B------:R-:W-:Y:S01]  /*dbe0*/  FFMA.FTZ R132, R163, UR11, -R125.reuse ;  /* 0x0000000ba3847c23 */ /* 0x100fe2000801087d */
[----:B------:R-:W-:Y:S01]  /*dbf0*/  HGMMA.64x192x16.F32.BF16 R24, R176, gdesc[UR4].tnspB, R24, gsb0 ;  /* 0x42e00004b0187df0 */ /* 0x000fe20008001818 */
[----:B------:R-:W-:Y:S01]  /*dc00*/  MUFU.EX2 R8, R129 ;  /* 0x0000008100087308 */ /* 0x000fe20000000800 */
[----:B------:R-:W-:Y:S01]  /*dc10*/  FMUL.FTZ R2, R2, UR11 ;  /* 0x0000000b02027c20 */ /* 0x000fe20008410000 */
[--C-:B------:R-:W-:Y:S01]  /*dc20*/  FFMA.FTZ R133, R167, UR11, -R125.reuse ;  /* 0x0000000ba7857c23 */ /* 0x100fe2000801087d */
[----:B------:R-:W-:Y:S01]  /*dc30*/  FFMA.FTZ R181, R130, UR11, -R125 ;  /* 0x0000000b82b57c23 */ /* 0x000fe2000801087d */
[----:B------:R-:W-:Y:S01]  /*dc40*/  UMOV UR7, UR36 ;  /* 0x0000002400077c82 */ /* 0x000fe20008000000 */
[----:B0-----:R-:W-:-:S03]  /*dc50*/  F2FP.BF16.F32.PACK_AB R183, R135, R134 ;  /* 0x0000008687b7723e */ /* 0x001fc600000010ff */
[----:B------:R-:W0:Y:S08]  /*dc60*/  MUFU.EX2 R2, R2 ;  /* 0x0000000200027308 */ /* 0x000e300000000800 */
[----:B------:R-:W1:Y:S08]  /*dc70*/  MUFU.EX2 R129, R175 ;  /* 0x000000af00817308 */ /* 0x000e700000000800 */
[----:B------:R-:W2:Y:S01]  /*dc80*/  MUFU.EX2 R132, R132 ;  /* 0x0000008400847308 */ /* 0x000ea20000000800 */
[----:B0-----:R-:W-:Y:S01]  /*dc90*/  FFMA.FTZ R5, R2, R5, R201 ;  /* 0x0000000502057223 */ /* 0x001fe200000100c9 */
[----:B------:R-:W-:-:S03]  /*dca0*/  F2FP.BF16.F32.PACK_AB R201, R124, R201 ;  /* 0x000000c97cc9723e */ /* 0x000fc600000010ff */
[----:B------:R-:W-:-:S03]  /*dcb0*/  FADD.FTZ R138, R124, R5 ;  /* 0x000000057c8a7221 */ /* 0x000fc60000010000 */
[----:B------:R-:W0:Y:S01]  /*dcc0*/  MUFU.EX2 R133, R133 ;  /* 0x0000008500857308 */ /* 0x000e220000000800 */
[----:B------:R-:W-:Y:S01]  /*dcd0*/  FADD.FTZ R138, R203, R138 ;  /* 0x0000008acb8a7221 */ /* 0x000fe20000010000 */
[----:B-1----:R-:W-:-:S03]  /*dce0*/  F2FP.BF16.F32.PACK_AB R203, R129, R203 ;  /* 0x000000cb81cb723e */ /* 0x002fc600000010ff */
[----:B------:R-:W-:-:S03]  /*dcf0*/  FADD.FTZ R138, R129, R138 ;  /* 0x0000008a818a7221 */ /* 0x000fc60000010000 */
[----:B------:R-:W-:Y:S08]  /*dd00*/  MUFU.EX2 R180, R180 ;  /* 0x000000b400b47308 */ /* 0x000ff00000000800 */
[----:B------:R-:W-:Y:S08]  /*dd10*/  MUFU.EX2 R181, R181 ;  /* 0x000000b500b57308 */ /* 0x000ff00000000800 */
[----:B------:R-:W-:Y:S08]  /*dd20*/  MUFU.EX2 R124, R131 ;  /* 0x00000083007c7308 */ /* 0x000ff00000000800 */
[----:B------:R-:W-:Y:S08]  /*dd30*/  MUFU.EX2 R182, R182 ;  /* 0x000000b600b67308 */ /* 0x000ff00000000800 */
[----:B------:R-:W-:Y:S01]  /*dd40*/  MUFU.EX2 R128, R128 ;  /* 0x0000008000807308 */ /* 0x000fe20000000800 */
[----:B------:R-:W-:-:S02]  /*dd50*/  WARPGROUP.DEPBAR.LE gsb0, 0x0 ;  /* 0x00008000000079c5 */ /* 0x000fc40000010000 */
[----:B------:R1:W-:Y:S05]  /*dd60*/  @!P1 SYNCS.ARRIVE.TRANS64.RED.A1T0 RZ, [R145+URZ], RZ ;  /* 0x000000ff91ff99a7 */ /* 0x0003ea000810043f */
[----:B------:R-:W-:Y:S01]  /*dd70*/  MUFU.EX2 R179, R126 ;  /* 0x0000007e00b37308 */ /* 0x000fe20000000800 */
[----:B------:R-:W-:Y:S02]  /*dd80*/  F2FP.BF16.F32.PACK_AB R178, R8, R121 ;  /* 0x0000007908b2723e */ /* 0x000fe400000010ff */
[----:B------:R-:W-:Y:S01]  /*dd90*/  F2FP.BF16.F32.PACK_AB R176, R120, R20 ;  /* 0x0000001478b0723e */ /* 0x000fe200000010ff */
[----:B-1----:R-:W-:Y:S01]  /*dda0*/  FADD.FTZ R145, R9, R6 ;  /* 0x0000000609917221 */ /* 0x002fe20000010000 */
[----:B------:R1:W-:Y:S01]  /*ddb0*/  @!P1 SYNCS.ARRIVE.TRANS64.RED.A1T0 RZ, [R146+URZ], RZ ;  /* 0x000000ff92ff99a7 */ /* 0x0003e2000810043f */
[----:B------:R-:W-:Y:S01]  /*ddc0*/  FFMA.FTZ R6, R139, UR11, -R125 ;  /* 0x0000000b8b067c23 */ /* 0x000fe2000801087d */
[----:B------:R-:W-:Y:S01]  /*ddd0*/  FADD.FTZ R139, R197, R138 ;  /* 0x0000008ac58b7221 */ /* 0x000fe20000010000 */
[----:B--2---:R-:W-:-:S03]  /*dde0*/  F2FP.BF16.F32.PACK_AB R197, R132, R197 ;  /* 0x000000c584c5723e */ /* 0x004fc600000010ff */
[----:B------:R-:W-:Y:S01]  /*ddf0*/  FADD.FTZ R130, R132, R139 ;  /* 0x0000008b84827221 */ /* 0x000fe20000010000 */
[----:B------:R-:W-:Y:S01]  /*de00*/  MUFU.EX2 R6, R6 ;  /* 0x0000000600067308 */ /* 0x000fe20000000800 */
[----:B-1----:R-:W-:Y:S01]  /*de10*/  FADD.FTZ R146, R202, R145 ;  /* 0x00000091ca927221 */ /* 0x002fe20000010000 */
[----:B------:R-:W-:Y:S01]  /*de20*/  F2FP.BF16.F32.PACK_AB R202, R17, R202 ;  /* 0x000000ca11ca723e */ /* 0x000fe200000010ff */
[----:B------:R-:W-:Y:S01]  /*de30*/  FADD.FTZ R130, R199, R130 ;  /* 0x00000082c7827221 */ /* 0x000fe20000010000 */
[----:B0-----:R-:W-:Y:S01]  /*de40*/  F2FP.BF16.F32.PACK_AB R199, R133, R199 ;  /* 0x000000c785c7723e */ /* 0x001fe200000010ff */
[----:B------:R-:W-:Y:S02]  /*de50*/  FADD.FTZ R5, R17, R146 ;  /* 0x0000009211057221 */ /* 0x000fe40000010000 */
[----:B------:R-:W-:Y:S02]  /*de60*/  FADD.FTZ R130, R133, R130 ;  /* 0x0000008285827221 */ /* 0x000fe40000010000 */
[----:B------:R-:W-:Y:S01]  /*de70*/  FADD.FTZ R5, R196, R5 ;  /* 0x00000005c4057221 */ /* 0x000fe20000010000 */
[C---:B------:R-:W-:Y:S01]  /*de80*/  F2FP.BF16.F32.PACK_AB R196, R16.reuse, R196 ;  /* 0x000000c410c4723e */ /* 0x040fe200000010ff */
[----:B------:R-:W-:Y:S01]  /*de90*/  FADD.FTZ R130, R193, R130 ;  /* 0x00000082c1827221 */ /* 0x000fe20000010000 */
[----:B------:R-:W-:Y:S01]  /*dea0*/  F2FP.BF16.F32.PACK_AB R193, R137, R193 ;  /* 0x000000c189c1723e */ /* 0x000fe200000010ff */
[----:B------:R-:W-:-:S02]  /*deb0*/  FADD.FTZ R5, R16, R5 ;  /* 0x0000000510057221 */ /* 0x000fc40000010000 */
[----:B------:R-:W-:Y:S02]  /*dec0*/  FADD.FTZ R130, R137, R130 ;  /* 0x0000008289827221 */ /* 0x000fe40000010000 */
[----:B------:R-:W-:Y:S01]  /*ded0*/  FADD.FTZ R139, R198, R5 ;  /* 0x00000005c68b7221 */ /* 0x000fe20000010000 */
[----:B------:R-:W-:Y:S01]  /*dee0*/  F2FP.BF16.F32.PACK_AB R198, R12, R198 ;  /* 0x000000c60cc6723e */ /* 0x000fe200000010ff */
[----:B------:R-:W-:Y:S01]  /*def0*/  FADD.FTZ R9, R195, R130 ;  /* 0x00000082c3097221 */ /* 0x000fe20000010000 */
[----:B------:R-:W-:Y:S01]  /*df00*/  FFMA.FTZ R5, R122, UR11, -R125 ;  /* 0x0000000b7a057c23 */ /* 0x000fe2000801087d */
[----:B------:R-:W-:Y:S01]  /*df10*/  FADD.FTZ R139, R12, R139 ;  /* 0x0000008b0c8b7221 */ /* 0x000fe20000010000 */
[----:B------:R-:W-:Y:S01]  /*df20*/  MUFU.EX2 R122, R143 ;  /* 0x0000008f007a7308 */ /* 0x000fe20000000800 */
[----:B------:R-:W-:Y:S01]  /*df30*/  FADD.FTZ R130, R140, R9 ;  /* 0x000000098c827221 */ /* 0x000fe20000010000 */
[----:B------:R-:W-:Y:S01]  /*df40*/  FFMA.FTZ R125, R127, UR11, -R125 ;  /* 0x0000000b7f7d7c23 */ /* 0x000fe2000801087d */
[----:B------:R-:W-:Y:S01]  /*df50*/  FADD.FTZ R139, R192, R139 ;  /* 0x0000008bc08b7221 */ /* 0x000fe20000010000 */
[----:B------:R-:W-:Y:S01]  /*df60*/  F2FP.BF16.F32.PACK_AB R192, R10, R192 ;  /* 0x000000c00ac0723e */ /* 0x000fe200000010ff */
[----:B------:R-:W-:Y:S01]  /*df70*/  FADD.FTZ R130, R189, R130 ;  /* 0x00000082bd827221 */ /* 0x000fe20000010000 */
[----:B------:R-:W-:Y:S01]  /*df80*/  F2FP.BF16.F32.PACK_AB R195, R140, R195 ;  /* 0x000000c38cc3723e */ /* 0x000fe200000010ff */
[----:B------:R-:W-:Y:S01]  /*df90*/  FADD.FTZ R139, R10, R139 ;  /* 0x0000008b0a8b7221 */ /* 0x000fe20000010000 */
[----:B------:R-:W0:Y:S01]  /*dfa0*/  MUFU.EX2 R5, R5 ;  /* 0x0000000500057308 */ /* 0x000e220000000800 */
[C---:B------:R-:W-:Y:S01]  /*dfb0*/  FADD.FTZ R130, R141.reuse, R130 ;  /* 0x000000828d827221 */ /* 0x040fe20000010000 */
[----:B------:R-:W-:Y:S01]  /*dfc0*/  F2FP.BF16.F32.PACK_AB R189, R141, R189 ;  /* 0x000000bd8dbd723e */ /* 0x000fe200000010ff */
[----:B------:R-:W-:Y:S01]  /*dfd0*/  FADD.FTZ R138, R194, R139 ;  /* 0x0000008bc28a7221 */ /* 0x000fe20000010000 */
[----:B------:R-:W-:-:S03]  /*dfe0*/  F2FP.BF16.F32.PACK_AB R194, R15, R194 ;  /* 0x000000c20fc2723e */ /* 0x000fc600000010ff */
[----:B------:R-:W-:-:S04]  /*dff0*/  FADD.FTZ R17, R15, R138 ;  /* 0x0000008a0f117221 */ /* 0x000fc80000010000 */
[----:B------:R-:W-:Y:S01]  /*e000*/  FADD.FTZ R138, R188, R17 ;  /* 0x00000011bc8a7221 */ /* 0x000fe20000010000 */
[----:B------:R-:W-:-:S03]  /*e010*/  F2FP.BF16.F32.PACK_AB R188, R13, R188 ;  /* 0x000000bc0dbc723e */ /* 0x000fc600000010ff */
[----:B------:R-:W-:Y:S01]  /*e020*/  FADD.FTZ R9, R13, R138 ;  /* 0x0000008a0d097221 */ /* 0x000fe20000010000 */
[----:B0-----:R-:W-:-:S03]  /*e030*/  F2FP.BF16.F32.PACK_AB R177, R123, R5 ;  /* 0x000000057bb1723e */ /* 0x001fc600000010ff */
        /* <DEDUP_REMOVED lines=23> */
[----:B------:R-:W0:Y:S01]  /*e1b0*/  MUFU.EX2 R12, R125 ;  /* 0x0000007d000c7308 */ /* 0x000e220000000800 */
[----:B------:R-:W-:Y:S01]  /*e1c0*/  F2FP.BF16.F32.PACK_AB R181, R124, R181 ;  /* 0x000000b57cb5723e */ /* 0x000fe200000010ff */
[----:B------:R-:W-:Y:S01]  /*e1d0*/  FADD.FTZ R11, R182, R11 ;  /* 0x0000000bb60b7221 */ /* 0x000fe20000010000 */
[----:B------:R-:W-:Y:S01]  /*e1e0*/  FADD.FTZ R6, R134, R9 ;  /* 0x0000000986067221 */ /* 0x000fe20000010000 */
[----:B------:R-:W-:-:S02]  /*e1f0*/  F2FP.BF16.F32.PACK_AB R182, R128, R182 ;  /* 0x000000b680b6723e */ /* 0x000fc400000010ff */
        /* <DEDUP_REMOVED lines=8> */
[----:B0-----:R-:W-:Y:S02]  /*e280*/  F2FP.BF16.F32.PACK_AB R179, R12, R179 ;  /* 0x000000b30cb3723e */ /* 0x001fe400000010ff */
[----:B------:R-:W-:Y:S01]  /*e290*/  FADD.FTZ R6, R8, R5 ;  /* 0x0000000508067221 */ /* 0x000fe20000010000 */
[----:B------:R-:W-:Y:S01]  /*e2a0*/  FADD.FTZ R5, R12, R9 ;  /* 0x000000090c057221 */ /* 0x000fe20000010000 */
[----:B------:R-:W-:Y:S02]  /*e2b0*/  IMAD.MOV.U32 R8, RZ, RZ, R4 ;  /* 0x000000ffff087224 */ /* 0x000fe400078e0004 */
[----:B------:R-:W-:Y:S01]  /*e2c0*/  IMAD.MOV.U32 R9, RZ, RZ, R3 ;  /* 0x000000ffff097224 */ /* 0x000fe200078e0003 */
[----:B------:R-:W-:Y:S06]  /*e2d0*/  @P2 BRA `(.L_x_2273) ;  /* 0xffffffc000cc2947 */ /* 0x000fec000383ffff */
.L_x_2264:
        /* <DEDUP_REMOVED lines=99> */
.L_x_2274:
[----:B------:R-:W-:Y:S01]  /*e910*/  ULEA UR5, UR36, UR39, 0x3 ;  /* 0x0000002724057291 */ /* 0x000fe2000f8e183f */
[----:B------:R-:W-:-:S05]  /*e920*/  IMAD.U32 R0, RZ, RZ, UR60 ;  /* 0x0000003cff007e24 */ /* 0x000fca000f8e00ff */
[----:B------:R-:W-:-:S04]  /*e930*/  SHF.L.U32 R0, R0, 0x1f, RZ ;  /* 0x0000001f00007819 */ /* 0x000fc800000006ff */
[----:B------:R0:W1:Y:S01]  /*e940*/  SYNCS.PHASECHK.TRANS64.TRYWAIT P2, [UR5+0x36850], R0 ;  /* 0x03685000ff0075a7 */ /* 0x0000620008040145 */
[----:B------:R-:W-:Y:S05]  /*e950*/  @!P0 BRA `(.L_x_2275) ;  /* 0x0000000000048947 */ /* 0x000fea0003800000 */
[----:B------:R-:W-:Y:S01]  /*e960*/  BPT.TRAP 0x1 ;  /* 0x000000040000795c */ /* 0x000fe20000300000 */
.L_x_2275:
[----:B-1----:R-:W-:Y:S05]  /*e970*/  @P2 BRA `(.L_x_2276) ;  /* 0x0000000000082947 */ /* 0x002fea0003800000 */
[----:B------:R-:W1:Y:S02]  /*e980*/  SYNCS.PHASECHK.TRANS64.TRYWAIT P0, [UR5+0x36850], R0 ;  /* 0x03685000ff0075a7 */ /* 0x000e640008000145 */
[----:B-1----:R-:W-:Y:S05]  /*e990*/  @!P0 BRA `(.L_x_2277) ;  /* 0x000000c000988947 */ /* 0x002fea0003800000 */
.L_x_2276:
[----:B------:R-:W-:Y:S01]  /*e9a0*/  UIADD3 UR39, UR39, 0x400, URZ ;  /* 0x0000040027277890 */ /* 0x000fe2000fffe03f */
[----:B------:R-:W-:Y:S01]  /*e9b0*/  WARPGROUP.ARRIVE ;  /* 0x00000000000079c5 */ /* 0x000fe20000000000 */
[----:B------:R-:W-:Y:S01]  /*e9c0*/  UMOV UR7, 0x40000040 ;  /* 0x4000004000077882 */ /* 0x000fe20000000000 */
[----:B-1----:R-:W1:Y:S01]  /*e9d0*/  SHFL.BFLY PT, R7, R6, 0x2, 0x1f ;  /* 0x0c401f0006077f89 */ /* 0x002e6200000e0000 */
[----:B------:R-:W-:Y:S01]  /*e9e0*/  USHF.R.U32.HI UR39, URZ, 0x4, UR39 ;  /* 0x000000043f277899 */ /* 0x000fe20008011627 */
[----:B------:R-:W-:Y:S01]  /*e9f0*/  IMAD.U32 R11, RZ, RZ, UR5 ;  /* 0x00000005ff0b7e24 */ /* 0x000fe2000f8e00ff */
[----:B------:R-:W-:Y:S01]  /*ea00*/  R2UR UR8, R233 ;  /* 0x00000000e90872ca */ /* 0x000fe200000e0000 */
[----:B0-----:R-:W0:Y:S01]  /*ea10*/  SHFL.BFLY PT, R0, R5, 0x2, 0x1f ;  /* 0x0c401f0005007f89 */ /* 0x001e2200000e0000 */
[----:B------:R-:W-:Y:S01]  /*ea20*/  ULOP3.LUT UR39, UR39, 0x3fff, URZ, 0xc0, !UPT ;  /* 0x00003fff27277892 */ /* 0x000fe2000f8ec03f */
[----:B------:R-:W-:Y:S02]  /*ea30*/  @!P1 VIADD R11, R11, 0x36860 ;  /* 0x000368600b0b9836 */ /* 0x000fe40000000000 */
[----:B------:R-:W-:Y:S01]  /*ea40*/  IMAD.MOV.U32 R8, RZ, RZ, RZ ;  /* 0x000000ffff087224 */ /* 0x000fe200078e00ff */
[----:B------:R-:W-:-:S02]  /*ea50*/  ULOP3.LUT UR4, UR39, 0x3800000, URZ, 0xfc, !UPT ;  /* 0x0380000027047892 */ /* 0x000fc4000f8efc3f */
[----:B------:R-:W-:Y:S02]  /*ea60*/  @!P1 PRMT R11, RZ, 0x654, R11 ;  /* 0x00000654ff0b9816 */ /* 0x000fe4000000000b */
[----:B------:R-:W-:Y:S02]  /*ea70*/  UIMAD UR4, UR36, 0xa80, UR4 ;  /* 0x00000a80240478a4 */ /* 0x000fe4000f8e0204 */
[----:B------:R-:W-:Y:S02]  /*ea80*/  UIADD3 UR36, UR36, 0x1, URZ ;  /* 0x0000000124247890 */ /* 0x000fe4000fffe03f */
[----:B------:R-:W-:Y:S02]  /*ea90*/  UIADD3 UR8, UR8, 0x1, URZ ;  /* 0x0000000108087890 */ /* 0x000fe4000fffe03f */
[----:B------:R-:W-:Y:S01]  /*eaa0*/  UISETP.NE.AND UP0, UPT, UR36, 0x2, UPT ;  /* 0x000000022400788c */ /* 0x000fe2000bf05270 */
[----:B------:R-:W-:Y:S02]  /*eab0*/  UMOV UR6, UR4 ;  /* 0x0000000400067c82 */ /* 0x000fe40008000000 */
[----:B------:R-:W-:Y:S01]  /*eac0*/  HGMMA.64x192x16.F32.BF16 R24, R200, gdesc[UR4].tnspB, R24, gsb0 ;  /* 0x42e00004c8187df0 */ /* 0x000fe20008001818 */
[----:B------:R-:W-:Y:S01]  /*ead0*/  UIADD3 UR6, UR4, 0x80, URZ ;  /* 0x0000008004067890 */ /* 0x000fe2000fffe03f */
[----:B-1----:R-:W-:Y:S01]  /*eae0*/  FADD.FTZ R7, R7, R6 ;  /* 0x0000000607077221 */ /* 0x002fe20000010000 */
[----:B------:R-:W-:Y:S01]  /*eaf0*/  UMOV UR7, 0x40000040 ;  /* 0x4000004000077882 */ /* 0x000fe20000000000 */
[----:B------:R-:W-:-:S02]  /*eb00*/  IMAD.U32 R6, RZ, RZ, UR11 ;  /* 0x0000000bff067e24 */ /* 0x000fc4000f8e00ff */
[----:B0-----:R-:W-:Y:S01]  /*eb10*/  FADD.FTZ R2, R0, R5 ;  /* 0x0000000500027221 */ /* 0x001fe20000010000 */
[----:B------:R-:W-:Y:S01]  /*eb20*/  IMAD.MOV.U32 R5, RZ, RZ, RZ ;  /* 0x000000ffff057224 */ /* 0x000fe200078e00ff */
[----:B------:R-:W0:Y:S01]  /*eb30*/  SHFL.BFLY PT, R0, R7, 0x1, 0x1f ;  /* 0x0c201f0007007f89 */ /* 0x000e2200000e0000 */
[----:B------:R-:W-:Y:S01]  /*eb40*/  IMAD.U32 R233, RZ, RZ, UR8 ;  /* 0x00000008ffe97e24 */ /* 0x000fe2000f8e00ff */
[----:B------:R-:W-:Y:S02]  /*eb50*/  USEL UR36, UR36, URZ, UP0 ;  /* 0x0000003f24247287 */ /* 0x000fe40008000000 */
[----:B------:R-:W1:Y:S01]  /*eb60*/  SHFL.BFLY PT, R9, R2, 0x1, 0x1f ;  /* 0x0c201f0002097f89 */ /* 0x000e6200000e0000 */
[----:B0-----:R-:W-:Y:S01]  /*eb70*/  FADD.FTZ R12, R7, R0 ;  /* 0x00000000070c7221 */ /* 0x001fe20000010000 */
[----:B------:R-:W-:Y:S02]  /*eb80*/  IMAD.U32 R7, RZ, RZ, UR11 ;  /* 0x0000000bff077e24 */ /* 0x000fe4000f8e00ff */
[----:B------:R-:W-:-:S02]  /*eb90*/  IMAD.MOV.U32 R0, RZ, RZ, -0x800000 ;  /* 0xff800000ff007424 */ /* 0x000fc400078e00ff */
[----:B-1----:R-:W-:Y:S01]  /*eba0*/  FADD.FTZ R13, R2, R9 ;  /* 0x00000009020d7221 */ /* 0x002fe20000010000 */
[----:B------:R-:W-:Y:S01]  /*ebb0*/  FSETP.NE.FTZ.AND P0, PT, R12, RZ, PT ;  /* 0x000000ff0c00720b */ /* 0x000fe20003f15000 */
[----:B------:R-:W-:-:S03]  /*ebc0*/  IMAD.MOV.U32 R2, RZ, RZ, -0x800000 ;  /* 0xff800000ff027424 */ /* 0x000fc600078e00ff */
[----:B------:R-:W-:-:S09]  /*ebd0*/  FSETP.NE.FTZ.AND P2, PT, R13, RZ, PT ;  /* 0x000000ff0d00720b */ /* 0x000fd20003f55000 */
[----:B------:R-:W0:Y:S01]  /*ebe0*/  @P0 MUFU.LG2 R9, R12 ;  /* 0x0000000c00090308 */ /* 0x000e220000000c00 */
[----:B------:R-:W-:-:S07]  /*ebf0*/  @P0 FMUL.FTZ R6, R6, 0.69314718246459960938 ;  /* 0x3f31721806060820 */ /* 0x000fce0000410000 */
[----:B------:R-:W1:Y:S08]  /*ec00*/  @P2 MUFU.LG2 R10, R13 ;  /* 0x0000000d000a2308 */ /* 0x000e700000000c00 */
[----:B------:R2:W3:Y:S01]  /*ec10*/  @P0 MUFU.RCP R8, R12 ;  /* 0x0000000c00080308 */ /* 0x0004e20000001000 */
[----:B0-----:R-:W-:-:S04]  /*ec20*/  @P0 FMUL.FTZ R9, R9, 0.69314718246459960938 ;  /* 0x3f31721809090820 */ /* 0x001fc80000410000 */
[----:B------:R-:W-:Y:S01]  /*ec30*/  @P0 FFMA.FTZ R0, R6, R3, R9 ;  /* 0x0000000306000223 */ /* 0x000fe20000010009 */
[----:B------:R-:W-:Y:S02]  /*ec40*/  PLOP3.LUT P0, PT, PT, PT, PT, 0x8, 0x0 ;  /* 0x000000000000781c */ /* 0x000fe40003f0e170 */
[----:B------:R-:W0:Y:S01]  /*ec50*/  @P2 MUFU.RCP R5, R13 ;  /* 0x0000000d00052308 */ /* 0x000e220000001000 */
[----:B--2---:R-:W-:Y:S01]  /*ec60*/  @P2 FMUL.FTZ R12, R7, 0.69314718246459960938 ;  /* 0x3f317218070c2820 */ /* 0x004fe20000410000 */
        /* <DEDUP_REMOVED lines=35> */
[-C--:B---3--:R-:W-:Y:S01]  /*eea0*/  FMUL.FTZ R24, R24, R8.reuse ;  /* 0x0000000818187220 */ /* 0x088fe20000410000 */
        /* <DEDUP_REMOVED lines=95> */
.L_x_2247:
        /* <DEDUP_REMOVED lines=17> */
[----:B------:R-:W-:Y:S01]  /*f5b0*/  ULDC.64 UR24, c[0x0][0x208] ;  /* 0x0000820000187ab9 */ /* 0x000fe20000000a00 */
[----:B------:R-:W-:Y:S02]  /*f5c0*/  R2UR UR21, R205 ;  /* 0x00000000cd1572ca */ /* 0x000fe400000e0000 */
[----:B------:R-:W-:Y:S02]  /*f5d0*/  R2UR UR18, R22 ;  /* 0x00000000161272ca */ /* 0x000fe400000e0000 */
[----:B------:R-:W-:-:S02]  /*f5e0*/  R2UR UR20, R208 ;  /* 0x00000000d01472ca */ /* 0x000fc400000e0000 */
[----:B------:R-:W-:-:S05]  /*f5f0*/  R2UR UR23, R230 ;  /* 0x00000000e61772ca */ /* 0x000fca00000e0000 */
[----:B------:R-:W-:Y:S01]  /*f600*/  USHF.L.U64.HI UR16, UR19, 0x2, UR17 ;  /* 0x0000000213107899 */ /* 0x000fe20008010211 */
[----:B------:R-:W-:Y:S01]  /*f610*/  UMOV UR10, UR8 ;  /* 0x00000008000a7c82 */ /* 0x000fe20008000000 */
[----:B0-----:R-:W-:Y:S01]  /*f620*/  UMOV UR11, UR4 ;  /* 0x00000004000b7c82 */ /* 0x001fe20008000000 */
[----:B------:R-:W-:-:S04]  /*f630*/  USHF.L.U32 UR4, UR19, 0x2, URZ ;  /* 0x0000000213047899 */ /* 0x000fc8000800063f */
[----:B------:R-:W-:-:S04]  /*f640*/  UIADD3 UR9, UP0, UR4, UR14, URZ ;  /* 0x0000000e04097290 */ /* 0x000fc8000ff1e03f */
[----:B------:R-:W-:Y:S01]  /*f650*/  UIADD3.X UR12, UR16, UR15, URZ, UP0, !UPT ;  /* 0x0000000f100c7290 */ /* 0x000fe200087fe43f */
        /* <DEDUP_REMOVED lines=13> */
[----:B------:R-:W-:-:S02]  /*f730*/  IADD3 R88, P0, R4, 0x4020, RZ ;  /* 0x0000402004587810 */ /* 0x000fc40007f1e0ff */
        /* <DEDUP_REMOVED lines=11> */
[----:B------:R-:W-:Y:S01]  /*f7f0*/  SHF.R.U64 R7, R7, 0x3, RZ ;  /* 0x0000000307077819 */ /* 0x000fe200000012ff */
[--C-:B------:R-:W-:Y:S01]  /*f800*/  IMAD.X R129, RZ, RZ, R5.reuse, P6 ;  /* 0x000000ffff817224 */ /* 0x100fe200030e0605 */
[----:B------:R-:W-:Y:S01]  /*f810*/  LOP3.LUT R4, R3, R4, RZ, 0x3c, !PT ;  /* 0x0000000403047212 */ /* 0x000fe200078e3cff */
[----:B------:R-:W-:Y:S01]  /*f820*/  IMAD.X R9, RZ, RZ, R5, P5 ;  /* 0x000000ffff097224 */ /* 0x000fe200028e0605 */
[----:B------:R-:W-:-:S02]  /*f830*/  LOP3.LUT R3, R6, 0x380, RZ, 0xc0, !PT ;  /* 0x0000038006037812 */ /* 0x000fc400078ec0ff */
[----:B------:R-:W-:Y:S02]  /*f840*/  LOP3.LUT R12, R7, R8, RZ, 0x3c, !PT ;  /* 0x00000008070c7212 */ /* 0x000fe400078e3cff */
[----:B------:R-:W-:Y:S02]  /*f850*/  LOP3.LUT R8, R135, 0x380, RZ, 0xc0, !PT ;  /* 0x0000038087087812 */ /* 0x000fe400078ec0ff */
[----:B------:R-:W-:Y:S02]  /*f860*/  LOP3.LUT R14, R19, 0x380, RZ, 0xc0, !PT ;  /* 0x00000380130e7812 */ /* 0x000fe400078ec0ff */
[----:B------:R-:W-:Y:S02]  /*f870*/  SHF.R.U64 R3, R3, 0x3, RZ ;  /* 0x0000000303037819 */ /* 0x000fe400000012ff */
[----:B------:R-:W-:Y:S02]  /*f880*/  SHF.R.U64 R8, R8, 0x3, RZ ;  /* 0x0000000308087819 */ /* 0x000fe400000012ff */
[----:B------:R-:W-:-:S02]  /*f890*/  SHF.R.U64 R14, R14, 0x3, RZ ;  /* 0x000000030e0e7819 */ /* 0x000fc400000012ff */
[----:B------:R-:W-:Y:S02]  /*f8a0*/  LOP3.LUT R10, R3, R6, RZ, 0x3c, !PT ;  /* 0x00000006030a7212 */ /* 0x000fe400078e3cff */
[----:B------:R-:W-:Y:S02]  /*f8b0*/  LOP3.LUT R16, R131, 0x380, RZ, 0xc0, !PT ;  /* 0x0000038083107812 */ /* 0x000fe400078ec0ff */
[----:B------:R-:W-:Y:S02]  /*f8c0*/  LOP3.LUT R3, R88, 0x380, RZ, 0xc0, !PT ;  /* 0x0000038058037812 */ /* 0x000fe400078ec0ff */
[----:B------:R-:W-:Y:S02]  /*f8d0*/  LOP3.LUT R6, R133, 0x380, RZ, 0xc0, !PT ;  /* 0x0000038085067812 */ /* 0x000fe400078ec0ff */
[----:B------:R-:W-:Y:S02]  /*f8e0*/  LOP3.LUT R7, R92, 0x380, RZ, 0xc0, !PT ;  /* 0x000003805c077812 */ /* 0x000fe400078ec0ff */
[----:B------:R-:W-:-:S02]  /*f8f0*/  LOP3.LUT R94, R8, R135, RZ, 0x3c, !PT ;  /* 0x00000087085e7212 */ /* 0x000fc400078e3cff */
[----:B------:R-:W-:Y:S02]  /*f900*/  LOP3.LUT R14, R14, R19, RZ, 0x3c, !PT ;  /* 0x000000130e0e7212 */ /* 0x000fe400078e3cff */
[----:B------:R-:W-:Y:S02]  /*f910*/  LOP3.LUT R8, R137, 0x380, RZ, 0xc0, !PT ;  /* 0x0000038089087812 */ /* 0x000fe400078ec0ff */
[----:B------:R-:W-:Y:S02]  /*f920*/  SHF.R.U64 R16, R16, 0x3, RZ ;  /* 0x0000000310107819 */ /* 0x000fe400000012ff */
[----:B------:R-:W-:Y:S02]  /*f930*/  SHF.R.U64 R3, R3, 0x3, RZ ;  /* 0x0000000303037819 */ /* 0x000fe400000012ff */
[----:B------:R-:W-:Y:S02]  /*f940*/  LOP3.LUT R19, R128, 0x380, RZ, 0xc0, !PT ;  /* 0x0000038080137812 */ /* 0x000fe400078ec0ff */
[----:B------:R-:W-:-:S02]  /*f950*/  LOP3.LUT R130, R139, 0x380, RZ, 0xc0, !PT ;  /* 0x000003808b827812 */ /* 0x000fc400078ec0ff */
[----:B------:R-:W-:Y:S02]  /*f960*/  SHF.R.U64 R6, R6, 0x3, RZ ;  /* 0x0000000306067819 */ /* 0x000fe400000012ff */
[----:B------:R-:W-:Y:S02]  /*f970*/  SHF.R.U64 R7, R7, 0x3, RZ ;  /* 0x0000000307077819 */ /* 0x000fe400000012ff */
[----:B------:R-:W-:Y:S02]  /*f980*/  SHF.R.U64 R8, R8, 0x3, RZ ;  /* 0x0000000308087819 */ /* 0x000fe400000012ff */
[----:B------:R-:W-:Y:S02]  /*f990*/  LOP3.LUT R16, R16, R131, RZ, 0x3c, !PT ;  /* 0x0000008310107212 */ /* 0x000fe400078e3cff */
[----:B------:R-:W-:Y:S02]  /*f9a0*/  LOP3.LUT R88, R3, R88, RZ, 0x3c, !PT ;  /* 0x0000005803587212 */ /* 0x000fe400078e3cff */
[----:B------:R-:W-:-:S02]  /*f9b0*/  SHF.R.U64 R19, R19, 0x3, RZ ;  /* 0x0000000313137819 */ /* 0x000fc400000012ff */
[----:B------:R-:W-:Y:S02]  /*f9c0*/  SHF.R.U64 R130, R130, 0x3, RZ ;  /* 0x0000000382827819 */ /* 0x000fe400000012ff */
        /* <DEDUP_REMOVED lines=10> */
[----:B------:R-:W-:Y:S02]  /*fa70*/  MOV R132, R14 ;  /* 0x0000000e00847202 */ /* 0x000fe40000000f00 */
[----:B------:R-:W-:-:S02]  /*fa80*/  LOP3.LUT R128, R19, R128, RZ, 0x3c, !PT ;  /* 0x0000008013807212 */ /* 0x000fc400078e3cff */
[----:B------:R-:W-:Y:S02]  /*fa90*/  LOP3.LUT R8, R130, R139, RZ, 0x3c, !PT ;  /* 0x0000008b82087212 */ /* 0x000fe400078e3cff */
[----:B------:R-:W-:Y:S02]  /*faa0*/  MOV R134, R10 ;  /* 0x0000000a00867202 */ /* 0x000fe40000000f00 */
[----:B------:R-:W-:Y:S02]  /*fab0*/  MOV R131, R16 ;  /* 0x0000001000837202 */ /* 0x000fe40000000f00 */
[----:B------:R-:W-:Y:S02]  /*fac0*/  F2FP.BF16.F32.PACK_AB R12, R33, R32 ;  /* 0x00000020210c723e */ /* 0x000fe400000010ff */
[----:B------:R-:W-:Y:S02]  /*fad0*/  F2FP.BF16.F32.PACK_AB R13, R35, R34 ;  /* 0x00000022230d723e */ /* 0x000fe400000010ff */
[----:B------:R-:W-:-:S02]  /*fae0*/  F2FP.BF16.F32.PACK_AB R14, R37, R36 ;  /* 0x00000024250e723e */ /* 0x000fc400000010ff */
[----:B------:R-:W-:Y:S02]  /*faf0*/  F2FP.BF16.F32.PACK_AB R15, R39, R38 ;  /* 0x00000026270f723e */ /* 0x000fe400000010ff */
        /* <DEDUP_REMOVED lines=10> */
[----:B------:R-:W-:Y:S01]  /*fba0*/  F2FP.BF16.F32.PACK_AB R93, R51, R50 ;  /* 0x00000032335d723e */ /* 0x000fe200000010ff */
[----:B------:R2:W-:Y:S01]  /*fbb0*/  STSM.16.M88.4 [R133], R88 ;  /* 0x0000005885007844 */ /* 0x0005e20000000200 */
[----:B------:R-:W-:-:S02]  /*fbc0*/  F2FP.BF16.F32.PACK_AB R94, R53, R52 ;  /* 0x00000034355e723e */ /* 0x000fc400000010ff */
[----:B------:R-:W-:Y:S02]  /*fbd0*/  F2FP.BF16.F32.PACK_AB R95, R55, R54 ;  /* 0x00000036375f723e */ /* 0x000fe400000010ff */
[----:B0-----:R-:W-:Y:S02]  /*fbe0*/  MOV R3, R8 ;  /* 0x0000000800037202 */ /* 0x001fe40000000f00 */
[----:B------:R-:W-:Y:S01]  /*fbf0*/  F2FP.BF16.F32.PACK_AB R4, R57, R56 ;  /* 0x000000383904723e */ /* 0x000fe200000010ff */
[----:B------:R0:W-:Y:S01]  /*fc00*/  STSM.16.M88.4 [R132], R92 ;  /* 0x0000005c84007844 */ /* 0x0001e20000000200 */
[----:B------:R-:W-:Y:S02]  /*fc10*/  F2FP.BF16.F32.PACK_AB R5, R59, R58 ;  /* 0x0000003a3b05723e */ /* 0x000fe400000010ff */
[----:B------:R-:W-:Y:S02]  /*fc20*/  F2FP.BF16.F32.PACK_AB R6, R61, R60 ;  /* 0x0000003c3d06723e */ /* 0x000fe400000010ff */
[----:B------:R-:W-:-:S02]  /*fc30*/  F2FP.BF16.F32.PACK_AB R7, R63, R62 ;  /* 0x0000003e3f07723e */ /* 0x000fc400000010ff */
[----:B------:R-:W-:Y:S02]  /*fc40*/  F2FP.BF16.F32.PACK_AB R8, R65, R64 ;  /* 0x000000404108723e */ /* 0x000fe400000010ff */
[----:B------:R-:W-:Y:S01]  /*fc50*/  F2FP.BF16.F32.PACK_AB R9, R67, R66 ;  /* 0x000000424309723e */ /* 0x000fe200000010ff */
[----:B------:R3:W-:Y:S01]  /*fc60*/  STSM.16.M88.4 [R131], R4 ;  /* 0x0000000483007844 */ /* 0x0007e20000000200 */
[----:B------:R-:W-:Y:S02]  /*fc70*/  F2FP.BF16.F32.PACK_AB R10, R69, R68 ;  /* 0x00000044450a723e */ /* 0x000fe400000010ff */
[----:B------:R-:W-:Y:S02]  /*fc80*/  F2FP.BF16.F32.PACK_AB R11, R71, R70 ;  /* 0x00000046470b723e */ /* 0x000fe400000010ff */
[----:B-1----:R-:W-:Y:S02]  /*fc90*/  F2FP.BF16.F32.PACK_AB R12, R73, R72 ;  /* 0x00000048490c723e */ /* 0x002fe400000010ff */
[----:B------:R-:W-:Y:S01]  /*fca0*/  F2FP.BF16.F32.PACK_AB R13, R75, R74 ;  /* 0x0000004a4b0d723e */ /* 0x000fe200000010ff */
[----:B------:R-:W-:Y:S01]  /*fcb0*/  STSM.16.M88.4 [R19], R8 ;  /* 0x0000000813007844 */ /* 0x000fe20000000200 */
[----:B------:R-:W-:-:S02]  /*fcc0*/  F2FP.BF16.F32.PACK_AB R14, R77, R76 ;  /* 0x0000004c4d0e723e */ /* 0x000fc400000010ff */
[----:B------:R-:W-:Y:S02]  /*fcd0*/  F2FP.BF16.F32.PACK_AB R15, R79, R78 ;  /* 0x0000004e4f0f723e */ /* 0x000fe400000010ff */
[----:B--2---:R-:W-:Y:S02]  /*fce0*/  F2FP.BF16.F32.PACK_AB R88, R81, R80 ;  /* 0x000000505158723e */ /* 0x004fe400000010ff */
[----:B------:R-:W-:Y:S01]  /*fcf0*/  F2FP.BF16.F32.PACK_AB R89, R83, R82 ;  /* 0x000000525359723e */ /* 0x000fe200000010ff */
[----:B------:R1:W-:Y:S01]  /*fd00*/  STSM.16.M88.4 [R17], R12 ;  /* 0x0000000c11007844 */ /* 0x0003e20000000200 */
[----:B------:R-:W-:Y:S02]  /*fd10*/  F2FP.BF16.F32.PACK_AB R90, R85, R84 ;  /* 0x00000054555a723e */ /* 0x000fe400000010ff */
[----:B------:R-:W-:Y:S02]  /*fd20*/  F2FP.BF16.F32.PACK_AB R91, R87, R86 ;  /* 0x00000056575b723e */ /* 0x000fe400000010ff */
[----:B0-----:R-:W-:-:S02]  /*fd30*/  F2FP.BF16.F32.PACK_AB R92, R21, R20 ;  /* 0x00000014155c723e */ /* 0x001fc400000010ff */
[----:B------:R-:W-:Y:S01]  /*fd40*/  F2FP.BF16.F32.PACK_AB R93, R123, R122 ;  /* 0x0000007a7b5d723e */ /* 0x000fe200000010ff */
[----:B------:R0:W-:Y:S01]  /*fd50*/  STSM.16.M88.4 [R16], R88 ;  /* 0x0000005810007844 */ /* 0x0001e20000000200 */
[----:B------:R-:W-:Y:S02]  /*fd60*/  F2FP.BF16.F32.PACK_AB R94, R121, R120 ;  /* 0x00000078795e723e */ /* 0x000fe400000010ff */
[----:B------:R-:W-:Y:S02]  /*fd70*/  F2FP.BF16.F32.PACK_AB R95, R125, R124 ;  /* 0x0000007c7d5f723e */ /* 0x000fe400000010ff */
[----:B------:R-:W-:Y:S02]  /*fd80*/  MOV R126, R126 ;  /* 0x0000007e007e7202 */ /* 0x000fe40000000f00 */
[----:B---3--:R-:W-:Y:S01]  /*fd90*/  F2FP.BF16.F32.PACK_AB R4, R97, R96 ;  /* 0x000000606104723e */ /* 0x008fe200000010ff */
[----:B------:R-:W-:Y:S01]  /*fda0*/  STSM.16.M88.4 [R130], R92 ;  /* 0x0000005c82007844 */ /* 0x000fe20000000200 */
[----:B------:R-:W-:Y:S01]  /*fdb0*/  F2FP.BF16.F32.PACK_AB R5, R99, R98 ;  /* 0x000000626305723e */ /* 0x000fe200000010ff */
[----:B-1----:R-:W-:Y:S01]  /*fdc0*/  IMAD.U32 R17, RZ, RZ, UR12 ;  /* 0x0000000cff117e24 */ /* 0x002fe2000f8e00ff */
[----:B------:R-:W-:Y:S01]  /*fdd0*/  F2FP.BF16.F32.PACK_AB R6, R101, R100 ;  /* 0x000000646506723e */ /* 0x000fe200000010ff */
[----:B------:R-:W-:Y:S01]  /*fde0*/  ULDC.64 UR12, c[0x0][0xc08] ;  /* 0x00030200000c7ab9 */ /* 0x000fe20000000a00 */
[----:B------:R-:W-:-:S02]  /*fdf0*/  F2FP.BF16.F32.PACK_AB R7, R103, R102 ;  /* 0x000000666707723e */ /* 0x000fc400000010ff */
[----:B------:R-:W-:Y:S01]  /*fe00*/  MOV R128, R128 ;  /* 0x0000008000807202 */ /* 0x000fe20000000f00 */
[----:B0-----:R-:W-:Y:S01]  /*fe10*/  IMAD.U32 R16, RZ, RZ, UR9 ;  /* 0x00000009ff107e24 */ /* 0x001fe2000f8e00ff */
[----:B------:R-:W-:Y:S01]  /*fe20*/  F2FP.BF16.F32.PACK_AB R8, R105, R104 ;  /* 0x000000686908723e */ /* 0x000fe200000010ff */
[----:B------:R-:W-:Y:S01]  /*fe30*/  STSM.16.M88.4 [R126], R4 ;  /* 0x000000047e007844 */ /* 0x000fe20000000200 */
[----:B------:R-:W-:Y:S02]  /*fe40*/  F2FP.BF16.F32.PACK_AB R9, R107, R106 ;  /* 0x0000006a6b09723e */ /* 0x000fe400000010ff */
[----:B------:R-:W-:Y:S02]  /*fe50*/  F2FP.BF16.F32.PACK_AB R10, R109, R108 ;  /* 0x0000006c6d0a723e */ /* 0x000fe400000010ff */
        /* <DEDUP_REMOVED lines=9> */
[----:B------:R-:W-:-:S07]  /*fef0*/  ISETP.NE.AND.EX P0, PT, RZ, UR15, PT, P0 ;  /* 0x0000000fff007c0c */ /* 0x000fce000bf05300 */
[----:B0-----:R-:W0:Y:S06]  /*ff00*/  LDC R3, c[0x0][0xbe8] ;  /* 0x0002fa00ff037b82 */ /* 0x001e2c0000000800 */
[----:B------:R-:W2:Y:S01]  /*ff10*/  @P0 LDG.E R19, desc[UR24][R16.64] ;  /* 0x0000001810130981 */ /* 0x000ea2000c1e1900 */
[----:B------:R-:W-:-:S04]  /*ff20*/  UISETP.NE.U32.AND UP0, UPT, UR12, URZ, UPT ;  /* 0x0000003f0c00728c */ /* 0x000fc8000bf05070 */
[----:B------:R-:W-:-:S06]  /*ff30*/  UISETP.NE.AND.EX UP0, UPT, UR13, URZ, UPT, UP0 ;  /* 0x0000003f0d00728c */ /* 0x000fcc000bf05300 */
[----:B------:R-:W-:Y:S02]  /*ff40*/  PLOP3.LUT P4, PT, PT, PT, UP0, 0x80, 0x0 ;  /* 0x000000000000781c */ /* 0x000fe40003f8f008 */
[----:B0-----:R-:W-:-:S03]  /*ff50*/  ISETP.NE.AND P1, PT, R3, 0x1, PT ;  /* 0x000000010300780c */ /* 0x001fc60003f25270 */
[----:B------:R-:W-:-:S03]  /*ff60*/  @UP0 UIADD3 UR12, UP1, UR4, UR12, URZ ;  /* 0x0000000c040c0290 */ /* 0x000fc6000ff3e03f */
[----:B------:R-:W-:Y:S01]  /*ff70*/  ULDC UR4, c[0x0][0xa88] ;  /* 0x0002a20000047ab9 */ /* 0x000fe20000000800 */
[----:B------:R-:W-:Y:S01]  /*ff80*/  @UP0 UIADD3.X UR13, UR16, UR13, URZ, UP1, !UPT ;  /* 0x0000000d100d0290 */ /* 0x000fe20008ffe43f */
[----:B------:R-:W-:Y:S01]  /*ff90*/  IMAD.U32 R10, RZ, RZ, UR4 ;  /* 0x00000004ff0a7e24 */ /* 0x000fe2000f8e00ff */
[----:B------:R-:W-:Y:S01]  /*ffa0*/  UISETP.NE.AND UP0, UPT, UR21, URZ, UPT ;  /* 0x0000003f1500728c */ /* 0x000fe2000bf05270 */
[----:B------:R-:W-:Y:S01]  /*ffb0*/  IMAD.U32 R4, RZ, RZ, UR12 ;  /* 0x0000000cff047e24 */ /* 0x000fe2000f8e00ff */
[----:B------:R-:W-:Y:S02]  /*ffc0*/  ULDC UR4, c[0x0][0xad4] ;  /* 0x0002b50000047ab9 */ /* 0x000fe40000000800 */
[----:B------:R-:W0:Y:S01]  /*ffd0*/  @P1 LDC R6, c[0x0][0xbec] ;  /* 0x0002fb00ff061b82 */ /* 0x000e220000000800 */
[----:B------:R-:W-:Y:S01]  /*ffe0*/  USEL UR4, UR21, UR4, UP0 ;  /* 0x0000000415047287 */ /* 0x000fe20008000000 */
[----:B------:R-:W-:Y:S01]  /*fff0*/  IMAD.U32 R5, RZ, RZ, UR13 ;  /* 0x0000000dff057e24 */ /* 0x000fe2000f8e00ff */
[----:B------:R-:W-:-:S02]  /*10000*/  UMOV UR22, 0x9b8 ;  /* 0x000009b800167882 */ /* 0x000fc40000000000 */
[----:B------:R-:W-:-:S03]  /*10010*/  UISETP.GT.AND UP1, UPT, UR4, 0x1, UPT ;  /* 0x000000010400788c */ /* 0x000fc6000bf24270 */
[----:B------:R-:W1:Y:S01]  /*10020*/  @P1 LDC R9, c[0x0][0xbf0] ;  /* 0x0002fc00ff091b82 */ /* 0x000e620000000800 */
[----:B------:R-:W-:Y:S01]  /*10030*/  USEL UR22, UR22, 0x978, UP1 ;  /* 0x0000097816167887 */ /* 0x000fe20008800000 */
[----:B------:R-:W-:Y:S01]  /*10040*/  VIADD R15, R23, UR18 ;  /* 0x00000012170f7c36 */ /* 0x000fe20008000000 */
[----:B------:R-:W-:Y:S01]  /*10050*/  UISETP.NE.U32.AND UP0, UPT, UR14, URZ, UPT ;  /* 0x0000003f0e00728c */ /* 0x000fe2000bf05070 */
[----:B------:R0:W5:Y:S01]  /*10060*/  @P4 LDG.E R10, desc[UR24][R4.64] ;  /* 0x00000018040a4981 */ /* 0x000162000c1e1900 */
[----:B------:R-:W-:Y:S01]  /*10070*/  UMOV UR4, URZ ;  /* 0x0000003f00047c82 */ /* 0x000fe20008000000 */
[----:B------:R-:W-:Y:S01]  /*10080*/  USEL UR20, UR20, URZ, UP1 ;  /* 0x0000003f14147287 */ /* 0x000fe20008800000 */
[----:B------:R-:W-:Y:S01]  /*10090*/  IMAD.MOV.U32 R7, RZ, RZ, R15 ;  /* 0x000000ffff077224 */ /* 0x000fe200078e000f */
[----:B------:R-:W-:-:S04]  /*100a0*/  UISETP.NE.AND.EX UP0, UPT, UR15, URZ, UPT, UP0 ;  /* 0x0000003f0f00728c */ /* 0x000fc8000bf05300 */
        /* <DEDUP_REMOVED lines=46> */
.L_x_2280:
[----:B------:R-:W2:Y:S01]  /*10390*/  LDL R5, [R1+0x44] ;  /* 0x0000440001057983 */ /* 0x000ea20000100800 */
[----:B------:R-:W-:Y:S01]  /*103a0*/  R2UR UR12, R22 ;  /* 0x00000000160c72ca */ /* 0x000fe200000e0000 */
[----:B-----5:R-:W-:Y:S01]  /*103b0*/  IMAD R16, R10, R3, RZ ;  /* 0x000000030a107224 */ /* 0x020fe200078e02ff */
[----:B------:R-:W-:Y:S01]  /*103c0*/  LOP3.LUT P0, RZ, R234, 0x3, RZ, 0xc0, !PT ;  /* 0x00000003eaff7812 */ /* 0x000fe2000780c0ff */
[----:B------:R-:W-:Y:S04]  /*103d0*/  SHFL.IDX PT, R6, R11, RZ, 0x1c1f ;  /* 0x001c1fff0b067589 */ /* 0x000fe800000e0000 */
[----:B------:R-:W0:Y:S04]  /*103e0*/  SHFL.IDX PT, R7, R4, RZ, 0x1c1f ;  /* 0x001c1fff04077589 */ /* 0x000e2800000e0000 */
[----:B------:R-:W-:Y:S04]  /*103f0*/  SHFL.IDX PT, R8, R11, 0x1, 0x1c1f ;  /* 0x003c1f000b087f89 */ /* 0x000fe800000e0000 */
[----:B------:R-:W1:Y:S01]  /*10400*/  SHFL.IDX PT, R9, R4, 0x1, 0x1c1f ;  /* 0x003c1f0004097f89 */ /* 0x000e6200000e0000 */
[----:B--2---:R-:W-:Y:S01]  /*10410*/  VIADD R13, R5, UR12 ;  /* 0x0000000c050d7c36 */ /* 0x004fe20008000000 */
[----:B------:R-:W-:-:S03]  /*10420*/  ULDC.64 UR12, c[0x0][0x208] ;  /* 0x00008200000c7ab9 */ /* 0x000fc60000000a00 */
[C---:B------:R-:W-:Y:S01]  /*10430*/  VIADD R5, R13.reuse, 0x8 ;  /* 0x000000080d057836 */ /* 0x040fe20000000000 */
[----:B------:R-:W-:-:S04]  /*10440*/  ISETP.GE.OR P2, PT, R13, R16, P0 ;  /* 0x000000100d00720c */ /* 0x000fc80000746670 */
[----:B------:R-:W-:-:S09]  /*10450*/  ISETP.GE.OR P0, PT, R5, R16, P0 ;  /* 0x000000100500720c */ /* 0x000fd20000706670 */
[----:B0-----:R0:W-:Y:S04]  /*10460*/  @!P2 ST.E desc[UR12][R6.64], R0 ;  /* 0x000000000600a985 */ /* 0x0011e8000c10190c */
[----:B-1----:R0:W-:Y:S01]  /*10470*/  @!P0 ST.E desc[UR12][R8.64], R2 ;  /* 0x0000000208008985 */ /* 0x0021e2000c10190c */
[----:B------:R-:W-:-:S13]  /*10480*/  PLOP3.LUT P0, PT, PT, PT, UP1, 0x80, 0x0 ;  /* 0x000000000000781c */ /* 0x000fda0003f0f018 */
[----:B0-----:R-:W-:Y:S05]  /*10490*/  @P0 BRA `(.L_x_2281) ;  /* 0x0000000c00640947 */ /* 0x001fea0003800000 */
[----:B------:R-:W-:Y:S01]  /*104a0*/  R2UR UR17, R22 ;  /* 0x00000000161172ca */ /* 0x000fe200000e0000 */
[----:B------:R-:W-:Y:S01]  /*104b0*/  IMAD.SHL.U32 R22, R204, 0x8, RZ ;  /* 0x00000008cc167824 */ /* 0x000fe200078e00ff */
[----:B------:R-:W0:Y:S01]  /*104c0*/  @P1 LDC R2, c[0x0][0xbec] ;  /* 0x0002fb00ff021b82 */ /* 0x000e220000000800 */
[----:B------:R-:W-:Y:S01]  /*104d0*/  IMAD.MOV.U32 R5, RZ, RZ, 0x2 ;  /* 0x00000002ff057424 */ /* 0x000fe200078e00ff */
[----:B------:R-:W-:Y:S01]  /*104e0*/  ULDC.64 UR12, c[0x0][0x208] ;  /* 0x00008200000c7ab9 */ /* 0x000fe20000000a00 */
[----:B------:R-:W-:Y:S01]  /*104f0*/  IMAD R4, R231, 0x40, R22 ;  /* 0x00000040e7047824 */ /* 0x000fe200078e0216 */
[----:B------:R-:W-:Y:S01]  /*10500*/  ULDC.64 UR14, c[0x0][0xaa0] ;  /* 0x0002a800000e7ab9 */ /* 0x000fe20000000a00 */
[----:B------:R-:W-:Y:S02]  /*10510*/  R2UR UR18, R230 ;  /* 0x00000000e61272ca */ /* 0x000fe400000e0000 */
        /* <DEDUP_REMOVED lines=87> */
[----:B0-----:R-:W-:Y:S01]  /*10a90*/  @P1 IMAD.HI.U32 R0, R19, R2, RZ ;  /* 0x0000000213001227 */ /* 0x001fe200078e00ff */
[----:B------:R-:W-:-:S03]  /*10aa0*/  UIMAD UR11, UR18, UR13, UR11 ;  /* 0x0000000d120b72a4 */ /* 0x000fc6000f8e020b */
[----:B------:R-:W-:Y:S02]  /*10ab0*/  ULDC.64 UR12, c[0x0][0xaf0] ;  /* 0x0002bc00000c7ab9 */ /* 0x000fe40000000a00 */
[----:B------:R-:W-:Y:S01]  /*10ac0*/  UIMAD UR4, UR4, UR12, URZ ;  /* 0x0000000c040472a4 */ /* 0x000fe2000f8e023f */
[----:B------:R-:W-:Y:S01]  /*10ad0*/  IMAD.MOV.U32 R17, RZ, RZ, R19 ;  /* 0x000000ffff117224 */ /* 0x000fe200078e0013 */
[----:B-1----:R-:W-:Y:S01]  /*10ae0*/  @P1 SHF.R.U32.HI R17, RZ, R21, R0 ;  /* 0x00000015ff111219 */ /* 0x002fe20000011600 */
        /* <DEDUP_REMOVED lines=15> */
[----:B------:R-:W-:Y:S02]  /*10be0*/  IMAD.IADD R3, R3, 0x1, R61 ;  /* 0x0000000103037824 */ /* 0x000fe400078e023d */
[----:B------:R-:W-:Y:S02]  /*10bf0*/  IMAD R0, R0, UR10, RZ ;  /* 0x0000000a00007c24 */ /* 0x000fe4000f8e02ff */
[----:B------:R-:W-:Y:S01]  /*10c00*/  VIADD R63, R231, UR17 ;  /* 0x00000011e73f7c36 */ /* 0x000fe20008000000 */
[----:B------:R-:W-:Y:S01]  /*10c10*/  UIADD3 UR8, UR8, 0x36820, URZ ;  /* 0x0003682008087890 */ /* 0x000fe2000fffe03f */
[C---:B------:R-:W-:Y:S02]  /*10c20*/  IMAD R21, R19.reuse, UR11, R0 ;  /* 0x0000000b13157c24 */ /* 0x040fe4000f8e0200 */
[----:B------:R-:W-:Y:S01]  /*10c30*/  IMAD.WIDE.U32 R2, R19, UR10, R2 ;  /* 0x0000000a13027c25 */ /* 0x000fe2000f8e0002 */
[----:B------:R-:W-:Y:S01]  /*10c40*/  ISETP.GE.AND P2, PT, R63, R16, PT ;  /* 0x000000103f00720c */ /* 0x000fe20003f46270 */
[----:B------:R-:W-:-:S02]  /*10c50*/  ULDC.64 UR10, c[0x0][0xa80] ;  /* 0x0002a000000a7ab9 */ /* 0x000fc40000000a00 */
[----:B------:R-:W-:Y:S01]  /*10c60*/  VIADD R17, R63, 0x20 ;  /* 0x000000203f117836 */ /* 0x000fe20000000000 */
[----:B------:R-:W-:Y:S01]  /*10c70*/  UPRMT UR8, URZ, 0x654, UR8 ;  /* 0x000006543f087896 */ /* 0x000fe20008000008 */
[----:B------:R-:W-:Y:S01]  /*10c80*/  IMAD.IADD R3, R3, 0x1, R21 ;  /* 0x0000000103037824 */ /* 0x000fe200078e0215 */
[C---:B------:R-:W-:Y:S01]  /*10c90*/  LEA R0, P3, R2.reuse, UR10, 0x1 ;  /* 0x0000000a02007c11 */ /* 0x040fe2000f8608ff */
[----:B------:R-:W-:Y:S01]  /*10ca0*/  VIADD R19, R63, 0x40 ;  /* 0x000000403f137836 */ /* 0x000fe20000000000 */
[-C--:B------:R-:W-:Y:S02]  /*10cb0*/  ISETP.GE.AND P0, PT, R17, R16.reuse, PT ;  /* 0x000000101100720c */ /* 0x080fe40003f06270 */
[----:B------:R-:W-:Y:S01]  /*10cc0*/  LEA.HI.X R17, R2, UR11, R3, 0x1, P3 ;  /* 0x0000000b02117c11 */ /* 0x000fe200098f0c03 */
[C---:B------:R-:W-:Y:S01]  /*10cd0*/  VIADD R64, R22.reuse, 0x40 ;  /* 0x0000004016407836 */ /* 0x040fe20000000000 */
[----:B------:R-:W-:Y:S01]  /*10ce0*/  ISETP.GE.AND P1, PT, R19, R16, PT ;  /* 0x000000101300720c */ /* 0x000fe20003f26270 */
[----:B------:R-:W-:Y:S01]  /*10cf0*/  VIADD R66, R22, 0x80 ;  /* 0x0000008016427836 */ /* 0x000fe20000000000 */
[----:B--2---:R-:W-:Y:S01]  /*10d00*/  SYNCS.ARRIVE.TRANS64.RED.A1T0 RZ, [UR8], RZ ;  /* 0x000000ffffff79a7 */ /* 0x004fe20008100408 */
[----:B------:R0:W1:Y:S01]  /*10d10*/  SHFL.IDX PT, R60, R0, RZ, 0x181f ;  /* 0x00181fff003c7589 */ /* 0x00006200000e0000 */
[----:B------:R-:W-:Y:S03]  /*10d20*/  BSSY B1, `(.L_x_2282) ;  /* 0x0000014000017945 */ /* 0x000fe60003800000 */
[----:B------:R0:W2:Y:S01]  /*10d30*/  SHFL.IDX PT, R19, R17, RZ, 0x181f ;  /* 0x00181fff11137589 */ /* 0x0000a200000e0000 */
[----:B------:R-:W-:-:S02]  /*10d40*/  SHF.R.S32.HI R62, RZ, 0x1f, R22 ;  /* 0x0000001fff3e7819 */ /* 0x000fc40000011416 */
        /* <DEDUP_REMOVED lines=9> */
[-C--:B------:R-:W-:Y:S02]  /*10de0*/  @!P3 LEA R20, P5, R64, R60.reuse, 0x1 ;  /* 0x0000003c4014b211 */ /* 0x080fe400078a08ff */
[-C--:B--2---:R-:W-:Y:S02]  /*10df0*/  @!P4 LEA.HI.X R3, R22, R19.reuse, R62, 0x1, P6 ;  /* 0x000000131603c211 */ /* 0x084fe400030f0c3e */
[----:B------:R-:W-:Y:S02]  /*10e00*/  @!P2 LEA R60, P6, R66, R60, 0x1 ;  /* 0x0000003c423ca211 */ /* 0x000fe400078c08ff */
[-C--:B------:R-:W-:Y:S01]  /*10e10*/  @!P3 LEA.HI.X R21, R64, R19.reuse, R65, 0x1, P5 ;  /* 0x000000134015b211 */ /* 0x080fe200028f0c41 */
[----:B-----5:R3:W-:Y:S01]  /*10e20*/  @!P4 ST.E.128 desc[UR8][R2.64], R4 ;  /* 0x000000040200c985 */ /* 0x0207e2000c101d08 */
[----:B------:R-:W-:-:S03]  /*10e30*/  @!P2 LEA.HI.X R61, R66, R19, R67, 0x1, P6 ;  /* 0x00000013423da211 */ /* 0x000fc600030f0c43 */
[----:B------:R3:W-:Y:S04]  /*10e40*/  @!P3 ST.E.128 desc[UR8][R20.64], R28 ;  /* 0x0000001c1400b985 */ /* 0x0007e8000c101d08 */
[----:B------:R3:W-:Y:S02]  /*10e50*/  @!P2 ST.E.128 desc[UR8][R60.64], R44 ;  /* 0x0000002c3c00a985 */ /* 0x0007e4000c101d08 */
.L_x_2283:
[----:B------:R-:W-:Y:S05]  /*10e60*/  BSYNC B1 ;  /* 0x0000000000017941 */ /* 0x000fea0003800000 */
.L_x_2282:
        /* <DEDUP_REMOVED lines=18> */
.L_x_2285:
[----:B------:R-:W-:Y:S05]  /*10f90*/  BSYNC B1 ;  /* 0x0000000000017941 */ /* 0x000fea0003800000 */
.L_x_2284:
        /* <DEDUP_REMOVED lines=18> */
.L_x_2287:
[----:B------:R-:W-:Y:S05]  /*110c0*/  BSYNC B1 ;  /* 0x0000000000017941 */ /* 0x000fea0003800000 */
.L_x_2286:
[----:B0-----:R-:W-:Y:S01]  /*110d0*/  VIADD R3, R63, 0x60 ;  /* 0x000000603f037836 */ /* 0x001fe20000000000 */
[----:B---3--:R-:W0:Y:S04]  /*110e0*/  SHFL.IDX PT, R17, R17, 0x3, 0x181f ;  /* 0x00781f0011117f89 */ /* 0x008e2800000e0000 */
[----:B------:R-:W-:Y:S01]  /*110f0*/  ISETP.GE.AND P0, PT, R3, R16, PT ;  /* 0x000000100300720c */ /* 0x000fe20003f06270 */
[----:B------:R-:W3:-:S12]  /*11100*/  SHFL.IDX PT, R0, R0, 0x3, 0x181f ;  /* 0x00781f0000007f89 */ /* 0x000ed800000e0000 */
[----:B------:R-:W-:Y:S05]  /*11110*/  @P0 BRA `(.L_x_2288) ;  /* 0x0000002000600947 */ /* 0x000fea0003800000 */
        /* <DEDUP_REMOVED lines=17> */
.L_x_2281:
        /* <DEDUP_REMOVED lines=39> */
[----:B------:R-:W-:Y:S01]  /*114a0*/  UIMAD UR4, UR17, UR13, UR11 ;  /* 0x0000000d110472a4 */ /* 0x000fe2000f8e020b */
[----:B------:R-:W-:Y:S02]  /*114b0*/  SHF.R.S32.HI R127, RZ, 0x1f, R222 ;  /* 0x0000001fff7f7819 */ /* 0x000fe400000114de */
[----:B------:R-:W-:Y:S01]  /*114c0*/  ULDC.64 UR12, c[0x0][0xb30] ;  /* 0x0002cc00000c7ab9 */ /* 0x000fe20000000a00 */
[----:B------:R-:W-:Y:S01]  /*114d0*/  IMAD R9, R3, R2, R15 ;  /* 0x0000000203097224 */ /* 0x000fe200078e020f */
[----:B------:R-:W-:Y:S01]  /*114e0*/  SHF.R.S32.HI R128, RZ, 0x1f, R223 ;  /* 0x0000001fff807819 */ /* 0x000fe200000114df */
[----:B------:R-:W-:Y:S01]  /*114f0*/  IMAD R0, R0, UR12, RZ ;  /* 0x0000000c00007c24 */ /* 0x000fe2000f8e02ff */
[----:B------:R-:W-:Y:S01]  /*11500*/  SHF.R.S32.HI R129, RZ, 0x1f, R224 ;  /* 0x0000001fff817819 */ /* 0x000fe200000114e0 */
[----:B------:R-:W-:Y:S01]  /*11510*/  IMAD.U32 R3, RZ, RZ, UR11 ;  /* 0x0000000bff037e24 */ /* 0x000fe2000f8e00ff */
        /* <DEDUP_REMOVED lines=23> */
[----:B------:R-:W-:Y:S01]  /*11690*/  VIADD R13, R18, 0x20 ;  /* 0x00000020120d7836 */ /* 0x000fe20000000000 */
[----:B------:R-:W-:Y:S01]  /*116a0*/  ISETP.GE.AND P4, PT, R229, UR4, PT ;  /* 0x00000004e5007c0c */ /* 0x000fe2000bf86270 */
[----:B------:R-:W-:Y:S01]  /*116b0*/  ULDC.64 UR8, c[0x0][0x208] ;  /* 0x0000820000087ab9 */ /* 0x000fe20000000a00 */
[----:B------:R-:W-:Y:S02]  /*116c0*/  ISETP.GE.AND P3, PT, R228, UR4, PT ;  /* 0x00000004e4007c0c */ /* 0x000fe4000bf66270 */
[----:B------:R-:W-:Y:S02]  /*116d0*/  ISETP.GE.AND P5, PT, R18, UR4, PT ;  /* 0x0000000412007c0c */ /* 0x000fe4000bfa6270 */
[----:B------:R-:W-:Y:S02]  /*116e0*/  ISETP.GE.AND P0, PT, R13, UR4, PT ;  /* 0x000000040d007c0c */ /* 0x000fe4000bf06270 */
[----:B------:R-:W-:-:S02]  /*116f0*/  ISETP.GE.AND P1, PT, R207, UR4, PT ;  /* 0x00000004cf007c0c */ /* 0x000fc4000bf26270 */
[----:B------:R-:W-:Y:S02]  /*11700*/  SHF.R.S32.HI R12, RZ, 0x1f, R13 ;  /* 0x0000001fff0c7819 */ /* 0x000fe4000001140d */
[----:B------:R-:W-:Y:S02]  /*11710*/  SHF.R.S32.HI R17, RZ, 0x1f, R206 ;  /* 0x0000001fff117819 */ /* 0x000fe400000114ce */
[CC--:B-1----:R-:W-:Y:S02]  /*11720*/  @!P4 LEA R8, P6, R229.reuse, R2.reuse, 0x2 ;  /* 0x00000002e508c211 */ /* 0x0c2fe400078c10ff */
[----:B------:R-:W-:Y:S01]  /*11730*/  @!P3 LEA R10, P2, R228, R2, 0x2 ;  /* 0x00000002e40ab211 */ /* 0x000fe200078410ff */
[----:B--2---:R-:W-:Y:S01]  /*11740*/  @!P5 IMAD.WIDE R6, R18, 0x4, R2 ;  /* 0x000000041206d825 */ /* 0x004fe200078e0202 */
[-C--:B------:R-:W-:Y:S02]  /*11750*/  @!P4 LEA.HI.X R9, R229, R3.reuse, R134, 0x2, P6 ;  /* 0x00000003e509c211 */ /* 0x080fe400030f1486 */
[----:B------:R-:W-:-:S02]  /*11760*/  @!P3 LEA.HI.X R11, R228, R3, R133, 0x2, P2 ;  /* 0x00000003e40bb211 */ /* 0x000fc400010f1485 */
[----:B------:R-:W-:Y:S01]  /*11770*/  ISETP.GE.AND P2, PT, R206, UR4, PT ;  /* 0x00000004ce007c0c */ /* 0x000fe2000bf46270 */
[----:B------:R1:W-:Y:S01]  /*11780*/  @!P5 ST.E.64 desc[UR8][R6.64], R24 ;  /* 0x000000180600d985 */ /* 0x0003e2000c101b08 */
[----:B------:R-:W-:-:S03]  /*11790*/  @!P0 LEA R14, P6, R13, R2, 0x2 ;  /* 0x000000020d0e8211 */ /* 0x000fc600078c10ff */
[----:B------:R2:W-:Y:S01]  /*117a0*/  @!P4 ST.E.64 desc[UR8][R8.64], R28 ;  /* 0x0000001c0800c985 */ /* 0x0005e2000c101b08 */
[-C--:B------:R-:W-:Y:S02]  /*117b0*/  @!P0 LEA.HI.X R15, R13, R3.reuse, R12, 0x2, P6 ;  /* 0x000000030d0f8211 */ /* 0x080fe400030f140c */
[----:B------:R-:W-:Y:S01]  /*117c0*/  SHF.R.S32.HI R13, RZ, 0x1f, R207 ;  /* 0x0000001fff0d7819 */ /* 0x000fe200000114cf */
[----:B------:R3:W-:Y:S01]  /*117d0*/  @!P3 ST.E.64 desc[UR8][R10.64], R32 ;  /* 0x000000200a00b985 */ /* 0x0007e2000c101b08 */
[----:B------:R-:W-:Y:S02]  /*117e0*/  ISETP.GE.AND P3, PT, R227, UR4, PT ;  /* 0x00000004e3007c0c */ /* 0x000fe4000bf66270 */
[C---:B------:R-:W-:Y:S02]  /*117f0*/  @!P1 LEA R12, P5, R207.reuse, R2, 0x2 ;  /* 0x00000002cf0c9211 */ /* 0x040fe400078a10ff */
[----:B------:R-:W-:Y:S02]  /*11800*/  ISETP.GE.AND P4, PT, R226, UR4, PT ;  /* 0x00000004e2007c0c */ /* 0x000fe4000bf86270 */
[----:B------:R-:W-:-:S02]  /*11810*/  @!P1 LEA.HI.X R13, R207, R3, R13, 0x2, P5 ;  /* 0x00000003cf0d9211 */ /* 0x000fc400028f140d */
[----:B------:R-:W-:Y:S02]  /*11820*/  ISETP.GE.AND P5, PT, R225, UR4, PT ;  /* 0x00000004e1007c0c */ /* 0x000fe4000bfa6270 */
[CC--:B------:R-:W-:Y:S01]  /*11830*/  @!P2 LEA R88, P6, R206.reuse, R2.reuse, 0x2 ;  /* 0x00000002ce58a211 */ /* 0x0c0fe200078c10ff */
[----:B------:R-:W-:Y:S02]  /*11840*/  @!P1 ST.E.64 desc[UR8][R12.64], R36 ;  /* 0x000000240c009985 */ /* 0x000fe4000c101b08 */
[C---:B-1----:R-:W-:Y:S02]  /*11850*/  @!P3 LEA R6, P1, R227.reuse, R2, 0x2 ;  /* 0x00000002e306b211 */ /* 0x042fe400078210ff */
[-C--:B------:R-:W-:Y:S01]  /*11860*/  @!P2 LEA.HI.X R89, R206, R3.reuse, R17, 0x2, P6 ;  /* 0x00000003ce59a211 */ /* 0x080fe200030f1411 */
[----:B------:R1:W-:Y:S01]  /*11870*/  @!P0 ST.E.64 desc[UR8][R14.64], R40 ;  /* 0x000000280e008985 */ /* 0x0003e2000c101b08 */
[----:B------:R-:W-:Y:S02]  /*11880*/  @!P3 LEA.HI.X R7, R227, R3, R132, 0x2, P1 ;  /* 0x00000003e307b211 */ /* 0x000fe400008f1484 */
[----:B------:R-:W-:Y:S01]  /*11890*/  ISETP.GE.AND P1, PT, R223, UR4, PT ;  /* 0x00000004df007c0c */ /* 0x000fe2000bf26270 */
[----:B------:R-:W-:Y:S01]  /*118a0*/  @!P2 ST.E.64 desc[UR8][R88.64], R44 ;  /* 0x0000002c5800a985 */ /* 0x000fe2000c101b08 */
[----:B------:R-:W-:-:S02]  /*118b0*/  ISETP.GE.AND P0, PT, R224, UR4, PT ;  /* 0x00000004e0007c0c */ /* 0x000fc4000bf06270 */
[CC--:B--2---:R-:W-:Y:S01]  /*118c0*/  @!P4 LEA R8, P2, R226.reuse, R2.reuse, 0x2 ;  /* 0x00000002e208c211 */ /* 0x0c4fe200078410ff */
[----:B------:R2:W-:Y:S01]  /*118d0*/  @!P3 ST.E.64 desc[UR8][R6.64], R48 ;  /* 0x000000300600b985 */ /* 0x0005e2000c101b08 */
[CC--:B---3--:R-:W-:Y:S02]  /*118e0*/  @!P5 LEA R10, P6, R225.reuse, R2.reuse, 0x2 ;  /* 0x00000002e10ad211 */ /* 0x0c8fe400078c10ff */
[-C--:B------:R-:W-:Y:S02]  /*118f0*/  @!P4 LEA.HI.X R9, R226, R3.reuse, R131, 0x2, P2 ;  /* 0x00000003e209c211 */ /* 0x080fe400010f1483 */
[----:B------:R-:W-:Y:S02]  /*11900*/  ISETP.GE.AND P2, PT, R222, UR4, PT ;  /* 0x00000004de007c0c */ /* 0x000fe4000bf46270 */
[----:B------:R-:W-:Y:S01]  /*11910*/  @!P5 LEA.HI.X R11, R225, R3, R130, 0x2, P6 ;  /* 0x00000003e10bd211 */ /* 0x000fe200030f1482 */
[----:B------:R3:W-:Y:S01]  /*11920*/  @!P4 ST.E.64 desc[UR8][R8.64], R52 ;  /* 0x000000340800c985 */ /* 0x0007e2000c101b08 */
[----:B-1----:R-:W-:-:S02]  /*11930*/  @!P1 LEA R14, P3, R223, R2, 0x2 ;  /* 0x00000002df0e9211 */ /* 0x002fc400078610ff */
[----:B------:R-:W-:Y:S01]  /*11940*/  @!P0 LEA R12, P6, R224, R2, 0x2 ;  /* 0x00000002e00c8211 */ /* 0x000fe200078c10ff */
[----:B------:R1:W-:Y:S01]  /*11950*/  @!P5 ST.E.64 desc[UR8][R10.64], R56 ;  /* 0x000000380a00d985 */ /* 0x0003e2000c101b08 */
[----:B------:R-:W-:Y:S02]  /*11960*/  ISETP.GE.AND P5, PT, R221, UR4, PT ;  /* 0x00000004dd007c0c */ /* 0x000fe4000bfa6270 */
[----:B------:R-:W-:Y:S02]  /*11970*/  ISETP.GE.AND P4, PT, R220, UR4, PT ;  /* 0x00000004dc007c0c */ /* 0x000fe4000bf86270 */
[-C--:B------:R-:W-:Y:S02]  /*11980*/  @!P1 LEA.HI.X R15, R223, R3.reuse, R128, 0x2, P3 ;  /* 0x00000003df0f9211 */ /* 0x080fe400018f1480 */
[----:B------:R-:W-:Y:S02]  /*11990*/  ISETP.GE.AND P3, PT, R219, UR4, PT ;  /* 0x00000004db007c0c */ /* 0x000fe4000bf66270 */
[----:B------:R-:W-:-:S02]  /*119a0*/  @!P0 LEA.HI.X R13, R224, R3, R129, 0x2, P6 ;  /* 0x00000003e00d8211 */ /* 0x000fc400030f1481 */
[----:B------:R-:W-:-:S03]  /*119b0*/  @!P2 LEA R24, P6, R222, R2, 0x2 ;  /* 0x00000002de18a211 */ /* 0x000fc600078c10ff */
        /* <DEDUP_REMOVED lines=8> */
[----:B-1----:R-:W-:Y:S01]  /*11a40*/  @!P3 LEA R10, P6, R219, R2, 0x2 ;  /* 0x00000002db0ab211 */ /* 0x002fe200078c10ff */
[----:B------:R1:W-:Y:S01]  /*11a50*/  @!P5 ST.E.64 desc[UR8][R6.64], R72 ;  /* 0x000000480600d985 */ /* 0x0003e2000c101b08 */
[----:B------:R-:W-:-:S02]  /*11a60*/  ISETP.GE.AND P1, PT, R217, UR4, PT ;  /* 0x00000004d9007c0c */ /* 0x000fc4000bf26270 */
[-C--:B------:R-:W-:Y:S02]  /*11a70*/  @!P4 LEA.HI.X R9, R220, R3.reuse, R95, 0x2, P0 ;  /* 0x00000003dc09c211 */ /* 0x080fe400000f145f */
[----:B------:R-:W-:Y:S02]  /*11a80*/  ISETP.GE.AND P0, PT, R216, UR4, PT ;  /* 0x00000004d8007c0c */ /* 0x000fe4000bf06270 */
[----:B------:R-:W-:Y:S01]  /*11a90*/  @!P3 LEA.HI.X R11, R219, R3, R94, 0x2, P6 ;  /* 0x00000003db0bb211 */ /* 0x000fe200030f145e */
[----:B------:R5:W-:Y:S02]  /*11aa0*/  @!P4 ST.E.64 desc[UR8][R8.64], R76 ;  /* 0x0000004c0800c985 */ /* 0x000be4000c101b08 */
[----:B----4-:R-:W-:Y:S02]  /*11ab0*/  @!P2 LEA R12, P4, R218, R2, 0x2 ;  /* 0x00000002da0ca211 */ /* 0x010fe400078810ff */
[----:B------:R4:W-:Y:S01]  /*11ac0*/  @!P3 ST.E.64 desc[UR8][R10.64], R80 ;  /* 0x000000500a00b985 */ /* 0x0009e2000c101b08 */
[----:B------:R-:W-:-:S02]  /*11ad0*/  ISETP.GE.AND P3, PT, R215, UR4, PT ;  /* 0x00000004d7007c0c */ /* 0x000fc4000bf66270 */
[CC--:B--2---:R-:W-:Y:S02]  /*11ae0*/  @!P1 LEA R14, P5, R217.reuse, R2.reuse, 0x2 ;  /* 0x00000002d90e9211 */ /* 0x0c4fe400078a10ff */
[-C--:B------:R-:W-:Y:S02]  /*11af0*/  @!P2 LEA.HI.X R13, R218, R3.reuse, R93, 0x2, P4 ;  /* 0x00000003da0da211 */ /* 0x080fe400020f145d */
[----:B---3--:R-:W-:Y:S02]  /*11b00*/  @!P0 LEA R24, P6, R216, R2, 0x2 ;  /* 0x00000002d8188211 */ /* 0x008fe400078c10ff */
[----:B------:R-:W-:Y:S01]  /*11b10*/  ISETP.GE.AND P4, PT, R214, UR4, PT ;  /* 0x00000004d6007c0c */ /* 0x000fe2000bf86270 */
[----:B------:R2:W-:Y:S01]  /*11b20*/  @!P2 ST.E.64 desc[UR8][R12.64], R84 ;  /* 0x000000540c00a985 */ /* 0x0005e2000c101b08 */
[-C--:B------:R-:W-:Y:S02]  /*11b30*/  @!P1 LEA.HI.X R15, R217, R3.reuse, R92, 0x2, P5 ;  /* 0x00000003d90f9211 */ /* 0x080fe400028f145c */
[----:B------:R-:W-:-:S02]  /*11b40*/  @!P0 LEA.HI.X R25, R216, R3, R91, 0x2, P6 ;  /* 0x00000003d8198211 */ /* 0x000fc400030f145b */
[----:B------:R-:W-:Y:S01]  /*11b50*/  ISETP.GE.AND P2, PT, R213, UR4, PT ;  /* 0x00000004d5007c0c */ /* 0x000fe2000bf46270 */
[----:B------:R3:W-:Y:S01]  /*11b60*/  @!P1 ST.E.64 desc[UR8][R14.64], R20 ;  /* 0x000000140e009985 */ /* 0x0007e2000c101b08 */
[----:B-1----:R-:W-:Y:S02]  /*11b70*/  @!P3 LEA R6, P5, R215, R2, 0x2 ;  /* 0x00000002d706b211 */ /* 0x002fe400078a10ff */
[----:B------:R-:W-:Y:S01]  /*11b80*/  ISETP.GE.AND P1, PT, R212, UR4, PT ;  /* 0x00000004d4007c0c */ /* 0x000fe2000bf26270 */
[----:B------:R1:W-:Y:S01]  /*11b90*/  @!P0 ST.E.64 desc[UR8][R24.64], R120 ;  /* 0x0000007818008985 */ /* 0x0003e2000c101b08 */
[----:B------:R-:W-:Y:S02]  /*11ba0*/  ISETP.GE.AND P0, PT, R211, UR4, PT ;  /* 0x00000004d3007c0c */ /* 0x000fe4000bf06270 */
[----:B------:R-:W-:Y:S02]  /*11bb0*/  @!P3 LEA.HI.X R7, R215, R3, R90, 0x2, P5 ;  /* 0x00000003d707b211 */ /* 0x000fe400028f145a */
[----:B------:R-:W-:-:S02]  /*11bc0*/  ISETP.GE.AND P5, PT, R210, UR4, PT ;  /* 0x00000004d2007c0c */ /* 0x000fc4000bfa6270 */
[CC--:B-----5:R-:W-:Y:S01]  /*11bd0*/  @!P4 LEA R8, P6, R214.reuse, R2.reuse, 0x2 ;  /* 0x00000002d608c211 */ /* 0x0e0fe200078c10ff */
[----:B------:R1:W-:Y:S01]  /*11be0*/  @!P3 ST.E.64 desc[UR8][R6.64], R96 ;  /* 0x000000600600b985 */ /* 0x0003e2000c101b08 */
[CC--:B----4-:R-:W-:Y:S02]  /*11bf0*/  @!P2 LEA R10, P3, R213.reuse, R2.reuse, 0x2 ;  /* 0x00000002d50aa211 */ /* 0x0d0fe400078610ff */
[-C--:B------:R-:W-:Y:S02]  /*11c00*/  @!P4 LEA.HI.X R9, R214, R3.reuse, R22, 0x2, P6 ;  /* 0x00000003d609c211 */ /* 0x080fe400030f1416 */
[-C--:B--2---:R-:W-:Y:S02]  /*11c10*/  @!P1 LEA R12, P6, R212, R2.reuse, 0x2 ;  /* 0x00000002d40c9211 */ /* 0x084fe400078c10ff */
[----:B------:R-:W-:Y:S01]  /*11c20*/  @!P2 LEA.HI.X R11, R213, R3, R19, 0x2, P3 ;  /* 0x00000003d50ba211 */ /* 0x000fe200018f1413 */
[----:B------:R1:W-:Y:S01]  /*11c30*/  @!P4 ST.E.64 desc[UR8][R8.64], R100 ;  /* 0x000000640800c985 */ /* 0x0003e2000c101b08 */
[----:B---3--:R-:W-:-:S02]  /*11c40*/  @!P0 LEA R14, P4, R211, R2, 0x2 ;  /* 0x00000002d30e8211 */ /* 0x008fc400078810ff */
        /* <DEDUP_REMOVED lines=8> */
.L_x_2290:
[----:B------:R-:W-:Y:S05]  /*11cd0*/  BSYNC B1 ;  /* 0x0000000000017941 */ /* 0x000fea0003800000 */
.L_x_2289:
[----:B------:R-:W-:Y:S01]  /*11ce0*/  ISETP.GE.AND P0, PT, R5, R16, PT ;  /* 0x000000100500720c */ /* 0x000fe20003f06270 */
[----:B-1----:R1:W3:Y:S04]  /*11cf0*/  SHFL.IDX PT, R7, R4, 0x1, 0x1c1f ;  /* 0x003c1f0004077f89 */ /* 0x0022e800000e0000 */
[----:B------:R1:W4:Y:S08]  /*11d00*/  SHFL.IDX PT, R6, R0, 0x1, 0x1c1f ;  /* 0x003c1f0000067f89 */ /* 0x00033000000e0000 */
[----:B-1----:R-:W-:Y:S05]  /*11d10*/  @P0 BRA `(.L_x_2288) ;  /* 0x0000001400600947 */ /* 0x002fea0003800000 */
[----:B------:R-:W-:Y:S01]  /*11d20*/  ULDC UR4, c[0x0][0xac8] ;  /* 0x0002b20000047ab9 */ /* 0x000fe20000000800 */
[C---:B------:R-:W-:Y:S01]  /*11d30*/  VIADD R13, R18.reuse, 0x20 ;  /* 0x00000020120d7836 */ /* 0x040fe20000000000 */
[----:B------:R-:W-:Y:S01]  /*11d40*/  ISETP.GE.AND P2, PT, R229, UR4, PT ;  /* 0x00000004e5007c0c */ /* 0x000fe2000bf46270 */
[----:B------:R-:W-:Y:S01]  /*11d50*/  ULDC.64 UR8, c[0x0][0x208] ;  /* 0x0000820000087ab9 */ /* 0x000fe20000000a00 */
[----:B------:R-:W-:Y:S02]  /*11d60*/  ISETP.GE.AND P1, PT, R18, UR4, PT ;  /* 0x0000000412007c0c */ /* 0x000fe4000bf26270 */
[----:B------:R-:W-:Y:S02]  /*11d70*/  ISETP.GE.AND P5, PT, R228, UR4, PT ;  /* 0x00000004e4007c0c */ /* 0x000fe4000bfa6270 */
[----:B------:R-:W-:Y:S02]  /*11d80*/  ISETP.GE.AND P4, PT, R207, UR4, PT ;  /* 0x00000004cf007c0c */ /* 0x000fe4000bf86270 */
[----:B------:R-:W-:-:S02]  /*11d90*/  ISETP.GE.AND P3, PT, R13, UR4, PT ;  /* 0x000000040d007c0c */ /* 0x000fc4000bf66270 */
[----:B0-----:R-:W-:Y:S02]  /*11da0*/  SHF.R.S32.HI R0, RZ, 0x1f, R207 ;  /* 0x0000001fff007819 */ /* 0x001fe400000114cf */
[----:B------:R-:W-:Y:S02]  /*11db0*/  SHF.R.S32.HI R14, RZ, 0x1f, R13 ;  /* 0x0000001fff0e7819 */ /* 0x000fe4000001140d */
[CC--:B----4-:R-:W-:Y:S01]  /*11dc0*/  @!P2 LEA R4, P0, R229.reuse, R6.reuse, 0x2 ;  /* 0x00000006e504a211 */ /* 0x0d0fe200078010ff */
[----:B--23--:R-:W-:Y:S02]  /*11dd0*/  @!P1 IMAD.WIDE R2, R18, 0x4, R6 ;  /* 0x0000000412029825 */ /* 0x00cfe400078e0206 */
[----:B------:R-:W-:Y:S02]  /*11de0*/  @!P5 LEA R8, P6, R228, R6, 0x2 ;  /* 0x00000006e408d211 */ /* 0x000fe400078c10ff */
[----:B------:R-:W-:Y:S01]  /*11df0*/  @!P2 LEA.HI.X R5, R229, R7, R134, 0x2, P0 ;  /* 0x00000007e505a211 */ /* 0x000fe200000f1486 */
[----:B------:R0:W-:Y:S01]  /*11e00*/  @!P1 ST.E.64 desc[UR8][R2.64], R26 ;  /* 0x0000001a02009985 */ /* 0x0001e2000c101b08 */
[----:B------:R-:W-:-:S02]  /*11e10*/  ISETP.GE.AND P0, PT, R206, UR4, PT ;  /* 0x00000004ce007c0c */ /* 0x000fc4000bf06270 */
[-C--:B------:R-:W-:Y:S01]  /*11e20*/  @!P5 LEA.HI.X R9, R228, R7.reuse, R133, 0x2, P6 ;  /* 0x00000007e409d211 */ /* 0x080fe200030f1485 */
[----:B------:R1:W-:Y:S01]  /*11e30*/  @!P2 ST.E.64 desc[UR8][R4.64], R30 ;  /* 0x0000001e0400a985 */ /* 0x0003e2000c101b08 */
[-C--:B------:R-:W-:Y:S02]  /*11e40*/  @!P4 LEA R10, P2, R207, R6.reuse, 0x2 ;  /* 0x00000006cf0ac211 */ /* 0x080fe400078410ff */
[----:B------:R-:W-:Y:S01]  /*11e50*/  ISETP.GE.AND P1, PT, R227, UR4, PT ;  /* 0x00000004e3007c0c */ /* 0x000fe2000bf26270 */
[----:B------:R-:W-:Y:S01]  /*11e60*/  @!P5 ST.E.64 desc[UR8][R8.64], R34 ;  /* 0x000000220800d985 */ /* 0x000fe2000c101b08 */
[----:B------:R-:W-:Y:S02]  /*11e70*/  @!P4 LEA.HI.X R11, R207, R7, R0, 0x2, P2 ;  /* 0x00000007cf0bc211 */ /* 0x000fe400010f1400 */
[----:B------:R-:W-:Y:S02]  /*11e80*/  ISETP.GE.AND P2, PT, R226, UR4, PT ;  /* 0x00000004e2007c0c */ /* 0x000fe4000bf46270 */
[----:B------:R-:W-:Y:S01]  /*11e90*/  @!P3 LEA R12, P6, R13, R6, 0x2 ;  /* 0x000000060d0cb211 */ /* 0x000fe200078c10ff */
[----:B------:R2:W-:Y:S01]  /*11ea0*/  @!P4 ST.E.64 desc[UR8][R10.64], R38 ;  /* 0x000000260a00c985 */ /* 0x0005e2000c101b08 */
[----:B0-----:R-:W-:-:S02]  /*11eb0*/  SHF.R.S32.HI R3, RZ, 0x1f, R206 ;  /* 0x0000001fff037819 */ /* 0x001fc400000114ce */
[CC--:B------:R-:W-:Y:S02]  /*11ec0*/  @!P0 LEA R2, P4, R206.reuse, R6.reuse, 0x2 ;  /* 0x00000006ce028211 */ /* 0x0c0fe400078810ff */
[-C--:B------:R-:W-:Y:S02]  /*11ed0*/  @!P3 LEA.HI.X R13, R13, R7.reuse, R14, 0x2, P6 ;  /* 0x000000070d0db211 */ /* 0x080fe400030f140e */
[----:B------:R-:W-:Y:S02]  /*11ee0*/  @!P0 LEA.HI.X R3, R206, R7, R3, 0x2, P4 ;  /* 0x00000007ce038211 */ /* 0x000fe400020f1403 */
[----:B------:R-:W-:Y:S01]  /*11ef0*/  ISETP.GE.AND P4, PT, R224, UR4, PT ;  /* 0x00000004e0007c0c */ /* 0x000fe2000bf86270 */
[----:B------:R0:W-:Y:S01]  /*11f00*/  @!P3 ST.E.64 desc[UR8][R12.64], R42 ;  /* 0x0000002a0c00b985 */ /* 0x0001e2000c101b08 */
[----:B------:R-:W-:Y:S02]  /*11f10*/  ISETP.GE.AND P3, PT, R225, UR4, PT ;  /* 0x00000004e1007c0c */ /* 0x000fe4000bf66270 */
[-C--:B-1----:R-:W-:Y:S01]  /*11f20*/  @!P1 LEA R4, P5, R227, R6.reuse, 0x2 ;  /* 0x00000006e3049211 */ /* 0x082fe200078a10ff */
[----:B------:R1:W-:Y:S01]  /*11f30*/  @!P0 ST.E.64 desc[UR8][R2.64], R46 ;  /* 0x0000002e02008985 */ /* 0x0003e2000c101b08 */
[----:B------:R-:W-:-:S02]  /*11f40*/  @!P2 LEA R14, P6, R226, R6, 0x2 ;  /* 0x00000006e20ea211 */ /* 0x000fc400078c10ff */
[-C--:B------:R-:W-:Y:S02]  /*11f50*/  @!P1 LEA.HI.X R5, R227, R7.reuse, R132, 0x2, P5 ;  /* 0x00000007e3059211 */ /* 0x080fe400028f1484 */
[----:B------:R-:W-:Y:S02]  /*11f60*/  ISETP.GE.AND P5, PT, R223, UR4, PT ;  /* 0x00000004df007c0c */ /* 0x000fe4000bfa6270 */
[----:B------:R-:W-:Y:S01]  /*11f70*/  @!P2 LEA.HI.X R15, R226, R7, R131, 0x2, P6 ;  /* 0x00000007e20fa211 */ /* 0x000fe200030f1483 */
[----:B------:R3:W-:Y:S01]  /*11f80*/  @!P1 ST.E.64 desc[UR8][R4.64], R50 ;  /* 0x0000003204009985 */ /* 0x0007e2000c101b08 */
[-C--:B--2---:R-:W-:Y:S02]  /*11f90*/  @!P4 LEA R10, P0, R224, R6.reuse, 0x2 ;  /* 0x00000006e00ac211 */ /* 0x084fe400078010ff */
[----:B------:R-:W-:Y:S01]  /*11fa0*/  @!P3 LEA R8, P6, R225, R6, 0x2 ;  /* 0x00000006e108b211 */ /* 0x000fe200078c10ff */
[----:B------:R2:W-:Y:S01]  /*11fb0*/  @!P2 ST.E.64 desc[UR8][R14.64], R54 ;  /* 0x000000360e00a985 */ /* 0x0005e2000c101b08 */
[----:B------:R-:W-:-:S02]  /*11fc0*/  ISETP.GE.AND P2, PT, R222, UR4, PT ;  /* 0x00000004de007c0c */ /* 0x000fc4000bf46270 */
[----:B------:R-:W-:Y:S02]  /*11fd0*/  ISETP.GE.AND P1, PT, R221, UR4, PT ;  /* 0x00000004dd007c0c */ /* 0x000fe4000bf26270 */
[-C--:B------:R-:W-:Y:S02]  /*11fe0*/  @!P4 LEA.HI.X R11, R224, R7.reuse, R129, 0x2, P0 ;  /* 0x00000007e00bc211 */ /* 0x080fe400000f1481 */
[----:B------:R-:W-:Y:S02]  /*11ff0*/  ISETP.GE.AND P0, PT, R220, UR4, PT ;  /* 0x00000004dc007c0c */ /* 0x000fe4000bf06270 */
[----:B------:R-:W-:Y:S02]  /*12000*/  @!P3 LEA.HI.X R9, R225, R7, R130, 0x2, P6 ;  /* 0x00000007e109b211 */ /* 0x000fe400030f1482 */
[----:B0-----:R-:W-:-:S03]  /*12010*/  @!P5 LEA R12, P6, R223, R6, 0x2 ;  /* 0x00000006df0cd211 */ /* 0x001fc600078c10ff */
[----:B------:R0:W-:Y:S01]  /*12020*/  @!P3 ST.E.64 desc[UR8][R8.64], R58 ;  /* 0x0000003a0800b985 */ /* 0x0001e2000c101b08 */
[-C--:B------:R-:W-:Y:S02]  /*12030*/  @!P5 LEA.HI.X R13, R223, R7.reuse, R128, 0x2, P6 ;  /* 0x00000007df0dd211 */ /* 0x080fe400030f1480 */
[CC--:B-1----:R-:W-:Y:S01]  /*12040*/  @!P2 LEA R2, P6, R222.reuse, R6.reuse, 0x2 ;  /* 0x00000006de02a211 */ /* 0x0c2fe200078c10ff */
[----:B------:R1:W-:Y:S01]  /*12050*/  @!P4 ST.E.64 desc[UR8][R10.64], R62 ;  /* 0x0000003e0a00c985 */ /* 0x0003e2000c101b08 */
[-C--:B---3--:R-:W-:Y:S02]  /*12060*/  @!P1 LEA R4, P3, R221, R6.reuse, 0x2 ;  /* 0x00000006dd049211 */ /* 0x088fe400078610ff */
[----:B------:R-:W-:Y:S01]  /*12070*/  @!P2 LEA.HI.X R3, R222, R7, R127, 0x2, P6 ;  /* 0x00000007de03a211 */ /* 0x000fe200030f147f */
[----:B------:R3:W-:Y:S01]  /*12080*/  @!P5 ST.E.64 desc[UR8][R12.64], R66 ;  /* 0x000000420c00d985 */ /* 0x0007e2000c101b08 */
[----:B------:R-:W-:Y:S02]  /*12090*/  ISETP.GE.AND P5, PT, R219, UR4, PT ;  /* 0x00000004db007c0c */ /* 0x000fe4000bfa6270 */
[----:B------:R-:W-:Y:S01]  /*120a0*/  ISETP.GE.AND P4, PT, R218, UR4, PT ;  /* 0x00000004da007c0c */ /* 0x000fe2000bf86270 */
[----:B------:R4:W-:Y:S01]  /*120b0*/  @!P2 ST.E.64 desc[UR8][R2.64], R70 ;  /* 0x000000460200a985 */ /* 0x0009e2000c101b08 */
[----:B--2---:R-:W-:-:S02]  /*120c0*/  @!P0 LEA R14, P6, R220, R6, 0x2 ;  /* 0x00000006dc0e8211 */ /* 0x004fc400078c10ff */
[-C--:B------:R-:W-:Y:S02]  /*120d0*/  @!P1 LEA.HI.X R5, R221, R7.reuse, R126, 0x2, P3 ;  /* 0x00000007dd059211 */ /* 0x080fe400018f147e */
[----:B------:R-:W-:Y:S02]  /*120e0*/  @!P0 LEA.HI.X R15, R220, R7, R95, 0x2, P6 ;  /* 0x00000007dc0f8211 */ /* 0x000fe400030f145f */
[----:B------:R-:W-:Y:S01]  /*120f0*/  ISETP.GE.AND P3, PT, R217, UR4, PT ;  /* 0x00000004d9007c0c */ /* 0x000fe2000bf66270 */
[----:B------:R2:W-:Y:S02]  /*12100*/  @!P1 ST.E.64 desc[UR8][R4.64], R74 ;  /* 0x0000004a04009985 */ /* 0x0005e4000c101b08 */
[----:B0-----:R-:W-:Y:S02]  /*12110*/  @!P5 LEA R8, P1, R219, R6, 0x2 ;  /* 0x00000006db08d211 */ /* 0x001fe400078210ff */
[----:B------:R-:W-:Y:S01]  /*12120*/  @!P0 ST.E.64 desc[UR8][R14.64], R78 ;  /* 0x0000004e0e008985 */ /* 0x000fe2000c101b08 */
[----:B------:R-:W-:-:S02]  /*12130*/  ISETP.GE.AND P0, PT, R216, UR4, PT ;  /* 0x00000004d8007c0c */ /* 0x000fc4000bf06270 */
[CC--:B-1----:R-:W-:Y:S02]  /*12140*/  @!P4 LEA R10, P2, R218.reuse, R6.reuse, 0x2 ;  /* 0x00000006da0ac211 */ /* 0x0c2fe400078410ff */
        /* <DEDUP_REMOVED lines=15> */
[----:B--2---:R-:W-:-:S02]  /*12240*/  @!P1 LEA R4, P6, R215, R6, 0x2 ;  /* 0x00000006d7049211 */ /* 0x004fc400078c10ff */
[CC--:B0-----:R-:W-:Y:S02]  /*12250*/  @!P4 LEA R8, P0, R214.reuse, R6.reuse, 0x2 ;  /* 0x00000006d608c211 */ /* 0x0c1fe400078010ff */
[-C--:B------:R-:W-:Y:S02]  /*12260*/  @!P1 LEA.HI.X R5, R215, R7.reuse, R90, 0x2, P6 ;  /* 0x00000007d7059211 */ /* 0x080fe400030f145a */
[-C--:B------:R-:W-:Y:S02]  /*12270*/  @!P4 LEA.HI.X R9, R214, R7.reuse, R22, 0x2, P0 ;  /* 0x00000007d609c211 */ /* 0x080fe400000f1416 */
[-C--:B-1----:R-:W-:Y:S01]  /*12280*/  @!P3 LEA R10, P6, R213, R6.reuse, 0x2 ;  /* 0x00000006d50ab211 */ /* 0x082fe200078c10ff */
        /* <DEDUP_REMOVED lines=17> */
.L_x_2279:
        /* <DEDUP_REMOVED lines=38> */
.L_x_2291:
        /* <DEDUP_REMOVED lines=9> */
[----:B------:R-:W-:Y:S02]  /*12690*/  IMAD.U32 R4, RZ, RZ, UR8 ;  /* 0x00000008ff047e24 */ /* 0x000fe4000f8e00ff */
[----:B-1---5:R-:W-:-:S03]  /*126a0*/  IMAD R2, R0, R9, RZ ;  /* 0x0000000900027224 */ /* 0x022fc600078e02ff */
        /* <DEDUP_REMOVED lines=18> */
[----:B------:R-:W-:Y:S02]  /*127d0*/  UIMAD.WIDE.U32 UR10, UR8, UR20, URZ ;  /* 0x00000014080a72a5 */ /* 0x000fe4000f8e003f */
[----:B------:R-:W-:Y:S01]  /*127e0*/  UIMAD UR20, UR9, UR20, URZ ;  /* 0x00000014091472a4 */ /* 0x000fe2000f8e023f */
        /* <DEDUP_REMOVED lines=14> */
[----:B------:R-:W-:Y:S01]  /*128d0*/  IADD3 R2, P0, P1, R5, UR10, R2 ;  /* 0x0000000a05027c10 */ /* 0x000fe2000f91e002 */
[----:B------:R-:W-:Y:S01]  /*128e0*/  IMAD R7, R9, R7, R4 ;  /* 0x0000000709077224 */ /* 0x000fe200078e0204 */
[----:B------:R-:W-:Y:S01]  /*128f0*/  SHF.R.S32.HI R5, RZ, 0x1f, R5 ;  /* 0x0000001fff057819 */ /* 0x000fe20000011405 */
[----:B------:R-:W-:Y:S01]  /*12900*/  UIADD3.X UR10, UR15, UR20, UR21, UP1, UP2 ;  /* 0x000000140f0a7290 */ /* 0x000fe20008fe4415 */
[----:B------:R-:W-:Y:S01]  /*12910*/  IMAD.U32 R6, RZ, RZ, UR16 ;  /* 0x00000010ff067e24 */ /* 0x000fe2000f8e00ff */
        /* <DEDUP_REMOVED lines=14> */
.L_x_2293:
[----:B------:R-:W-:Y:S05]  /*12a00*/  BSYNC B1 ;  /* 0x0000000000017941 */ /* 0x000fea0003800000 */
.L_x_2292:
        /* <DEDUP_REMOVED lines=14> */
[----:B------:R-:W-:Y:S02]  /*12af0*/  ULDC.64 UR10, c[0x0][0xae8] ;  /* 0x0002ba00000a7ab9 */ /* 0x000fe40000000a00 */
[----:B------:R-:W-:Y:S01]  /*12b00*/  UIMAD.WIDE.U32 UR8, UR17, UR10, UR8 ;  /* 0x0000000a110872a5 */ /* 0x000fe2000f8e0008 */
[----:B------:R-:W-:Y:S02]  /*12b10*/  VIADD R6, R2, UR16 ;  /* 0x0000001002067c36 */ /* 0x000fe40008000000 */
[----:B------:R-:W-:Y:S01]  /*12b20*/  VIADD R8, R231, UR16 ;  /* 0x00000010e7087c36 */ /* 0x000fe20008000000 */
[----:B------:R-:W-:Y:S01]  /*12b30*/  UIMAD UR9, UR17, UR11, UR9 ;  /* 0x0000000b110972a4 */ /* 0x000fe2000f8e0209 */
[----:B0-----:R-:W-:Y:S02]  /*12b40*/  IMAD.MOV.U32 R5, RZ, RZ, R6 ;  /* 0x000000ffff057224 */ /* 0x001fe400078e0006 */
[----:B------:R-:W-:Y:S01]  /*12b50*/  ULDC.64 UR10, c[0x0][0xaf0] ;  /* 0x0002bc00000a7ab9 */ /* 0x000fe20000000a00 */
[----:B-1----:R-:W-:Y:S01]  /*12b60*/  ISETP.NE.AND P0, PT, R11, 0x1, PT ;  /* 0x000000010b00780c */ /* 0x002fe20003f05270 */
[----:B------:R-:W-:-:S04]  /*12b70*/  UIMAD UR13, UR13, UR10, URZ ;  /* 0x0000000a0d0d72a4 */ /* 0x000fc8000f8e023f */
[----:B------:R-:W-:Y:S02]  /*12b80*/  UIMAD UR4, UR12, UR11, UR13 ;  /* 0x0000000b0c0472a4 */ /* 0x000fe4000f8e020d */
[----:B------:R-:W-:-:S03]  /*12b90*/  UIMAD.WIDE.U32 UR12, UR12, UR10, UR8 ;  /* 0x0000000a0c0c72a5 */ /* 0x000fc6000f8e0008 */
[----:B------:R-:W-:Y:S01]  /*12ba0*/  ULDC.64 UR8, c[0x0][0xae0] ;  /* 0x0002b80000087ab9 */ /* 0x000fe20000000a00 */
[----:B------:R-:W-:Y:S02]  /*12bb0*/  UIADD3 UR4, UR13, UR4, URZ ;  /* 0x000000040d047290 */ /* 0x000fe4000fffe03f */
[----:B------:R-:W0:Y:S08]  /*12bc0*/  @P0 LDC R3, c[0x0][0xbec] ;  /* 0x0002fb00ff030b82 */ /* 0x000e300000000800 */
        /* <DEDUP_REMOVED lines=9> */
[----:B------:R-:W-:Y:S02]  /*12c60*/  IMAD.U32 R2, RZ, RZ, UR12 ;  /* 0x0000000cff027e24 */ /* 0x000fe4000f8e00ff */
[C---:B------:R-:W-:Y:S01]  /*12c70*/  IMAD R9, R5.reuse, UR9, R4 ;  /* 0x0000000905097c24 */ /* 0x040fe2000f8e0204 */
[----:B------:R-:W-:Y:S01]  /*12c80*/  SHF.R.S32.HI R4, RZ, 0x1f, R7 ;  /* 0x0000001fff047819 */ /* 0x000fe20000011407 */
[----:B------:R-:W-:Y:S01]  /*12c90*/  IMAD.WIDE.U32 R2, R5, UR8, R2 ;  /* 0x0000000805027c25 */ /* 0x000fe2000f8e0002 */
[----:B------:R-:W-:-:S03]  /*12ca0*/  ULDC.64 UR8, c[0x0][0xad8] ;  /* 0x0002b60000087ab9 */ /* 0x000fc60000000a00 */
[----:B------:R-:W-:Y:S02]  /*12cb0*/  IMAD.IADD R3, R3, 0x1, R9 ;  /* 0x0000000103037824 */ /* 0x000fe400078e0209 */
[----:B------:R-:W-:Y:S02]  /*12cc0*/  IMAD R6, R4, UR8, RZ ;  /* 0x0000000804067c24 */ /* 0x000fe4000f8e02ff */
[----:B-----5:R-:W-:Y:S02]  /*12cd0*/  IMAD R11, R0, R11, RZ ;  /* 0x0000000b000b7224 */ /* 0x020fe400078e02ff */
[C---:B------:R-:W-:Y:S02]  /*12ce0*/  VIADD R4, R8.reuse, 0x40 ;  /* 0x0000004008047836 */ /* 0x040fe40000000000 */
[C---:B------:R-:W-:Y:S01]  /*12cf0*/  IMAD R5, R7.reuse, UR9, R6 ;  /* 0x0000000907057c24 */ /* 0x040fe2000f8e0206 */
[-C--:B------:R-:W-:Y:S01]  /*12d00*/  ISETP.GE.AND P2, PT, R8, R11.reuse, PT ;  /* 0x0000000b0800720c */ /* 0x080fe20003f46270 */
[----:B------:R-:W-:Y:S01]  /*12d10*/  IMAD.WIDE.U32 R2, R7, UR8, R2 ;  /* 0x0000000807027c25 */ /* 0x000fe2000f8e0002 */
[----:B------:R-:W-:Y:S01]  /*12d20*/  ULDC.64 UR8, c[0x0][0xa80] ;  /* 0x0002a00000087ab9 */ /* 0x000fe20000000a00 */
[----:B------:R-:W-:-:S02]  /*12d30*/  ISETP.GE.AND P1, PT, R4, R11, PT ;  /* 0x0000000b0400720c */ /* 0x000fc40003f26270 */
[----:B------:R-:W-:Y:S01]  /*12d40*/  IMAD.IADD R3, R3, 0x1, R5 ;  /* 0x0000000103037824 */ /* 0x000fe200078e0205 */
[----:B------:R-:W-:Y:S01]  /*12d50*/  LEA R4, P3, R2, UR8, 0x1 ;  /* 0x0000000802047c11 */ /* 0x000fe2000f8608ff */
[----:B------:R-:W-:Y:S02]  /*12d60*/  VIADD R0, R8, 0x20 ;  /* 0x0000002008007836 */ /* 0x000fe40000000000 */
[----:B------:R-:W-:Y:S01]  /*12d70*/  IMAD.SHL.U32 R7, R204, 0x8, RZ ;  /* 0x00000008cc077824 */ /* 0x000fe200078e00ff */
[----:B------:R-:W-:Y:S02]  /*12d80*/  LEA.HI.X R5, R2, UR9, R3, 0x1, P3 ;  /* 0x0000000902057c11 */ /* 0x000fe400098f0c03 */
[----:B------:R-:W-:Y:S01]  /*12d90*/  ISETP.GE.AND P0, PT, R0, R11, PT ;  /* 0x0000000b0000720c */ /* 0x000fe20003f06270 */
[C---:B------:R-:W-:Y:S01]  /*12da0*/  VIADD R9, R7.reuse, 0x80 ;  /* 0x0000008007097836 */ /* 0x040fe20000000000 */
[----:B------:R0:W1:Y:S01]  /*12db0*/  SHFL.IDX PT, R2, R4, RZ, 0x181f ;  /* 0x00181fff04027589 */ /* 0x00006200000e0000 */
[----:B------:R-:W-:Y:S01]  /*12dc0*/  VIADD R13, R7, 0x40 ;  /* 0x00000040070d7836 */ /* 0x000fe20000000000 */
[----:B------:R-:W-:-:S02]  /*12dd0*/  SHF.R.S32.HI R10, RZ, 0x1f, R7 ;  /* 0x0000001fff0a7819 */ /* 0x000fc40000011407 */
        /* <DEDUP_REMOVED lines=18> */
.L_x_2295:
[----:B------:R-:W-:Y:S05]  /*12f00*/  BSYNC B1 ;  /* 0x0000000000017941 */ /* 0x000fea0003800000 */
.L_x_2294:
        /* <DEDUP_REMOVED lines=18> */
.L_x_2297:
[----:B------:R-:W-:Y:S05]  /*13030*/  BSYNC B1 ;  /* 0x0000000000017941 */ /* 0x000fea0003800000 */
.L_x_2296:
        /* <DEDUP_REMOVED lines=18> */
.L_x_2299:
[----:B------:R-:W-:Y:S05]  /*13160*/  BSYNC B1 ;  /* 0x0000000000017941 */ /* 0x000fea0003800000 */
.L_x_2298:
[----:B0-----:R-:W-:Y:S01]  /*13170*/  VIADD R0, R8, 0x60 ;  /* 0x0000006008007836 */ /* 0x001fe20000000000 */
[----:B--2-4-:R-:W2:Y:S04]  /*13180*/  SHFL.IDX PT, R5, R5, 0x3, 0x181f ;  /* 0x00781f0005057f89 */ /* 0x014ea800000e0000 */
[----:B------:R-:W-:Y:S01]  /*13190*/  ISETP.GE.AND P0, PT, R0, R11, PT ;  /* 0x0000000b0000720c */ /* 0x000fe20003f06270 */
[----:B-1-3--:R1:W3:-:S12]  /*131a0*/  SHFL.IDX PT, R2, R4, 0x3, 0x181f ;  /* 0x00781f0004027f89 */ /* 0x00a2d800000e0000 */
        /* <DEDUP_REMOVED lines=15> */
.L_x_2288:
[----:B------:R-:W-:Y:S05]  /*132a0*/  BSYNC B0 ;  /* 0x0000000000007941 */ /* 0x000fea0003800000 */
.L_x_2278:
[----:B------:R-:W-:Y:S02]  /*132b0*/  ULDC UR4, c[0x0][0xc3c] ;  /* 0x00030f0000047ab9 */ /* 0x000fe40000000800 */
[----:B------:R-:W-:-:S06]  /*132c0*/  UISETP.GE.AND UP0, UPT, UR7, UR4, UPT ;  /* 0x000000040700728c */ /* 0x000fcc000bf06270 */
[----:B------:R-:W-:-:S13]  /*132d0*/  PLOP3.LUT P0, PT, PT, PT, UP0, 0x80, 0x0 ;  /* 0x000000000000781c */ /* 0x000fda0003f0f008 */
[----:B------:R-:W-:Y:S05]  /*132e0*/  @!P0 BRA `(.L_x_2300) ;  /* 0xfffffedc00788947 */ /* 0x000fea000383ffff */
[----:B------:R-:W-:Y:S05]  /*132f0*/  EXIT ;  /* 0x000000000000794d */ /* 0x000fea0003800000 */
.L_x_2241:
[----:B------:R-:W-:-:S08]  /*13300*/  NOP ;  /* 0x0000000000007918 */ /* 0x000fd00000000000 */
[----:B0-----:R-:W0:-:S00]  /*13310*/  USETMAXREG.DEALLOC.CTAPOOL 0x18 ;  /* 0x00000018000079c8 */ /* 0x001e0000080e0500 */
[----:B0-----:R-:W-:Y:S01]  /*13320*/  LOP3.LUT R0, R0, 0x3, RZ, 0xc0, !PT ;  /* 0x0000000300007812 */ /* 0x001fe200078ec0ff */
[----:B------:R-:W-:-:S05]  /*13330*/  IMAD.MOV.U32 R6, RZ, RZ, RZ ;  /* 0x000000ffff067224 */ /* 0x000fca00078e00ff */
[----:B------:R-:W0:Y:S02]  /*13340*/  SHFL.IDX PT, R0, R0, RZ, 0x1f ;  /* 0x00001fff00007589 */ /* 0x000e2400000e0000 */
[----:B0-----:R-:W-:-:S04]  /*13350*/  ISETP.NE.AND P0, PT, R0, RZ, PT ;  /* 0x000000ff0000720c */ /* 0x001fc80003f05270 */
[----:B------:R-:W-:-:S05]  /*13360*/  P2R R0, PR, RZ, 0x1 ;  /* 0x00000001ff007803 */ /* 0x000fca0000000000 */
[----:B------:R0:W-:Y:S04]  /*13370*/  STL [R1+0x5c], R0 ;  /* 0x00005c0001007387 */ /* 0x0001e80000100800 */
        /* <DEDUP_REMOVED lines=10> */
.L_x_2301:
[----:B0-----:R-:W0:Y:S01]  /*13420*/  S2R R0, SR_TID.X ;  /* 0x0000000000007919 */ /* 0x001e220000002100 */
[----:B------:R-:W-:Y:S01]  /*13430*/  ULDC UR4, c[0x0][0xc3c] ;  /* 0x00030f0000047ab9 */ /* 0x000fe20000000800 */
[----:B------:R-:W-:Y:S01]  /*13440*/  ULDC.64 UR6, c[0x0][0x208] ;  /* 0x0000820000067ab9 */ /* 0x000fe20000000a00 */
[----:B------:R-:W-:Y:S01]  /*13450*/  ULDC UR5, c[0x0][0xc38] ;  /* 0x00030e0000057ab9 */ /* 0x000fe20000000800 */
[----:B0-----:R-:W-:-:S04]  /*13460*/  LOP3.LUT R0, R0, 0x1f, RZ, 0xc0, !PT ;  /* 0x0000001f00007812 */ /* 0x001fc800078ec0ff */
[----:B------:R-:W-:-:S04]  /*13470*/  ISETP.NE.AND P0, PT, R0, 0x1f, PT ;  /* 0x0000001f0000780c */ /* 0x000fc80003f05270 */
[----:B------:R-:W-:-:S13]  /*13480*/  ISETP.GE.OR P1, PT, R0, UR4, !P0 ;  /* 0x0000000400007c0c */ /* 0x000fda000c726670 */
[----:B------:R-:W0:Y:S08]  /*13490*/  @!P1 LDC.64 R2, c[0x0][0xc80] ;  /* 0x00032000ff029b82 */ /* 0x000e300000000a00 */
[----:B------:R-:W1:Y:S01]  /*134a0*/  @!P1 LDC.64 R4, c[0x0][0xc78] ;  /* 0x00031e00ff049b82 */ /* 0x000e620000000a00 */
[----:B0-----:R-:W-:-:S05]  /*134b0*/  @!P1 IMAD.WIDE.U32 R2, R0, 0x4, R2 ;  /* 0x0000000400029825 */ /* 0x001fca00078e0002 */
[----:B------:R1:W2:Y:S02]  /*134c0*/  @!P1 LDG.E R6, desc[UR6][R2.64] ;  /* 0x0000000602069981 */ /* 0x0002a4000c1e1900 */
[----:B-1----:R-:W-:-:S04]  /*134d0*/  @!P1 IMAD.WIDE.U32 R2, R0, 0x4, R4 ;  /* 0x0000000400029825 */ /* 0x002fc800078e0004 */
[----:B------:R-:W-:-:S06]  /*134e0*/  IMAD.MOV.U32 R5, RZ, RZ, RZ ;  /* 0x000000ffff057224 */ /* 0x000fcc00078e00ff */
        /* <DEDUP_REMOVED lines=32> */
.L_x_2305:
        /* <DEDUP_REMOVED lines=40> */
.L_x_2303:
        /* <DEDUP_REMOVED lines=10> */
[----:B------:R-:W-:-:S06]  /*13a10*/  VIADD R8, R10, 0xffffffff ;  /* 0xffffffff0a087836 */ /* 0x000fcc0000000000 */
[----:B------:R3:W4:Y:S02]  /*13a20*/  SHFL.IDX PT, R8, R3, R8, 0x1f ;  /* 0x00001f0803087589 */ /* 0x00072400000e0000 */
.L_x_2306:
[----:B---34-:R-:W-:Y:S01]  /*13a30*/  IMAD R3, R8, UR5, R9 ;  /* 0x0000000508037c24 */ /* 0x018fe2000f8e0209 */
[----:B-1----:R-:W-:Y:S01]  /*13a40*/  ISETP.NE.AND P0, PT, R7, 0x1, PT ;  /* 0x000000010700780c */ /* 0x002fe20003f05270 */
[----:B------:R-:W-:-:S03]  /*13a50*/  VIADD R13, R10, UR4 ;  /* 0x000000040a0d7c36 */ /* 0x000fc60008000000 */
[----:B------:R1:W-:Y:S01]  /*13a60*/  STL [R1], R3 ;  /* 0x0000000301007387 */ /* 0x0003e20000100800 */
[----:B0-----:R-:W-:-:S03]  /*13a70*/  IADD3 R5, -R3, UR6, RZ ;  /* 0x0000000603057c10 */ /* 0x001fc6000fffe1ff */
[----:B------:R1:W-:Y:S05]  /*13a80*/  STL [R1+0xc], R13 ;  /* 0x00000c0d01007387 */ /* 0x0003ea0000100800 */
[----:B------:R-:W-:Y:S05]  /*13a90*/  @!P0 BRA `(.L_x_2307) ;  /* 0x0000000000e08947 */ /* 0x000fea0003800000 */
[----:B--2---:R-:W-:Y:S01]  /*13aa0*/  IABS R6, R4 ;  /* 0x0000000400067213 */ /* 0x004fe20000000000 */
[----:B------:R-:W-:Y:S01]  /*13ab0*/  IMAD.MOV.U32 R2, RZ, RZ, RZ ;  /* 0x000000ffff027224 */ /* 0x000fe200078e00ff */
[----:B------:R-:W-:Y:S02]  /*13ac0*/  IABS R8, R7 ;  /* 0x0000000700087213 */ /* 0x000fe40000000000 */
[----:B------:R-:W0:Y:S08]  /*13ad0*/  I2F.RP R9, R6 ;  /* 0x0000000600097306 */ /* 0x000e300000209400 */
[----:B------:R-:W-:Y:S08]  /*13ae0*/  I2F.RP R12, R8 ;  /* 0x00000008000c7306 */ /* 0x000ff00000209400 */
[----:B0-----:R-:W1:Y:S02]  /*13af0*/  MUFU.RCP R9, R9 ;  /* 0x0000000900097308 */ /* 0x001e640000001000 */
[----:B-1----:R-:W-:-:S06]  /*13b00*/  VIADD R3, R9, 0xffffffe ;  /* 0x0ffffffe09037836 */ /* 0x002fcc0000000000 */
[----:B------:R-:W0:Y:S02]  /*13b10*/  F2I.FTZ.U32.TRUNC.NTZ R3, R3 ;  /* 0x0000000300037305 */ /* 0x000e24000021f000 */
[----:B0-----:R-:W-:-:S04]  /*13b20*/  IMAD.MOV R11, RZ, RZ, -R3 ;  /* 0x000000ffff0b7224 */ /* 0x001fc800078e0a03 */
[----:B------:R-:W-:-:S04]  /*13b30*/  IMAD R11, R11, R6, RZ ;  /* 0x000000060b0b7224 */ /* 0x000fc800078e02ff */
[----:B------:R-:W-:Y:S01]  /*13b40*/  IMAD.HI.U32 R10, R3, R11, R2 ;  /* 0x0000000b030a7227 */ /* 0x000fe200078e0002 */
[----:B------:R-:W-:Y:S01]  /*13b50*/  IABS R11, R5 ;  /* 0x00000005000b7213 */ /* 0x000fe20000000000 */
[----:B------:R-:W0:Y:S01]  /*13b60*/  MUFU.RCP R2, R12 ;  /* 0x0000000c00027308 */ /* 0x000e220000001000 */
[----:B------:R-:W-:-:S03]  /*13b70*/  IABS R3, R4 ;  /* 0x0000000400037213 */ /* 0x000fc60000000000 */
[----:B------:R-:W-:-:S04]  /*13b80*/  IMAD.HI.U32 R9, R10, R11, RZ ;  /* 0x0000000b0a097227 */ /* 0x000fc800078e00ff */
[----:B------:R-:W-:-:S04]  /*13b90*/  IMAD.MOV R14, RZ, RZ, -R3 ;  /* 0x000000ffff0e7224 */ /* 0x000fc800078e0a03 */
[----:B------:R-:W-:Y:S02]  /*13ba0*/  IMAD R11, R9, R14, R11 ;  /* 0x0000000e090b7224 */ /* 0x000fe400078e020b */
[----:B0-----:R-:W-:-:S03]  /*13bb0*/  VIADD R3, R2, 0xffffffe ;  /* 0x0ffffffe02037836 */ /* 0x001fc60000000000 */
[----:B------:R-:W-:Y:S01]  /*13bc0*/  ISETP.GT.U32.AND P1, PT, R6, R11, PT ;  /* 0x0000000b0600720c */ /* 0x000fe20003f24070 */
[----:B------:R-:W-:Y:S02]  /*13bd0*/  IMAD.MOV.U32 R2, RZ, RZ, RZ ;  /* 0x000000ffff027224 */ /* 0x000fe400078e00ff */
[----:B------:R-:W0:Y:S10]  /*13be0*/  F2I.FTZ.U32.TRUNC.NTZ R3, R3 ;  /* 0x0000000300037305 */ /* 0x000e34000021f000 */
[----:B------:R-:W-:-:S02]  /*13bf0*/  @!P1 IMAD.IADD R11, R11, 0x1, -R6 ;  /* 0x000000010b0b9824 */ /* 0x000fc400078e0a06 */
[----:B------:R-:W-:Y:S01]  /*13c00*/  @!P1 VIADD R9, R9, 0x1 ;  /* 0x0000000109099836 */ /* 0x000fe20000000000 */
[----:B------:R-:W-:Y:S02]  /*13c10*/  ISETP.NE.AND P1, PT, R4, RZ, PT ;  /* 0x000000ff0400720c */ /* 0x000fe40003f25270 */
[----:B------:R-:W-:Y:S01]  /*13c20*/  ISETP.GE.U32.AND P0, PT, R11, R6, PT ;  /* 0x000000060b00720c */ /* 0x000fe20003f06070 */
[----:B0-----:R-:W-:-:S04]  /*13c30*/  IMAD.MOV R11, RZ, RZ, -R3 ;  /* 0x000000ffff0b7224 */ /* 0x001fc800078e0a03 */
[----:B------:R-:W-:-:S04]  /*13c40*/  IMAD R11, R11, R8, RZ ;  /* 0x000000080b0b7224 */ /* 0x000fc800078e02ff */
[----:B------:R-:W-:Y:S01]  /*13c50*/  IMAD.HI.U32 R6, R3, R11, R2 ;  /* 0x0000000b03067227 */ /* 0x000fe200078e0002 */
[----:B------:R-:W-:-:S03]  /*13c60*/  LOP3.LUT R2, R5, R4, RZ, 0x3c, !PT ;  /* 0x0000000405027212 */ /* 0x000fc600078e3cff */
[----:B------:R-:W-:Y:S01]  /*13c70*/  @P0 VIADD R9, R9, 0x1 ;  /* 0x0000000109090836 */ /* 0x000fe20000000000 */
[----:B------:R-:W-:Y:S02]  /*13c80*/  ISETP.GE.AND P2, PT, R2, RZ, PT ;  /* 0x000000ff0200720c */ /* 0x000fe40003f46270 */
[----:B------:R-:W-:-:S05]  /*13c90*/  IABS R2, R7 ;  /* 0x0000000700027213 */ /* 0x000fca0000000000 */
[----:B------:R-:W-:-:S06]  /*13ca0*/  IMAD.MOV R2, RZ, RZ, -R2 ;  /* 0x000000ffff027224 */ /* 0x000fcc00078e0a02 */
[----:B------:R-:W-:Y:S01]  /*13cb0*/  @!P2 IMAD.MOV R9, RZ, RZ, -R9 ;  /* 0x000000ffff09a224 */ /* 0x000fe200078e0a09 */
[----:B------:R-:W-:-:S04]  /*13cc0*/  @!P1 LOP3.LUT R9, RZ, R4, RZ, 0x33, !PT ;  /* 0x00000004ff099212 */ /* 0x000fc800078e33ff */
[----:B------:R-:W-:-:S05]  /*13cd0*/  IABS R3, R9 ;  /* 0x0000000900037213 */ /* 0x000fca0000000000 */
        /* <DEDUP_REMOVED lines=12> */
[--C-:B------:R-:W-:Y:S02]  /*13da0*/  IMAD.MOV R2, RZ, RZ, -R6.reuse ;  /* 0x000000ffff027224 */ /* 0x100fe400078e0a06 */
[C---:B------:R-:W-:Y:S02]  /*13db0*/  IMAD R6, R7.reuse, 0x1000000, R6 ;  /* 0x0100000007067824 */ /* 0x040fe400078e0206 */
[--C-:B------:R-:W-:Y:S02]  /*13dc0*/  IMAD R7, R7, R2, R9.reuse ;  /* 0x0000000207077224 */ /* 0x100fe400078e0209 */
[----:B------:R-:W-:Y:S02]  /*13dd0*/  IMAD.MOV R2, RZ, RZ, -R9 ;  /* 0x000000ffff027224 */ /* 0x000fe400078e0a09 */
[----:B------:R-:W-:Y:S02]  /*13de0*/  IMAD R3, R7, 0x10000, R6 ;  /* 0x0001000007037824 */ /* 0x000fe400078e0206 */
[----:B------:R-:W-:-:S03]  /*13df0*/  IMAD R2, R4, R2, R5 ;  /* 0x0000000204027224 */ /* 0x000fc600078e0205 */
[----:B------:R0:W-:Y:S01]  /*13e00*/  STL [R1+0x8], R3 ;  /* 0x0000080301007387 */ /* 0x0001e20000100800 */
[----:B------:R-:W-:Y:S05]  /*13e10*/  BRA `(.L_x_2308) ;  /* 0x0000000000f87947 */ /* 0x000fea0003800000 */
.L_x_2307:
[----:B-1----:R-:W0:Y:S01]  /*13e20*/  LDC.64 R2, c[0x0][0xc90] ;  /* 0x00032400ff027b82 */ /* 0x002e220000000a00 */
[----:B------:R-:W-:Y:S01]  /*13e30*/  ULDC.64 UR6, c[0x0][0x208] ;  /* 0x0000820000067ab9 */ /* 0x000fe20000000a00 */
[----:B0-----:R-:W-:-:S05]  /*13e40*/  IMAD.WIDE R2, R13, 0x4, R2 ;  /* 0x000000040d027825 */ /* 0x001fca00078e0202 */
[----:B------:R0:W2:Y:S02]  /*13e50*/  LDG.E R7, desc[UR6][R2.64] ;  /* 0x0000000602077981 */ /* 0x0000a4000c1e1900 */
        /* <DEDUP_REMOVED lines=29> */
[----:B------:R-:W-:-:S04]  /*14030*/  VIADDMNMX R7, R10, UR5, R7, PT ;  /* 0x000000050a077c46 */ /* 0x000fc8000b800107 */
[-C--:B------:R-:W-:Y:S02]  /*14040*/  IABS R9, R7.reuse ;  /* 0x0000000700097213 */ /* 0x080fe40000000000 */
        /* <DEDUP_REMOVED lines=11> */
[----:B------:R-:W-:Y:S02]  /*14100*/  LOP3.LUT R3, R5, R7, RZ, 0x3c, !PT ;  /* 0x0000000705037212 */ /* 0x000fe400078e3cff */
[----:B------:R-:W-:Y:S01]  /*14110*/  IADD3 R5, R8, 0x1000000, R5 ;  /* 0x0100000008057810 */ /* 0x000fe20007ffe005 */
        /* <DEDUP_REMOVED lines=10> */
[----:B------:R-:W-:Y:S01]  /*141c0*/  @!P1 LOP3.LUT R2, RZ, R7, RZ, 0x33, !PT ;  /* 0x00000007ff029212 */ /* 0x000fe200078e33ff */
[----:B------:R-:W-:-:S04]  /*141d0*/  IMAD.MOV R7, RZ, RZ, -R7 ;  /* 0x000000ffff077224 */ /* 0x000fc800078e0a07 */
[----:B------:R-:W-:-:S05]  /*141e0*/  IMAD R3, R2, R7, R5 ;  /* 0x0000000702037224 */ /* 0x000fca00078e0205 */
[----:B------:R1:W-:Y:S02]  /*141f0*/  STL [R1+0x8], R3 ;  /* 0x0000080301007387 */ /* 0x0003e40000100800 */
.L_x_2308:
[----:B01----:R-:W-:-:S05]  /*14200*/  LOP3.LUT R3, RZ, R2, RZ, 0x33, !PT ;  /* 0x00000002ff037212 */ /* 0x003fca00078e33ff */
[----:B------:R-:W-:-:S05]  /*14210*/  IMAD.IADD R2, R4, 0x1, R3 ;  /* 0x0000000104027824 */ /* 0x000fca00078e0203 */
[----:B------:R1:W-:Y:S01]  /*14220*/  STL [R1+0x4], R2 ;  /* 0x0000040201007387 */ /* 0x0003e20000100800 */
[----:B------:R-:W-:Y:S05]  /*14230*/  BRA `(.L_x_2309) ;  /* 0x0000000000107947 */ /* 0x000fea0003800000 */
.L_x_2304:
[----:B------:R-:W-:Y:S01]  /*14240*/  IMAD.U32 R2, RZ, RZ, UR6 ;  /* 0x00000006ff027e24 */ /* 0x000fe2000f8e00ff */
[----:B------:R0:W-:Y:S04]  /*14250*/  STL [R1+0x4], RZ ;  /* 0x000004ff01007387 */ /* 0x0001e80000100800 */
[----:B------:R0:W-:Y:S04]  /*14260*/  STL [R1+0x8], RZ ;  /* 0x000008ff01007387 */ /* 0x0001e80000100800 */
[----:B------:R0:W-:Y:S02]  /*14270*/  STL [R1], R2 ;  /* 0x0000000201007387 */ /* 0x0001e40000100800 */
.L_x_2309:
        /* <DEDUP_REMOVED lines=10> */
.L_x_2302:
[----:B0-2---:R-:W2:Y:S01]  /*14320*/  LDL R0, [R1+0xc] ;  /* 0x00000c0001007983 */ /* 0x005ea20000100800 */
[----:B------:R-:W-:Y:S01]  /*14330*/  ULDC UR4, c[0x0][0xc3c] ;  /* 0x00030f0000047ab9 */ /* 0x000fe20000000800 */
[----:B------:R-:W-:Y:S02]  /*14340*/  IMAD.MOV.U32 R19, RZ, RZ, RZ ;  /* 0x000000ffff137224 */ /* 0x000fe400078e00ff */
[----:B------:R0:W-:Y:S01]  /*14350*/  STL [R1+0x58], RZ ;  /* 0x000058ff01007387 */ /* 0x0001e20000100800 */
[----:B--2---:R-:W-:Y:S01]  /*14360*/  ISETP.GE.AND P0, PT, R0, UR4, PT ;  /* 0x0000000400007c0c */ /* 0x004fe2000bf06270 */
[----:B------:R-:W-:-:S05]  /*14370*/  IMAD.MOV.U32 R0, RZ, RZ, 0x1 ;  /* 0x00000001ff007424 */ /* 0x000fca00078e00ff */
[----:B------:R0:W-:Y:S07]  /*14380*/  STL [R1+0x14], R0 ;  /* 0x0000140001007387 */ /* 0x0001ee0000100800 */
[----:B------:R-:W-:Y:S05]  /*14390*/  @P0 BRA `(.L_x_2310) ;  /* 0x0000006000980947 */ /* 0x000fea0003800000 */
[----:B---3--:R-:W2:Y:S01]  /*143a0*/  S2R R5, SR_TID.X ;  /* 0x0000000000057919 */ /* 0x008ea20000002100 */
        /* <DEDUP_REMOVED lines=9> */
[----:B0-----:R-:W-:-:S05]  /*14440*/  IMAD.SHL.U32 R0, R5, 0x8, RZ ;  /* 0x0000000805007824 */ /* 0x001fca00078e00ff */
[C---:B-1----:R-:W-:Y:S02]  /*14450*/  LOP3.LUT R2, R0.reuse, 0x1f8, RZ, 0xc0, !PT ;  /* 0x000001f800027812 */ /* 0x042fe400078ec0ff */
        /* <DEDUP_REMOVED lines=14> */
.L_x_2418:
        /* <DEDUP_REMOVED lines=52> */
[----:B------:R-:W-:Y:S01]  /*14880*/  IMAD.MOV.U32 R10, RZ, RZ, R9 ;  /* 0x000000ffff0a7224 */ /* 0x000fe200078e0009 */
[----:B------:R-:W-:Y:S06]  /*14890*/  @P2 BRA `(.L_x_2311) ;  /* 0x0000000000182947 */ /* 0x000fec0003800000 */
[----:B------:R-:W-:Y:S05]  /*148a0*/  @!P1 BRA `(.L_x_2311) ;  /* 0x0000000000149947 */ /* 0x000fea0003800000 */
[----:B------:R-:W-:Y:S02]  /*148b0*/  ULDC.64 UR4, c[0x0][0x208] ;  /* 0x0000820000047ab9 */ /* 0x000fe40000000a00 */
[----:B------:R-:W2:Y:S04]  /*148c0*/  LDG.E R7, desc[UR4][R2.64] ;  /* 0x0000000402077981 */ /* 0x000ea8000c1e1900 */
[----:B------:R-:W2:Y:S02]  /*148d0*/  LDG.E R2, desc[UR4][R2.64+0x4] ;  /* 0x0000040402027981 */ /* 0x000ea4000c1e1900 */
[----:B--2---:R-:W-:-:S05]  /*148e0*/  IMAD.IADD R10, R2, 0x1, -R7 ;  /* 0x00000001020a7824 */ /* 0x004fca00078e0a07 */
[----:B------:R1:W-:Y:S02]  /*148f0*/  STL [R1+0x38], R10 ;  /* 0x0000380a01007387 */ /* 0x0003e40000100800 */
.L_x_2311:
[----:B------:R-:W0:Y:S01]  /*14900*/  LDL.LU R3, [R1+0x8] ;  /* 0x0000080001037983 */ /* 0x000e220000300800 */
[----:B------:R-:W-:Y:S02]  /*14910*/  ULDC.64 UR4, c[0x0][0xa20] ;  /* 0x0002880000047ab9 */ /* 0x000fe40000000a00 */
[----:B------:R-:W-:-:S04]  /*14920*/  ISETP.NE.U32.AND P1, PT, RZ, UR4, PT ;  /* 0x00000004ff007c0c */ /* 0x000fc8000bf25070 */
[----:B------:R-:W-:Y:S02]  /*14930*/  ISETP.NE.AND.EX P1, PT, RZ, UR5, PT, P1 ;  /* 0x00000005ff007c0c */ /* 0x000fe4000bf25310 */
[C---:B0-----:R-:W-:Y:S02]  /*14940*/  LOP3.LUT R9, R3.reuse, 0xff000000, RZ, 0xc0, !PT ;  /* 0xff00000003097812 */ /* 0x041fe400078ec0ff */
[C---:B------:R-:W-:Y:S02]  /*14950*/  LOP3.LUT R2, R3.reuse, 0xff0000, RZ, 0xc0, !PT ;  /* 0x00ff000003027812 */ /* 0x040fe400078ec0ff */
        /* <DEDUP_REMOVED lines=13> */
.L_x_2312:
[----:B------:R-:W-:Y:S05]  /*14a30*/  @!P0 BRA `(.L_x_2313) ;  /* 0x0000000000108947 */ /* 0x000fea0003800000 */
[----:B------:R-:W-:Y:S02]  /*14a40*/  ULDC.64 UR4, c[0x0][0x208] ;  /* 0x0000820000047ab9 */ /* 0x000fe40000000a00 */
[----:B------:R-:W2:Y:S04]  /*14a50*/  LDG.E R6, desc[UR4][R4.64] ;  /* 0x0000000404067981 */ /* 0x000ea8000c1e1900 */
[----:B------:R-:W2:Y:S02]  /*14a60*/  LDG.E R4, desc[UR4][R4.64+0x4] ;  /* 0x0000040404047981 */ /* 0x000ea4000c1e1900 */
[----:B--2---:R-:W-:-:S07]  /*14a70*/  IMAD.IADD R6, R4, 0x1, -R6 ;  /* 0x0000000104067824 */ /* 0x004fce00078e0a06 */
.L_x_2313:
[----:B0-----:R-:W3:Y:S01]  /*14a80*/  LDL R2, [R1+0x4] ;  /* 0x0000040001027983 */ /* 0x001ee20000100800 */
[----:B-----5:R-:W-:Y:S01]  /*14a90*/  IMAD.IADD R6, R6, 0x1, -R0 ;  /* 0x0000000106067824 */ /* 0x020fe200078e0a00 */
[----:B------:R-:W-:Y:S01]  /*14aa0*/  BSSY B0, `(.L_x_2314) ;  /* 0x000003c000007945 */ /* 0x000fe20003800000 */
[----:B------:R-:W0:Y:S01]  /*14ab0*/  LDC R0, c[0x0][0x448] ;  /* 0x00011200ff007b82 */ /* 0x000e220000000800 */
[----:B------:R-:W-:Y:S02]  /*14ac0*/  IMAD.MOV.U32 R4, RZ, RZ, RZ ;  /* 0x000000ffff047224 */ /* 0x000fe400078e00ff */
[----:B------:R-:W-:Y:S02]  /*14ad0*/  VIADD R5, R6, 0x6f ;  /* 0x0000006f06057836 */ /* 0x000fe40000000000 */
[----:B--2---:R-:W-:Y:S02]  /*14ae0*/  IMAD.MOV.U32 R7, RZ, RZ, RZ ;  /* 0x000000ffff077224 */ /* 0x004fe400078e00ff */
[----:B------:R-:W-:Y:S01]  /*14af0*/  IMAD.HI R4, R5, -0x6db6db6d, R4 ;  /* 0x9249249305047827 */ /* 0x000fe200078e0204 */
[----:B0-----:R-:W-:-:S13]  /*14b00*/  ISETP.NE.AND P0, PT, R0, 0x1, PT ;  /* 0x000000010000780c */ /* 0x001fda0003f05270 */
[----:B------:R-:W0:Y:S08]  /*14b10*/  @P0 LDC R0, c[0x0][0x44c] ;  /* 0x00011300ff000b82 */ /* 0x000e300000000800 */
[----:B------:R-:W2:Y:S01]  /*14b20*/  @P0 LDC R3, c[0x0][0x450] ;  /* 0x00011400ff030b82 */ /* 0x000ea20000000800 */
[----:B---3--:R-:W-:-:S04]  /*14b30*/  IMAD.SHL.U32 R2, R2, 0x80, RZ ;  /* 0x0000008002027824 */ /* 0x008fc800078e00ff */
[----:B------:R-:W-:-:S04]  /*14b40*/  VIADD R2, R2, 0x7f ;  /* 0x0000007f02027836 */ /* 0x000fc80000000000 */
[----:B0-----:R-:W-:-:S05]  /*14b50*/  @P0 IMAD.HI.U32 R0, R2, R0, RZ ;  /* 0x0000000002000227 */ /* 0x001fca00078e00ff */
[----:B--2---:R-:W-:Y:S02]  /*14b60*/  @P0 SHF.R.U32.HI R2, RZ, R3, R0 ;  /* 0x00000003ff020219 */ /* 0x004fe40000011600 */
[----:B------:R-:W-:Y:S02]  /*14b70*/  IADD3 R3, R6, 0x70, -R10 ;  /* 0x0000007006037810 */ /* 0x000fe40007ffe80a */
[----:B------:R-:W-:Y:S02]  /*14b80*/  SHF.R.U32.HI R0, RZ, 0x1f, R4 ;  /* 0x0000001fff007819 */ /* 0x000fe40000011604 */
[----:B-1----:R-:W-:Y:S01]  /*14b90*/  LOP3.LUT R10, R9, 0xff, RZ, 0xc0, !PT ;  /* 0x000000ff090a7812 */ /* 0x002fe200078ec0ff */
[----:B------:R-:W-:Y:S01]  /*14ba0*/  IMAD.IADD R3, R3, 0x1, R2 ;  /* 0x0000000103037824 */ /* 0x000fe200078e0202 */
[----:B------:R-:W-:Y:S01]  /*14bb0*/  LEA.HI.SX32 R0, R4, R0, 0x1a ;  /* 0x0000000004007211 */ /* 0x000fe200078fd2ff */
[----:B------:R-:W-:-:S04]  /*14bc0*/  IMAD.MOV.U32 R2, RZ, RZ, RZ ;  /* 0x000000ffff027224 */ /* 0x000fc800078e00ff */
[----:B------:R-:W-:-:S05]  /*14bd0*/  IMAD.HI R2, R3, -0x6db6db6d, R2 ;  /* 0x9249249303027827 */ /* 0x000fca00078e0202 */
[----:B------:R-:W-:-:S04]  /*14be0*/  SHF.R.U32.HI R3, RZ, 0x1f, R2 ;  /* 0x0000001fff037819 */ /* 0x000fc80000011602 */
[----:B------:R-:W-:-:S04]  /*14bf0*/  LEA.HI.SX32 R3, R2, R3, 0x1a ;  /* 0x0000000302037211 */ /* 0x000fc800078fd2ff */
[----:B------:R-:W-:Y:S02]  /*14c00*/  VIMNMX R8, R0, R3, PT ;  /* 0x0000000300087248 */ /* 0x000fe40003fe0100 */
[----:B------:R-:W-:Y:S01]  /*14c10*/  SHF.R.U32.HI R0, RZ, 0x10, R9 ;  /* 0x00000010ff007819 */ /* 0x000fe20000011609 */
[----:B------:R-:W-:Y:S01]  /*14c20*/  IMAD.MOV.U32 R9, RZ, RZ, R7 ;  /* 0x000000ffff097224 */ /* 0x000fe200078e0007 */
[----:B------:R-:W-:Y:S01]  /*14c30*/  ISETP.GE.AND P1, PT, R8, 0x1, PT ;  /* 0x000000010800780c */ /* 0x000fe20003f26270 */
[----:B------:R0:W-:Y:S01]  /*14c40*/  STL [R1+0x30], R8 ;  /* 0x0000300801007387 */ /* 0x0001e20000100800 */
[----:B------:R-:W-:-:S03]  /*14c50*/  ISETP.NE.AND P0, PT, R0, RZ, PT ;  /* 0x000000ff0000720c */ /* 0x000fc60003f05270 */
[----:B------:R0:W-:Y:S04]  /*14c60*/  STL [R1+0x3c], R7 ;  /* 0x00003c0701007387 */ /* 0x0001e80000100800 */
[----:B------:R0:W-:Y:S06]  /*14c70*/  STL [R1+0x48], R10 ;  /* 0x0000480a01007387 */ /* 0x0001ec0000100800 */
[----:B------:R-:W1:Y:S01]  /*14c80*/  @!P0 LDC R0, c[0x0][0x9f0] ;  /* 0x00027c00ff008b82 */ /* 0x000e620000000800 */
[----:B------:R-:W-:Y:S05]  /*14c90*/  @!P1 BRA `(.L_x_2315) ;  /* 0x0000000000709947 */ /* 0x000fea0003800000 */
        /* <DEDUP_REMOVED lines=8> */
[----:B0-----:R-:W-:Y:S01]  /*14d20*/  IMAD.HI.U32 R7, R3, R5, R2 ;  /* 0x0000000503077227 */ /* 0x001fe200078e0002 */
        /* <DEDUP_REMOVED lines=19> */
.L_x_2315:
[----:B------:R-:W-:Y:S05]  /*14e60*/  BSYNC B0 ;  /* 0x0000000000007941 */ /* 0x000fea0003800000 */
.L_x_2314:
[----:B-1----:R-:W-:Y:S01]  /*14e70*/  IMAD.MOV.U32 R0, RZ, RZ, R9 ;  /* 0x000000ffff007224 */ /* 0x002fe200078e0009 */
[----:B------:R-:W-:Y:S03]  /*14e80*/  BSSY B7, `(.L_x_2316) ;  /* 0x0000455000077945 */ /* 0x000fe60003800000 */
[----:B------:R-:W-:-:S05]  /*14e90*/  IMAD R2, R10, R0, RZ ;  /* 0x000000000a027224 */ /* 0x000fca00078e02ff */
[----:B------:R-:W-:Y:S01]  /*14ea0*/  VIADDMNMX R0, R2, R0, R8, PT ;  /* 0x0000000002007246 */ /* 0x000fe20003800108 */
[----:B------:R1:W-:Y:S03]  /*14eb0*/  STL [R1+0x28], R2 ;  /* 0x0000280201007387 */ /* 0x0003e60000100800 */
[----:B------:R-:W-:Y:S01]  /*14ec0*/  ISETP.GT.AND P0, PT, R0, R2, PT ;  /* 0x000000020000720c */ /* 0x000fe20003f04270 */
[----:B------:R1:W-:-:S12]  /*14ed0*/  STL [R1+0x40], R0 ;  /* 0x0000400001007387 */ /* 0x0003d80000100800 */
[----:B------:R-:W-:Y:S05]  /*14ee0*/  @P0 BRA `(.L_x_2317) ;  /* 0x00000000004c0947 */ /* 0x000fea0003800000 */
[----:B-1----:R-:W1:Y:S02]  /*14ef0*/  S2R R0, SR_TID.X ;  /* 0x0000000000007919 */ /* 0x002e640000002100 */
[----:B-1----:R-:W-:-:S04]  /*14f00*/  LOP3.LUT R0, R0, 0x7f, RZ, 0xc0, !PT ;  /* 0x0000007f00007812 */ /* 0x002fc800078ec0ff */
[----:B------:R-:W-:-:S13]  /*14f10*/  ISETP.NE.AND P0, PT, R0, RZ, PT ;  /* 0x000000ff0000720c */ /* 0x000fda0003f05270 */
[----:B------:R-:W-:Y:S05]  /*14f20*/  @P0 BRA `(.L_x_2318) ;  /* 0x0000004400280947 */ /* 0x000fea0003800000 */
[----:B------:R-:W1:Y:S01]  /*14f30*/  S2R R5, SR_LANEID ;  /* 0x0000000000057919 */ /* 0x000e620000000000 */
[----:B------:R-:W-:Y:S01]  /*14f40*/  VOTEU.ANY UR4, UPT, PT ;  /* 0x0000000000047886 */ /* 0x000fe200038e0100 */
[----:B------:R-:W3:Y:S01]  /*14f50*/  LDC.64 R2, c[0x0][0xc60] ;  /* 0x00031800ff027b82 */ /* 0x000ee20000000a00 */
[----:B------:R-:W1:Y:S01]  /*14f60*/  FLO.U32 R0, UR4 ;  /* 0x0000000400007d00 */ /* 0x000e6200080e0000 */
[----:B------:R-:W-:Y:S01]  /*14f70*/  ULDC.64 UR6, c[0x0][0x208] ;  /* 0x0000820000067ab9 */ /* 0x000fe20000000a00 */
[----:B-1----:R-:W-:-:S06]  /*14f80*/  ISETP.EQ.U32.AND P0, PT, R0, R5, PT ;  /* 0x000000050000720c */ /* 0x002fcc0003f02070 */
[----:B------:R-:W3:Y:S07]  /*14f90*/  POPC R5, UR4 ;  /* 0x0000000400057d09 */ /* 0x000eee0008000000 */
[----:B---3--:R-:W3:Y:S01]  /*14fa0*/  @P0 ATOMG.E.ADD.STRONG.GPU PT, R3, desc[UR6][R2.64], R5 ;  /* 0x00000005020309a8 */ /* 0x008ee200081ee1c6 */
[----:B------:R-:W1:Y:S02]  /*14fb0*/  S2R R4, SR_LTMASK ;  /* 0x0000000000047919 */ /* 0x000e640000003900 */
[----:B-1----:R-:W-:-:S04]  /*14fc0*/  LOP3.LUT R4, R4, UR4, RZ, 0xc0, !PT ;  /* 0x0000000404047c12 */ /* 0x002fc8000f8ec0ff */
[----:B0-----:R-:W0:Y:S01]  /*14fd0*/  POPC R7, R4 ;  /* 0x0000000400077309 */ /* 0x001e220000000000 */
[----:B---3--:R-:W0:Y:S02]  /*14fe0*/  SHFL.IDX PT, R0, R3, R0, 0x1f ;  /* 0x00001f0003007589 */ /* 0x008e2400000e0000 */
[----:B0-----:R-:W-:-:S05]  /*14ff0*/  IADD3 R0, R0, UR38, R7 ;  /* 0x0000002600007c10 */ /* 0x001fca000fffe007 */
[----:B------:R3:W-:Y:S01]  /*15000*/  STL [R1], R0 ;  /* 0x0000000001007387 */ /* 0x0007e20000100800 */
[----:B------:R-:W-:Y:S05]  /*15010*/  BRA `(.L_x_2318) ;  /* 0x0000004000ec7947 */ /* 0x000fea0003800000 */
.L_x_2317:
[----:B-1----:R-:W-:Y:S01]  /*15020*/  VIADD R0, R18, 0x21400 ;  /* 0x0002140012007836 */ /* 0x002fe20000000000 */
        /* <DEDUP_REMOVED lines=18> */
[----:B-12---:R-:W-:Y:S05]  /*15150*/  CALL.ABS.NOINC R2 ;  /* 0x0000000002007343 */ /* 0x006fea0003c00000 */
.L_x_2320:
[----:B------:R-:W-:Y:S05]  /*15160*/  BSYNC B6 ;  /* 0x0000000000067941 */ /* 0x000fea0003800000 */
.L_x_2319:
        /* <DEDUP_REMOVED lines=8> */
[----:B------:R1:W3:Y:S01]  /*151f0*/  LDC.64 R2, c[0x4][R0] ;  /* 0x0100000000027b82 */ /* 0x0002e20000000a00 */
[----:B------:R-:W-:Y:S02]  /*15200*/  IMAD.U32 R4, RZ, RZ, UR6 ;  /* 0x00000006ff047e24 */ /* 0x000fe4000f8e00ff */
[----:B------:R-:W-:Y:S02]  /*15210*/  IMAD.U32 R5, RZ, RZ, UR7 ;  /* 0x00000007ff057e24 */ /* 0x000fe4000f8e00ff */
[----:B------:R-:W-:Y:S02]  /*15220*/  IMAD.U32 R6, RZ, RZ, UR8 ;  /* 0x00000008ff067e24 */ /* 0x000fe4000f8e00ff */
[----:B0-----:R-:W-:-:S02]  /*15230*/  IMAD.U32 R7, RZ, RZ, UR9 ;  /* 0x00000009ff077e24 */ /* 0x001fc4000f8e00ff */
[----:B------:R-:W-:Y:S02]  /*15240*/  IMAD.U32 R10, RZ, RZ, UR4 ;  /* 0x00000004ff0a7e24 */ /* 0x000fe4000f8e00ff */
[----:B------:R-:W-:Y:S02]  /*15250*/  IMAD.U32 R11, RZ, RZ, UR5 ;  /* 0x00000005ff0b7e24 */ /* 0x000fe4000f8e00ff */
[----:B------:R-:W-:Y:S02]  /*15260*/  IMAD.MOV.U32 R8, RZ, RZ, 0x70 ;  /* 0x00000070ff087424 */ /* 0x000fe400078e00ff */
[----:B------:R-:W-:Y:S02]  /*15270*/  IMAD.MOV.U32 R12, RZ, RZ, 0x1 ;  /* 0x00000001ff0c7424 */ /* 0x000fe400078e00ff */
[----:B-1----:R-:W-:-:S07]  /*15280*/  IMAD.MOV.U32 R13, RZ, RZ, RZ ;  /* 0x000000ffff0d7224 */ /* 0x002fce00078e00ff */
[----:B------:R-:W-:-:S07]  /*15290*/  LEPC R20, `(.L_x_2323) ;  /* 0x000000001014794e */ /* 0x000fce0000000000 */
[----:B--23--:R-:W-:Y:S05]  /*152a0*/  CALL.ABS.NOINC R2 ;  /* 0x0000000002007343 */ /* 0x00cfea0003c00000 */
.L_x_2323:
        /* <DEDUP_REMOVED lines=16> */
.L_x_2322:
[----:B------:R-:W-:Y:S05]  /*153b0*/  BSYNC B6 ;  /* 0x0000000000067941 */ /* 0x000fea0003800000 */
.L_x_2321:
[----:B------:R-:W3:Y:S01]  /*153c0*/  LDL.LU R4, [R1+0x1c] ;  /* 0x00001c0001047983 */ /* 0x000ee20000300800 */
[----:B------:R-:W-:-:S03]  /*153d0*/  ULDC.64 UR4, c[0x0][0x9f8] ;  /* 0x00027e0000047ab9 */ /* 0x000fc60000000a00 */
[----:B0-----:R-:W4:Y:S01]  /*153e0*/  LDL R7, [R1+0x10] ;  /* 0x0000100001077983 */ /* 0x001f220000100800 */
        /* <DEDUP_REMOVED lines=22> */
.L_x_2434:
[----:B------:R-:W-:Y:S01]  /*15550*/  PLOP3.LUT P1, PT, PT, PT, PT, 0x8, 0x0 ;  /* 0x000000000000781c */ /* 0x000fe20003f2e170 */
[----:B------:R3:W-:Y:S01]  /*15560*/  STL [R1+0x8], R0 ;  /* 0x0000080001007387 */ /* 0x0007e20000100800 */
[----:B-1----:R-:W-:Y:S02]  /*15570*/  ISETP.NE.AND P0, PT, R14, RZ, PT ;  /* 0x000000ff0e00720c */ /* 0x002fe40003f05270 */
[----:B0-----:R-:W-:-:S05]  /*15580*/  P2R R4, PR, RZ, 0x2 ;  /* 0x00000002ff047803 */ /* 0x001fca0000000000 */
[----:B------:R3:W-:Y:S06]  /*15590*/  STL [R1+0x20], R4 ;  /* 0x0000200401007387 */ /* 0x0007ec0000100800 */
[----:B------:R-:W-:Y:S05]  /*155a0*/  @P0 BRA `(.L_x_2325) ;  /* 0x0000000400340947 */ /* 0x000fea0003800000 */
[----:B------:R-:W-:-:S03]  /*155b0*/  UMOV UR4, 0xffffffff ;  /* 0xffffffff00047882 */ /* 0x000fc60000000000 */
[----:B------:R-:W-:Y:S05]  /*155c0*/  BRA.DIV UR4, `(.L_x_2326) ;  /* 0x0000005604d87947 */ /* 0x000fea000b800000 */
[----:B------:R-:W-:-:S13]  /*155d0*/  ELECT P6, URZ, PT ;  /* 0x00000000003f782f */ /* 0x000fda00038c0000 */
.L_x_2437:
[----:B------:R-:W-:Y:S05]  /*155e0*/  @!P6 BRA `(.L_x_2325) ;  /* 0x000000040024e947 */ /* 0x000fea0003800000 */
[----:B------:R-:W-:-:S04]  /*155f0*/  ISETP.NE.U32.AND P0, PT, R2, RZ, PT ;  /* 0x000000ff0200720c */ /* 0x000fc80003f05070 */
[----:B------:R-:W-:-:S13]  /*15600*/  ISETP.NE.AND.EX P0, PT, R3, RZ, PT, P0 ;  /* 0x000000ff0300720c */ /* 0x000fda0003f05300 */
[----:B------:R-:W-:Y:S05]  /*15610*/  @!P0 BRA `(.L_x_2327) ;  /* 0x0000000000548947 */ /* 0x000fea0003800000 */
[----:B------:R-:W0:Y:S01]  /*15620*/  LDC R6, c[0x0][0x43c] ;  /* 0x00010f00ff067b82 */ /* 0x000e220000000800 */
[----:B--2---:R-:W-:Y:S01]  /*15630*/  IMAD.MOV.U32 R9, RZ, RZ, R0 ;  /* 0x000000ffff097224 */ /* 0x004fe200078e0000 */
[----:B------:R-:W-:Y:S01]  /*15640*/  ULDC.64 UR4, c[0x0][0x428] ;  /* 0x00010a0000047ab9 */ /* 0x000fe20000000a00 */
[----:B------:R-:W-:Y:S02]  /*15650*/  ULDC.64 UR6, c[0x0][0x208] ;  /* 0x0000820000067ab9 */ /* 0x000fe40000000a00 */
[----:B---3--:R-:W-:Y:S01]  /*15660*/  IMAD.MOV.U32 R0, RZ, RZ, R9 ;  /* 0x000000ffff007224 */ /* 0x008fe200078e0009 */
[----:B0-----:R-:W-:-:S13]  /*15670*/  ISETP.NE.AND P0, PT, R6, 0x1, PT ;  /* 0x000000010600780c */ /* 0x001fda0003f05270 */
        /* <DEDUP_REMOVED lines=15> */
.L_x_2327:
[----:B0-----:R-:W4:Y:S01]  /*15770*/  LDL R2, [R1+0x14] ;  /* 0x0000140001027983 */ /* 0x001f220000100800 */
[----:B---3--:R-:W-:Y:S01]  /*15780*/  IMAD R0, R19, 0x8, R18 ;  /* 0x0000000813007824 */ /* 0x008fe200078e0212 */
[----:B----4-:R-:W-:-:S04]  /*15790*/  SHF.L.U32 R2, R2, 0x1f, RZ ;  /* 0x0000001f02027819 */ /* 0x010fc800000006ff */
[----:B------:R-:W0:Y:S02]  /*157a0*/  SYNCS.PHASECHK.TRANS64.TRYWAIT P0, [R0+URZ+0x36840], R2 ;  /* 0x03684002000075a7 */ /* 0x000e24000800017f */
[----:B0-----:R-:W-:Y:S05]  /*157b0*/  @!P0 BRA `(.L_x_2328) ;  /* 0x00000054007c8947 */ /* 0x001fea0003800000 */
.L_x_2438:
        /* <DEDUP_REMOVED lines=11> */
.L_x_2329:
[----:B------:R-:W3:Y:S04]  /*15870*/  LDL R3, [R1+0x8] ;  /* 0x0000080001037983 */ /* 0x000ee80000100800 */
[----:B0-----:R-:W4:Y:S01]  /*15880*/  LDL R2, [R1+0x18] ;  /* 0x0000180001027983 */ /* 0x001f220000100800 */
        /* <DEDUP_REMOVED lines=11> */
[----:B------:R-:W-:Y:S01]  /*15940*/  UIADD3 UR9, UR9, 0x36830, URZ ;  /* 0x0003683009097890 */ /* 0x000fe2000fffe03f */
[----:B------:R-:W-:-:S05]  /*15950*/  P2R R0, PR, RZ, 0x1 ;  /* 0x00000001ff007803 */ /* 0x000fca0000000000 */
[----:B------:R0:W-:Y:S01]  /*15960*/  STL [R1+0x20], R0 ;  /* 0x0000200001007387 */ /* 0x0001e20000100800 */
[----:B------:R-:W-:Y:S02]  /*15970*/  UIADD3 UR14, UR8, 0x21400, URZ ;  /* 0x00021400080e7890 */ /* 0x000fe4000fffe03f */
[----:B------:R-:W-:Y:S02]  /*15980*/  UIADD3 UR15, UR8, 0x24c00, URZ ;  /* 0x00024c00080f7890 */ /* 0x000fe4000fffe03f */
[----:B------:R-:W-:-:S03]  /*15990*/  UIADD3 UR17, UR8, 0x28400, URZ ;  /* 0x0002840008117890 */ /* 0x000fc6000fffe03f */
[----:B------:R-:W-:Y:S01]  /*159a0*/  UMOV UR8, UR14 ;  /* 0x0000000e00087c82 */ /* 0x000fe20008000000 */
[----:B------:R-:W-:Y:S01]  /*159b0*/  UMOV UR14, 0x80 ;  /* 0x00000080000e7882 */ /* 0x000fe20000000000 */
[----:B---3--:R-:W-:Y:S02]  /*159c0*/  R2UR UR11, R3 ;  /* 0x00000000030b72ca */ /* 0x008fe400000e0000 */
[----:B----4-:R-:W-:-:S13]  /*159d0*/  R2UR UR5, R2 ;  /* 0x00000000020572ca */ /* 0x010fda00000e0000 */
[----:B------:R-:W-:Y:S02]  /*159e0*/  UIMAD UR11, UR11, 0x70, UR5 ;  /* 0x000000700b0b78a4 */ /* 0x000fe4000f8e0205 */
        /* <DEDUP_REMOVED lines=8> */
[----:B0-----:R-:W-:Y:S01]  /*15a70*/  NOP ;  /* 0x0000000000007918 */ /* 0x001fe20000000000 */
.L_x_2325:
[----:B------:R-:W4:Y:S04]  /*15a80*/  LDL.LU R3, [R1+0x34] ;  /* 0x0000340001037983 */ /* 0x000f280000300800 */
[----:B------:R-:W5:Y:S04]  /*15a90*/  LDL.LU R5, [R1+0x2c] ;  /* 0x00002c0001057983 */ /* 0x000f680000300800 */
[----:B---3--:R-:W3:Y:S01]  /*15aa0*/  LDL.LU R4, [R1+0x44] ;  /* 0x0000440001047983 */ /* 0x008ee20000300800 */
        /* <DEDUP_REMOVED lines=9> */
[----:B----4-:R-:W-:Y:S02]  /*15b40*/  SHF.R.S32.HI R0, RZ, 0x1f, R3 ;  /* 0x0000001fff007819 */ /* 0x010fe40000011403 */
[----:B-----5:R-:W-:-:S03]  /*15b50*/  SEL R5, R5, RZ, !P0 ;  /* 0x000000ff05057207 */ /* 0x020fc60004000000 */
[----:B------:R-:W-:Y:S01]  /*15b60*/  IMAD R0, R0, UR4, RZ ;  /* 0x0000000400007c24 */ /* 0x000fe2000f8e02ff */
[----:B---3--:R-:W-:-:S03]  /*15b70*/  SEL R4, R4, RZ, !P0 ;  /* 0x000000ff04047207 */ /* 0x008fc60004000000 */
        /* <DEDUP_REMOVED lines=23> */
[----:B0-2---:R-:W-:Y:S05]  /*15cf0*/  CALL.ABS.NOINC R2 ;  /* 0x0000000002007343 */ /* 0x005fea0003c00000 */
.L_x_2331:
[----:B------:R-:W-:Y:S05]  /*15d00*/  BSYNC B6 ;  /* 0x0000000000067941 */ /* 0x000fea0003800000 */
.L_x_2330:
[----:B0-----:R-:W3:Y:S01]  /*15d10*/  LDL.LU R0, [R1+0x44] ;  /* 0x0000440001007983 */ /* 0x001ee20000300800 */
[----:B------:R-:W-:Y:S01]  /*15d20*/  ULDC.64 UR4, c[0x0][0x2d8] ;  /* 0x0000b60000047ab9 */ /* 0x000fe20000000a00 */
[----:B------:R-:W0:Y:S01]  /*15d30*/  LDC R7, c[0x0][0x448] ;  /* 0x00011200ff077b82 */ /* 0x000e220000000800 */
[----:B------:R-:W-:Y:S01]  /*15d40*/  ULDC.64 UR6, c[0x0][0x280] ;  /* 0x0000a00000067ab9 */ /* 0x000fe20000000a00 */
[----:B------:R-:W4:Y:S04]  /*15d50*/  LDL.LU R5, [R1+0x34] ;  /* 0x0000340001057983 */ /* 0x000f280000300800 */
[----:B------:R-:W4:Y:S04]  /*15d60*/  LDL.LU.64 R2, [R1+0x50] ;  /* 0x0000500001027983 */ /* 0x000f280000300a00 */
[----:B------:R-:W3:Y:S04]  /*15d70*/  LDL.LU R4, [R1+0x2c] ;  /* 0x00002c0001047983 */ /* 0x000ee80000300800 */
[----:B--2---:R-:W2:Y:S01]  /*15d80*/  LDL R9, [R1+0x4] ;  /* 0x0000040001097983 */ /* 0x004ea20000100800 */
[----:B------:R-:W1:Y:S01]  /*15d90*/  S2R R10, SR_TID.X ;  /* 0x00000000000a7919 */ /* 0x000e620000002100 */
[----:B0-----:R-:W-:-:S13]  /*15da0*/  ISETP.NE.AND P0, PT, R7, 0x1, PT ;  /* 0x000000010700780c */ /* 0x001fda0003f05270 */
[----:B------:R-:W0:Y:S01]  /*15db0*/  @P0 LDC R6, c[0x0][0x450] ;  /* 0x00011400ff060b82 */ /* 0x000e220000000800 */
[----:B-1----:R-:W-:-:S05]  /*15dc0*/  IMAD.SHL.U32 R10, R10, 0x8, RZ ;  /* 0x000000080a0a7824 */ /* 0x002fca00078e00ff */
[----:B------:R-:W-:-:S04]  /*15dd0*/  LOP3.LUT R10, R10, 0x38, RZ, 0xc0, !PT ;  /* 0x000000380a0a7812 */ /* 0x000fc800078ec0ff */
[C---:B------:R-:W-:Y:S02]  /*15de0*/  LOP3.LUT R11, R10.reuse, 0x40, RZ, 0xfc, !PT ;  /* 0x000000400a0b7812 */ /* 0x040fe400078efcff */
        /* <DEDUP_REMOVED lines=10> */
[----:B------:R-:W3:Y:S02]  /*15e90*/  S2R R4, SR_TID.X ;  /* 0x0000000000047919 */ /* 0x000ee40000002100 */
[----:B------:R-:W-:Y:S01]  /*15ea0*/  IMAD.IADD R3, R3, 0x1, R0 ;  /* 0x0000000103037824 */ /* 0x000fe200078e0200 */
[----:B-1----:R-:W-:-:S04]  /*15eb0*/  LOP3.LUT R5, R5, 0x7f, RZ, 0xc0, !PT ;  /* 0x0000007f05057812 */ /* 0x002fc800078ec0ff */
[----:B------:R-:W-:Y:S01]  /*15ec0*/  SHF.R.U32.HI R5, RZ, 0x3, R5 ;  /* 0x00000003ff057819 */ /* 0x000fe20000011605 */
[----:B---3--:R-:W-:-:S05]  /*15ed0*/  IMAD.SHL.U32 R4, R4, 0x10, RZ ;  /* 0x0000001004047824 */ /* 0x008fca00078e00ff */
[----:B------:R-:W-:Y:S02]  /*15ee0*/  LOP3.LUT R4, R5, 0x70, R4, 0xf8, !PT ;  /* 0x0000007005047812 */ /* 0x000fe400078ef804 */
[----:B------:R-:W1:Y:S03]  /*15ef0*/  @P0 LDC R5, c[0x0][0x44c] ;  /* 0x00011300ff050b82 */ /* 0x000e660000000800 */
[----:B--2---:R-:W-:-:S04]  /*15f00*/  IMAD R0, R9, 0x80, R4 ;  /* 0x0000008009007824 */ /* 0x004fc800078e0204 */
[----:B------:R-:W-:Y:S02]  /*15f10*/  IMAD.MOV.U32 R4, RZ, RZ, R0 ;  /* 0x000000ffff047224 */ /* 0x000fe400078e0000 */
[----:B-1----:R-:W-:-:S05]  /*15f20*/  @P0 IMAD.HI.U32 R5, R0, R5, RZ ;  /* 0x0000000500050227 */ /* 0x002fca00078e00ff */
[----:B0-----:R-:W-:-:S05]  /*15f30*/  @P0 SHF.R.U32.HI R4, RZ, R6, R5 ;  /* 0x00000006ff040219 */ /* 0x001fca0000011605 */
[----:B------:R-:W-:Y:S02]  /*15f40*/  IMAD.MOV R5, RZ, RZ, -R4 ;  /* 0x000000ffff057224 */ /* 0x000fe400078e0a04 */
[----:B------:R-:W-:-:S04]  /*15f50*/  IMAD.WIDE.U32 R2, R4, UR4, R2 ;  /* 0x0000000404027c25 */ /* 0x000fc8000f8e0002 */
[----:B------:R-:W-:Y:S01]  /*15f60*/  IMAD R0, R7, R5, R0 ;  /* 0x0000000507007224 */ /* 0x000fe200078e0200 */
[----:B------:R-:W-:-:S05]  /*15f70*/  SHF.R.S32.HI R5, RZ, 0x1f, R4 ;  /* 0x0000001fff057819 */ /* 0x000fca0000011404 */
[----:B------:R-:W-:-:S04]  /*15f80*/  IMAD R5, R5, UR4, RZ ;  /* 0x0000000405057c24 */ /* 0x000fc8000f8e02ff */
[----:B------:R-:W-:Y:S01]  /*15f90*/  IMAD R4, R4, UR5, R5 ;  /* 0x0000000504047c24 */ /* 0x000fe2000f8e0205 */
[----:B------:R-:W-:Y:S01]  /*15fa0*/  ULDC.64 UR4, c[0x0][0x2c8] ;  /* 0x0000b20000047ab9 */ /* 0x000fe20000000a00 */
[----:B------:R-:W0:Y:S02]  /*15fb0*/  S2R R5, SR_TID.X ;  /* 0x0000000000057919 */ /* 0x000e240000002100 */
        /* <DEDUP_REMOVED lines=8> */
[----:B------:R-:W-:Y:S02]  /*16040*/  LEA R4, P3, R2, UR6, 0x1 ;  /* 0x0000000602047c11 */ /* 0x000fe4000f8608ff */
[----:B------:R-:W-:Y:S01]  /*16050*/  IMAD.IADD R0, R3, 0x1, R0 ;  /* 0x0000000103007824 */ /* 0x000fe200078e0200 */
[----:B------:R-:W-:Y:S01]  /*16060*/  ISETP.GE.AND P1, PT, R11, UR4, PT ;  /* 0x000000040b007c0c */ /* 0x000fe2000bf26270 */
[----:B0-----:R-:W-:-:S05]  /*16070*/  IMAD.SHL.U32 R8, R5, 0x8, RZ ;  /* 0x0000000805087824 */ /* 0x001fca00078e00ff */
[----:B------:R-:W-:-:S04]  /*16080*/  LOP3.LUT R8, R8, 0x38, RZ, 0xc0, !PT ;  /* 0x0000003808087812 */ /* 0x000fc800078ec0ff */
[----:B------:R-:W-:Y:S01]  /*16090*/  ISETP.GE.AND P2, PT, R8, UR4, PT ;  /* 0x0000000408007c0c */ /* 0x000fe2000bf46270 */
[----:B------:R-:W-:Y:S01]  /*160a0*/  UMOV UR4, 0xffffffff ;  /* 0xffffffff00047882 */ /* 0x000fe20000000000 */
[----:B------:R-:W-:Y:S02]  /*160b0*/  LEA.HI.X R3, R2, UR7, R0, 0x1, P3 ;  /* 0x0000000702037c11 */ /* 0x000fe400098f0c00 */
[----:B-1----:R-:W-:Y:S09]  /*160c0*/  BRA.DIV UR4, `(.L_x_2332) ;  /* 0x0000004e044c7947 */ /* 0x002ff2000b800000 */
[----:B------:R-:W0:Y:S02]  /*160d0*/  S2R R6, SR_TID.X ;  /* 0x0000000000067919 */ /* 0x000e240000002100 */
[----:B0-----:R-:W-:-:S04]  /*160e0*/  LOP3.LUT R6, R6, 0x7f, RZ, 0xc0, !PT ;  /* 0x0000007f06067812 */ /* 0x001fc800078ec0ff */
[----:B------:R-:W-:Y:S02]  /*160f0*/  SHF.R.U32.HI R9, RZ, 0x3, R6 ;  /* 0x00000003ff097819 */ /* 0x000fe40000011606 */
[----:B------:R-:W2:Y:S04]  /*16100*/  LDL.LU R6, [R1+0x4] ;  /* 0x0000040001067983 */ /* 0x000ea80000300800 */
[----:B------:R-:W3:Y:S01]  /*16110*/  LDL.LU R8, [R1+0x38] ;  /* 0x0000380001087983 */ /* 0x000ee20000300800 */
[----:B------:R-:W-:Y:S01]  /*16120*/  ULDC.64 UR4, c[0x0][0x208] ;  /* 0x0000820000047ab9 */ /* 0x000fe20000000a00 */
[----:B--2---:R-:W-:Y:S02]  /*16130*/  IMAD R2, R6, 0x80, R9 ;  /* 0x0000008006027824 */ /* 0x004fe400078e0209 */
[----:B------:R-:W0:Y:S01]  /*16140*/  S2R R6, SR_TID.X ;  /* 0x0000000000067919 */ /* 0x000e220000002100 */
[----:B---3--:R-:W-:-:S02]  /*16150*/  IMAD R0, R8, R7, RZ ;  /* 0x0000000708007224 */ /* 0x008fc400078e02ff */
[----:B------:R-:W1:Y:S01]  /*16160*/  SHFL.IDX PT, R7, R4, RZ, 0x181f ;  /* 0x00181fff04077589 */ /* 0x000e6200000e0000 */
[C---:B------:R-:W-:Y:S02]  /*16170*/  VIADD R5, R2.reuse, 0x10 ;  /* 0x0000001002057836 */ /* 0x040fe40000000000 */
[-C--:B------:R-:W-:Y:S01]  /*16180*/  ISETP.GE.AND P4, PT, R2, R0.reuse, PT ;  /* 0x000000000200720c */ /* 0x080fe20003f86270 */
[----:B------:R-:W-:Y:S02]  /*16190*/  SHFL.IDX PT, R9, R3, 0x1, 0x181f ;  /* 0x00381f0003097f89 */ /* 0x000fe400000e0000 */
[----:B------:R-:W-:Y:S02]  /*161a0*/  ISETP.GE.AND P3, PT, R5, R0, PT ;  /* 0x000000000500720c */ /* 0x000fe40003f66270 */
[----:B------:R-:W-:Y:S01]  /*161b0*/  SHFL.IDX PT, R5, R4, 0x1, 0x181f ;  /* 0x00381f0004057f89 */ /* 0x000fe200000e0000 */
[----:B0-----:R-:W-:-:S03]  /*161c0*/  IMAD.SHL.U32 R11, R6, 0x8, RZ ;  /* 0x00000008060b7824 */ /* 0x001fc600078e00ff */
[----:B------:R-:W0:Y:S02]  /*161d0*/  SHFL.IDX PT, R6, R3, RZ, 0x181f ;  /* 0x00181fff03067589 */ /* 0x000e2400000e0000 */
[----:B------:R-:W-:-:S04]  /*161e0*/  LOP3.LUT R11, R11, 0x38, RZ, 0xc0, !PT ;  /* 0x000000380b0b7812 */ /* 0x000fc800078ec0ff */
[----:B-1----:R-:W-:-:S05]  /*161f0*/  @!P4 LEA R7, P5, R11, R7, 0x1 ;  /* 0x000000070b07c211 */ /* 0x002fca00078a08ff */
[----:B0-----:R-:W-:Y:S01]  /*16200*/  @!P4 IMAD.X R6, RZ, RZ, R6, P5 ;  /* 0x000000ffff06c224 */ /* 0x001fe200028e0606 */
[----:B------:R-:W-:-:S04]  /*16210*/  @!P3 LEA R8, P5, R11, R5, 0x1 ;  /* 0x000000050b08b211 */ /* 0x000fc800078a08ff */
[----:B------:R-:W-:Y:S01]  /*16220*/  @!P4 LOP3.LUT R7, R7, R6, RZ, 0x3c, !PT ;  /* 0x000000060707c212 */ /* 0x000fe200078e3cff */
[----:B------:R-:W-:-:S03]  /*16230*/  @!P3 IMAD.X R5, RZ, RZ, R9, P5 ;  /* 0x000000ffff05b224 */ /* 0x000fc600028e0609 */
[----:B------:R-:W-:-:S04]  /*16240*/  @!P4 LOP3.LUT R6, R7, R6, RZ, 0x3c, !PT ;  /* 0x000000060706c212 */ /* 0x000fc800078e3cff */
        /* <DEDUP_REMOVED lines=66> */
.L_x_2455:
        /* <DEDUP_REMOVED lines=16> */
.L_x_2334:
[----:B------:R-:W-:Y:S05]  /*16770*/  BSYNC B0 ;  /* 0x0000000000007941 */ /* 0x000fea0003800000 */
.L_x_2333:
[----:B------:R-:W-:Y:S01]  /*16780*/  NOP ;  /* 0x0000000000007918 */ /* 0x000fe20000000000 */
[----:B------:R-:W-:Y:S01]  /*16790*/  PLOP3.LUT P0, PT, PT, PT, PT, 0x80, 0x0 ;  /* 0x000000000000781c */ /* 0x000fe20003f0f070 */
[----:B0-----:R-:W-:-:S12]  /*167a0*/  VIADD R6, R18, 0x36800 ;  /* 0x0003680012067836 */ /* 0x001fd80000000000 */
.L_x_2335:
        /* <DEDUP_REMOVED lines=18> */
.L_x_2456:
[----:B------:R-:W-:Y:S05]  /*168d0*/  BSYNC B0 ;  /* 0x0000000000007941 */ /* 0x000fea0003800000 */
.L_x_2336:
        /* <DEDUP_REMOVED lines=27> */
[----:B--2---:R-:W-:Y:S02]  /*16a90*/  ISETP.NE.AND P1, PT, R5, RZ, PT ;  /* 0x000000ff0500720c */ /* 0x004fe40003f25270 */
        /* <DEDUP_REMOVED lines=27> */
.L_x_2344:
[----:B------:R-:W-:Y:S01]  /*16c50*/  IMAD R3, R9, 0x8, R18 ;  /* 0x0000000809037824 */ /* 0x000fe200078e0212 */
[----:B------:R-:W-:Y:S01]  /*16c60*/  SHF.L.U32 R2, R13, 0x1f, RZ ;  /* 0x0000001f0d027819 */ /* 0x000fe200000006ff */
[----:B------:R-:W-:Y:S03]  /*16c70*/  BSSY B3, `(.L_x_2345) ;  /* 0x0000003000037945 */ /* 0x000fe60003800000 */
[----:B------:R-:W1:Y:S02]  /*16c80*/  SYNCS.PHASECHK.TRANS64.TRYWAIT P0, [R3+URZ+0x36840], R2 ;  /* 0x03684002030075a7 */ /* 0x000e64000800017f */
[----:B-1----:R-:W-:Y:S05]  /*16c90*/  @!P0 BRA `(.L_x_2346) ;  /* 0x0000004c00648947 */ /* 0x002fea0003800000 */
.L_x_2457:
[----:B------:R-:W-:Y:S05]  /*16ca0*/  BSYNC B3 ;  /* 0x0000000000037941 */ /* 0x000fea0003800000 */
.L_x_2345:
        /* <DEDUP_REMOVED lines=12> */
.L_x_2348:
[----:B------:R-:W-:Y:S05]  /*16d70*/  BSYNC B3 ;  /* 0x0000000000037941 */ /* 0x000fea0003800000 */
.L_x_2347:
        /* <DEDUP_REMOVED lines=12> */
.L_x_2349:
        /* <DEDUP_REMOVED lines=16> */
.L_x_2350:
        /* <DEDUP_REMOVED lines=16> */
.L_x_2351:
        /* <DEDUP_REMOVED lines=16> */
.L_x_2458:
[----:B------:R-:W-:Y:S05]  /*17140*/  BSYNC B3 ;  /* 0x0000000000037941 */ /* 0x000fea0003800000 */
.L_x_2352:
        /* <DEDUP_REMOVED lines=12> */
.L_x_2355:
[----:B------:R-:W-:Y:S05]  /*17210*/  BSYNC B3 ;  /* 0x0000000000037941 */ /* 0x000fea0003800000 */
.L_x_2354:
        /* <DEDUP_REMOVED lines=13> */
.L_x_2356:
        /* <DEDUP_REMOVED lines=15> */
.L_x_2357:
        /* <DEDUP_REMOVED lines=15> */
.L_x_2358:
        /* <DEDUP_REMOVED lines=12> */
.L_x_2343:
[----:B------:R-:W-:Y:S05]  /*17590*/  BSYNC B1 ;  /* 0x0000000000017941 */ /* 0x000fea0003800000 */
.L_x_2342:
[----:B0-----:R-:W2:Y:S01]  /*175a0*/  LDL.LU R0, [R1+0x40] ;  /* 0x0000400001007983 */ /* 0x001ea20000300800 */
[----:B------:R-:W-:-:S03]  /*175b0*/  IMAD.MOV.U32 R19, RZ, RZ, R9 ;  /* 0x000000ffff137224 */ /* 0x000fc600078e0009 */
[----:B------:R0:W-:Y:S02]  /*175c0*/  STL [R1+0x14], R13 ;  /* 0x0000140d01007387 */ /* 0x0001e40000100800 */
[----:B0-2---:R-:W-:-:S07]  /*175d0*/  VIADD R0, R0, 0xfffffffd ;  /* 0xfffffffd00007836 */ /* 0x005fce0000000000 */
.L_x_2341:
[----:B------:R-:W-:Y:S05]  /*175e0*/  BSYNC B2 ;  /* 0x0000000000027941 */ /* 0x000fea0003800000 */
.L_x_2340:
[----:B------:R-:W-:Y:S01]  /*175f0*/  VIADD R12, R12, 0xfffffffe ;  /* 0xfffffffe0c0c7836 */ /* 0x000fe20000000000 */
[----:B------:R-:W-:-:S04]  /*17600*/  LOP3.LUT R4, RZ, R4, RZ, 0x33, !PT ;  /* 0x00000004ff047212 */ /* 0x000fc800078e33ff */
[----:B------:R-:W-:-:S13]  /*17610*/  ISETP.NE.AND P0, PT, R12, R4, PT ;  /* 0x000000040c00720c */ /* 0x000fda0003f05270 */
[----:B------:R-:W-:Y:S05]  /*17620*/  @!P0 BRA `(.L_x_2339) ;  /* 0x0000001400cc8947 */ /* 0x000fea0003800000 */
[----:B------:R-:W-:-:S07]  /*17630*/  IMAD.MOV.U32 R9, RZ, RZ, R17 ;  /* 0x000000ffff097224 */ /* 0x000fce00078e0011 */
.L_x_2393:
        /* <DEDUP_REMOVED lines=8> */
[----:B--2---:R-:W-:Y:S02]  /*176c0*/  ISETP.NE.AND P1, PT, R3, RZ, PT ;  /* 0x000000ff0300720c */ /* 0x004fe40003f25270 */
        /* <DEDUP_REMOVED lines=27> */
.L_x_2361:
[----:B------:R-:W-:Y:S01]  /*17880*/  IMAD R3, R4, 0x8, R18 ;  /* 0x0000000804037824 */ /* 0x000fe200078e0212 */
[----:B------:R-:W-:Y:S01]  /*17890*/  SHF.L.U32 R2, R5, 0x1f, RZ ;  /* 0x0000001f05027819 */ /* 0x000fe200000006ff */
[----:B------:R-:W-:Y:S03]  /*178a0*/  BSSY B2, `(.L_x_2362) ;  /* 0x0000003000027945 */ /* 0x000fe60003800000 */
[----:B------:R-:W1:Y:S02]  /*178b0*/  SYNCS.PHASECHK.TRANS64.TRYWAIT P0, [R3+URZ+0x36840], R2 ;  /* 0x03684002030075a7 */ /* 0x000e64000800017f */
[----:B-1----:R-:W-:Y:S05]  /*178c0*/  @!P0 BRA `(.L_x_2363) ;  /* 0x0000004000808947 */ /* 0x002fea0003800000 */
.L_x_2459:
[----:B------:R-:W-:Y:S05]  /*178d0*/  BSYNC B2 ;  /* 0x0000000000027941 */ /* 0x000fea0003800000 */
.L_x_2362:
        /* <DEDUP_REMOVED lines=12> */
.L_x_2365:
[----:B------:R-:W-:Y:S05]  /*179a0*/  BSYNC B2 ;  /* 0x0000000000027941 */ /* 0x000fea0003800000 */
.L_x_2364:
        /* <DEDUP_REMOVED lines=12> */
.L_x_2366:
        /* <DEDUP_REMOVED lines=16> */
.L_x_2367:
        /* <DEDUP_REMOVED lines=16> */
.L_x_2368:
        /* <DEDUP_REMOVED lines=16> */
.L_x_2460:
[----:B------:R-:W-:Y:S05]  /*17d70*/  BSYNC B2 ;  /* 0x0000000000027941 */ /* 0x000fea0003800000 */
.L_x_2369:
        /* <DEDUP_REMOVED lines=11> */
.L_x_2372:
[----:B------:R-:W-:Y:S05]  /*17e30*/  BSYNC B2 ;  /* 0x0000000000027941 */ /* 0x000fea0003800000 */
.L_x_2371:
        /* <DEDUP_REMOVED lines=12> */
.L_x_2373:
        /* <DEDUP_REMOVED lines=15> */
.L_x_2374:
        /* <DEDUP_REMOVED lines=15> */
.L_x_2375:
        /* <DEDUP_REMOVED lines=12> */
.L_x_2360:
[----:B------:R-:W-:Y:S05]  /*181a0*/  BSYNC B1 ;  /* 0x0000000000017941 */ /* 0x000fea0003800000 */
.L_x_2359:
[----:B------:R-:W2:Y:S01]  /*181b0*/  LDL R2, [R1+0x20] ;  /* 0x0000200001027983 */ /* 0x000ea20000100800 */
[----:B------:R-:W-:Y:S01]  /*181c0*/  VIADD R19, R4, 0x1 ;  /* 0x0000000104137836 */ /* 0x000fe20000000000 */
[----:B------:R-:W-:Y:S01]  /*181d0*/  BSSY B1, `(.L_x_2376) ;  /* 0x00000b4000017945 */ /* 0x000fe20003800000 */
[----:B0-----:R-:W-:-:S03]  /*181e0*/  VIADD R7, R0, 0xffffffff ;  /* 0xffffffff00077836 */ /* 0x001fc60000000000 */
[----:B------:R-:W-:-:S04]  /*181f0*/  ISETP.NE.AND P0, PT, R19, 0x2, PT ;  /* 0x000000021300780c */ /* 0x000fc80003f05270 */
[----:B------:R-:W-:Y:S02]  /*18200*/  SEL R19, R19, RZ, P0 ;  /* 0x000000ff13137207 */ /* 0x000fe40000000000 */
[----:B--2---:R-:W-:Y:S02]  /*18210*/  ISETP.NE.AND P1, PT, R2, RZ, PT ;  /* 0x000000ff0200720c */ /* 0x004fe40003f25270 */
        /* <DEDUP_REMOVED lines=29> */
.L_x_2378:
[----:B------:R-:W-:Y:S01]  /*183f0*/  IMAD R2, R19, 0x8, R18 ;  /* 0x0000000813027824 */ /* 0x000fe200078e0212 */
[----:B------:R-:W-:Y:S01]  /*18400*/  SHF.L.U32 R3, R12, 0x1f, RZ ;  /* 0x0000001f0c037819 */ /* 0x000fe200000006ff */
[----:B------:R-:W-:Y:S03]  /*18410*/  BSSY B2, `(.L_x_2379) ;  /* 0x0000003000027945 */ /* 0x000fe60003800000 */
[----:B------:R-:W2:Y:S02]  /*18420*/  SYNCS.PHASECHK.TRANS64.TRYWAIT P0, [R2+URZ+0x36840], R3 ;  /* 0x03684003020075a7 */ /* 0x000ea4000800017f */
[----:B--2---:R-:W-:Y:S05]  /*18430*/  @!P0 BRA `(.L_x_2380) ;  /* 0x0000003400cc8947 */ /* 0x004fea0003800000 */
.L_x_2461:
[----:B------:R-:W-:Y:S05]  /*18440*/  BSYNC B2 ;  /* 0x0000000000027941 */ /* 0x000fea0003800000 */
.L_x_2379:
        /* <DEDUP_REMOVED lines=12> */
.L_x_2382:
[----:B------:R-:W-:Y:S05]  /*18510*/  BSYNC B2 ;  /* 0x0000000000027941 */ /* 0x000fea0003800000 */
.L_x_2381:
        /* <DEDUP_REMOVED lines=13> */
.L_x_2383:
        /* <DEDUP_REMOVED lines=16> */
.L_x_2384:
        /* <DEDUP_REMOVED lines=16> */
.L_x_2385:
        /* <DEDUP_REMOVED lines=15> */
.L_x_2462:
[----:B------:R-:W-:Y:S05]  /*188e0*/  BSYNC B2 ;  /* 0x0000000000027941 */ /* 0x000fea0003800000 */
.L_x_2386:
        /* <DEDUP_REMOVED lines=11> */
.L_x_2389:
[----:B------:R-:W-:Y:S05]  /*189a0*/  BSYNC B2 ;  /* 0x0000000000027941 */ /* 0x000fea0003800000 */
.L_x_2388:
        /* <DEDUP_REMOVED lines=12> */
.L_x_2390:
        /* <DEDUP_REMOVED lines=15> */
.L_x_2391:
        /* <DEDUP_REMOVED lines=15> */
.L_x_2392:
        /* <DEDUP_REMOVED lines=12> */
.L_x_2377:
[----:B------:R-:W-:Y:S05]  /*18d10*/  BSYNC B1 ;  /* 0x0000000000017941 */ /* 0x000fea0003800000 */
.L_x_2376:
[----:B------:R-:W2:Y:S01]  /*18d20*/  LDL R2, [R1+0x28] ;  /* 0x0000280001027983 */ /* 0x000ea20000100800 */
[----:B------:R-:W-:Y:S01]  /*18d30*/  VIADD R0, R0, 0xfffffffe ;  /* 0xfffffffe00007836 */ /* 0x000fe20000000000 */
[----:B--2---:R-:W-:-:S13]  /*18d40*/  ISETP.GT.AND P0, PT, R7, R2, PT ;  /* 0x000000020700720c */ /* 0x004fda0003f04270 */
[----:B------:R-:W-:Y:S05]  /*18d50*/  @P0 BRA `(.L_x_2393) ;  /* 0xffffffe800380947 */ /* 0x000fea000383ffff */
.L_x_2339:
[----:B------:R-:W-:Y:S05]  /*18d60*/  BSYNC B0 ;  /* 0x0000000000007941 */ /* 0x000fea0003800000 */
.L_x_2338:
        /* <DEDUP_REMOVED lines=19> */
.L_x_2395:
[----:B------:R-:W-:Y:S05]  /*18ea0*/  BSYNC B0 ;  /* 0x0000000000007941 */ /* 0x000fea0003800000 */
.L_x_2394:
[----:B--2---:R-:W2:Y:S01]  /*18eb0*/  LDL.LU R0, [R1+0x20] ;  /* 0x0000200001007983 */ /* 0x004ea20000300800 */
[----:B------:R-:W-:Y:S01]  /*18ec0*/  BSSY B0, `(.L_x_2396) ;  /* 0x0000049000007945 */ /* 0x000fe20003800000 */
[----:B--2---:R-:W-:-:S13]  /*18ed0*/  ISETP.NE.AND P0, PT, R0, RZ, PT ;  /* 0x000000ff0000720c */ /* 0x004fda0003f05270 */
        /* <DEDUP_REMOVED lines=8> */
.L_x_2463:
[----:B------:R-:W-:Y:S05]  /*18f60*/  BSYNC B1 ;  /* 0x0000000000017941 */ /* 0x000fea0003800000 */
.L_x_2398:
        /* <DEDUP_REMOVED lines=9> */
.L_x_2401:
[----:B------:R-:W-:Y:S05]  /*19000*/  BSYNC B1 ;  /* 0x0000000000017941 */ /* 0x000fea0003800000 */
.L_x_2400:
        /* <DEDUP_REMOVED lines=12> */
.L_x_2402:
        /* <DEDUP_REMOVED lines=15> */
.L_x_2403:
        /* <DEDUP_REMOVED lines=15> */
.L_x_2404:
        /* <DEDUP_REMOVED lines=10> */
.L_x_2397:
[----:B------:R-:W-:Y:S05]  /*19350*/  BSYNC B0 ;  /* 0x0000000000007941 */ /* 0x000fea0003800000 */
.L_x_2396:
[----:B------:R-:W2:Y:S01]  /*19360*/  LDL.LU R4, [R1+0x14] ;  /* 0x0000140001047983 */ /* 0x000ea20000300800 */
[----:B------:R-:W-:-:S05]  /*19370*/  VIADD R19, R19, 0x1 ;  /* 0x0000000113137836 */ /* 0x000fca0000000000 */
[----:B------:R-:W-:-:S04]  /*19380*/  ISETP.NE.AND P0, PT, R19, 0x2, PT ;  /* 0x000000021300780c */ /* 0x000fc80003f05270 */
[----:B------:R-:W-:Y:S02]  /*19390*/  SEL R0, RZ, 0x1, P0 ;  /* 0x00000001ff007807 */ /* 0x000fe40000000000 */
[----:B------:R-:W-:Y:S02]  /*193a0*/  SEL R19, R19, RZ, P0 ;  /* 0x000000ff13137207 */ /* 0x000fe40000000000 */
[----:B--2---:R-:W-:-:S05]  /*193b0*/  LOP3.LUT R4, R4, R0, RZ, 0x3c, !PT ;  /* 0x0000000004047212 */ /* 0x004fca00078e3cff */
[----:B------:R2:W-:Y:S02]  /*193c0*/  STL [R1+0x14], R4 ;  /* 0x0000140401007387 */ /* 0x0005e40000100800 */
.L_x_2318:
[----:B------:R-:W-:Y:S05]  /*193d0*/  BSYNC B7 ;  /* 0x0000000000077941 */ /* 0x000fea0003800000 */
.L_x_2316:
[----:B---3--:R-:W3:Y:S02]  /*193e0*/  LDL R0, [R1+0x5c] ;  /* 0x00005c0001007983 */ /* 0x008ee40000100800 */
[----:B---3--:R-:W-:-:S13]  /*193f0*/  ISETP.NE.AND P0, PT, R0, RZ, PT ;  /* 0x000000ff0000720c */ /* 0x008fda0003f05270 */
        /* <DEDUP_REMOVED lines=12> */
.L_x_2405:
[----:B------:R-:W0:Y:S01]  /*194c0*/  S2R R0, SR_TID.X ;  /* 0x0000000000007919 */ /* 0x000e220000002100 */
[----:B------:R-:W-:Y:S01]  /*194d0*/  UMOV UR4, 0xffffffff ;  /* 0xffffffff00047882 */ /* 0x000fe20000000000 */
[----:B0-----:R-:W-:-:S04]  /*194e0*/  LOP3.LUT R10, R0, 0x1f, RZ, 0xc0, !PT ;  /* 0x0000001f000a7812 */ /* 0x001fc800078ec0ff */
[----:B------:R-:W-:Y:S01]  /*194f0*/  ISETP.NE.AND P0, PT, R10, 0x1f, PT ;  /* 0x0000001f0a00780c */ /* 0x000fe20003f05270 */
[----:B------:R-:W-:-:S12]  /*19500*/  BRA.DIV UR4, `(.L_x_2407) ;  /* 0x0000002604d47947 */ /* 0x000fd8000b800000 */
[----:B------:R-:W3:Y:S01]  /*19510*/  LDL.LU R3, [R1] ;  /* 0x0000000001037983 */ /* 0x000ee20000300800 */
[----:B------:R-:W-:-:S03]  /*19520*/  ULDC UR4, c[0x0][0xc3c] ;  /* 0x00030f0000047ab9 */ /* 0x000fc60000000800 */
[----:B-1----:R-:W4:Y:S01]  /*19530*/  LDL R8, [R1+0xc] ;  /* 0x00000c0001087983 */ /* 0x002f220000100800 */
[----:B------:R-:W-:Y:S01]  /*19540*/  ULDC.64 UR6, c[0x0][0x208] ;  /* 0x0000820000067ab9 */ /* 0x000fe20000000a00 */
[----:B----4-:R-:W-:Y:S02]  /*19550*/  IMAD.IADD R0, R8, 0x1, R10 ;  /* 0x0000000108007824 */ /* 0x010fe400078e020a */
[----:B---3--:R-:W-:-:S03]  /*19560*/  IMAD.MOV.U32 R8, RZ, RZ, R3 ;  /* 0x000000ffff087224 */ /* 0x008fc600078e0003 */
[----:B------:R-:W-:-:S13]  /*19570*/  ISETP.GE.OR P1, PT, R0, UR4, !P0 ;  /* 0x0000000400007c0c */ /* 0x000fda000c726670 */
[----:B------:R-:W0:Y:S08]  /*19580*/  @!P1 LDC.64 R2, c[0x0][0xc80] ;  /* 0x00032000ff029b82 */ /* 0x000e300000000a00 */
[----:B------:R-:W1:Y:S01]  /*19590*/  @!P1 LDC.64 R6, c[0x0][0xc78] ;  /* 0x00031e00ff069b82 */ /* 0x000e620000000a00 */
[----:B0-----:R-:W-:-:S05]  /*195a0*/  @!P1 IMAD.WIDE R2, R0, 0x4, R2 ;  /* 0x0000000400029825 */ /* 0x001fca00078e0202 */
[----:B------:R1:W3:Y:S02]  /*195b0*/  @!P1 LDG.E R5, desc[UR6][R2.64] ;  /* 0x0000000602059981 */ /* 0x0002e4000c1e1900 */
[----:B-1----:R-:W-:-:S06]  /*195c0*/  @!P1 IMAD.WIDE R2, R0, 0x4, R6 ;  /* 0x0000000400029825 */ /* 0x002fcc00078e0206 */
[----:B------:R-:W4:Y:S01]  /*195d0*/  @!P1 LDG.E R2, desc[UR6][R2.64] ;  /* 0x0000000602029981 */ /* 0x000f22000c1e1900 */
[----:B------:R-:W-:Y:S02]  /*195e0*/  CS2R R6, SRZ ;  /* 0x0000000000067805 */ /* 0x000fe4000001ff00 */
[C---:B------:R-:W-:Y:S02]  /*195f0*/  ISETP.GE.U32.AND P2, PT, R10.reuse, 0x2, PT ;  /* 0x000000020a00780c */ /* 0x040fe40003f46070 */
[C---:B------:R-:W-:Y:S01]  /*19600*/  ISETP.GE.U32.AND P3, PT, R10.reuse, 0x4, PT ;  /* 0x000000040a00780c */ /* 0x040fe20003f66070 */
[----:B--2---:R-:W-:Y:S01]  /*19610*/  SHFL.IDX PT, R4, R8, RZ, 0x1f ;  /* 0x00001fff08047589 */ /* 0x004fe200000e0000 */
[C---:B------:R-:W-:Y:S02]  /*19620*/  ISETP.GE.U32.AND P4, PT, R10.reuse, 0x8, PT ;  /* 0x000000080a00780c */ /* 0x040fe40003f86070 */
[----:B------:R-:W-:Y:S01]  /*19630*/  ISETP.GE.U32.AND P5, PT, R10, 0x10, PT ;  /* 0x000000100a00780c */ /* 0x000fe20003fa6070 */
[----:B------:R-:W-:Y:S01]  /*19640*/  SHFL.IDX PT, R0, R8, 0x1, 0x1f ;  /* 0x00201f0008007f89 */ /* 0x000fe200000e0000 */
[----:B---3--:R-:W-:-:S02]  /*19650*/  @!P1 IMAD.MOV.U32 R6, RZ, RZ, R5 ;  /* 0x000000ffff069224 */ /* 0x008fc400078e0005 */
[----:B----4-:R-:W-:Y:S01]  /*19660*/  @!P1 IMAD.MOV.U32 R7, RZ, RZ, R2 ;  /* 0x000000ffff079224 */ /* 0x010fe200078e0002 */
[----:B------:R-:W-:-:S03]  /*19670*/  ISETP.NE.AND P1, PT, R10, RZ, PT ;  /* 0x000000ff0a00720c */ /* 0x000fc60003f25270 */
[----:B------:R-:W-:-:S05]  /*19680*/  IMAD R2, R7, R6, RZ ;  /* 0x0000000607027224 */ /* 0x000fca00078e02ff */
[----:B------:R-:W0:Y:S02]  /*19690*/  SHFL.UP PT, R3, R2, 0x1, RZ ;  /* 0x0420000002037989 */ /* 0x000e2400000e00ff */
[----:B0-----:R-:W-:-:S05]  /*196a0*/  SEL R5, R3, RZ, P1 ;  /* 0x000000ff03057207 */ /* 0x001fca0000800000 */
[----:B------:R-:W-:Y:S02]  /*196b0*/  IMAD.IADD R2, R2, 0x1, R5 ;  /* 0x0000000102027824 */ /* 0x000fe400078e0205 */
[----:B------:R-:W-:-:S03]  /*196c0*/  IMAD.MOV.U32 R5, RZ, RZ, RZ ;  /* 0x000000ffff057224 */ /* 0x000fc600078e00ff */
        /* <DEDUP_REMOVED lines=13> */
.L_x_2473:
[----:B------:R-:W-:Y:S02]  /*197a0*/  ULDC UR4, c[0x0][0xc38] ;  /* 0x00030e0000047ab9 */ /* 0x000fe40000000800 */
[----:B------:R-:W-:-:S04]  /*197b0*/  IMAD.U32 R8, RZ, RZ, UR4 ;  /* 0x00000004ff087e24 */ /* 0x000fc8000f8e00ff */
[----:B-1----:R-:W-:-:S04]  /*197c0*/  IMAD R9, R9, R8, RZ ;  /* 0x0000000809097224 */ /* 0x002fc800078e02ff */
[----:B------:R-:W-:-:S05]  /*197d0*/  IMAD.IADD R0, R0, 0x1, R9 ;  /* 0x0000000100007824 */ /* 0x000fca00078e0209 */
[----:B------:R-:W-:-:S13]  /*197e0*/  ISETP.GT.AND P6, PT, R0, R4, PT ;  /* 0x000000040000720c */ /* 0x000fda0003fc4270 */
[----:B------:R-:W-:Y:S05]  /*197f0*/  @P6 BRA `(.L_x_2408) ;  /* 0x0000000000b06947 */ /* 0x000fea0003800000 */
.L_x_2411:
        /* <DEDUP_REMOVED lines=38> */
.L_x_2481:
[----:B------:R-:W-:Y:S02]  /*19a60*/  ULDC UR4, c[0x0][0xc38] ;  /* 0x00030e0000047ab9 */ /* 0x000fe40000000800 */
[----:B------:R-:W-:-:S04]  /*19a70*/  IMAD.U32 R8, RZ, RZ, UR4 ;  /* 0x00000004ff087e24 */ /* 0x000fc8000f8e00ff */
[----:B-1----:R-:W-:-:S04]  /*19a80*/  IMAD R9, R9, R8, RZ ;  /* 0x0000000809097224 */ /* 0x002fc800078e02ff */
[----:B------:R-:W-:-:S05]  /*19a90*/  IMAD.IADD R0, R9, 0x1, R0 ;  /* 0x0000000109007824 */ /* 0x000fca00078e0200 */
[----:B------:R-:W-:-:S13]  /*19aa0*/  ISETP.GT.AND P6, PT, R0, R4, PT ;  /* 0x000000040000720c */ /* 0x000fda0003fc4270 */
[----:B------:R-:W-:Y:S05]  /*19ab0*/  @!P6 BRA `(.L_x_2411) ;  /* 0xfffffffc0050e947 */ /* 0x000fea000383ffff */
.L_x_2408:
        /* <DEDUP_REMOVED lines=12> */
.L_x_2486:
[----:B------:R-:W-:-:S13]  /*19b80*/  ISETP.NE.AND P0, PT, R3, RZ, PT ;  /* 0x000000ff0300720c */ /* 0x000fda0003f05270 */
[----:B------:R-:W-:Y:S05]  /*19b90*/  @!P0 BRA `(.L_x_2413) ;  /* 0x0000000000148947 */ /* 0x000fea0003800000 */
[----:B------:R-:W-:Y:S01]  /*19ba0*/  UMOV UR4, 0xffffffff ;  /* 0xffffffff00047882 */ /* 0x000fe20000000000 */
[----:B---3--:R-:W-:Y:S02]  /*19bb0*/  VIADD R10, R10, 0xffffffff ;  /* 0xffffffff0a0a7836 */ /* 0x008fe40000000000 */
[----:B------:R-:W-:Y:S05]  /*19bc0*/  BRA.DIV UR4, `(.L_x_2414) ;  /* 0x0000002a04c47947 */ /* 0x000fea000b800000 */
[----:B0-----:R0:W1:Y:S02]  /*19bd0*/  SHFL.IDX PT, R2, R2, R10, 0x1f ;  /* 0x00001f0a02027589 */ /* 0x00106400000e0000 */
.L_x_2489:
[----:B-1----:R-:W-:-:S07]  /*19be0*/  IMAD.MOV.U32 R5, RZ, RZ, R2 ;  /* 0x000000ffff057224 */ /* 0x002fce00078e0002 */
.L_x_2413:
[----:B0-----:R-:W-:Y:S01]  /*19bf0*/  IMAD R2, R5, R8, R9 ;  /* 0x0000000805027224 */ /* 0x001fe200078e0209 */
[----:B------:R-:W-:-:S03]  /*19c00*/  ISETP.NE.AND P0, PT, R7, 0x1, PT ;  /* 0x000000010700780c */ /* 0x000fc60003f05270 */
[----:B------:R-:W-:Y:S01]  /*19c10*/  IMAD.IADD R4, R4, 0x1, -R2 ;  /* 0x0000000104047824 */ /* 0x000fe200078e0a02 */
[----:B------:R0:W-:Y:S09]  /*19c20*/  STL [R1], R2 ;  /* 0x0000000201007387 */ /* 0x0001f20000100800 */
[----:B------:R-:W-:Y:S05]  /*19c30*/  @!P0 BRA `(.L_x_2415) ;  /* 0x0000000000e48947 */ /* 0x000fea0003800000 */
[----:B------:R-:W-:-:S04]  /*19c40*/  IABS R5, R0 ;  /* 0x0000000000057213 */ /* 0x000fc80000000000 */
        /* <DEDUP_REMOVED lines=25> */
[----:B---3--:R-:W-:Y:S02]  /*19de0*/  IMAD R6, R2, R5, RZ ;  /* 0x0000000502067224 */ /* 0x008fe400078e02ff */
        /* <DEDUP_REMOVED lines=30> */
.L_x_2415:
[----:B------:R-:W2:Y:S01]  /*19fd0*/  LDL R5, [R1+0xc] ;  /* 0x00000c0001057983 */ /* 0x000ea20000100800 */
[----:B0-----:R-:W2:Y:S01]  /*19fe0*/  LDC.64 R2, c[0x0][0xc90] ;  /* 0x00032400ff027b82 */ /* 0x001ea20000000a00 */
[----:B------:R-:W-:Y:S01]  /*19ff0*/  ULDC.64 UR4, c[0x0][0x208] ;  /* 0x0000820000047ab9 */ /* 0x000fe20000000a00 */
[----:B--2---:R-:W-:-:S05]  /*1a000*/  IMAD.WIDE R2, R5, 0x4, R2 ;  /* 0x0000000405027825 */ /* 0x004fca00078e0202 */
[----:B---3--:R-:W2:Y:S02]  /*1a010*/  LDG.E R6, desc[UR4][R2.64] ;  /* 0x0000000402067981 */ /* 0x008ea4000c1e1900 */
        /* <DEDUP_REMOVED lines=59> */
.L_x_2416:
[----:B0-----:R-:W-:-:S05]  /*1a3d0*/  LOP3.LUT R3, RZ, R4, RZ, 0x33, !PT ;  /* 0x00000004ff037212 */ /* 0x001fca00078e33ff */
[----:B------:R-:W-:-:S05]  /*1a3e0*/  IMAD.IADD R0, R0, 0x1, R3 ;  /* 0x0000000100007824 */ /* 0x000fca00078e0203 */
[----:B------:R2:W-:Y:S01]  /*1a3f0*/  STL [R1+0x4], R0 ;  /* 0x0000040001007387 */ /* 0x0005e20000100800 */
[----:B------:R-:W-:Y:S05]  /*1a400*/  BRA `(.L_x_2417) ;  /* 0x0000000000287947 */ /* 0x000fea0003800000 */
.L_x_2409:
        /* <DEDUP_REMOVED lines=10> */
.L_x_2417:
[----:B0-----:R-:W3:Y:S04]  /*1a4b0*/  LDL R3, [R1+0x8] ;  /* 0x0000080001037983 */ /* 0x001ee80000100800 */
[----:B-1----:R-:W4:Y:S04]  /*1a4c0*/  LDL R2, [R1+0xc] ;  /* 0x00000c0001027983 */ /* 0x002f280000100800 */
[----:B------:R-:W5:Y:S04]  /*1a4d0*/  LDL R4, [R1] ;  /* 0x0000000001047983 */ /* 0x000f680000100800 */
[----:B------:R-:W5:Y:S01]  /*1a4e0*/  LDL R5, [R1+0x4] ;  /* 0x0000040001057983 */ /* 0x000f620000100800 */
[----:B------:R-:W-:Y:S05]  /*1a4f0*/  WARPSYNC.ALL ;  /* 0x0000000000007948 */ /* 0x000fea0003800000 */
[----:B--2---:R-:W0:Y:S02]  /*1a500*/  S2R R0, SR_TID.X ;  /* 0x0000000000007919 */ /* 0x004e240000002100 */
        /* <DEDUP_REMOVED lines=10> */
.L_x_2406:
[----:B------:R-:W2:Y:S01]  /*1a5b0*/  LDL R0, [R1+0xc] ;  /* 0x00000c0001007983 */ /* 0x000ea20000100800 */
[----:B------:R-:W-:Y:S02]  /*1a5c0*/  ULDC UR4, c[0x0][0xc3c] ;  /* 0x00030f0000047ab9 */ /* 0x000fe40000000800 */
[----:B--2---:R-:W-:-:S13]  /*1a5d0*/  ISETP.GE.AND P0, PT, R0, UR4, PT ;  /* 0x0000000400007c0c */ /* 0x004fda000bf06270 */
[----:B------:R-:W-:Y:S05]  /*1a5e0*/  @!P0 BRA `(.L_x_2418) ;  /* 0xffffff9c00d48947 */ /* 0x000fea000383ffff */
[----:B------:R-:W-:Y:S05]  /*1a5f0*/  BSYNC B8 ;  /* 0x0000000000087941 */ /* 0x000fea0003800000 */
.L_x_2310:
[----:B0-----:R-:W2:Y:S01]  /*1a600*/  LDL.LU R0, [R1+0x58] ;  /* 0x0000580001007983 */ /* 0x001ea20000300800 */
[----:B------:R-:W-:Y:S01]  /*1a610*/  BSSY B0, `(.L_x_2419) ;  /* 0x000000b000007945 */ /* 0x000fe20003800000 */
[----:B-1-3--:R-:W0:Y:S01]  /*1a620*/  S2R R5, SR_CgaCtaId ;  /* 0x0000000000057919 */ /* 0x00ae220000008800 */
        /* <DEDUP_REMOVED lines=9> */
.L_x_2490:
[----:B------:R-:W-:Y:S05]  /*1a6c0*/  BSYNC B0 ;  /* 0x0000000000007941 */ /* 0x000fea0003800000 */
.L_x_2419:
[----:B------:R-:W-:-:S03]  /*1a6d0*/  UMOV UR4, 0xffffffff ;  /* 0xffffffff00047882 */ /* 0x000fc60000000000 */
[----:B------:R-:W-:Y:S05]  /*1a6e0*/  BRA.DIV UR4, `(.L_x_2421) ;  /* 0x00000022043c7947 */ /* 0x000fea000b800000 */
[----:B------:R-:W1:Y:S02]  /*1a6f0*/  S2R R2, SR_TID.X ;  /* 0x0000000000027919 */ /* 0x000e640000002100 */
[----:B-1----:R-:W-:-:S04]  /*1a700*/  SHF.R.U32.HI R2, RZ, 0x5, R2 ;  /* 0x00000005ff027819 */ /* 0x002fc80000011602 */
[----:B------:R-:W-:-:S05]  /*1a710*/  LOP3.LUT R2, R2, 0x3, RZ, 0xc0, !PT ;  /* 0x0000000302027812 */ /* 0x000fca00078ec0ff */
[----:B------:R1:W2:Y:S02]  /*1a720*/  SHFL.IDX PT, R14, R2, RZ, 0x1f ;  /* 0x00001fff020e7589 */ /* 0x0002a400000e0000 */
.L_x_2493:
[----:B--2---:R-:W-:Y:S01]  /*1a730*/  ISETP.NE.AND P0, PT, R14, RZ, PT ;  /* 0x000000ff0e00720c */ /* 0x004fe20003f05270 */
[----:B------:R-:W-:-:S12]  /*1a740*/  BSSY B0, `(.L_x_2422) ;  /* 0x0000027000007945 */ /* 0x000fd80003800000 */
[----:B------:R-:W-:Y:S05]  /*1a750*/  @P0 BRA `(.L_x_2423) ;  /* 0x0000000000940947 */ /* 0x000fea0003800000 */
[----:B------:R-:W-:-:S03]  /*1a760*/  UMOV UR4, 0xffffffff ;  /* 0xffffffff00047882 */ /* 0x000fc60000000000 */
[----:B------:R-:W-:Y:S05]  /*1a770*/  BRA.DIV UR4, `(.L_x_2424) ;  /* 0x00000022044c7947 */ /* 0x000fea000b800000 */
[----:B------:R-:W-:-:S13]  /*1a780*/  ELECT P6, URZ, PT ;  /* 0x00000000003f782f */ /* 0x000fda00038c0000 */
.L_x_2496:
        /* <DEDUP_REMOVED lines=8> */
.L_x_2425:
        /* <DEDUP_REMOVED lines=13> */
.L_x_2497:
[----:B------:R-:W1:Y:S02]  /*1a8e0*/  SYNCS.PHASECHK.TRANS64.TRYWAIT P0, [R7+URZ], R2 ;  /* 0x00000002070075a7 */ /* 0x000e64000800017f */
[----:B-1----:R-:W-:Y:S05]  /*1a8f0*/  @!P0 BRA `(.L_x_2427) ;  /* 0x0000002000208947 */ /* 0x002fea0003800000 */
.L_x_2498:
[----:B------:R-:W-:Y:S05]  /*1a900*/  @!P2 BRA `(.L_x_2428) ;  /* 0x000000000004a947 */ /* 0x000fea0003800000 */
[----:B------:R-:W-:Y:S01]  /*1a910*/  BPT.TRAP 0x1 ;  /* 0x000000040000795c */ /* 0x000fe20000300000 */
.L_x_2428:
[----:B------:R-:W-:-:S04]  /*1a920*/  VIADD R0, R0, 0x36860 ;  /* 0x0003686000007836 */ /* 0x000fc80000000000 */
[----:B------:R-:W-:-:S04]  /*1a930*/  IMAD R4, R19, 0x8, R0 ;  /* 0x0000000813047824 */ /* 0x000fc800078e0200 */
[----:B------:R-:W2:Y:S02]  /*1a940*/  SYNCS.PHASECHK.TRANS64.TRYWAIT P0, [R4+URZ], R5 ;  /* 0x00000005040075a7 */ /* 0x000ea4000800017f */
[----:B--2---:R-:W-:Y:S05]  /*1a950*/  @!P0 BRA `(.L_x_2429) ;  /* 0x00000020001c8947 */ /* 0x004fea0003800000 */
.L_x_2499:
[----:B------:R-:W-:-:S07]  /*1a960*/  IMAD R3, R3, 0x8, R0 ;  /* 0x0000000803037824 */ /* 0x000fce00078e0200 */
.L_x_2430:
[----:B---3--:R3:W4:Y:S02]  /*1a970*/  SYNCS.PHASECHK.TRANS64.TRYWAIT P0, [R3+URZ], R2 ;  /* 0x00000002030075a7 */ /* 0x008724000800017f */
[----:B----4-:R-:W-:Y:S05]  /*1a980*/  @!P0 NANOSLEEP.SYNCS 0x989680 ;  /* 0x009896800000895d */ /* 0x010fea0003900000 */
[----:B------:R-:W4:Y:S02]  /*1a990*/  @!P0 SYNCS.PHASECHK.TRANS64 P0, [R3+URZ], R2 ;  /* 0x00000002030085a7 */ /* 0x000f24000800007f */
[----:B----4-:R-:W-:Y:S05]  /*1a9a0*/  @!P0 BRA `(.L_x_2430) ;  /* 0xfffffffc00f08947 */ /* 0x010fea000383ffff */
.L_x_2423:
[----:B------:R-:W-:Y:S05]  /*1a9b0*/  BSYNC B0 ;  /* 0x0000000000007941 */ /* 0x000fea0003800000 */
.L_x_2422:
[----:B------:R-:W-:Y:S05]  /*1a9c0*/  EXIT ;  /* 0x000000000000794d */ /* 0x000fea0003800000 */
.L_x_2249:
[----:B0-----:R-:W-:-:S04]  /*1a9d0*/  IMAD.U32 R3, RZ, RZ, UR39 ;  /* 0x00000027ff037e24 */ /* 0x001fc8000f8e00ff */
[----:B------:R0:W1:Y:S03]  /*1a9e0*/  SYNCS.PHASECHK.TRANS64.TRYWAIT P1, [R3+URZ+0x36800], R0 ;  /* 0x03680000030075a7 */ /* 0x000066000802017f */
[----:B-1----:R-:W-:Y:S05]  /*1a9f0*/  @!P1 NANOSLEEP.SYNCS 0x989680 ;  /* 0x009896800000995d */ /* 0x002fea0003900000 */
[----:B------:R-:W1:Y:S02]  /*1aa00*/  @!P1 SYNCS.PHASECHK.TRANS64 P1, [R3+URZ+0x36800], R0 ;  /* 0x03680000030095a7 */ /* 0x000e64000802007f */
[----:B-1----:R-:W-:Y:S05]  /*1aa10*/  @!P1 BRA `(.L_x_2249) ;  /* 0xfffffffc00ec9947 */ /* 0x002fea000383ffff */
[----:B------:R-:W-:Y:S05]  /*1aa20*/  BRA `(.L_x_2431) ;  /* 0xfffffe7400e47947 */ /* 0x000fea000383ffff */
.L_x_2253:
[----:B-1----:R1:W2:Y:S02]  /*1aa30*/  SYNCS.PHASECHK.TRANS64.TRYWAIT P2, [R0+URZ+0x36830], R3 ;  /* 0x03683003000075a7 */ /* 0x0022a4000804017f */
[----:B--2---:R-:W-:Y:S05]  /*1aa40*/  @!P2 NANOSLEEP.SYNCS 0x989680 ;  /* 0x009896800000a95d */ /* 0x004fea0003900000 */
[----:B------:R-:W2:Y:S02]  /*1aa50*/  @!P2 SYNCS.PHASECHK.TRANS64 P2, [R0+URZ+0x36830], R3 ;  /* 0x036830030000a5a7 */ /* 0x000ea4000804007f */
[----:B--2---:R-:W-:Y:S05]  /*1aa60*/  @!P2 BRA `(.L_x_2253) ;  /* 0xfffffffc00f0a947 */ /* 0x004fea000383ffff */
[----:B------:R-:W-:Y:S05]  /*1aa70*/  BRA `(.L_x_2252) ;  /* 0xfffffe7800087947 */ /* 0x000fea000383ffff */
.L_x_2258:
[----:B-1----:R-:W-:-:S04]  /*1aa80*/  IMAD.U32 R4, RZ, RZ, UR38 ;  /* 0x00000026ff047e24 */ /* 0x002fc8000f8e00ff */
[----:B------:R1:W2:Y:S03]  /*1aa90*/  SYNCS.PHASECHK.TRANS64.TRYWAIT P3, [R4+URZ+0x36830], R3 ;  /* 0x03683003040075a7 */ /* 0x0002a6000806017f */
[----:B--2---:R-:W-:Y:S05]  /*1aaa0*/  @!P3 NANOSLEEP.SYNCS 0x989680 ;  /* 0x009896800000b95d */ /* 0x004fea0003900000 */
[----:B------:R-:W2:Y:S02]  /*1aab0*/  @!P3 SYNCS.PHASECHK.TRANS64 P3, [R4+URZ+0x36830], R3 ;  /* 0x036830030400b5a7 */ /* 0x000ea4000806007f */
[----:B--2---:R-:W-:Y:S05]  /*1aac0*/  @!P3 BRA `(.L_x_2258) ;  /* 0xfffffffc00ecb947 */ /* 0x004fea000383ffff */
[----:B------:R-:W-:Y:S05]  /*1aad0*/  BRA `(.L_x_2257) ;  /* 0xfffffeb400b47947 */ /* 0x000fea000383ffff */
.L_x_2262:
[----:B-1----:R-:W-:-:S04]  /*1aae0*/  IMAD.U32 R2, RZ, RZ, UR10 ;  /* 0x0000000aff027e24 */ /* 0x002fc8000f8e00ff */
[----:B------:R1:W2:Y:S03]  /*1aaf0*/  SYNCS.PHASECHK.TRANS64.TRYWAIT P3, [R2+URZ+0x36850], R0 ;  /* 0x03685000020075a7 */ /* 0x0002a6000806017f */
[----:B--2---:R-:W-:Y:S05]  /*1ab00*/  @!P3 NANOSLEEP.SYNCS 0x989680 ;  /* 0x009896800000b95d */ /* 0x004fea0003900000 */
[----:B------:R-:W2:Y:S02]  /*1ab10*/  @!P3 SYNCS.PHASECHK.TRANS64 P3, [R2+URZ+0x36850], R0 ;  /* 0x036850000200b5a7 */ /* 0x000ea4000806007f */
[----:B--2---:R-:W-:Y:S05]  /*1ab20*/  @!P3 BRA `(.L_x_2262) ;  /* 0xfffffffc00ecb947 */ /* 0x004fea000383ffff */
[----:B------:R-:W-:Y:S05]  /*1ab30*/  BRA `(.L_x_2261) ;  /* 0xfffffedc005c7947 */ /* 0x000fea000383ffff */
.L_x_2268:
[----:B-1----:R-:W-:-:S04]  /*1ab40*/  IMAD.U32 R4, RZ, RZ, UR6 ;  /* 0x00000006ff047e24 */ /* 0x002fc8000f8e00ff */
[----:B------:R1:W2:Y:S03]  /*1ab50*/  SYNCS.PHASECHK.TRANS64.TRYWAIT P2, [R4+URZ+0x36830], R3 ;  /* 0x03683003040075a7 */ /* 0x0002a6000804017f */
[----:B--2---:R-:W-:Y:S05]  /*1ab60*/  @!P2 NANOSLEEP.SYNCS 0x989680 ;  /* 0x009896800000a95d */ /* 0x004fea0003900000 */
[----:B------:R-:W2:Y:S02]  /*1ab70*/  @!P2 SYNCS.PHASECHK.TRANS64 P2, [R4+URZ+0x36830], R3 ;  /* 0x036830030400a5a7 */ /* 0x000ea4000804007f */
[----:B--2---:R-:W-:Y:S05]  /*1ab80*/  @!P2 BRA `(.L_x_2268) ;  /* 0xfffffffc00eca947 */ /* 0x004fea000383ffff */
[----:B------:R-:W-:Y:S05]  /*1ab90*/  BRA `(.L_x_2267) ;  /* 0xfffffef800dc7947 */ /* 0x000fea000383ffff */
.L_x_2272:
[----:B-1----:R-:W-:-:S04]  /*1aba0*/  IMAD.U32 R2, RZ, RZ, UR10 ;  /* 0x0000000aff027e24 */ /* 0x002fc8000f8e00ff */
[----:B------:R1:W2:Y:S03]  /*1abb0*/  SYNCS.PHASECHK.TRANS64.TRYWAIT P2, [R2+URZ+0x36850], R0 ;  /* 0x03685000020075a7 */ /* 0x0002a6000804017f */
[----:B--2---:R-:W-:Y:S05]  /*1abc0*/  @!P2 NANOSLEEP.SYNCS 0x989680 ;  /* 0x009896800000a95d */ /* 0x004fea0003900000 */
[----:B------:R-:W2:Y:S02]  /*1abd0*/  @!P2 SYNCS.PHASECHK.TRANS64 P2, [R2+URZ+0x36850], R0 ;  /* 0x036850000200a5a7 */ /* 0x000ea4000804007f */
[----:B--2---:R-:W-:Y:S05]  /*1abe0*/  @!P2 BRA `(.L_x_2272) ;  /* 0xfffffffc00eca947 */ /* 0x004fea000383ffff */
[----:B------:R-:W-:Y:S05]  /*1abf0*/  BRA `(.L_x_2271) ;  /* 0xffffff20009c7947 */ /* 0x000fea000383ffff */
.L_x_2277:
[----:B-1----:R-:W-:-:S04]  /*1ac00*/  IMAD.U32 R7, RZ, RZ, UR5 ;  /* 0x00000005ff077e24 */ /* 0x002fc8000f8e00ff */
[----:B------:R1:W2:Y:S03]  /*1ac10*/  SYNCS.PHASECHK.TRANS64.TRYWAIT P0, [R7+URZ+0x36850], R0 ;  /* 0x03685000070075a7 */ /* 0x0002a6000800017f */
[----:B--2---:R-:W-:Y:S05]  /*1ac20*/  @!P0 NANOSLEEP.SYNCS 0x989680 ;  /* 0x009896800000895d */ /* 0x004fea0003900000 */
[----:B------:R-:W2:Y:S02]  /*1ac30*/  @!P0 SYNCS.PHASECHK.TRANS64 P0, [R7+URZ+0x36850], R0 ;  /* 0x03685000070085a7 */ /* 0x000ea4000800007f */
[----:B--2---:R-:W-:Y:S05]  /*1ac40*/  @!P0 BRA `(.L_x_2277) ;  /* 0xfffffffc00ec8947 */ /* 0x004fea000383ffff */
[----:B------:R-:W-:Y:S05]  /*1ac50*/  BRA `(.L_x_2276) ;  /* 0xffffff3c00507947 */ /* 0x000fea000383ffff */
.L_x_2324:
[----:B------:R-:W0:Y:S01]  /*1ac60*/  S2R R4, SR_TID.X ;  /* 0x0000000000047919 */ /* 0x000e220000002100 */
[----:B------:R-:W-:Y:S01]  /*1ac70*/  BSSY B0, `(.L_x_2432) ;  /* 0x000000a000007945 */ /* 0x000fe20003800000 */
[----:B------:R-:W-:Y:S02]  /*1ac80*/  IMAD.MOV.U32 R12, RZ, RZ, RZ ;  /* 0x000000ffff0c7224 */ /* 0x000fe400078e00ff */
[----:B------:R-:W-:Y:S02]  /*1ac90*/  IMAD.MOV.U32 R11, RZ, RZ, 0x1f ;  /* 0x0000001fff0b7424 */ /* 0x000fe400078e00ff */
[----:B------:R-:W-:Y:S01]  /*1aca0*/  IMAD.MOV.U32 R15, RZ, RZ, -0x1 ;  /* 0xffffffffff0f7424 */ /* 0x000fe200078e00ff */
[----:B0-----:R-:W-:-:S04]  /*1acb0*/  SHF.R.U32.HI R4, RZ, 0x5, R4 ;  /* 0x00000005ff047819 */ /* 0x001fc80000011604 */
[----:B------:R-:W-:-:S05]  /*1acc0*/  LOP3.LUT R4, R4, 0x3, RZ, 0xc0, !PT ;  /* 0x0000000304047812 */ /* 0x000fca00078ec0ff */
[----:B------:R-:W-:-:S07]  /*1acd0*/  IMAD.MOV.U32 R13, RZ, RZ, R4 ;  /* 0x000000ffff0d7224 */ /* 0x000fce00078e0004 */
[----:B--2---:R-:W-:Y:S05]  /*1ace0*/  WARPSYNC.COLLECTIVE R15, `(.L_x_2433) ;  /* 0x000000000f087348 */ /* 0x004fea0003c00000 */
[----:B------:R0:W1:Y:S02]  /*1acf0*/  SHFL.IDX P6, R14, R13, R12, R11 ;  /* 0x0000000c0d0e7389 */ /* 0x00006400000c000b */
[----:B012---:R-:W-:Y:S01]  /*1ad00*/  ENDCOLLECTIVE ;  /* 0x000000000000791b */ /* 0x007fe20003800000 */
.L_x_2433:
[----:B------:R-:W-:Y:S05]  /*1ad10*/  BSYNC B0 ;  /* 0x0000000000007941 */ /* 0x000fea0003800000 */
.L_x_2432:
[----:B------:R-:W-:Y:S05]  /*1ad20*/  BRA `(.L_x_2434) ;  /* 0xffffffa800087947 */ /* 0x000fea000383ffff */
.L_x_2326:
[----:B------:R-:W-:Y:S01]  /*1ad30*/  BSSY B0, `(.L_x_2435) ;  /* 0x0000006000007945 */ /* 0x000fe20003800000 */
[----:B------:R-:W-:-:S07]  /*1ad40*/  IMAD.MOV.U32 R15, RZ, RZ, -0x1 ;  /* 0xffffffffff0f7424 */ /* 0x000fce00078e00ff */
[----:B--23--:R-:W-:Y:S05]  /*1ad50*/  WARPSYNC.COLLECTIVE R15, `(.L_x_2436) ;  /* 0x000000000f0c7348 */ /* 0x00cfea0003c00000 */
[----:B------:R-:W-:Y:S02]  /*1ad60*/  ELECT P6, UR62, PT ;  /* 0x00000000003e782f */ /* 0x000fe400038c0000 */
[----:B------:R-:W-:Y:S01]  /*1ad70*/  MOV R14, UR62 ;  /* 0x0000003e000e7c02 */ /* 0x000fe20008000f00 */
[----:B--23--:R-:W-:Y:S10]  /*1ad80*/  ENDCOLLECTIVE ;  /* 0x000000000000791b */ /* 0x00cff40003800000 */
.L_x_2436:
[----:B------:R-:W-:Y:S05]  /*1ad90*/  BSYNC B0 ;  /* 0x0000000000007941 */ /* 0x000fea0003800000 */
.L_x_2435:
[----:B------:R-:W-:Y:S05]  /*1ada0*/  BRA `(.L_x_2437) ;  /* 0xffffffa8000c7947 */ /* 0x000fea000383ffff */
.L_x_2328:
[----:B0-----:R0:W1:Y:S02]  /*1adb0*/  SYNCS.PHASECHK.TRANS64.TRYWAIT P0, [R0+URZ+0x36840], R2 ;  /* 0x03684002000075a7 */ /* 0x001064000800017f */
[----:B-1----:R-:W-:Y:S05]  /*1adc0*/  @!P0 NANOSLEEP.SYNCS 0x989680 ;  /* 0x009896800000895d */ /* 0x002fea0003900000 */
[----:B------:R-:W1:Y:S02]  /*1add0*/  @!P0 SYNCS.PHASECHK.TRANS64 P0, [R0+URZ+0x36840], R2 ;  /* 0x03684002000085a7 */ /* 0x000e64000800007f */
[----:B-1----:R-:W-:Y:S05]  /*1ade0*/  @!P0 BRA `(.L_x_2328) ;  /* 0xfffffffc00f08947 */ /* 0x002fea000383ffff */
[----:B------:R-:W-:Y:S05]  /*1adf0*/  BRA `(.L_x_2438) ;  /* 0xffffffa800707947 */ /* 0x000fea000383ffff */
.L_x_2332:
[----:B------:R-:W2:Y:S01]  /*1ae00*/  LDL.LU R11, [R1+0x38] ;  /* 0x00003800010b7983 */ /* 0x000ea20000300800 */
[----:B------:R-:W-:Y:S01]  /*1ae10*/  IMAD.MOV.U32 R13, RZ, RZ, R3 ;  /* 0x000000ffff0d7224 */ /* 0x000fe200078e0003 */
[----:B------:R-:W-:Y:S01]  /*1ae20*/  LOP3.LUT R5, R5, 0x7f, RZ, 0xc0, !PT ;  /* 0x0000007f05057812 */ /* 0x000fe200078ec0ff */
[----:B------:R-:W-:Y:S02]  /*1ae30*/  IMAD.MOV.U32 R12, RZ, RZ, RZ ;  /* 0x000000ffff0c7224 */ /* 0x000fe400078e00ff */
[----:B------:R-:W-:Y:S01]  /*1ae40*/  IMAD.MOV.U32 R15, RZ, RZ, -0x1 ;  /* 0xffffffffff0f7424 */ /* 0x000fe200078e00ff */
[----:B------:R-:W-:-:S05]  /*1ae50*/  SHF.R.U32.HI R5, RZ, 0x3, R5 ;  /* 0x00000003ff057819 */ /* 0x000fca0000011605 */
[----:B------:R-:W-:-:S04]  /*1ae60*/  IMAD R2, R9, 0x80, R5 ;  /* 0x0000008009027824 */ /* 0x000fc800078e0205 */
[----:B------:R-:W-:Y:S02]  /*1ae70*/  VIADD R5, R2, 0x10 ;  /* 0x0000001002057836 */ /* 0x000fe40000000000 */
[----:B--2---:R-:W-:Y:S02]  /*1ae80*/  IMAD R0, R11, R7, RZ ;  /* 0x000000070b007224 */ /* 0x004fe400078e02ff */
[----:B------:R-:W-:-:S03]  /*1ae90*/  IMAD.MOV.U32 R11, RZ, RZ, 0x181f ;  /* 0x0000181fff0b7424 */ /* 0x000fc600078e00ff */
[----:B------:R-:W-:-:S13]  /*1aea0*/  ISETP.GE.AND P3, PT, R2, R0, PT ;  /* 0x000000000200720c */ /* 0x000fda0003f66270 */
[----:B-----5:R-:W-:Y:S05]  /*1aeb0*/  WARPSYNC.COLLECTIVE R15, `(.L_x_2439) ;  /* 0x000000000f087348 */ /* 0x020fea0003c00000 */
[----:B------:R0:W1:Y:S02]  /*1aec0*/  SHFL.IDX P6, R14, R13, R12, R11 ;  /* 0x0000000c0d0e7389 */ /* 0x00006400000c000b */
[----:B01---5:R-:W-:Y:S01]  /*1aed0*/  ENDCOLLECTIVE ;  /* 0x000000000000791b */ /* 0x023fe20003800000 */
.L_x_2439:
[----:B------:R-:W-:Y:S02]  /*1aee0*/  IMAD.MOV.U32 R13, RZ, RZ, R4 ;  /* 0x000000ffff0d7224 */ /* 0x000fe400078e0004 */
[----:B------:R-:W-:-:S07]  /*1aef0*/  IMAD.MOV.U32 R6, RZ, RZ, R14 ;  /* 0x000000ffff067224 */ /* 0x000fce00078e000e */
[----:B------:R-:W-:Y:S05]  /*1af00*/  WARPSYNC.COLLECTIVE R15, `(.L_x_2440) ;  /* 0x000000000f087348 */ /* 0x000fea0003c00000 */
[----:B------:R0:W1:Y:S02]  /*1af10*/  SHFL.IDX P6, R14, R13, R12, R11 ;  /* 0x0000000c0d0e7389 */ /* 0x00006400000c000b */
[----:B01----:R-:W-:Y:S01]  /*1af20*/  ENDCOLLECTIVE ;  /* 0x000000000000791b */ /* 0x003fe20003800000 */
.L_x_2440:
        /* <DEDUP_REMOVED lines=19> */
.L_x_2441:
[----:B------:R-:W-:Y:S02]  /*1b060*/  IMAD.MOV.U32 R13, RZ, RZ, R4 ;  /* 0x000000ffff0d7224 */ /* 0x000fe400078e0004 */
[----:B------:R-:W-:-:S07]  /*1b070*/  IMAD.MOV.U32 R9, RZ, RZ, R14 ;  /* 0x000000ffff097224 */ /* 0x000fce00078e000e */
[----:B------:R-:W-:Y:S05]  /*1b080*/  WARPSYNC.COLLECTIVE R15, `(.L_x_2442) ;  /* 0x000000000f087348 */ /* 0x000fea0003c00000 */
[----:B------:R0:W1:Y:S02]  /*1b090*/  SHFL.IDX P6, R14, R13, R12, R11 ;  /* 0x0000000c0d0e7389 */ /* 0x00006400000c000b */
[----:B01----:R-:W-:Y:S01]  /*1b0a0*/  ENDCOLLECTIVE ;  /* 0x000000000000791b */ /* 0x003fe20003800000 */
.L_x_2442:
        /* <DEDUP_REMOVED lines=20> */
.L_x_2443:
[----:B------:R-:W-:Y:S02]  /*1b1f0*/  IMAD.MOV.U32 R13, RZ, RZ, R4 ;  /* 0x000000ffff0d7224 */ /* 0x000fe400078e0004 */
[----:B------:R-:W-:-:S05]  /*1b200*/  IMAD.SHL.U32 R9, R9, 0x8, RZ ;  /* 0x0000000809097824 */ /* 0x000fca00078e00ff */
[----:B------:R-:W-:Y:S01]  /*1b210*/  LOP3.LUT R9, R9, 0x38, RZ, 0xc0, !PT ;  /* 0x0000003809097812 */ /* 0x000fe200078ec0ff */
[----:B------:R-:W-:-:S07]  /*1b220*/  IMAD.MOV.U32 R8, RZ, RZ, R14 ;  /* 0x000000ffff087224 */ /* 0x000fce00078e000e */
[----:B------:R-:W-:Y:S05]  /*1b230*/  WARPSYNC.COLLECTIVE R15, `(.L_x_2444) ;  /* 0x000000000f087348 */ /* 0x000fea0003c00000 */
[----:B------:R0:W1:Y:S02]  /*1b240*/  SHFL.IDX P6, R14, R13, R12, R11 ;  /* 0x0000000c0d0e7389 */ /* 0x00006400000c000b */
[----:B01----:R-:W-:Y:S01]  /*1b250*/  ENDCOLLECTIVE ;  /* 0x000000000000791b */ /* 0x003fe20003800000 */
.L_x_2444:
        /* <DEDUP_REMOVED lines=19> */
.L_x_2445:
[----:B------:R-:W-:Y:S02]  /*1b390*/  IMAD.MOV.U32 R13, RZ, RZ, R4 ;  /* 0x000000ffff0d7224 */ /* 0x000fe400078e0004 */
[----:B------:R-:W-:-:S07]  /*1b3a0*/  IMAD.MOV.U32 R6, RZ, RZ, R14 ;  /* 0x000000ffff067224 */ /* 0x000fce00078e000e */
[----:B------:R-:W-:Y:S05]  /*1b3b0*/  WARPSYNC.COLLECTIVE R15, `(.L_x_2446) ;  /* 0x000000000f087348 */ /* 0x000fea0003c00000 */
[----:B------:R0:W1:Y:S02]  /*1b3c0*/  SHFL.IDX P6, R14, R13, R12, R11 ;  /* 0x0000000c0d0e7389 */ /* 0x00006400000c000b */
[----:B01----:R-:W-:Y:S01]  /*1b3d0*/  ENDCOLLECTIVE ;  /* 0x000000000000791b */ /* 0x003fe20003800000 */
.L_x_2446:
        /* <DEDUP_REMOVED lines=19> */
.L_x_2447:
[----:B------:R-:W-:Y:S02]  /*1b510*/  IMAD.MOV.U32 R13, RZ, RZ, R4 ;  /* 0x000000ffff0d7224 */ /* 0x000fe400078e0004 */
[----:B------:R-:W-:-:S07]  /*1b520*/  IMAD.MOV.U32 R6, RZ, RZ, R14 ;  /* 0x000000ffff067224 */ /* 0x000fce00078e000e */
[----:B------:R-:W-:Y:S05]  /*1b530*/  WARPSYNC.COLLECTIVE R15, `(.L_x_2448) ;  /* 0x000000000f087348 */ /* 0x000fea0003c00000 */
[----:B------:R0:W1:Y:S02]  /*1b540*/  SHFL.IDX P6, R14, R13, R12, R11 ;  /* 0x0000000c0d0e7389 */ /* 0x00006400000c000b */
[----:B01----:R-:W-:Y:S01]  /*1b550*/  ENDCOLLECTIVE ;  /* 0x000000000000791b */ /* 0x003fe20003800000 */
.L_x_2448:
        /* <DEDUP_REMOVED lines=19> */
.L_x_2449:
[----:B------:R-:W-:Y:S02]  /*1b690*/  IMAD.MOV.U32 R13, RZ, RZ, R4 ;  /* 0x000000ffff0d7224 */ /* 0x000fe400078e0004 */
[----:B------:R-:W-:-:S07]  /*1b6a0*/  IMAD.MOV.U32 R6, RZ, RZ, R14 ;  /* 0x000000ffff067224 */ /* 0x000fce00078e000e */
[----:B------:R-:W-:Y:S05]  /*1b6b0*/  WARPSYNC.COLLECTIVE R15, `(.L_x_2450) ;  /* 0x000000000f087348 */ /* 0x000fea0003c00000 */
[----:B------:R0:W1:Y:S02]  /*1b6c0*/  SHFL.IDX P6, R14, R13, R12, R11 ;  /* 0x0000000c0d0e7389 */ /* 0x00006400000c000b */
[----:B01----:R-:W-:Y:S01]  /*1b6d0*/  ENDCOLLECTIVE ;  /* 0x000000000000791b */ /* 0x003fe20003800000 */
.L_x_2450:
        /* <DEDUP_REMOVED lines=17> */
.L_x_2451:
[----:B------:R-:W-:-:S05]  /*1b7f0*/  VIADD R7, R2, 0x60 ;  /* 0x0000006002077836 */ /* 0x000fca0000000000 */
[----:B------:R-:W-:Y:S01]  /*1b800*/  ISETP.GE.AND P4, PT, R7, R0, PT ;  /* 0x000000000700720c */ /* 0x000fe20003f86270 */
[----:B------:R-:W-:Y:S02]  /*1b810*/  IMAD.MOV.U32 R13, RZ, RZ, R4 ;  /* 0x000000ffff0d7224 */ /* 0x000fe400078e0004 */
[----:B------:R-:W-:-:S10]  /*1b820*/  IMAD.MOV.U32 R6, RZ, RZ, R14 ;  /* 0x000000ffff067224 */ /* 0x000fd400078e000e */
[----:B------:R-:W-:Y:S05]  /*1b830*/  WARPSYNC.COLLECTIVE R15, `(.L_x_2452) ;  /* 0x000000000f087348 */ /* 0x000fea0003c00000 */
[----:B------:R0:W1:Y:S02]  /*1b840*/  SHFL.IDX P6, R14, R13, R12, R11 ;  /* 0x0000000c0d0e7389 */ /* 0x00006400000c000b */
[----:B01----:R-:W-:Y:S01]  /*1b850*/  ENDCOLLECTIVE ;  /* 0x000000000000791b */ /* 0x003fe20003800000 */
.L_x_2452:
        /* <DEDUP_REMOVED lines=17> */
.L_x_2453:
[----:B------:R-:W-:Y:S02]  /*1b970*/  IMAD.MOV.U32 R13, RZ, RZ, R4 ;  /* 0x000000ffff0d7224 */ /* 0x000fe400078e0004 */
[----:B------:R-:W-:-:S07]  /*1b980*/  IMAD.MOV.U32 R5, RZ, RZ, R14 ;  /* 0x000000ffff057224 */ /* 0x000fce00078e000e */
[----:B------:R-:W-:Y:S05]  /*1b990*/  WARPSYNC.COLLECTIVE R15, `(.L_x_2454) ;  /* 0x000000000f087348 */ /* 0x000fea0003c00000 */
[----:B------:R0:W1:Y:S02]  /*1b9a0*/  SHFL.IDX P6, R14, R13, R12, R11 ;  /* 0x0000000c0d0e7389 */ /* 0x00006400000c000b */
[----:B01----:R-:W-:Y:S01]  /*1b9b0*/  ENDCOLLECTIVE ;  /* 0x000000000000791b */ /* 0x003fe20003800000 */
.L_x_2454:
[----:B------:R-:W-:Y:S01]  /*1b9c0*/  IMAD.MOV.U32 R3, RZ, RZ, R14 ;  /* 0x000000ffff037224 */ /* 0x000fe200078e000e */
[----:B------:R-:W-:Y:S06]  /*1b9d0*/  BRA `(.L_x_2455) ;  /* 0xffffffac00247947 */ /* 0x000fec000383ffff */
.L_x_2337:
[----:B0-----:R0:W3:Y:S02]  /*1b9e0*/  SYNCS.PHASECHK.TRANS64.TRYWAIT P0, [R18+URZ+0x36820], R0 ;  /* 0x03682000120075a7 */ /* 0x0010e4000800017f */
[----:B---3--:R-:W-:Y:S05]  /*1b9f0*/  @!P0 NANOSLEEP.SYNCS 0x989680 ;  /* 0x009896800000895d */ /* 0x008fea0003900000 */
[----:B------:R-:W3:Y:S02]  /*1ba00*/  @!P0 SYNCS.PHASECHK.TRANS64 P0, [R18+URZ+0x36820], R0 ;  /* 0x03682000120085a7 */ /* 0x000ee4000800007f */
[----:B---3--:R-:W-:Y:S05]  /*1ba10*/  @!P0 BRA `(.L_x_2337) ;  /* 0xfffffffc00f08947 */ /* 0x008fea000383ffff */
[----:B------:R-:W-:Y:S05]  /*1ba20*/  BRA `(.L_x_2456) ;  /* 0xffffffac00a87947 */ /* 0x000fea000383ffff */
.L_x_2346:
[----:B-1----:R1:W2:Y:S02]  /*1ba30*/  SYNCS.PHASECHK.TRANS64.TRYWAIT P0, [R3+URZ+0x36840], R2 ;  /* 0x03684002030075a7 */ /* 0x0022a4000800017f */
[----:B--2---:R-:W-:Y:S05]  /*1ba40*/  @!P0 NANOSLEEP.SYNCS 0x989680 ;  /* 0x009896800000895d */ /* 0x004fea0003900000 */
[----:B------:R-:W2:Y:S02]  /*1ba50*/  @!P0 SYNCS.PHASECHK.TRANS64 P0, [R3+URZ+0x36840], R2 ;  /* 0x03684002030085a7 */ /* 0x000ea4000800007f */
[----:B--2---:R-:W-:Y:S05]  /*1ba60*/  @!P0 BRA `(.L_x_2346) ;  /* 0xfffffffc00f08947 */ /* 0x004fea000383ffff */
[----:B------:R-:W-:Y:S05]  /*1ba70*/  BRA `(.L_x_2457) ;  /* 0xffffffb000887947 */ /* 0x000fea000383ffff */
.L_x_2353:
[----:B-1----:R1:W2:Y:S02]  /*1ba80*/  SYNCS.PHASECHK.TRANS64.TRYWAIT P0, [R3+URZ+0x60], R2 ;  /* 0x00006002030075a7 */ /* 0x0022a4000800017f */
[----:B--2---:R-:W-:Y:S05]  /*1ba90*/  @!P0 NANOSLEEP.SYNCS 0x989680 ;  /* 0x009896800000895d */ /* 0x004fea0003900000 */
[----:B------:R-:W2:Y:S02]  /*1baa0*/  @!P0 SYNCS.PHASECHK.TRANS64 P0, [R3+URZ+0x60], R2 ;  /* 0x00006002030085a7 */ /* 0x000ea4000800007f */
[----:B--2---:R-:W-:Y:S05]  /*1bab0*/  @!P0 BRA `(.L_x_2353) ;  /* 0xfffffffc00f08947 */ /* 0x004fea000383ffff */
[----:B------:R-:W-:Y:S05]  /*1bac0*/  BRA `(.L_x_2458) ;  /* 0xffffffb4009c7947 */ /* 0x000fea000383ffff */
.L_x_2363:
[----:B-1----:R1:W2:Y:S02]  /*1bad0*/  SYNCS.PHASECHK.TRANS64.TRYWAIT P0, [R3+URZ+0x36840], R2 ;  /* 0x03684002030075a7 */ /* 0x0022a4000800017f */
[----:B--2---:R-:W-:Y:S05]  /*1bae0*/  @!P0 NANOSLEEP.SYNCS 0x989680 ;  /* 0x009896800000895d */ /* 0x004fea0003900000 */
[----:B------:R-:W2:Y:S02]  /*1baf0*/  @!P0 SYNCS.PHASECHK.TRANS64 P0, [R3+URZ+0x36840], R2 ;  /* 0x03684002030085a7 */ /* 0x000ea4000800007f */
[----:B--2---:R-:W-:Y:S05]  /*1bb00*/  @!P0 BRA `(.L_x_2363) ;  /* 0xfffffffc00f08947 */ /* 0x004fea000383ffff */
[----:B------:R-:W-:Y:S05]  /*1bb10*/  BRA `(.L_x_2459) ;  /* 0xffffffbc006c7947 */ /* 0x000fea000383ffff */
.L_x_2370:
[----:B0-----:R0:W1:Y:S02]  /*1bb20*/  SYNCS.PHASECHK.TRANS64.TRYWAIT P0, [R2+URZ+0x60], R3 ;  /* 0x00006003020075a7 */ /* 0x001064000800017f */
[----:B-1----:R-:W-:Y:S05]  /*1bb30*/  @!P0 NANOSLEEP.SYNCS 0x989680 ;  /* 0x009896800000895d */ /* 0x002fea0003900000 */
[----:B------:R-:W1:Y:S02]  /*1bb40*/  @!P0 SYNCS.PHASECHK.TRANS64 P0, [R2+URZ+0x60], R3 ;  /* 0x00006003020085a7 */ /* 0x000e64000800007f */
[----:B-1----:R-:W-:Y:S05]  /*1bb50*/  @!P0 BRA `(.L_x_2370) ;  /* 0xfffffffc00f08947 */ /* 0x002fea000383ffff */
[----:B------:R-:W-:Y:S05]  /*1bb60*/  BRA `(.L_x_2460) ;  /* 0xffffffc000807947 */ /* 0x000fea000383ffff */
.L_x_2380:
[----:B--2---:R2:W3:Y:S02]  /*1bb70*/  SYNCS.PHASECHK.TRANS64.TRYWAIT P0, [R2+URZ+0x36840], R3 ;  /* 0x03684003020075a7 */ /* 0x0044e4000800017f */
[----:B---3--:R-:W-:Y:S05]  /*1bb80*/  @!P0 NANOSLEEP.SYNCS 0x989680 ;  /* 0x009896800000895d */ /* 0x008fea0003900000 */
[----:B------:R-:W3:Y:S02]  /*1bb90*/  @!P0 SYNCS.PHASECHK.TRANS64 P0, [R2+URZ+0x36840], R3 ;  /* 0x03684003020085a7 */ /* 0x000ee4000800007f */
[----:B---3--:R-:W-:Y:S05]  /*1bba0*/  @!P0 BRA `(.L_x_2380) ;  /* 0xfffffffc00f08947 */ /* 0x008fea000383ffff */
[----:B------:R-:W-:Y:S05]  /*1bbb0*/  BRA `(.L_x_2461) ;  /* 0xffffffc800207947 */ /* 0x000fea000383ffff */
.L_x_2387:
[----:B0-----:R0:W1:Y:S02]  /*1bbc0*/  SYNCS.PHASECHK.TRANS64.TRYWAIT P0, [R2+URZ+0x60], R5 ;  /* 0x00006005020075a7 */ /* 0x001064000800017f */
[----:B-1----:R-:W-:Y:S05]  /*1bbd0*/  @!P0 NANOSLEEP.SYNCS 0x989680 ;  /* 0x009896800000895d */ /* 0x002fea0003900000 */
[----:B------:R-:W1:Y:S02]  /*1bbe0*/  @!P0 SYNCS.PHASECHK.TRANS64 P0, [R2+URZ+0x60], R5 ;  /* 0x00006005020085a7 */ /* 0x000e64000800007f */
[----:B-1----:R-:W-:Y:S05]  /*1bbf0*/  @!P0 BRA `(.L_x_2387) ;  /* 0xfffffffc00f08947 */ /* 0x002fea000383ffff */
[----:B------:R-:W-:Y:S05]  /*1bc00*/  BRA `(.L_x_2462) ;  /* 0xffffffcc00347947 */ /* 0x000fea000383ffff */
.L_x_2399:
[----:B--2---:R2:W3:Y:S02]  /*1bc10*/  SYNCS.PHASECHK.TRANS64.TRYWAIT P0, [R0+URZ+0x36860], R2 ;  /* 0x03686002000075a7 */ /* 0x0044e4000800017f */
[----:B---3--:R-:W-:Y:S05]  /*1bc20*/  @!P0 NANOSLEEP.SYNCS 0x989680 ;  /* 0x009896800000895d */ /* 0x008fea0003900000 */
[----:B------:R-:W3:Y:S02]  /*1bc30*/  @!P0 SYNCS.PHASECHK.TRANS64 P0, [R0+URZ+0x36860], R2 ;  /* 0x03686002000085a7 */ /* 0x000ee4000800007f */
[----:B---3--:R-:W-:Y:S05]  /*1bc40*/  @!P0 BRA `(.L_x_2399) ;  /* 0xfffffffc00f08947 */ /* 0x008fea000383ffff */
[----:B------:R-:W-:Y:S05]  /*1bc50*/  BRA `(.L_x_2463) ;  /* 0xffffffd000c07947 */ /* 0x000fea000383ffff */
.L_x_2407:
[----:B------:R-:W3:Y:S01]  /*1bc60*/  LDL R0, [R1] ;  /* 0x0000000001007983 */ /* 0x000ee20000100800 */
[----:B------:R-:W-:Y:S01]  /*1bc70*/  BSSY B0, `(.L_x_2464) ;  /* 0x0000008000007945 */ /* 0x000fe20003800000 */
[----:B------:R-:W-:Y:S02]  /*1bc80*/  IMAD.MOV.U32 R12, RZ, RZ, RZ ;  /* 0x000000ffff0c7224 */ /* 0x000fe400078e00ff */
[----:B------:R-:W-:Y:S02]  /*1bc90*/  IMAD.MOV.U32 R11, RZ, RZ, 0x1f ;  /* 0x0000001fff0b7424 */ /* 0x000fe400078e00ff */
[----:B------:R-:W-:Y:S02]  /*1bca0*/  IMAD.MOV.U32 R15, RZ, RZ, -0x1 ;  /* 0xffffffffff0f7424 */ /* 0x000fe400078e00ff */
[----:B---3--:R-:W-:-:S07]  /*1bcb0*/  IMAD.MOV.U32 R13, RZ, RZ, R0 ;  /* 0x000000ffff0d7224 */ /* 0x008fce00078e0000 */
[----:B-12---:R-:W-:Y:S05]  /*1bcc0*/  WARPSYNC.COLLECTIVE R15, `(.L_x_2465) ;  /* 0x000000000f087348 */ /* 0x006fea0003c00000 */
[----:B------:R0:W3:Y:S02]  /*1bcd0*/  SHFL.IDX P6, R14, R13, R12, R11 ;  /* 0x0000000c0d0e7389 */ /* 0x0000e400000c000b */
[----:B0123--:R-:W-:Y:S01]  /*1bce0*/  ENDCOLLECTIVE ;  /* 0x000000000000791b */ /* 0x00ffe20003800000 */
.L_x_2465:
[----:B------:R-:W-:Y:S05]  /*1bcf0*/  BSYNC B0 ;  /* 0x0000000000007941 */ /* 0x000fea0003800000 */
.L_x_2464:
        /* <DEDUP_REMOVED lines=9> */
.L_x_2466:
        /* <DEDUP_REMOVED lines=12> */
[----:B------:R-:W-:Y:S02]  /*1be50*/  CS2R R6, SRZ ;  /* 0x0000000000067805 */ /* 0x000fe4000001ff00 */
[C---:B------:R-:W-:Y:S02]  /*1be60*/  ISETP.GE.U32.AND P2, PT, R10.reuse, 0x2, PT ;  /* 0x000000020a00780c */ /* 0x040fe40003f46070 */
[C---:B------:R-:W-:Y:S02]  /*1be70*/  ISETP.GE.U32.AND P3, PT, R10.reuse, 0x4, PT ;  /* 0x000000040a00780c */ /* 0x040fe40003f66070 */
[C---:B------:R-:W-:Y:S02]  /*1be80*/  ISETP.GE.U32.AND P4, PT, R10.reuse, 0x8, PT ;  /* 0x000000080a00780c */ /* 0x040fe40003f86070 */
[----:B------:R-:W-:Y:S01]  /*1be90*/  ISETP.GE.U32.AND P5, PT, R10, 0x10, PT ;  /* 0x000000100a00780c */ /* 0x000fe20003fa6070 */
[----:B--2---:R-:W-:-:S02]  /*1bea0*/  @!P1 IMAD.MOV.U32 R6, RZ, RZ, R5 ;  /* 0x000000ffff069224 */ /* 0x004fc400078e0005 */
[----:B------:R-:W-:Y:S02]  /*1beb0*/  IMAD.MOV.U32 R5, RZ, RZ, RZ ;  /* 0x000000ffff057224 */ /* 0x000fe400078e00ff */
[----:B---3--:R-:W-:Y:S01]  /*1bec0*/  @!P1 IMAD.MOV.U32 R7, RZ, RZ, R2 ;  /* 0x000000ffff079224 */ /* 0x008fe200078e0002 */
[----:B------:R-:W-:-:S03]  /*1bed0*/  ISETP.NE.AND P1, PT, R10, RZ, PT ;  /* 0x000000ff0a00720c */ /* 0x000fc60003f25270 */
[----:B------:R-:W-:-:S04]  /*1bee0*/  IMAD R2, R7, R6, RZ ;  /* 0x0000000607027224 */ /* 0x000fc800078e02ff */
[----:B------:R-:W-:-:S07]  /*1bef0*/  IMAD.MOV.U32 R13, RZ, RZ, R2 ;  /* 0x000000ffff0d7224 */ /* 0x000fce00078e0002 */
[----:B------:R-:W-:Y:S05]  /*1bf00*/  WARPSYNC.COLLECTIVE R15, `(.L_x_2467) ;  /* 0x000000000f087348 */ /* 0x000fea0003c00000 */
[----:B------:R0:W1:Y:S02]  /*1bf10*/  SHFL.UP P6, R14, R13, R12, R11 ;  /* 0x0400000c0d0e7389 */ /* 0x00006400000c000b */
[----:B01----:R-:W-:Y:S01]  /*1bf20*/  ENDCOLLECTIVE ;  /* 0x000000000000791b */ /* 0x003fe20003800000 */
.L_x_2467:
        /* <DEDUP_REMOVED lines=8> */
.L_x_2468:
        /* <DEDUP_REMOVED lines=8> */
.L_x_2469:
        /* <DEDUP_REMOVED lines=8> */
.L_x_2470:
        /* <DEDUP_REMOVED lines=8> */
.L_x_2471:
        /* <DEDUP_REMOVED lines=9> */
.L_x_2472:
[----:B------:R-:W-:Y:S01]  /*1c1c0*/  IMAD.MOV.U32 R9, RZ, RZ, R14 ;  /* 0x000000ffff097224 */ /* 0x000fe200078e000e */
[----:B------:R-:W-:Y:S06]  /*1c1d0*/  BRA `(.L_x_2473) ;  /* 0xffffffd400707947 */ /* 0x000fec000383ffff */
.L_x_2410:
        /* <DEDUP_REMOVED lines=8> */
.L_x_2475:
[----:B------:R-:W-:Y:S05]  /*1c260*/  BSYNC B0 ;  /* 0x0000000000007941 */ /* 0x000fea0003800000 */
.L_x_2474:
        /* <DEDUP_REMOVED lines=10> */
.L_x_2476:
        /* <DEDUP_REMOVED lines=8> */
.L_x_2477:
        /* <DEDUP_REMOVED lines=8> */
.L_x_2478:
        /* <DEDUP_REMOVED lines=8> */
.L_x_2479:
        /* <DEDUP_REMOVED lines=9> */
.L_x_2480:
[----:B------:R-:W-:Y:S01]  /*1c520*/  IMAD.MOV.U32 R9, RZ, RZ, R14 ;  /* 0x000000ffff097224 */ /* 0x000fe200078e000e */
[----:B------:R-:W-:Y:S06]  /*1c530*/  BRA `(.L_x_2481) ;  /* 0xffffffd400487947 */ /* 0x000fec000383ffff */
.L_x_2412:
[----:B------:R-:W-:Y:S01]  /*1c540*/  BSSY B0, `(.L_x_2482) ;  /* 0x0000006000007945 */ /* 0x000fe20003800000 */
[----:B------:R-:W-:Y:S01]  /*1c550*/  PLOP3.LUT P6, PT, P6, PT, PT, 0x8, 0x0 ;  /* 0x000000000000781c */ /* 0x000fe200037ce170 */
[----:B------:R-:W-:-:S12]  /*1c560*/  IMAD.MOV.U32 R15, RZ, RZ, -0x1 ;  /* 0xffffffffff0f7424 */ /* 0x000fd800078e00ff */
[----:B0-----:R-:W-:Y:S05]  /*1c570*/  WARPSYNC.COLLECTIVE R15, `(.L_x_2483) ;  /* 0x000000000f087348 */ /* 0x001fea0003c00000 */
[----:B------:R-:W-:Y:S01]  /*1c580*/  VOTE.ANY R14, PT, P6 ;  /* 0x00000000000e7806 */ /* 0x000fe200030e0100 */
[----:B0-----:R-:W-:Y:S06]  /*1c590*/  ENDCOLLECTIVE ;  /* 0x000000000000791b */ /* 0x001fec0003800000 */
.L_x_2483:
[----:B------:R-:W-:Y:S05]  /*1c5a0*/  BSYNC B0 ;  /* 0x0000000000007941 */ /* 0x000fea0003800000 */
.L_x_2482:
        /* <DEDUP_REMOVED lines=10> */
.L_x_2484:
[----:B------:R-:W-:Y:S02]  /*1c650*/  IMAD.MOV.U32 R13, RZ, RZ, R7 ;  /* 0x000000ffff0d7224 */ /* 0x000fe400078e0007 */
[----:B------:R-:W-:-:S07]  /*1c660*/  IMAD.MOV.U32 R0, RZ, RZ, R14 ;  /* 0x000000ffff007224 */ /* 0x000fce00078e000e */
[----:B------:R-:W-:Y:S05]  /*1c670*/  WARPSYNC.COLLECTIVE R15, `(.L_x_2485) ;  /* 0x000000000f087348 */ /* 0x000fea0003c00000 */
[----:B------:R0:W1:Y:S02]  /*1c680*/  SHFL.IDX P6, R14, R13, R12, R11 ;  /* 0x0000000c0d0e7389 */ /* 0x00006400000c000b */
[----:B01----:R-:W-:Y:S01]  /*1c690*/  ENDCOLLECTIVE ;  /* 0x000000000000791b */ /* 0x003fe20003800000 */
.L_x_2485:
[----:B------:R-:W-:Y:S02]  /*1c6a0*/  IMAD.MOV.U32 R7, RZ, RZ, R14 ;  /* 0x000000ffff077224 */ /* 0x000fe400078e000e */
[----:B------:R-:W-:-:S05]  /*1c6b0*/  IMAD.IADD R6, R10, 0x1, R16 ;  /* 0x000000010a067824 */ /* 0x000fca00078e0210 */
[----:B------:R0:W-:Y:S01]  /*1c6c0*/  STL [R1+0xc], R6 ;  /* 0x00000c0601007387 */ /* 0x0001e20000100800 */
[----:B------:R-:W-:Y:S05]  /*1c6d0*/  BRA `(.L_x_2486) ;  /* 0xffffffd400287947 */ /* 0x000fea000383ffff */
.L_x_2414:
        /* <DEDUP_REMOVED lines=8> */
.L_x_2488:
[----:B------:R-:W-:Y:S05]  /*1c760*/  BSYNC B0 ;  /* 0x0000000000007941 */ /* 0x000fea0003800000 */
.L_x_2487:
[----:B------:R-:W-:Y:S01]  /*1c770*/  IMAD.MOV.U32 R2, RZ, RZ, R14 ;  /* 0x000000ffff027224 */ /* 0x000fe200078e000e */
[----:B------:R-:W-:Y:S06]  /*1c780*/  BRA `(.L_x_2489) ;  /* 0xffffffd400147947 */ /* 0x000fec000383ffff */
.L_x_2420:
[----:B0-----:R0:W1:Y:S02]  /*1c790*/  SYNCS.PHASECHK.TRANS64.TRYWAIT P0, [R0+URZ+0x36820], R3 ;  /* 0x03682003000075a7 */ /* 0x001064000800017f */
[----:B-1----:R-:W-:Y:S05]  /*1c7a0*/  @!P0 NANOSLEEP.SYNCS 0x989680 ;  /* 0x009896800000895d */ /* 0x002fea0003900000 */
[----:B------:R-:W1:Y:S02]  /*1c7b0*/  @!P0 SYNCS.PHASECHK.TRANS64 P0, [R0+URZ+0x36820], R3 ;  /* 0x03682003000085a7 */ /* 0x000e64000800007f */
[----:B-1----:R-:W-:Y:S05]  /*1c7c0*/  @!P0 BRA `(.L_x_2420) ;  /* 0xfffffffc00f08947 */ /* 0x002fea000383ffff */
[----:B------:R-:W-:Y:S05]  /*1c7d0*/  BRA `(.L_x_2490) ;  /* 0xffffffdc00b87947 */ /* 0x000fea000383ffff */
.L_x_2421:
        /* <DEDUP_REMOVED lines=11> */
.L_x_2492:
[----:B------:R-:W-:Y:S05]  /*1c890*/  BSYNC B0 ;  /* 0x0000000000007941 */ /* 0x000fea0003800000 */
.L_x_2491:
[----:B------:R-:W-:Y:S05]  /*1c8a0*/  BRA `(.L_x_2493) ;  /* 0xffffffdc00a07947 */ /* 0x000fea000383ffff */
.L_x_2424:
[----:B------:R-:W-:Y:S01]  /*1c8b0*/  BSSY B1, `(.L_x_2494) ;  /* 0x0000006000017945 */ /* 0x000fe20003800000 */
[----:B------:R-:W-:-:S07]  /*1c8c0*/  IMAD.MOV.U32 R15, RZ, RZ, -0x1 ;  /* 0xffffffffff0f7424 */ /* 0x000fce00078e00ff */
[----:B01----:R-:W-:Y:S05]  /*1c8d0*/  WARPSYNC.COLLECTIVE R15, `(.L_x_2495) ;  /* 0x000000000f0c7348 */ /* 0x003fea0003c00000 */
[----:B------:R-:W-:Y:S02]  /*1c8e0*/  ELECT P6, UR62, PT ;  /* 0x00000000003e782f */ /* 0x000fe400038c0000 */
[----:B------:R-:W-:Y:S01]  /*1c8f0*/  MOV R14, UR62 ;  /* 0x0000003e000e7c02 */ /* 0x000fe20008000f00 */
[----:B01----:R-:W-:Y:S10]  /*1c900*/  ENDCOLLECTIVE ;  /* 0x000000000000791b */ /* 0x003ff40003800000 */
.L_x_2495:
[----:B------:R-:W-:Y:S05]  /*1c910*/  BSYNC B1 ;  /* 0x0000000000017941 */ /* 0x000fea0003800000 */
.L_x_2494:
[----:B------:R-:W-:Y:S05]  /*1c920*/  BRA `(.L_x_2496) ;  /* 0xffffffdc00987947 */ /* 0x000fea000383ffff */
.L_x_2426:
[----:B0-----:R0:W1:Y:S02]  /*1c930*/  SYNCS.PHASECHK.TRANS64.TRYWAIT P0, [R6+URZ], R5 ;  /* 0x00000005060075a7 */ /* 0x001064000800017f */
[----:B-1----:R-:W-:Y:S05]  /*1c940*/  @!P0 NANOSLEEP.SYNCS 0x989680 ;  /* 0x009896800000895d */ /* 0x002fea0003900000 */
[----:B------:R-:W1:Y:S02]  /*1c950*/  @!P0 SYNCS.PHASECHK.TRANS64 P0, [R6+URZ], R5 ;  /* 0x00000005060085a7 */ /* 0x000e64000800007f */
[----:B-1----:R-:W-:Y:S05]  /*1c960*/  @!P0 BRA `(.L_x_2426) ;  /* 0xfffffffc00f08947 */ /* 0x002fea000383ffff */
[----:B------:R-:W-:Y:S05]  /*1c970*/  BRA `(.L_x_2497) ;  /* 0xffffffdc00d87947 */ /* 0x000fea000383ffff */
.L_x_2427:
[----:B-1----:R1:W2:Y:S02]  /*1c980*/  SYNCS.PHASECHK.TRANS64.TRYWAIT P0, [R7+URZ], R2 ;  /* 0x00000002070075a7 */ /* 0x0022a4000800017f */
[----:B--2---:R-:W-:Y:S05]  /*1c990*/  @!P0 NANOSLEEP.SYNCS 0x989680 ;  /* 0x009896800000895d */ /* 0x004fea0003900000 */
[----:B------:R-:W2:Y:S02]  /*1c9a0*/  @!P0 SYNCS.PHASECHK.TRANS64 P0, [R7+URZ], R2 ;  /* 0x00000002070085a7 */ /* 0x000ea4000800007f */
[----:B--2---:R-:W-:Y:S05]  /*1c9b0*/  @!P0 BRA `(.L_x_2427) ;  /* 0xfffffffc00f08947 */ /* 0x004fea000383ffff */
[----:B------:R-:W-:Y:S05]  /*1c9c0*/  BRA `(.L_x_2498) ;  /* 0xffffffdc00cc7947 */ /* 0x000fea000383ffff */
.L_x_2429:
[----:B--2---:R2:W3:Y:S02]  /*1c9d0*/  SYNCS.PHASECHK.TRANS64.TRYWAIT P0, [R4+URZ], R5 ;  /* 0x00000005040075a7 */ /* 0x0044e4000800017f */
[----:B---3--:R-:W-:Y:S05]  /*1c9e0*/  @!P0 NANOSLEEP.SYNCS 0x989680 ;  /* 0x009896800000895d */ /* 0x008fea0003900000 */
[----:B------:R-:W3:Y:S02]  /*1c9f0*/  @!P0 SYNCS.PHASECHK.TRANS64 P0, [R4+URZ], R5 ;  /* 0x00000005040085a7 */ /* 0x000ee4000800007f */
[----:B---3--:R-:W-:Y:S05]  /*1ca00*/  @!P0 BRA `(.L_x_2429) ;  /* 0xfffffffc00f08947 */ /* 0x008fea000383ffff */
[----:B------:R-:W-:Y:S05]  /*1ca10*/  BRA `(.L_x_2499) ;  /* 0xffffffdc00d07947 */ /* 0x000fea000383ffff */
.L_x_2500:
        /* <DEDUP_REMOVED lines=14> */
.L_x_3029:


//--------------------- .text._ZN7cutlass13device_kernelIN5flash11enable_sm90INS1_16FlashAttnFwdSm90INS1_25CollectiveMainloopFwdSm90ILi2EN4cute5tupleIJNS5_1CILi1EEES8_S8_EEENS6_IJNS7_ILi128EEENS7_ILi112EEENS7_ILi192EEEEEELi192ENS_10bfloat16_tEfNS_4arch4Sm90ELb1ELb0ELb0ELb1ELb0ELb1ELb0ELb1ELb1ELb1ELb1ELb0EEENS1_21CollectiveEpilogueFwdINS6_IJSA_SC_SB_EEES9_SE_SG_Li256ELb1ELb1ELb1ELb0EEENS1_36VarlenDynamicPersistentTileSchedulerILi128ELi112ELi256ELi128ELb1ELb1ELb1ELb1ELb1ELb1EEEEEEEEEvNT_6ParamsE --------------------------
	.section	.text._ZN7cutlass13device_kernelIN5flash11enable_sm90INS1_16FlashAttnFwdSm90INS1_25CollectiveMainloopFwdSm90ILi2EN4cute5tupleIJNS5_1CILi1EEES8_S8_EEENS6_IJNS7_ILi128EEENS7_ILi112EEENS7_ILi192EEEEEELi192ENS_10bfloat16_tEfNS_4arch4Sm90ELb1ELb0ELb0ELb1ELb0ELb1ELb0ELb1ELb1ELb1ELb1ELb0EEENS1_21CollectiveEpilogueFwdINS6_IJSA_SC_SB_EEES9_SE_SG_Li256ELb1ELb1ELb1ELb0EEENS1_36VarlenDynamicPersistentTileSchedulerILi128ELi112ELi256ELi128ELb1ELb1ELb1ELb1ELb1ELb1EEEEEEEEEvNT_6ParamsE,"ax",@progbits
	.align	128
.text._ZN7cutlass13device_kernelIN5flash11enable_sm90INS1_16FlashAttnFwdSm90INS1_25CollectiveMainloopFwdSm90ILi2EN4cute5tupleIJNS5_1CILi1EEES8_S8_EEENS6_IJNS7_ILi128EEENS7_ILi112EEENS7_ILi192EEEEEELi192ENS_10bfloat16_tEfNS_4arch4Sm90ELb1ELb0ELb0ELb1ELb0ELb1ELb0ELb1ELb1ELb1ELb1ELb0EEENS1_21CollectiveEpilogueFwdINS6_IJSA_SC_SB_EEES9_SE_SG_Li256ELb1ELb1ELb1ELb0EEENS1_36VarlenDynamicPersistentTileSchedulerILi128ELi112ELi256ELi128ELb1ELb1ELb1ELb1ELb1ELb1EEEEEEEEEvNT_6ParamsE:
        .type           _ZN7cutlass13device_kernelIN5flash11enable_sm90INS1_16FlashAttnFwdSm90INS1_25CollectiveMainloopFwdSm90ILi2EN4cute5tupleIJNS5_1CILi1EEES8_S8_EEENS6_IJNS7_ILi128EEENS7_ILi112EEENS7_ILi192EEEEEELi192ENS_10bfloat16_tEfNS_4arch4Sm90ELb1ELb0ELb0ELb1ELb0ELb1ELb0ELb1ELb1ELb1ELb1ELb0EEENS1_21CollectiveEpilogueFwdINS6_IJSA_SC_SB_EEES9_SE_SG_Li256ELb1ELb1ELb1ELb0EEENS1_36VarlenDynamicPersistentTileSchedulerILi128ELi112ELi256ELi128ELb1ELb1ELb1ELb1ELb1ELb1EEEEEEEEEvNT_6ParamsE,@function
        .size           _ZN7cutlass13device_kernelIN5flash11enable_sm90INS1_16FlashAttnFwdSm90INS1_25CollectiveMainloopFwdSm90ILi2EN4cute5tupleIJNS5_1CILi1EEES8_S8_EEENS6_IJNS7_ILi128EEENS7_ILi112EEENS7_ILi192EEEEEELi192ENS_10bfloat16_tEfNS_4arch4Sm90ELb1ELb0ELb0ELb1ELb0ELb1ELb0ELb1ELb1ELb1ELb1ELb0EEENS1_21CollectiveEpilogueFwdINS6_IJSA_SC_SB_EEES9_SE_SG_Li256ELb1ELb1ELb1ELb0EEENS1_36VarlenDynamicPersistentTileSchedulerILi128ELi112ELi256ELi128ELb1ELb1ELb1ELb1ELb1ELb1EEEEEEEEEvNT_6ParamsE,(.L_x_3030 - _ZN7cutlass13device_kernelIN5flash11enable_sm90INS1_16FlashAttnFwdSm90INS1_25CollectiveMainloopFwdSm90ILi2EN4cute5tupleIJNS5_1CILi1EEES8_S8_EEENS6_IJNS7_ILi128EEENS7_ILi112EEENS7_ILi192EEEEEELi192ENS_10bfloat16_tEfNS_4arch4Sm90ELb1ELb0ELb0ELb1ELb0ELb1ELb0ELb1ELb1ELb1ELb1ELb0EEENS1_21CollectiveEpilogueFwdINS6_IJSA_SC_SB_EEES9_SE_SG_Li256ELb1ELb1ELb1ELb0EEENS1_36VarlenDynamicPersistentTileSchedulerILi128ELi112ELi256ELi128ELb1ELb1ELb1ELb1ELb1ELb1EEEEEEEEEvNT_6ParamsE)
        .other          _ZN7cutlass13device_kernelIN5flash11enable_sm90INS1_16FlashAttnFwdSm90INS1_25CollectiveMainloopFwdSm90ILi2EN4cute5tupleIJNS5_1CILi1EEES8_S8_EEENS6_IJNS7_ILi128EEENS7_ILi112EEENS7_ILi192EEEEEELi192ENS_10bfloat16_tEfNS_4arch4Sm90ELb1ELb0ELb0ELb1ELb0ELb1ELb0ELb1ELb1ELb1ELb1ELb0EEENS1_21CollectiveEpilogueFwdINS6_IJSA_SC_SB_EEES9_SE_SG_Li256ELb1ELb1ELb1ELb0EEENS1_36VarlenDynamicPersistentTileSchedulerILi128ELi112ELi256ELi128ELb1ELb1ELb1ELb1ELb1ELb1EEEEEEEEEvNT_6ParamsE,@"STO_CUDA_ENTRY STV_DEFAULT"
_ZN7cutlass13device_kernelIN5flash11enable_sm90INS1_16FlashAttnFwdSm90INS1_25CollectiveMainloopFwdSm90ILi2EN4cute5tupleIJNS5_1CILi1EEES8_S8_EEENS6_IJNS7_ILi128EEENS7_ILi112EEENS7_ILi192EEEEEELi192ENS_10bfloat16_tEfNS_4arch4Sm90ELb1ELb0ELb0ELb1ELb0ELb1ELb0ELb1ELb1ELb1ELb1ELb0EEENS1_21CollectiveEpilogueFwdINS6_IJSA_SC_SB_EEES9_SE_SG_Li256ELb1ELb1ELb1ELb0EEENS1_36VarlenDynamicPersistentTileSchedulerILi128ELi112ELi256ELi128ELb1ELb1ELb1ELb1ELb1ELb1EEEEEEEEEvNT_6ParamsE:
        /* <DEDUP_REMOVED lines=24> */
.L_x_2502:
[----:B------:R-:W-:Y:S05]  /*0180*/  BSYNC B0 ;  /* 0x0000000000007941 */ /* 0x000fea0003800000 */
.L_x_2501:
        /* <DEDUP_REMOVED lines=41> */
.L_x_2503:
        /* <DEDUP_REMOVED lines=22> */
.L_x_2504:
        /* <DEDUP_REMOVED lines=18> */
.L_x_2505:
        /* <DEDUP_REMOVED lines=22> */
.L_x_2506:
        /* <DEDUP_REMOVED lines=22> */
.L_x_2507:
[----:B0-----:R-:W-:Y:S01]  /*0960*/  UMOV UR4, 0x1 ;  /* 0x0000000100047882 */ /* 0x001fe20000000000 */
[----:B------:R-:W-:Y:S01]  /*0970*/  PLOP3.LUT P0, PT, PT, PT, UP0, 0x80, 0x0 ;  /* 0x000000000000781c */ /* 0x000fe20003f0f008 */
[----:B------:R-:W-:Y:S01]  /*0980*/  USEL UR4, UR4, 0x2, !UP0 ;  /* 0x0000000204047887 */ /* 0x000fe2000c000000 */
[----:B------:R-:W-:Y:S01]  /*0990*/  NOP ;  /* 0x0000000000007918 */ /* 0x000fe20000000000 */
[----:B------:R-:W-:Y:S01]  /*09a0*/  ULDC.64 UR60, c[0x0][0x208] ;  /* 0x00008200003c7ab9 */ /* 0x000fe20000000a00 */
[----:B------:R-:W-:Y:S03]  /*09b0*/  BSSY B9, `(.L_x_2508) ;  /* 0x0002f82000097945 */ /* 0x000fe60003800000 */
[----:B------:R-:W-:-:S05]  /*09c0*/  IMAD.U32 R2, RZ, RZ, UR4 ;  /* 0x00000004ff027e24 */ /* 0x000fca000f8e00ff */
[----:B------:R0:W-:Y:S01]  /*09d0*/  STL [R1+0x78], R2 ;  /* 0x0000780201007387 */ /* 0x0001e20000100800 */
[----:B-12-4-:R-:W-:Y:S06]  /*09e0*/  BAR.SYNC.DEFER_BLOCKING 0x0 ;  /* 0x0000000000007b1d */ /* 0x016fec0000010000 */
[----:B------:R-:W-:Y:S05]  /*09f0*/  @!P0 BRA `(.L_x_2509) ;  /* 0x0000026400fc8947 */ /* 0x000fea0003800000 */
.L_x_2510:
        /* <DEDUP_REMOVED lines=16> */
[----:B------:R-:W-:Y:S01]  /*0b00*/  VIADD R6, R6, 0xffffff80 ;  /* 0xffffff8006067836 */ /* 0x000fe20000000000 */
[----:B------:R-:W-:Y:S01]  /*0b10*/  R2UR UR4, R16 ;  /* 0x00000000100472ca */ /* 0x000fe200000e0000 */
[----:B------:R-:W-:Y:S01]  /*0b20*/  IMAD.MOV.U32 R233, RZ, RZ, RZ ;  /* 0x000000ffffe97224 */ /* 0x000fe200078e00ff */
[----:B------:R-:W-:Y:S01]  /*0b30*/  CS2R R208, SRZ ;  /* 0x0000000000d07805 */ /* 0x000fe2000001ff00 */
[----:B------:R-:W-:Y:S01]  /*0b40*/  IMAD.MOV.U32 R17, RZ, RZ, RZ ;  /* 0x000000ffff117224 */ /* 0x000fe200078e00ff */
[----:B------:R-:W-:Y:S01]  /*0b50*/  SHF.R.S32.HI R3, RZ, 0x1f, R6 ;  /* 0x0000001fff037819 */ /* 0x000fe20000011406 */
[----:B------:R-:W-:-:S03]  /*0b60*/  IMAD.MOV.U32 R205, RZ, RZ, RZ ;  /* 0x000000ffffcd7224 */ /* 0x000fc600078e00ff */
[----:B0-----:R-:W-:-:S04]  /*0b70*/  LEA.HI R2, R3, R6, RZ, 0x4 ;  /* 0x0000000603027211 */ /* 0x001fc800078f20ff */
[----:B------:R-:W-:Y:S01]  /*0b80*/  SHF.R.S32.HI R7, RZ, 0x4, R2 ;  /* 0x00000004ff077819 */ /* 0x000fe20000011402 */
[----:B------:R-:W-:-:S03]  /*0b90*/  UIADD3 UR4, UR4, 0x15400, URZ ;  /* 0x0001540004047890 */ /* 0x000fc6000fffe03f */
[----:B------:R-:W-:-:S04]  /*0ba0*/  LEA.HI R4, R2, R7, RZ, 0x1 ;  /* 0x0000000702047211 */ /* 0x000fc800078f08ff */
[----:B------:R-:W-:-:S05]  /*0bb0*/  LOP3.LUT R4, R4, 0x1ffffffe, RZ, 0xc0, !PT ;  /* 0x1ffffffe04047812 */ /* 0x000fca00078ec0ff */
[----:B------:R-:W-:Y:S01]  /*0bc0*/  IMAD.IADD R7, R7, 0x1, -R4 ;  /* 0x0000000107077824 */ /* 0x000fe200078e0a04 */
[----:B------:R-:W-:-:S04]  /*0bd0*/  LEA.HI R4, R3, R6, RZ, 0x5 ;  /* 0x0000000603047211 */ /* 0x000fc800078f28ff */
[----:B------:R-:W-:-:S05]  /*0be0*/  SHF.R.S32.HI R4, RZ, 0x5, R4 ;  /* 0x00000005ff047819 */ /* 0x000fca0000011404 */
[----:B------:R-:W-:Y:S01]  /*0bf0*/  IMAD.SHL.U32 R218, R4, 0x200, RZ ;  /* 0x0000020004da7824 */ /* 0x000fe200078e00ff */
[----:B--2---:R-:W-:Y:S02]  /*0c00*/  R2UR UR5, R0 ;  /* 0x00000000000572ca */ /* 0x004fe400000e0000 */
[----:B------:R-:W-:-:S04]  /*0c10*/  LEA.HI R0, R3, R6, RZ, 0x7 ;  /* 0x0000000603007211 */ /* 0x000fc800078f38ff */
[----:B------:R-:W-:-:S05]  /*0c20*/  LOP3.LUT R5, R0, 0xffffff80, RZ, 0xc0, !PT ;  /* 0xffffff8000057812 */ /* 0x000fca00078ec0ff */
[----:B------:R-:W-:Y:S02]  /*0c30*/  IMAD.IADD R21, R6, 0x1, -R5 ;  /* 0x0000000106157824 */ /* 0x000fe400078e0a05 */
[----:B------:R-:W-:-:S03]  /*0c40*/  ULOP3.LUT UR5, UR5, 0x1, URZ, 0xfc, !UPT ;  /* 0x0000000105057892 */ /* 0x000fc6000f8efc3f */
[----:B------:R-:W-:Y:S01]  /*0c50*/  SHF.R.S32.HI R9, RZ, 0x1f, R21 ;  /* 0x0000001fff097819 */ /* 0x000fe20000011415 */
[----:B------:R0:W-:Y:S03]  /*0c60*/  STL [R1+0x6c], R21 ;  /* 0x00006c1501007387 */ /* 0x0001e60000100800 */
[CC--:B------:R-:W-:Y:S02]  /*0c70*/  LEA.HI R12, R9.reuse, R21.reuse, RZ, 0x2 ;  /* 0x00000015090c7211 */ /* 0x0c0fe400078f10ff */
[----:B------:R-:W-:Y:S02]  /*0c80*/  LEA.HI R9, R9, R21, RZ, 0x5 ;  /* 0x0000001509097211 */ /* 0x000fe400078f28ff */
[--C-:B------:R-:W-:Y:S02]  /*0c90*/  SHF.R.S32.HI R8, RZ, 0x2, R12.reuse ;  /* 0x00000002ff087819 */ /* 0x100fe4000001140c */
[----:B------:R-:W-:-:S02]  /*0ca0*/  SHF.R.S32.HI R5, RZ, 0x1f, R12 ;  /* 0x0000001fff057819 */ /* 0x000fc4000001140c */
[----:B------:R-:W-:Y:S02]  /*0cb0*/  LOP3.LUT R12, R12, 0x7ffffffc, RZ, 0xc0, !PT ;  /* 0x7ffffffc0c0c7812 */ /* 0x000fe400078ec0ff */
[----:B------:R-:W-:-:S03]  /*0cc0*/  LEA.HI R5, R5, R8, RZ, 0x3 ;  /* 0x0000000805057211 */ /* 0x000fc600078f18ff */
[----:B------:R-:W-:Y:S01]  /*0cd0*/  IMAD.IADD R12, R21, 0x1, -R12 ;  /* 0x00000001150c7824 */ /* 0x000fe200078e0a0c */
[----:B------:R-:W-:Y:S02]  /*0ce0*/  LOP3.LUT R11, R5, 0xfffffff8, RZ, 0xc0, !PT ;  /* 0xfffffff8050b7812 */ /* 0x000fe400078ec0ff */
[----:B------:R-:W-:Y:S01]  /*0cf0*/  SHF.R.S32.HI R5, RZ, 0x7, R0 ;  /* 0x00000007ff057819 */ /* 0x000fe20000011400 */
[----:B------:R-:W-:Y:S02]  /*0d00*/  IMAD.SHL.U32 R225, R12, 0x2, RZ ;  /* 0x000000020ce17824 */ /* 0x000fe400078e00ff */
[----:B------:R-:W-:Y:S01]  /*0d10*/  IMAD.IADD R11, R8, 0x1, -R11 ;  /* 0x00000001080b7824 */ /* 0x000fe200078e0a0b */
[----:B------:R-:W-:Y:S01]  /*0d20*/  LEA.HI R8, R3, R6, RZ, 0x2 ;  /* 0x0000000603087211 */ /* 0x000fe200078f10ff */
[C---:B------:R-:W-:Y:S01]  /*0d30*/  VIADD R29, R225.reuse, 0x10 ;  /* 0x00000010e11d7836 */ /* 0x040fe20000000000 */
[----:B------:R-:W-:Y:S01]  /*0d40*/  LOP3.LUT R3, R2, 0x3fffff0, RZ, 0xc0, !PT ;  /* 0x03fffff002037812 */ /* 0x000fe200078ec0ff */
[C---:B------:R-:W-:Y:S01]  /*0d50*/  VIADD R26, R225.reuse, 0x28 ;  /* 0x00000028e11a7836 */ /* 0x040fe20000000000 */
[----:B------:R-:W-:Y:S01]  /*0d60*/  LEA.HI R0, R0, R5, RZ, 0x1 ;  /* 0x0000000500007211 */ /* 0x000fe200078f08ff */
[C---:B------:R-:W-:Y:S01]  /*0d70*/  VIADD R30, R225.reuse, 0x8 ;  /* 0x00000008e11e7836 */ /* 0x040fe20000000000 */
[----:B------:R-:W-:Y:S01]  /*0d80*/  SHF.R.S32.HI R2, RZ, 0x5, R9 ;  /* 0x00000005ff027819 */ /* 0x000fe20000011409 */
[----:B------:R-:W-:Y:S01]  /*0d90*/  IMAD.IADD R3, R6, 0x1, -R3 ;  /* 0x0000000106037824 */ /* 0x000fe200078e0a03 */
[----:B------:R-:W-:Y:S01]  /*0da0*/  LOP3.LUT R0, R0, 0x3fffffe, RZ, 0xc0, !PT ;  /* 0x03fffffe00007812 */ /* 0x000fe200078ec0ff */
[----:B0-----:R-:W-:Y:S01]  /*0db0*/  VIADD R21, R225, 0x40 ;  /* 0x00000040e1157836 */ /* 0x001fe20000000000 */
[----:B------:R-:W-:Y:S01]  /*0dc0*/  SHF.R.S32.HI R204, RZ, 0x2, R8 ;  /* 0x00000002ffcc7819 */ /* 0x000fe20000011408 */
[----:B------:R-:W-:Y:S01]  /*0dd0*/  IMAD R10, R4, 0x10, R3 ;  /* 0x00000010040a7824 */ /* 0x000fe200078e0203 */
[----:B------:R-:W-:Y:S01]  /*0de0*/  LOP3.LUT R9, R8, 0xfffffffc, RZ, 0xc0, !PT ;  /* 0xfffffffc08097812 */ /* 0x000fe200078ec0ff */
[----:B------:R-:W-:Y:S01]  /*0df0*/  IMAD.IADD R0, R5, 0x1, -R0 ;  /* 0x0000000105007824 */ /* 0x000fe200078e0a00 */
[----:B------:R-:W-:Y:S01]  /*0e00*/  SHF.R.S32.HI R3, RZ, 0x1f, R8 ;  /* 0x0000001fff037819 */ /* 0x000fe20000011408 */
[----:B------:R-:W-:-:S02]  /*0e10*/  IMAD R11, R2, 0x10, R11 ;  /* 0x00000010020b7824 */ /* 0x000fc400078e020b */
[----:B------:R-:W-:Y:S01]  /*0e20*/  VIADD R234, R204, 0x40 ;  /* 0x00000040ccea7836 */ /* 0x000fe20000000000 */
[----:B------:R-:W-:Y:S01]  /*0e30*/  LEA.HI R3, R3, R204, RZ, 0x3 ;  /* 0x000000cc03037211 */ /* 0x000fe200078f18ff */
[----:B------:R-:W-:Y:S02]  /*0e40*/  IMAD R20, R0, 0x40, R11 ;  /* 0x0000004000147824 */ /* 0x000fe400078e020b */
[----:B------:R-:W-:Y:S01]  /*0e50*/  IMAD.U32 R0, RZ, RZ, UR5 ;  /* 0x00000005ff007e24 */ /* 0x000fe2000f8e00ff */
[----:B------:R-:W-:Y:S01]  /*0e60*/  LOP3.LUT R3, R3, 0xfffffff8, RZ, 0xc0, !PT ;  /* 0xfffffff803037812 */ /* 0x000fe200078ec0ff */
[----:B------:R-:W-:Y:S01]  /*0e70*/  IMAD.IADD R6, R6, 0x1, -R9 ;  /* 0x0000000106067824 */ /* 0x000fe200078e0a09 */
[----:B------:R-:W-:Y:S01]  /*0e80*/  STL [R1+0x70], R20 ;  /* 0x0000701401007387 */ /* 0x000fe20000100800 */
[----:B------:R-:W-:Y:S02]  /*0e90*/  IMAD.SHL.U32 R215, R234, 0x40, RZ ;  /* 0x00000040ead77824 */ /* 0x000fe400078e00ff */
[----:B------:R-:W-:Y:S01]  /*0ea0*/  IMAD R2, R10, 0x8, R7 ;  /* 0x000000080a027824 */ /* 0x000fe200078e0207 */
[----:B------:R0:W-:Y:S01]  /*0eb0*/  STL [R1+0x4c], R0 ;  /* 0x00004c0001007387 */ /* 0x0001e20000100800 */
[----:B------:R-:W-:Y:S01]  /*0ec0*/  IMAD.U32 R5, RZ, RZ, UR4 ;  /* 0x00000004ff057e24 */ /* 0x000fe2000f8e00ff */
[----:B------:R-:W-:Y:S01]  /*0ed0*/  SHF.R.S32.HI R7, RZ, 0x1f, R234 ;  /* 0x0000001fff077819 */ /* 0x000fe200000114ea */
[----:B------:R-:W-:Y:S01]  /*0ee0*/  IMAD.IADD R3, R204, 0x1, -R3 ;  /* 0x00000001cc037824 */ /* 0x000fe200078e0a03 */
[----:B------:R-:W-:Y:S01]  /*0ef0*/  LOP3.LUT R215, R215, 0x1c0, RZ, 0xc0, !PT ;  /* 0x000001c0d7d77812 */ /* 0x000fe200078ec0ff */
[----:B------:R-:W-:Y:S01]  /*0f00*/  IMAD.MOV.U32 R9, RZ, RZ, R13 ;  /* 0x000000ffff097224 */ /* 0x000fe200078e000d */
[----:B------:R1:W-:Y:S01]  /*0f10*/  STL [R1+0x50], R5 ;  /* 0x0000500501007387 */ /* 0x0003e20000100800 */
[----:B------:R-:W-:Y:S01]  /*0f20*/  LEA.HI R7, R7, R234, RZ, 0x3 ;  /* 0x000000ea07077211 */ /* 0x000fe200078f18ff */
[----:B------:R-:W-:Y:S01]  /*0f30*/  IMAD.SHL.U32 R3, R3, 0x40, RZ ;  /* 0x0000004003037824 */ /* 0x000fe200078e00ff */
[C---:B0-----:R-:W-:Y:S01]  /*0f40*/  LEA.HI R0, R6.reuse, R6, RZ, 0x1 ;  /* 0x0000000606007211 */ /* 0x041fe200078f08ff */
[----:B------:R-:W-:-:S02]  /*0f50*/  IMAD.SHL.U32 R18, R6, 0x8, RZ ;  /* 0x0000000806127824 */ /* 0x000fc400078e00ff */
[----:B------:R-:W-:Y:S01]  /*0f60*/  IMAD.SHL.U32 R7, R7, 0x40, RZ ;  /* 0x0000004007077824 */ /* 0x000fe200078e00ff */
[----:B------:R-:W-:Y:S01]  /*0f70*/  LOP3.LUT R216, R3, 0x1c0, RZ, 0xc0, !PT ;  /* 0x000001c003d87812 */ /* 0x000fe200078ec0ff */
[----:B------:R-:W-:Y:S01]  /*0f80*/  IMAD.SHL.U32 R22, R6, 0x4, RZ ;  /* 0x0000000406167824 */ /* 0x000fe200078e00ff */
[----:B-1----:R-:W-:Y:S01]  /*0f90*/  LOP3.LUT R5, R0, 0x1ffffffe, RZ, 0xc0, !PT ;  /* 0x1ffffffe00057812 */ /* 0x002fe200078ec0ff */
[----:B------:R-:W-:Y:S01]  /*0fa0*/  VIADD R27, R225, 0x20 ;  /* 0x00000020e11b7836 */ /* 0x000fe20000000000 */
[----:B------:R-:W-:Y:S01]  /*0fb0*/  SHF.R.U32.HI R0, RZ, 0x3, R215 ;  /* 0x00000003ff007819 */ /* 0x000fe200000116d7 */
[----:B------:R-:W-:Y:S01]  /*0fc0*/  IMAD.SHL.U32 R0, R2, 0x8, RZ ;  /* 0x0000000802007824 */ /* 0x000fe200078e00ff */
[----:B------:R-:W-:Y:S01]  /*0fd0*/  SHF.R.S32.HI R2, RZ, 0x1f, R29 ;  /* 0x0000001fff027819 */ /* 0x000fe2000001141d */
[----:B------:R-:W-:Y:S01]  /*0fe0*/  IMAD.IADD R5, R6, 0x1, -R5 ;  /* 0x0000000106057824 */ /* 0x000fe200078e0a05 */
[----:B------:R-:W-:Y:S01]  /*0ff0*/  LOP3.LUT R219, R7, 0xfffffe00, RZ, 0xc0, !PT ;  /* 0xfffffe0007db7812 */ /* 0x000fe200078ec0ff */
[C---:B------:R-:W-:Y:S01]  /*1000*/  VIADD R13, R225.reuse, 0x58 ;  /* 0x00000058e10d7836 */ /* 0x040fe20000000000 */
[----:B------:R0:W-:Y:S01]  /*1010*/  STL [R1+0x74], R0 ;  /* 0x0000740001007387 */ /* 0x0001e20000100800 */
[----:B------:R-:W-:Y:S01]  /*1020*/  IMAD.MOV.U32 R10, RZ, RZ, R14 ;  /* 0x000000ffff0a7224 */ /* 0x000fe200078e000e */
[----:B------:R-:W-:Y:S01]  /*1030*/  SHF.R.S32.HI R2, RZ, 0x1f, R26 ;  /* 0x0000001fff027819 */ /* 0x000fe2000001141a */
[C---:B------:R-:W-:Y:S01]  /*1040*/  VIADD R24, R225.reuse, 0x38 ;  /* 0x00000038e1187836 */ /* 0x040fe20000000000 */
[----:B------:R-:W-:Y:S01]  /*1050*/  SHF.R.S32.HI R7, RZ, 0x1f, R30 ;  /* 0x0000001fff077819 */ /* 0x000fe2000001141e */
[C---:B------:R-:W-:Y:S01]  /*1060*/  VIADD R6, R225.reuse, 0x70 ;  /* 0x00000070e1067836 */ /* 0x040fe20000000000 */
[----:B------:R-:W-:Y:S01]  /*1070*/  SHF.R.S32.HI R2, RZ, 0x1f, R21 ;  /* 0x0000001fff027819 */ /* 0x000fe20000011415 */
[----:B------:R-:W-:Y:S01]  /*1080*/  IMAD.MOV.U32 R11, RZ, RZ, R15 ;  /* 0x000000ffff0b7224 */ /* 0x000fe200078e000f */
[----:B------:R-:W-:Y:S01]  /*1090*/  SHF.R.S32.HI R7, RZ, 0x1f, R27 ;  /* 0x0000001fff077819 */ /* 0x000fe2000001141b */
[C---:B------:R-:W-:Y:S01]  /*10a0*/  VIADD R14, R225.reuse, 0x50 ;  /* 0x00000050e10e7836 */ /* 0x040fe20000000000 */
[----:B------:R-:W-:Y:S01]  /*10b0*/  SHF.R.S32.HI R2, RZ, 0x1f, R13 ;  /* 0x0000001fff027819 */ /* 0x000fe2000001140d */
[C---:B0-----:R-:W-:Y:S01]  /*10c0*/  VIADD R0, R225.reuse, 0x88 ;  /* 0x00000088e1007836 */ /* 0x041fe20000000000 */
        /* <DEDUP_REMOVED lines=8> */
[----:B------:R-:W-:Y:S01]  /*1150*/  SHF.R.U32.HI R217, RZ, 0x3, R216 ;  /* 0x00000003ffd97819 */ /* 0x000fe200000116d8 */
        /* <DEDUP_REMOVED lines=17> */
[C---:B------:R-:W-:Y:S02]  /*1270*/  IMAD.IADD R206, R22.reuse, 0x1, R211 ;  /* 0x0000000116ce7824 */ /* 0x040fe400078e02d3 */
[----:B------:R-:W-:Y:S02]  /*1280*/  IMAD.IADD R207, R22, 0x1, R210 ;  /* 0x0000000116cf7824 */ /* 0x000fe400078e02d2 */
[----:B------:R-:W-:Y:S02]  /*1290*/  VIADD R235, R225, 0x98 ;  /* 0x00000098e1eb7836 */ /* 0x000fe40000000000 */
[----:B------:R-:W-:-:S07]  /*12a0*/  IMAD R227, R5, 0x8, R20 ;  /* 0x0000000805e37824 */ /* 0x000fce00078e0214 */
.L_x_2742:
[----:B0-----:R-:W0:Y:S01]  /*12b0*/  LDC.64 R230, c[0x0][0xc88] ;  /* 0x00032200ffe67b82 */ /* 0x001e220000000a00 */
[----:B------:R-:W-:Y:S01]  /*12c0*/  ULDC.64 UR4, c[0x0][0xa28] ;  /* 0x00028a0000047ab9 */ /* 0x000fe20000000a00 */
[----:B------:R-:W-:Y:S01]  /*12d0*/  ULDC.64 UR8, c[0x0][0xa18] ;  /* 0x0002860000087ab9 */ /* 0x000fe20000000a00 */
[----:B------:R-:W-:Y:S01]  /*12e0*/  ULDC.64 UR6, c[0x0][0xa08] ;  /* 0x0002820000067ab9 */ /* 0x000fe20000000a00 */
[----:B0-----:R-:W-:-:S06]  /*12f0*/  IMAD.WIDE R230, R11, 0x4, R230 ;  /* 0x000000040be67825 */ /* 0x001fcc00078e02e6 */
[----:B--2---:R-:W2:Y:S01]  /*1300*/  LDG.E R230, desc[UR60][R230.64] ;  /* 0x0000003ce6e67981 */ /* 0x004ea2000c1e1900 */
[----:B------:R-:W-:Y:S01]  /*1310*/  ISETP.NE.U32.AND P2, PT, RZ, UR4, PT ;  /* 0x00000004ff007c0c */ /* 0x000fe2000bf45070 */
[----:B------:R-:W-:Y:S01]  /*1320*/  IMAD.MOV.U32 R8, RZ, RZ, RZ ;  /* 0x000000ffff087224 */ /* 0x000fe200078e00ff */
[----:B------:R-:W-:Y:S01]  /*1330*/  ISETP.NE.U32.AND P1, PT, RZ, UR8, PT ;  /* 0x00000008ff007c0c */ /* 0x000fe2000bf25070 */
[----:B------:R-:W-:Y:S01]  /*1340*/  IMAD.MOV.U32 R26, RZ, RZ, RZ ;  /* 0x000000ffff1a7224 */ /* 0x000fe200078e00ff */
[----:B------:R-:W-:Y:S02]  /*1350*/  ISETP.NE.AND.EX P2, PT, RZ, UR5, PT, P2 ;  /* 0x00000005ff007c0c */ /* 0x000fe4000bf45320 */
[----:B------:R-:W-:Y:S02]  /*1360*/  ISETP.NE.AND.EX P1, PT, RZ, UR9, PT, P1 ;  /* 0x00000009ff007c0c */ /* 0x000fe4000bf25310 */
[----:B------:R-:W-:-:S04]  /*1370*/  ISETP.NE.U32.AND P0, PT, RZ, UR6, PT ;  /* 0x00000006ff007c0c */ /* 0x000fc8000bf05070 */
[----:B------:R-:W-:Y:S02]  /*1380*/  ISETP.NE.AND.EX P0, PT, RZ, UR7, PT, P0 ;  /* 0x00000007ff007c0c */ /* 0x000fe4000bf05300 */
[----:B--2-4-:R-:W-:Y:S01]  /*1390*/  SHF.R.S32.HI R0, RZ, 0x1f, R230 ;  /* 0x0000001fff007819 */ /* 0x014fe200000114e6 */
[C---:B------:R-:W-:Y:S02]  /*13a0*/  IMAD.SHL.U32 R231, R230.reuse, 0x4, RZ ;  /* 0x00000004e6e77824 */ /* 0x040fe400078e00ff */
[C---:B---3--:R-:W-:Y:S02]  /*13b0*/  @P2 LEA R2, P3, R230.reuse, UR4, 0x2 ;  /* 0x00000004e6022c11 */ /* 0x048fe4000f8610ff */
[C-C-:B------:R-:W-:Y:S01]  /*13c0*/  SHF.L.U64.HI R232, R230.reuse, 0x2, R0.reuse ;  /* 0x00000002e6e87819 */ /* 0x140fe20000010200 */
[----:B------:R0:W-:Y:S01]  /*13d0*/  STL [R1+0x68], R0 ;  /* 0x0000680001007387 */ /* 0x0001e20000100800 */
[----:B------:R-:W-:Y:S01]  /*13e0*/  @P2 LEA.HI.X R3, R230, UR5, R0, 0x2, P3 ;  /* 0x00000005e6032c11 */ /* 0x000fe200098f1400 */
[----:B------:R-:W-:Y:S01]  /*13f0*/  ULDC UR4, c[0x0][0x288] ;  /* 0x0000a20000047ab9 */ /* 0x000fe20000000800 */
[----:B------:R-:W-:-:S03]  /*1400*/  IADD3 R6, P4, R231, UR6, RZ ;  /* 0x00000006e7067c10 */ /* 0x000fc6000ff9e0ff */
[----:B------:R1:W5:Y:S01]  /*1410*/  @P2 LDG.E R8, desc[UR60][R2.64] ;  /* 0x0000003c02082981 */ /* 0x000362000c1e1900 */
[----:B------:R-:W-:Y:S01]  /*1420*/  @P1 IADD3 R4, P2, R231, UR8, RZ ;  /* 0x00000008e7041c10 */ /* 0x000fe2000ff5e0ff */
        /* <DEDUP_REMOVED lines=19> */
[----:B------:R-:W-:Y:S02]  /*1560*/  LEA.HI R229, R0, R3, RZ, 0x10 ;  /* 0x0000000300e57211 */ /* 0x000fe400078f80ff */
        /* <DEDUP_REMOVED lines=11> */
.L_x_2512:
[----:B------:R-:W-:Y:S02]  /*1620*/  IMAD.U32 R2, RZ, RZ, UR5 ;  /* 0x00000005ff027e24 */ /* 0x000fe4000f8e00ff */
[----:B------:R-:W-:Y:S01]  /*1630*/  IMAD.U32 R25, RZ, RZ, UR4 ;  /* 0x00000004ff197e24 */ /* 0x000fe2000f8e00ff */
[----:B------:R-:W-:Y:S06]  /*1640*/  @!P2 BRA `(.L_x_2513) ;  /* 0x000000000010a947 */ /* 0x000fec0003800000 */
[----:B------:R-:W-:-:S04]  /*1650*/  IADD3 R4, P0, R231, UR8, RZ ;  /* 0x00000008e7047c10 */ /* 0x000fc8000ff1e0ff */
[----:B------:R-:W-:-:S05]  /*1660*/  IADD3.X R5, R232, UR9, RZ, P0, !PT ;  /* 0x00000009e8057c10 */ /* 0x000fca00087fe4ff */
[----:B------:R0:W5:Y:S01]  /*1670*/  LDG.E R25, desc[UR60][R4.64] ;  /* 0x0000003c04197981 */ /* 0x000162000c1e1900 */
[----:B------:R-:W-:Y:S05]  /*1680*/  BRA `(.L_x_2514) ;  /* 0x0000000000107947 */ /* 0x000fea0003800000 */
.L_x_2513:
[----:B------:R-:W-:Y:S05]  /*1690*/  @!P0 BRA `(.L_x_2514) ;  /* 0x00000000000c8947 */ /* 0x000fea0003800000 */
[----:B------:R-:W2:Y:S04]  /*16a0*/  LDG.E R0, desc[UR60][R6.64] ;  /* 0x0000003c06007981 */ /* 0x000ea8000c1e1900 */
[----:B------:R-:W2:Y:S02]  /*16b0*/  LDG.E R25, desc[UR60][R6.64+0x4] ;  /* 0x0000043c06197981 */ /* 0x000ea4000c1e1900 */
[----:B--2---:R-:W-:-:S07]  /*16c0*/  IMAD.IADD R25, R25, 0x1, -R0 ;  /* 0x0000000119197824 */ /* 0x004fce00078e0a00 */
.L_x_2514:
[----:B------:R-:W-:Y:S01]  /*16d0*/  ULDC.64 UR4, c[0x0][0xa10] ;  /* 0x0002840000047ab9 */ /* 0x000fe20000000a00 */
[----:B------:R-:W1:Y:S01]  /*16e0*/  LDC R10, c[0x0][0x448] ;  /* 0x00011200ff0a7b82 */ /* 0x000e620000000800 */
[----:B------:R-:W-:-:S04]  /*16f0*/  ISETP.NE.U32.AND P0, PT, RZ, UR4, PT ;  /* 0x00000004ff007c0c */ /* 0x000fc8000bf05070 */
[----:B------:R-:W-:Y:S01]  /*1700*/  ISETP.NE.AND.EX P0, PT, RZ, UR5, PT, P0 ;  /* 0x00000005ff007c0c */ /* 0x000fe2000bf05300 */
[----:B------:R-:W-:-:S12]  /*1710*/  ULDC.64 UR4, c[0x0][0xa30] ;  /* 0x00028c0000047ab9 */ /* 0x000fd80000000a00 */
[----:B0-----:R-:W0:Y:S02]  /*1720*/  @P0 LDC.64 R4, c[0x0][0xa10] ;  /* 0x00028400ff040b82 */ /* 0x001e240000000a00 */
[----:B0-----:R-:W-:-:S05]  /*1730*/  @P0 IMAD.WIDE R4, R230, 0x4, R4 ;  /* 0x00000004e6040825 */ /* 0x001fca00078e0204 */
[----:B------:R-:W2:Y:S04]  /*1740*/  @P0 LDG.E R0, desc[UR60][R4.64] ;  /* 0x0000003c04000981 */ /* 0x000ea8000c1e1900 */
[----:B------:R0:W2:Y:S01]  /*1750*/  @P0 LDG.E R3, desc[UR60][R4.64+0x4] ;  /* 0x0000043c04030981 */ /* 0x0000a2000c1e1900 */
[----:B------:R-:W-:Y:S01]  /*1760*/  ISETP.NE.U32.AND P1, PT, RZ, UR4, PT ;  /* 0x00000004ff007c0c */ /* 0x000fe2000bf25070 */
[----:B-----5:R-:W-:-:S03]  /*1770*/  IMAD.MOV.U32 R146, RZ, RZ, R25 ;  /* 0x000000ffff927224 */ /* 0x020fc600078e0019 */
[----:B------:R-:W-:-:S13]  /*1780*/  ISETP.NE.AND.EX P1, PT, RZ, UR5, PT, P1 ;  /* 0x00000005ff007c0c */ /* 0x000fda000bf25310 */
[----:B------:R-:W-:-:S04]  /*1790*/  @P1 IADD3 R6, P2, R231, UR4, RZ ;  /* 0x00000004e7061c10 */ /* 0x000fc8000ff5e0ff */
[----:B------:R-:W-:-:S05]  /*17a0*/  @P1 IADD3.X R7, R232, UR5, RZ, P2, !PT ;  /* 0x00000005e8071c10 */ /* 0x000fca00097fe4ff */
[----:B------:R3:W5:Y:S01]  /*17b0*/  @P1 LDG.E R146, desc[UR60][R6.64] ;  /* 0x0000003c06921981 */ /* 0x000762000c1e1900 */
[----:B-1----:R-:W-:Y:S01]  /*17c0*/  ISETP.NE.AND P1, PT, R10, 0x1, PT ;  /* 0x000000010a00780c */ /* 0x002fe20003f25270 */
[----:B------:R-:W-:Y:S01]  /*17d0*/  IMAD.SHL.U32 R223, R9, 0x80, RZ ;  /* 0x0000008009df7824 */ /* 0x000fe200078e00ff */
[----:B------:R-:W-:Y:S01]  /*17e0*/  BSSY B0, `(.L_x_2515) ;  /* 0x0000037000007945 */ /* 0x000fe20003800000 */
[----:B------:R-:W-:Y:S01]  /*17f0*/  IMAD.IADD R9, R25, 0x1, -R8 ;  /* 0x0000000119097824 */ /* 0x000fe200078e0a08 */
[----:B------:R-:W-:Y:S01]  /*1800*/  LOP3.LUT R236, R229, 0xff, RZ, 0xc0, !PT ;  /* 0x000000ffe5ec7812 */ /* 0x000fe200078ec0ff */
[----:B0-----:R-:W-:Y:S01]  /*1810*/  VIADD R4, R223, 0x7f ;  /* 0x0000007fdf047836 */ /* 0x001fe20000000000 */
[----:B------:R-:W-:Y:S01]  /*1820*/  SHF.R.U32.HI R229, RZ, 0x10, R229 ;  /* 0x00000010ffe57819 */ /* 0x000fe200000116e5 */
[----:B---3--:R-:W-:-:S06]  /*1830*/  IMAD.MOV.U32 R6, RZ, RZ, RZ ;  /* 0x000000ffff067224 */ /* 0x008fcc00078e00ff */
[----:B------:R-:W0:Y:S08]  /*1840*/  @P1 LDC R11, c[0x0][0x44c] ;  /* 0x00011300ff0b1b82 */ /* 0x000e300000000800 */
[----:B------:R-:W1:Y:S01]  /*1850*/  @P1 LDC R5, c[0x0][0x450] ;  /* 0x00011400ff051b82 */ /* 0x000e620000000800 */
[----:B--2---:R-:W-:Y:S02]  /*1860*/  @P0 IMAD.IADD R2, R3, 0x1, -R0 ;  /* 0x0000000103020824 */ /* 0x004fe400078e0a00 */
[----:B0-----:R-:W-:-:S04]  /*1870*/  @P1 IMAD.HI.U32 R0, R4, R11, RZ ;  /* 0x0000000b04001227 */ /* 0x001fc800078e00ff */
[----:B------:R-:W-:Y:S01]  /*1880*/  IMAD.IADD R226, R9, 0x1, R2 ;  /* 0x0000000109e27824 */ /* 0x000fe200078e0202 */
[----:B-1----:R-:W-:-:S03]  /*1890*/  @P1 SHF.R.U32.HI R4, RZ, R5, R0 ;  /* 0x00000005ff041219 */ /* 0x002fc60000011600 */
[C---:B------:R-:W-:Y:S01]  /*18a0*/  VIADD R5, R226.reuse, 0x6f ;  /* 0x0000006fe2057836 */ /* 0x040fe20000000000 */
[----:B------:R-:W-:-:S05]  /*18b0*/  IADD3 R150, R226, 0x70, -R224 ;  /* 0x00000070e2967810 */ /* 0x000fca0007ffe8e0 */
[----:B------:R-:W-:Y:S02]  /*18c0*/  IMAD.IADD R7, R150, 0x1, R4 ;  /* 0x0000000196077824 */ /* 0x000fe400078e0204 */
[----:B------:R-:W-:Y:S02]  /*18d0*/  IMAD.MOV.U32 R4, RZ, RZ, RZ ;  /* 0x000000ffff047224 */ /* 0x000fe400078e00ff */
[----:B------:R-:W-:-:S04]  /*18e0*/  IMAD.HI R6, R7, -0x6db6db6d, R6 ;  /* 0x9249249307067827 */ /* 0x000fc800078e0206 */
[----:B------:R-:W-:Y:S01]  /*18f0*/  IMAD.HI R4, R5, -0x6db6db6d, R4 ;  /* 0x9249249305047827 */ /* 0x000fe200078e0204 */
[----:B------:R-:W-:-:S04]  /*1900*/  SHF.R.U32.HI R3, RZ, 0x1f, R6 ;  /* 0x0000001fff037819 */ /* 0x000fc80000011606 */
[----:B------:R-:W-:Y:S02]  /*1910*/  SHF.R.U32.HI R151, RZ, 0x1f, R4 ;  /* 0x0000001fff977819 */ /* 0x000fe40000011604 */
[----:B------:R-:W-:Y:S01]  /*1920*/  LEA.HI.SX32 R6, R6, R3, 0x1a ;  /* 0x0000000306067211 */ /* 0x000fe200078fd2ff */
[----:B------:R-:W-:Y:S01]  /*1930*/  IMAD.MOV.U32 R3, RZ, RZ, RZ ;  /* 0x000000ffff037224 */ /* 0x000fe200078e00ff */
[----:B------:R-:W-:-:S04]  /*1940*/  LEA.HI.SX32 R151, R4, R151, 0x1a ;  /* 0x0000009704977211 */ /* 0x000fc800078fd2ff */
[----:B------:R-:W-:-:S04]  /*1950*/  VIMNMX R10, R151, R6, PT ;  /* 0x00000006970a7248 */ /* 0x000fc80003fe0100 */
[----:B------:R-:W-:-:S13]  /*1960*/  ISETP.GE.AND P0, PT, R10, 0x1, PT ;  /* 0x000000010a00780c */ /* 0x000fda0003f06270 */
[----:B------:R-:W-:Y:S05]  /*1970*/  @!P0 BRA `(.L_x_2516) ;  /* 0x0000000000748947 */ /* 0x000fea0003800000 */
[----:B------:R-:W-:Y:S01]  /*1980*/  ISETP.NE.AND P0, PT, R229, RZ, PT ;  /* 0x000000ffe500720c */ /* 0x000fe20003f05270 */
[----:B------:R-:W-:-:S03]  /*1990*/  ULDC UR4, c[0x0][0x9f0] ;  /* 0x00027c0000047ab9 */ /* 0x000fc60000000800 */
[----:B------:R-:W-:-:S04]  /*19a0*/  SEL R11, R229, UR4, P0 ;  /* 0x00000004e50b7c07 */ /* 0x000fc80008000000 */
[-C--:B------:R-:W-:Y:S02]  /*19b0*/  IABS R6, R11.reuse ;  /* 0x0000000b00067213 */ /* 0x080fe40000000000 */
[----:B------:R-:W-:Y:S02]  /*19c0*/  IADD3 R0, R11, -0x1, R10 ;  /* 0xffffffff0b007810 */ /* 0x000fe40007ffe00a */
[----:B------:R-:W0:Y:S01]  /*19d0*/  I2F.RP R3, R6 ;  /* 0x0000000600037306 */ /* 0x000e220000209400 */
[-C--:B------:R-:W-:Y:S02]  /*19e0*/  IABS R12, R11.reuse ;  /* 0x0000000b000c7213 */ /* 0x080fe40000000000 */
        /* <DEDUP_REMOVED lines=22> */
.L_x_2516:
[----:B------:R-:W-:Y:S05]  /*1b50*/  BSYNC B0 ;  /* 0x0000000000007941 */ /* 0x000fea0003800000 */
.L_x_2515:
        /* <DEDUP_REMOVED lines=38> */
.L_x_2519:
[----:B------:R-:W-:Y:S05]  /*1dc0*/  BSYNC B6 ;  /* 0x0000000000067941 */ /* 0x000fea0003800000 */
.L_x_2518:
        /* <DEDUP_REMOVED lines=20> */
.L_x_2521:
[----:B------:R-:W-:Y:S05]  /*1f10*/  BSYNC B6 ;  /* 0x0000000000067941 */ /* 0x000fea0003800000 */
.L_x_2520:
[----:B------:R-:W-:Y:S01]  /*1f20*/  ULDC.64 UR4, c[0x0][0x9f8] ;  /* 0x00027e0000047ab9 */ /* 0x000fe20000000a00 */
[----:B------:R-:W-:Y:S01]  /*1f30*/  IMAD.MOV.U32 R6, RZ, RZ, R230 ;  /* 0x000000ffff067224 */ /* 0x000fe200078e00e6 */
[----:B------:R-:W-:Y:S01]  /*1f40*/  ISETP.NE.U32.AND P0, PT, RZ, UR4, PT ;  /* 0x00000004ff007c0c */ /* 0x000fe2000bf05070 */
[----:B------:R-:W2:Y:S01]  /*1f50*/  LDL.LU R20, [R1+0x20] ;  /* 0x0000200001147983 */ /* 0x000ea20000300800 */
[----:B------:R-:W-:Y:S01]  /*1f60*/  ULDC UR6, c[0x0][0x2f4] ;  /* 0x0000bd0000067ab9 */ /* 0x000fe20000000800 */
[----:B------:R-:W0:Y:S01]  /*1f70*/  LDC.64 R110, c[0x0][0x300] ;  /* 0x0000c000ff6e7b82 */ /* 0x000e220000000a00 */
[----:B------:R-:W-:Y:S01]  /*1f80*/  ISETP.NE.AND.EX P0, PT, RZ, UR5, PT, P0 ;  /* 0x00000005ff007c0c */ /* 0x000fe2000bf05300 */
[----:B------:R-:W1:Y:S01]  /*1f90*/  S2R R3, SR_TID.X ;  /* 0x0000000000037919 */ /* 0x000e620000002100 */
[----:B------:R-:W-:Y:S02]  /*1fa0*/  VIADD R0, R18, 0x60 ;  /* 0x0000006012007836 */ /* 0x000fe40000000000 */
[----:B------:R-:W-:Y:S01]  /*1fb0*/  IMAD.IADD R121, R26, 0x1, R25 ;  /* 0x000000011a797824 */ /* 0x000fe200078e0219 */
[----:B------:R-:W-:Y:S01]  /*1fc0*/  SHF.R.S32.HI R19, RZ, 0x1f, R18 ;  /* 0x0000001fff137819 */ /* 0x000fe20000011412 */
[----:B------:R-:W-:Y:S01]  /*1fd0*/  ULDC.64 UR8, c[0x0][0xa08] ;  /* 0x0002820000087ab9 */ /* 0x000fe20000000a00 */
[----:B------:R-:W3:Y:S06]  /*1fe0*/  LDC.64 R104, c[0x0][0x3f8] ;  /* 0x0000fe00ff687b82 */ /* 0x000eec0000000a00 */
[----:B------:R-:W-:-:S02]  /*1ff0*/  @P0 IADD3 R4, P1, R231, UR4, RZ ;  /* 0x00000004e7040c10 */ /* 0x000fc4000ff3e0ff */
[----:B------:R-:W4:Y:S02]  /*2000*/  LDC.64 R98, c[0x0][0x408] ;  /* 0x00010200ff627b82 */ /* 0x000f240000000a00 */
[----:B------:R-:W-:Y:S01]  /*2010*/  @P0 IADD3.X R5, R232, UR5, RZ, P1, !PT ;  /* 0x00000005e8050c10 */ /* 0x000fe20008ffe4ff */
[----:B------:R-:W-:-:S04]  /*2020*/  ULDC.64 UR4, c[0x0][0x330] ;  /* 0x0000cc0000047ab9 */ /* 0x000fc80000000a00 */
[----:B------:R1:W2:Y:S01]  /*2030*/  @P0 LDG.E R6, desc[UR60][R4.64] ;  /* 0x0000003c04060981 */ /* 0x0002a2000c1e1900 */
[----:B------:R-:W-:Y:S01]  /*2040*/  ISETP.GE.AND P1, PT, R206, UR6, PT ;  /* 0x00000006ce007c0c */ /* 0x000fe2000bf26270 */
[----:B------:R-:W-:Y:S01]  /*2050*/  IMAD.WIDE.U32 R112, R228, UR4, R18 ;  /* 0x00000004e4707c25 */ /* 0x000fe2000f8e0012 */
[----:B------:R-:W-:Y:S01]  /*2060*/  ISETP.GE.AND P0, PT, R18, UR6, PT ;  /* 0x0000000612007c0c */ /* 0x000fe2000bf06270 */
[----:B------:R-:W0:Y:S01]  /*2070*/  LDC R15, c[0x0][0x3f4] ;  /* 0x0000fd00ff0f7b82 */ /* 0x000e220000000800 */
[----:B------:R-:W-:Y:S01]  /*2080*/  SEL R7, RZ, 0xffffffff, P1 ;  /* 0xffffffffff077807 */ /* 0x000fe20000800000 */
[----:B------:R-:W-:Y:S01]  /*2090*/  IMAD R113, R228, UR5, R113 ;  /* 0x00000005e4717c24 */ /* 0x000fe2000f8e0271 */
[----:B------:R-:W-:Y:S01]  /*20a0*/  ISETP.GE.AND P1, PT, R0, UR6, PT ;  /* 0x0000000600007c0c */ /* 0x000fe2000bf26270 */
[----:B------:R-:W-:Y:S01]  /*20b0*/  ULDC.64 UR4, c[0x0][0x308] ;  /* 0x0000c20000047ab9 */ /* 0x000fe20000000a00 */
[----:B------:R-:W-:Y:S01]  /*20c0*/  SHF.R.S32.HI R13, RZ, 0x1f, R121 ;  /* 0x0000001fff0d7819 */ /* 0x000fe20000011479 */
[----:B-1----:R-:W-:Y:S01]  /*20d0*/  IMAD.SHL.U32 R4, R7, 0x2, RZ ;  /* 0x0000000207047824 */ /* 0x002fe200078e00ff */
[----:B------:R-:W-:Y:S01]  /*20e0*/  SEL R5, RZ, 0x8, P1 ;  /* 0x00000008ff057807 */ /* 0x000fe20000800000 */
[----:B------:R-:W-:Y:S01]  /*20f0*/  VIADD R8, R3, 0xffffff80 ;  /* 0xffffff8003087836 */ /* 0x000fe20000000000 */
[----:B------:R-:W-:Y:S01]  /*2100*/  SEL R3, RZ, 0x1, P0 ;  /* 0x00000001ff037807 */ /* 0x000fe20000000000 */
[----:B---3--:R-:W-:Y:S01]  /*2110*/  IMAD.WIDE.U32 R106, R204, R104, R18 ;  /* 0x00000068cc6a7225 */ /* 0x008fe200078e0012 */
[----:B------:R-:W-:Y:S01]  /*2120*/  ISETP.GE.AND P0, PT, R207, UR6, PT ;  /* 0x00000006cf007c0c */ /* 0x000fe2000bf06270 */
[----:B------:R-:W1:Y:S01]  /*2130*/  S2R R152, SR_TID.X ;  /* 0x0000000000987919 */ /* 0x000e620000002100 */
[----:B------:R-:W-:Y:S01]  /*2140*/  LOP3.LUT R3, R4, 0x2, R3, 0xe2, !PT ;  /* 0x0000000204037812 */ /* 0x000fe200078ee203 */
[----:B----4-:R-:W-:Y:S01]  /*2150*/  IMAD.WIDE.U32 R100, R204, R98, R18 ;  /* 0x00000062cc647225 */ /* 0x010fe200078e0012 */
[----:B------:R-:W-:-:S02]  /*2160*/  SEL R4, RZ, 0x4, P0 ;  /* 0x00000004ff047807 */ /* 0x000fc40000000000 */
[----:B------:R-:W-:Y:S01]  /*2170*/  SHF.R.S32.HI R7, RZ, 0x1f, R8 ;  /* 0x0000001fff077819 */ /* 0x000fe20000011408 */
[----:B------:R-:W-:Y:S01]  /*2180*/  IMAD R29, R105, 0x70, RZ ;  /* 0x00000070691d7824 */ /* 0x000fe200078e02ff */
[----:B------:R-:W-:Y:S01]  /*2190*/  LOP3.LUT R27, R5, R3, R4, 0xfe, !PT ;  /* 0x00000003051b7212 */ /* 0x000fe200078efe04 */
[----:B------:R-:W-:Y:S01]  /*21a0*/  VIADD R3, R18, 0x80 ;  /* 0x0000008012037836 */ /* 0x000fe20000000000 */
[----:B------:R-:W-:Y:S01]  /*21b0*/  LEA.HI R9, R7, R8, RZ, 0x2 ;  /* 0x0000000807097211 */ /* 0x000fe200078f10ff */
[-C--:B0-----:R-:W-:Y:S01]  /*21c0*/  IMAD R8, R13, R110.reuse, RZ ;  /* 0x0000006e0d087224 */ /* 0x081fe200078e02ff */
[----:B------:R-:W-:Y:S01]  /*21d0*/  SHF.R.S32.HI R148, RZ, 0x1f, R204 ;  /* 0x0000001fff947819 */ /* 0x000fe200000114cc */
[----:B------:R-:W-:Y:S01]  /*21e0*/  IMAD.WIDE.U32 R4, R121, R110, RZ ;  /* 0x0000006e79047225 */ /* 0x000fe200078e00ff */
[----:B------:R-:W-:Y:S02]  /*21f0*/  ISETP.GE.AND P0, PT, R3, UR6, PT ;  /* 0x0000000603007c0c */ /* 0x000fe4000bf06270 */
[----:B------:R-:W-:Y:S01]  /*2200*/  SHF.R.S32.HI R9, RZ, 0x1f, R9 ;  /* 0x0000001fff097819 */ /* 0x000fe20000011409 */
[----:B------:R-:W-:Y:S01]  /*2210*/  IMAD R7, R121, R111, R8 ;  /* 0x0000006f79077224 */ /* 0x000fe200078e0208 */
[----:B------:R-:W-:Y:S01]  /*2220*/  SEL R8, RZ, 0x10, P0 ;  /* 0x00000010ff087807 */ /* 0x000fe20000000000 */
[----:B------:R-:W-:Y:S01]  /*2230*/  IMAD R133, R111, 0x70, RZ ;  /* 0x000000706f857824 */ /* 0x000fe200078e02ff */
[----:B------:R-:W-:Y:S01]  /*2240*/  ISETP.NE.U32.AND P0, PT, RZ, UR8, PT ;  /* 0x00000008ff007c0c */ /* 0x000fe2000bf05070 */
[----:B------:R-:W-:Y:S01]  /*2250*/  IMAD.IADD R5, R5, 0x1, R7 ;  /* 0x0000000105057824 */ /* 0x000fe200078e0207 */
[----:B------:R-:W-:Y:S01]  /*2260*/  LEA.HI R9, R9, R204, RZ, 0x3 ;  /* 0x000000cc09097211 */ /* 0x000fe200078f18ff */
[----:B------:R-:W-:Y:S01]  /*2270*/  IMAD.SHL.U32 R137, R110, 0x40, RZ ;  /* 0x000000406e897824 */ /* 0x000fe200078e00ff */
[----:B------:R-:W-:Y:S01]  /*2280*/  ISETP.NE.AND.EX P0, PT, RZ, UR9, PT, P0 ;  /* 0x00000009ff007c0c */ /* 0x000fe2000bf05300 */
[----:B------:R-:W-:Y:S01]  /*2290*/  IMAD.WIDE.U32 R4, R228, UR4, R4 ;  /* 0x00000004e4047c25 */ /* 0x000fe2000f8e0004 */
[----:B------:R-:W-:-:S02]  /*22a0*/  LOP3.LUT R9, R9, 0xfffffff8, RZ, 0xc0, !PT ;  /* 0xfffffff809097812 */ /* 0x000fc400078ec0ff */
[----:B------:R-:W-:Y:S01]  /*22b0*/  LOP3.LUT R27, R27, R8, RZ, 0xfc, !PT ;  /* 0x000000081b1b7212 */ /* 0x000fe200078efcff */
[----:B------:R-:W-:Y:S01]  /*22c0*/  IMAD R5, R228, UR5, R5 ;  /* 0x00000005e4057c24 */ /* 0x000fe2000f8e0205 */
[----:B------:R-:W-:Y:S01]  /*22d0*/  ULDC.64 UR4, c[0x0][0x310] ;  /* 0x0000c40000047ab9 */ /* 0x000fe20000000a00 */
[----:B------:R-:W-:Y:S01]  /*22e0*/  IMAD.IADD R132, R204, 0x1, -R9 ;  /* 0x00000001cc847824 */ /* 0x000fe200078e0a09 */
[--C-:B------:R-:W-:Y:S01]  /*22f0*/  SHF.R.S32.HI R23, RZ, 0x1f, R22.reuse ;  /* 0x0000001fff177819 */ /* 0x100fe20000011416 */
[----:B------:R-:W-:Y:S01]  /*2300*/  IMAD R135, R99, 0x70, RZ ;  /* 0x0000007063877824 */ /* 0x000fe200078e02ff */
[----:B------:R-:W-:Y:S01]  /*2310*/  ISETP.GE.AND P2, PT, R207, R15, PT ;  /* 0x0000000fcf00720c */ /* 0x000fe20003f46270 */
[----:B------:R-:W-:Y:S01]  /*2320*/  IMAD.SHL.U32 R124, R15, 0x2, RZ ;  /* 0x000000020f7c7824 */ /* 0x000fe200078e00ff */
[----:B------:R-:W-:Y:S01]  /*2330*/  LOP3.LUT P1, RZ, R132, 0x4, RZ, 0xc0, !PT ;  /* 0x0000000484ff7812 */ /* 0x000fe2000782c0ff */
[----:B------:R-:W-:Y:S01]  /*2340*/  IMAD.WIDE.U32 R108, R204, R104, R22 ;  /* 0x00000068cc6c7225 */ /* 0x000fe200078e0016 */
[----:B------:R-:W-:-:S02]  /*2350*/  SHF.R.U32.HI R28, RZ, 0x3, R215 ;  /* 0x00000003ff1c7819 */ /* 0x000fc400000116d7 */
[C---:B------:R-:W-:Y:S01]  /*2360*/  IADD3 R120, P3, R204.reuse, R121, RZ ;  /* 0x00000079cc787210 */ /* 0x040fe20007f7e0ff */
[----:B------:R-:W-:Y:S01]  /*2370*/  IMAD.WIDE.U32 R102, R204, R98, R22 ;  /* 0x00000062cc667225 */ /* 0x000fe200078e0016 */
[----:B------:R-:W-:Y:S02]  /*2380*/  SHF.L.U64.HI R136, R110, 0x6, R111 ;  /* 0x000000066e887819 */ /* 0x000fe4000001026f */
[----:B------:R-:W-:Y:S01]  /*2390*/  SHF.R.S32.HI R149, RZ, 0x1f, R234 ;  /* 0x0000001fff957819 */ /* 0x000fe200000114ea */
[----:B------:R-:W-:Y:S01]  /*23a0*/  IMAD.X R121, R13, 0x1, R148, P3 ;  /* 0x000000010d797824 */ /* 0x000fe200018e0694 */
[----:B-1----:R-:W-:Y:S02]  /*23b0*/  LEA.HI R152, R152, 0x8, RZ, 0x19 ;  /* 0x0000000898987811 */ /* 0x002fe400078fc8ff */
[----:B--2---:R-:W-:-:S04]  /*23c0*/  LOP3.LUT R20, R20, 0xfffffffb, RZ, 0xc0, !PT ;  /* 0xfffffffb14147812 */ /* 0x004fc800078ec0ff */
[----:B------:R-:W-:Y:S02]  /*23d0*/  @P1 LOP3.LUT R20, R20, 0x4, RZ, 0xfc, !PT ;  /* 0x0000000414141812 */ /* 0x000fe400078efcff */
[----:B------:R-:W-:Y:S02]  /*23e0*/  ISETP.GE.AND P1, PT, R206, R15, PT ;  /* 0x0000000fce00720c */ /* 0x000fe40003f26270 */
[----:B------:R-:W-:-:S04]  /*23f0*/  LOP3.LUT R20, R20, 0xfffffffe, RZ, 0xc0, !PT ;  /* 0xfffffffe14147812 */ /* 0x000fc800078ec0ff */
[----:B------:R-:W-:-:S05]  /*2400*/  @P2 LOP3.LUT R20, R20, 0x1, RZ, 0xfc, !PT ;  /* 0x0000000114142812 */ /* 0x000fca00078efcff */
[----:B------:R0:W-:Y:S01]  /*2410*/  STL [R1+0x20], R20 ;  /* 0x0000201401007387 */ /* 0x0001e20000100800 */
[----:B------:R-:W-:Y:S02]  /*2420*/  SHF.R.S32.HI R7, RZ, 0x1f, R6 ;  /* 0x0000001fff077819 */ /* 0x000fe40000011406 */
[----:B------:R-:W-:Y:S01]  /*2430*/  SEL R37, R6, RZ, !P0 ;  /* 0x000000ff06257207 */ /* 0x000fe20004000000 */
[----:B------:R-:W-:Y:S01]  /*2440*/  IMAD R6, R148, R104, RZ ;  /* 0x0000006894067224 */ /* 0x000fe200078e02ff */
[----:B------:R-:W-:-:S03]  /*2450*/  SEL R8, R7, RZ, !P0 ;  /* 0x000000ff07087207 */ /* 0x000fc60004000000 */
[----:B------:R-:W-:-:S04]  /*2460*/  IMAD.WIDE.U32 R114, R37, UR4, R4 ;  /* 0x0000000425727c25 */ /* 0x000fc8000f8e0004 */
[----:B------:R-:W-:Y:S02]  /*2470*/  IMAD R10, R8, UR4, RZ ;  /* 0x00000004080a7c24 */ /* 0x000fe4000f8e02ff */
[----:B------:R-:W-:Y:S02]  /*2480*/  IMAD R9, R204, R105, R6 ;  /* 0x00000069cc097224 */ /* 0x000fe400078e0206 */
[----:B------:R-:W-:Y:S01]  /*2490*/  IMAD R11, R37, UR5, R10 ;  /* 0x00000005250b7c24 */ /* 0x000fe2000f8e020a */
[----:B------:R-:W-:Y:S01]  /*24a0*/  ULDC.64 UR4, c[0x0][0x338] ;  /* 0x0000ce0000047ab9 */ /* 0x000fe20000000a00 */
[-C--:B------:R-:W-:Y:S02]  /*24b0*/  IMAD R4, R148, R110.reuse, RZ ;  /* 0x0000006e94047224 */ /* 0x080fe400078e02ff */
[----:B------:R-:W-:-:S04]  /*24c0*/  IMAD.WIDE.U32 R6, R204, R110, R18 ;  /* 0x0000006ecc067225 */ /* 0x000fc800078e0012 */
[----:B------:R-:W-:Y:S01]  /*24d0*/  IMAD R10, R204, R111, R4 ;  /* 0x0000006fcc0a7224 */ /* 0x000fe200078e0204 */
[----:B------:R-:W-:Y:S01]  /*24e0*/  IADD3 R4, P0, R114, R6, RZ ;  /* 0x0000000672047210 */ /* 0x000fe20007f1e0ff */
[----:B------:R-:W-:Y:S02]  /*24f0*/  IMAD.IADD R5, R115, 0x1, R11 ;  /* 0x0000000173057824 */ /* 0x000fe400078e020b */
[----:B------:R-:W-:Y:S02]  /*2500*/  IMAD R8, R8, UR4, RZ ;  /* 0x0000000408087c24 */ /* 0x000fe4000f8e02ff */
[----:B------:R-:W-:Y:S01]  /*2510*/  IMAD.IADD R109, R109, 0x1, R9 ;  /* 0x000000016d6d7824 */ /* 0x000fe200078e0209 */
[----:B------:R-:W-:Y:S01]  /*2520*/  IADD3.X R6, R5, R7, R10, P0, !PT ;  /* 0x0000000705067210 */ /* 0x000fe200007fe40a */
[----:B------:R-:W-:Y:S01]  /*2530*/  IMAD R7, R148, R98, RZ ;  /* 0x0000006294077224 */ /* 0x000fe200078e02ff */
[----:B------:R-:W-:Y:S01]  /*2540*/  ISETP.GE.AND P0, PT, R18, R15, PT ;  /* 0x0000000f1200720c */ /* 0x000fe20003f06270 */
[----:B------:R-:W-:Y:S01]  /*2550*/  IMAD.IADD R107, R9, 0x1, R107 ;  /* 0x00000001096b7824 */ /* 0x000fe200078e026b */
[C---:B------:R-:W-:Y:S01]  /*2560*/  SEL R9, R15.reuse, RZ, P1 ;  /* 0x000000ff0f097207 */ /* 0x040fe20000800000 */
[----:B------:R-:W-:Y:S01]  /*2570*/  IMAD R11, R204, R99, R7 ;  /* 0x00000063cc0b7224 */ /* 0x000fe200078e0207 */
[----:B------:R-:W-:Y:S01]  /*2580*/  SEL R7, R15, RZ, P0 ;  /* 0x000000ff0f077207 */ /* 0x000fe20000000000 */
[----:B------:R-:W-:-:S04]  /*2590*/  IMAD.WIDE.U32 R112, R37, UR4, R112 ;  /* 0x0000000425707c25 */ /* 0x000fc8000f8e0070 */
[----:B------:R-:W-:Y:S01]  /*25a0*/  IMAD R37, R37, UR5, R8 ;  /* 0x0000000525257c24 */ /* 0x000fe2000f8e0208 */
[----:B------:R-:W-:Y:S01]  /*25b0*/  SEL R8, R15, RZ, P2 ;  /* 0x000000ff0f087207 */ /* 0x000fe20001000000 */
[----:B------:R-:W-:Y:S02]  /*25c0*/  IMAD.IADD R7, R18, 0x1, R7 ;  /* 0x0000000112077824 */ /* 0x000fe400078e0207 */
[----:B------:R-:W-:Y:S02]  /*25d0*/  IMAD.IADD R9, R206, 0x1, R9 ;  /* 0x00000001ce097824 */ /* 0x000fe400078e0209 */
[----:B------:R-:W-:Y:S01]  /*25e0*/  IMAD.IADD R12, R207, 0x1, R8 ;  /* 0x00000001cf0c7824 */ /* 0x000fe200078e0208 */
[----:B------:R-:W-:Y:S01]  /*25f0*/  SHF.R.S32.HI R8, RZ, 0x1f, R7 ;  /* 0x0000001fff087819 */ /* 0x000fe20000011407 */
[----:B------:R-:W-:Y:S01]  /*2600*/  IMAD.IADD R103, R103, 0x1, R11 ;  /* 0x0000000167677824 */ /* 0x000fe200078e020b */
[----:B------:R-:W-:Y:S01]  /*2610*/  SHF.R.S32.HI R10, RZ, 0x1f, R9 ;  /* 0x0000001fff0a7819 */ /* 0x000fe20000011409 */
[----:B------:R-:W-:Y:S01]  /*2620*/  IMAD.IADD R101, R11, 0x1, R101 ;  /* 0x000000010b657824 */ /* 0x000fe200078e0265 */
[-C--:B0-----:R-:W-:Y:S01]  /*2630*/  LEA.HI R20, R8, R7.reuse, RZ, 0x3 ;  /* 0x0000000708147211 */ /* 0x081fe200078f18ff */
[----:B-----5:R-:W-:Y:S01]  /*2640*/  IMAD.WIDE.U32 R108, R146, R104, R108 ;  /* 0x00000068926c7225 */ /* 0x020fe200078e006c */
[----:B------:R-:W-:-:S02]  /*2650*/  LEA.HI R7, R8, R7, RZ, 0x6 ;  /* 0x0000000708077211 */ /* 0x000fc400078f30ff */
[-C--:B------:R-:W-:Y:S01]  /*2660*/  LEA.HI R8, R10, R9.reuse, RZ, 0x6 ;  /* 0x000000090a087211 */ /* 0x080fe200078f30ff */
[----:B------:R-:W-:Y:S01]  /*2670*/  IMAD.WIDE.U32 R106, R146, R104, R106 ;  /* 0x00000068926a7225 */ /* 0x000fe200078e006a */
[----:B------:R-:W-:Y:S02]  /*2680*/  LEA.HI R21, R10, R9, RZ, 0x3 ;  /* 0x000000090a157211 */ /* 0x000fe400078f18ff */
[----:B------:R-:W-:Y:S01]  /*2690*/  SHF.R.S32.HI R7, RZ, 0x6, R7 ;  /* 0x00000006ff077819 */ /* 0x000fe20000011407 */
[-C--:B------:R-:W-:Y:S01]  /*26a0*/  IMAD.WIDE.U32 R102, R146, R98.reuse, R102 ;  /* 0x0000006292667225 */ /* 0x080fe200078e0066 */
[----:B------:R-:W-:Y:S02]  /*26b0*/  SHF.R.S32.HI R9, RZ, 0x6, R8 ;  /* 0x00000006ff097819 */ /* 0x000fe40000011408 */
[C---:B------:R-:W-:Y:S01]  /*26c0*/  LOP3.LUT R8, R216.reuse, 0x38, R20, 0xf8, !PT ;  /* 0x00000038d8087812 */ /* 0x040fe200078ef814 */
[C---:B------:R-:W-:Y:S01]  /*26d0*/  IMAD R144, R7.reuse, 0x1c00, R218 ;  /* 0x00001c0007907824 */ /* 0x040fe200078e02da */
[----:B------:R-:W-:Y:S01]  /*26e0*/  LOP3.LUT R10, R216, 0x38, R21, 0xf8, !PT ;  /* 0x00000038d80a7812 */ /* 0x000fe200078ef815 */
[--C-:B------:R-:W-:Y:S01]  /*26f0*/  IMAD R142, R7, 0x1c00, R219.reuse ;  /* 0x00001c00078e7824 */ /* 0x100fe200078e02db */
[----:B------:R-:W-:Y:S01]  /*2700*/  SHF.R.S32.HI R25, RZ, 0x1f, R12 ;  /* 0x0000001fff197819 */ /* 0x000fe2000001140c */
[C---:B------:R-:W-:Y:S01]  /*2710*/  IMAD R143, R9.reuse, 0x1c00, R218 ;  /* 0x00001c00098f7824 */ /* 0x040fe200078e02da */
[-C--:B------:R-:W-:Y:S01]  /*2720*/  LOP3.LUT R7, R8, R217.reuse, RZ, 0x3c, !PT ;  /* 0x000000d908077212 */ /* 0x080fe200078e3cff */
[----:B------:R-:W-:Y:S01]  /*2730*/  IMAD R140, R9, 0x1c00, R219 ;  /* 0x00001c00098c7824 */ /* 0x000fe200078e02db */
[----:B------:R-:W-:Y:S01]  /*2740*/  LOP3.LUT R10, R10, R217, RZ, 0x3c, !PT ;  /* 0x000000d90a0a7212 */ /* 0x000fe200078e3cff */
[----:B------:R-:W-:Y:S01]  /*2750*/  IMAD.WIDE.U32 R100, R146, R98, R100 ;  /* 0x0000006292647225 */ /* 0x000fe200078e0064 */
[----:B------:R-:W-:-:S02]  /*2760*/  LEA.HI R26, R25, R12, RZ, 0x3 ;  /* 0x0000000c191a7211 */ /* 0x000fc400078f18ff */
[----:B------:R-:W-:Y:S01]  /*2770*/  LEA.HI R12, R25, R12, RZ, 0x6 ;  /* 0x0000000c190c7211 */ /* 0x000fe200078f30ff */
[----:B------:R-:W-:Y:S01]  /*2780*/  IMAD.IADD R144, R144, 0x1, R7 ;  /* 0x0000000190907824 */ /* 0x000fe200078e0207 */
[----:B------:R-:W-:Y:S01]  /*2790*/  LOP3.LUT R7, R215, 0x38, R21, 0xf8, !PT ;  /* 0x00000038d7077812 */ /* 0x000fe200078ef815 */
[----:B------:R-:W-:Y:S01]  /*27a0*/  IMAD.IADD R143, R143, 0x1, R10 ;  /* 0x000000018f8f7824 */ /* 0x000fe200078e020a */
[----:B------:R-:W-:Y:S01]  /*27b0*/  SHF.R.S32.HI R12, RZ, 0x6, R12 ;  /* 0x00000006ff0c7819 */ /* 0x000fe2000001140c */
[----:B------:R-:W-:Y:S01]  /*27c0*/  IMAD.WIDE.U32 R110, R110, 0x70, RZ ;  /* 0x000000706e6e7825 */ /* 0x000fe200078e00ff */
[----:B------:R-:W-:Y:S02]  /*27d0*/  LOP3.LUT R10, R215, 0x38, R26, 0xf8, !PT ;  /* 0x00000038d70a7812 */ /* 0x000fe400078ef81a */
[-C--:B------:R-:W-:Y:S01]  /*27e0*/  LOP3.LUT R7, R7, R28.reuse, RZ, 0x3c, !PT ;  /* 0x0000001c07077212 */ /* 0x080fe200078e3cff */
[----:B------:R-:W-:Y:S01]  /*27f0*/  IMAD R139, R12, 0x1c00, R219 ;  /* 0x00001c000c8b7824 */ /* 0x000fe200078e02db */
[----:B------:R-:W-:Y:S01]  /*2800*/  LOP3.LUT R10, R10, R28, RZ, 0x3c, !PT ;  /* 0x0000001c0a0a7212 */ /* 0x000fe200078e3cff */
[----:B------:R-:W-:Y:S01]  /*2810*/  IMAD R141, R12, 0x1c00, R218 ;  /* 0x00001c000c8d7824 */ /* 0x000fe200078e02da */
[----:B------:R-:W-:Y:S01]  /*2820*/  SHF.R.S32.HI R9, RZ, 0x1f, R146 ;  /* 0x0000001fff097819 */ /* 0x000fe20000011492 */
[----:B------:R-:W-:Y:S01]  /*2830*/  IMAD.IADD R140, R140, 0x1, R7 ;  /* 0x000000018c8c7824 */ /* 0x000fe200078e0207 */
[C---:B------:R-:W-:Y:S01]  /*2840*/  LOP3.LUT R8, R216.reuse, 0x38, R26, 0xf8, !PT ;  /* 0x00000038d8087812 */ /* 0x040fe200078ef81a */
[----:B------:R-:W-:Y:S01]  /*2850*/  IMAD.IADD R139, R139, 0x1, R10 ;  /* 0x000000018b8b7824 */ /* 0x000fe200078e020a */
[----:B------:R-:W-:Y:S01]  /*2860*/  LOP3.LUT R11, R215, 0x38, R20, 0xf8, !PT ;  /* 0x00000038d70b7812 */ /* 0x000fe200078ef814 */
[C---:B------:R-:W-:Y:S01]  /*2870*/  IMAD R7, R9.reuse, R104, RZ ;  /* 0x0000006809077224 */ /* 0x040fe200078e02ff */
[----:B------:R-:W-:Y:S01]  /*2880*/  LOP3.LUT R12, R216, 0x18, R18, 0xf8, !PT ;  /* 0x00000018d80c7812 */ /* 0x000fe200078ef812 */
[----:B------:R-:W-:Y:S01]  /*2890*/  IMAD R10, R9, R98, RZ ;  /* 0x00000062090a7224 */ /* 0x000fe200078e02ff */
[----:B------:R-:W-:Y:S01]  /*28a0*/  LOP3.LUT R8, R8, R217, RZ, 0x3c, !PT ;  /* 0x000000d908087212 */ /* 0x000fe200078e3cff */
[----:B------:R-:W-:Y:S01]  /*28b0*/  VIADD R9, R18, 0xa0 ;  /* 0x000000a012097836 */ /* 0x000fe20000000000 */
[----:B------:R-:W-:Y:S01]  /*28c0*/  LOP3.LUT R11, R11, R28, RZ, 0x3c, !PT ;  /* 0x0000001c0b0b7212 */ /* 0x000fe200078e3cff */
[----:B------:R-:W-:Y:S01]  /*28d0*/  IMAD R31, R146, R105, R7 ;  /* 0x00000069921f7224 */ /* 0x000fe200078e0207 */
[----:B------:R-:W-:Y:S01]  /*28e0*/  LOP3.LUT R25, R12, R217, RZ, 0x3c, !PT ;  /* 0x000000d90c197212 */ /* 0x000fe200078e3cff */
[----:B------:R-:W-:Y:S01]  /*28f0*/  IMAD.IADD R141, R141, 0x1, R8 ;  /* 0x000000018d8d7824 */ /* 0x000fe200078e0208 */
[----:B------:R-:W-:Y:S01]  /*2900*/  ISETP.GE.AND P2, PT, R9, UR6, PT ;  /* 0x0000000609007c0c */ /* 0x000fe2000bf46270 */
[----:B------:R-:W-:Y:S01]  /*2910*/  IMAD.IADD R142, R142, 0x1, R11 ;  /* 0x000000018e8e7824 */ /* 0x000fe200078e020b */
[C---:B------:R-:W-:Y:S01]  /*2920*/  SHF.L.U64.HI R7, R104.reuse, 0x6, R105 ;  /* 0x0000000668077819 */ /* 0x040fe20000010269 */
[----:B------:R-:W-:Y:S01]  /*2930*/  IMAD.SHL.U32 R8, R104, 0x40, RZ ;  /* 0x0000004068087824 */ /* 0x000fe200078e00ff */
[----:B------:R-:W-:Y:S01]  /*2940*/  SEL R28, RZ, 0x20, P2 ;  /* 0x00000020ff1c7807 */ /* 0x000fe20001000000 */
[----:B------:R-:W-:Y:S01]  /*2950*/  IMAD R33, R146, R99, R10 ;  /* 0x0000006392217224 */ /* 0x000fe200078e020a */
[----:B------:R-:W-:Y:S01]  /*2960*/  SHF.L.U64.HI R10, R98, 0x6, R99 ;  /* 0x00000006620a7819 */ /* 0x000fe20000010263 */
[----:B------:R-:W-:Y:S01]  /*2970*/  IMAD.IADD R138, R218, 0x1, R25 ;  /* 0x00000001da8a7824 */ /* 0x000fe200078e0219 */
[----:B------:R-:W-:Y:S01]  /*2980*/  SHF.R.S32.HI R117, RZ, 0x3, R20 ;  /* 0x00000003ff757819 */ /* 0x000fe20000011414 */
[----:B------:R-:W-:Y:S01]  /*2990*/  IMAD.WIDE.U32 R104, R104, 0x70, RZ ;  /* 0x0000007068687825 */ /* 0x000fe200078e00ff */
[----:B------:R-:W-:-:S02]  /*29a0*/  SHF.R.S32.HI R116, RZ, 0x3, R21 ;  /* 0x00000003ff747819 */ /* 0x000fc40000011415 */
[----:B------:R-:W-:Y:S01]  /*29b0*/  SHF.R.S32.HI R25, RZ, 0x3, R26 ;  /* 0x00000003ff197819 */ /* 0x000fe2000001141a */
[C---:B------:R-:W-:Y:S01]  /*29c0*/  IMAD.SHL.U32 R11, R98.reuse, 0x40, RZ ;  /* 0x00000040620b7824 */ /* 0x040fe200078e00ff */
[----:B------:R-:W-:Y:S01]  /*29d0*/  LOP3.LUT R35, R27, R28, RZ, 0xfc, !PT ;  /* 0x0000001c1b237212 */ /* 0x000fe200078efcff */
[----:B------:R-:W-:Y:S01]  /*29e0*/  IMAD.WIDE.U32 R98, R98, 0x70, RZ ;  /* 0x0000007062627825 */ /* 0x000fe200078e00ff */
[----:B------:R-:W-:Y:S02]  /*29f0*/  LOP3.LUT R20, R20, 0xfffffff8, RZ, 0xc0, !PT ;  /* 0xfffffff814147812 */ /* 0x000fe400078ec0ff */
        /* <DEDUP_REMOVED lines=19> */
.L_x_2621:
[----:B-12---:R-:W2:Y:S01]  /*2b30*/  LDL.LU R41, [R1+0x20] ;  /* 0x0000200001297983 */ /* 0x006ea20000300800 */
[----:B-----5:R-:W-:Y:S01]  /*2b40*/  VIADD R49, R24, 0xffffffff ;  /* 0xffffffff18317836 */ /* 0x020fe20000000000 */
[----:B------:R-:W0:Y:S01]  /*2b50*/  LDC.64 R122, c[0x0][0x2e8] ;  /* 0x0000ba00ff7a7b82 */ /* 0x000e220000000a00 */
        /* <DEDUP_REMOVED lines=8> */
[----:B------:R-:W-:-:S02]  /*2be0*/  IADD3 R24, P2, P3, R4, R126, R137 ;  /* 0x0000007e04187210 */ /* 0x000fc40007b5e089 */
[----:B------:R-:W-:Y:S01]  /*2bf0*/  IADD3 R39, P4, R4, R126, RZ ;  /* 0x0000007e04277210 */ /* 0x000fe20007f9e0ff */
[----:B------:R-:W-:Y:S02]  /*2c00*/  IMAD.IADD R92, R127, 0x1, R37 ;  /* 0x000000017f5c7824 */ /* 0x000fe400078e0225 */
[----:B------:R-:W-:Y:S02]  /*2c10*/  IMAD R37, R17, 0x5400, R138 ;  /* 0x0000540011257824 */ /* 0x000fe400078e028a */
[----:B------:R-:W-:Y:S01]  /*2c20*/  IMAD.X R40, R92, 0x1, R6, P4 ;  /* 0x000000015c287824 */ /* 0x000fe200020e0606 */
[----:B------:R-:W-:Y:S02]  /*2c30*/  IADD3.X R38, R6, R92, R136, P2, P3 ;  /* 0x0000005c06267210 */ /* 0x000fe400017e6488 */
[----:B------:R-:W-:Y:S02]  /*2c40*/  ISETP.GT.AND P3, PT, R49, R125, PT ;  /* 0x0000007d3100720c */ /* 0x000fe40003f64270 */
[----:B0-----:R-:W-:-:S02]  /*2c50*/  LEA R44, P2, R24, R122, 0x1 ;  /* 0x0000007a182c7211 */ /* 0x001fc400078408ff */
[----:B------:R-:W-:Y:S02]  /*2c60*/  LEA R46, P4, R39, R122, 0x1 ;  /* 0x0000007a272e7211 */ /* 0x000fe400078808ff */
[-C--:B------:R-:W-:Y:S01]  /*2c70*/  LEA.HI.X R45, R24, R123.reuse, R38, 0x1, P2 ;  /* 0x0000007b182d7211 */ /* 0x080fe200010f0c26 */
[----:B------:R-:W-:Y:S01]  /*2c80*/  IMAD.MOV.U32 R24, RZ, RZ, R49 ;  /* 0x000000ffff187224 */ /* 0x000fe200078e0031 */
[----:B-1----:R-:W-:Y:S02]  /*2c90*/  ISETP.GE.AND P2, PT, R119, 0x1, PT ;  /* 0x000000017700780c */ /* 0x002fe40003f46270 */
[----:B------:R-:W-:Y:S01]  /*2ca0*/  LEA.HI.X R47, R39, R123, R40, 0x1, P4 ;  /* 0x0000007b272f7211 */ /* 0x000fe200020f0c28 */
[C---:B------:R-:W-:Y:S02]  /*2cb0*/  VIADD R39, R37.reuse, 0x20 ;  /* 0x0000002025277836 */ /* 0x040fe40000000000 */
[C---:B------:R-:W-:Y:S02]  /*2cc0*/  @P5 VIADD R39, R37.reuse, 0xffffffe0 ;  /* 0xffffffe025275836 */ /* 0x040fe40000000000 */
[----:B------:R-:W-:-:S02]  /*2cd0*/  IMAD R37, R37, 0x2, R118 ;  /* 0x0000000225257824 */ /* 0x000fc400078e0276 */
        /* <DEDUP_REMOVED lines=8> */
[-C--:B------:R-:W-:Y:S02]  /*2d60*/  IMAD R43, R135, R49.reuse, RZ ;  /* 0x00000031872b7224 */ /* 0x080fe400078e02ff */
[----:B0-----:R-:W-:Y:S02]  /*2d70*/  IMAD R41, R42, R104, R39 ;  /* 0x000000682a297224 */ /* 0x001fe400078e0227 */
[----:B------:R-:W-:Y:S02]  /*2d80*/  IMAD R39, R24, -0x70, R2 ;  /* 0xffffff9018277824 */ /* 0x000fe400078e0202 */
[----:B------:R-:W-:Y:S02]  /*2d90*/  IMAD R43, R42, R98, R43 ;  /* 0x000000622a2b7224 */ /* 0x000fe400078e022b */
[----:B------:R-:W-:Y:S01]  /*2da0*/  IMAD.WIDE.U32 R90, R104, R49, RZ ;  /* 0x00000031685a7225 */ /* 0x000fe200078e00ff */
[----:B------:R-:W-:-:S03]  /*2db0*/  VIMNMX R39, R39, 0x70, PT ;  /* 0x0000007027277848 */ /* 0x000fc60003fe0100 */
        /* <DEDUP_REMOVED lines=60> */
.L_x_2526:
[----:B------:R-:W-:Y:S05]  /*3180*/  BSYNC B1 ;  /* 0x0000000000017941 */ /* 0x000fea0003800000 */
.L_x_2525:
        /* <DEDUP_REMOVED lines=56> */
.L_x_2528:
[----:B------:R-:W-:Y:S05]  /*3510*/  BSYNC B1 ;  /* 0x0000000000017941 */ /* 0x000fea0003800000 */
.L_x_2527:
[----:B01----:R-:W2:Y:S01]  /*3520*/  LDL R40, [R1+0x4c] ;  /* 0x00004c0001287983 */ /* 0x003ea20000100800 */
[----:B------:R-:W-:Y:S01]  /*3530*/  IMAD.MOV.U32 R42, RZ, RZ, R76 ;  /* 0x000000ffff2a7224 */ /* 0x000fe200078e004c */
[----:B------:R-:W-:Y:S01]  /*3540*/  PRMT R159, R129, 0x5410, R128 ;  /* 0x00005410819f7816 */ /* 0x000fe20000000080 */
[----:B------:R-:W-:Y:S02]  /*3550*/  IMAD.MOV.U32 R43, RZ, RZ, R77 ;  /* 0x000000ffff2b7224 */ /* 0x000fe400078e004d */
[----:B------:R-:W-:-:S03]  /*3560*/  IMAD.MOV.U32 R41, RZ, RZ, R80 ;  /* 0x000000ffff297224 */ /* 0x000fc600078e0050 */
        /* <DEDUP_REMOVED lines=8> */
[----:B------:R-:W-:Y:S01]  /*35f0*/  IMAD.MOV.U32 R42, RZ, RZ, R79 ;  /* 0x000000ffff2a7224 */ /* 0x000fe200078e004f */
[----:B--2---:R-:W-:Y:S01]  /*3600*/  R2UR UR4, R40 ;  /* 0x00000000280472ca */ /* 0x004fe200000e0000 */
[----:B------:R-:W-:-:S05]  /*3610*/  IMAD.MOV.U32 R40, RZ, RZ, R81 ;  /* 0x000000ffff287224 */ /* 0x000fca00078e0051 */
[----:B------:R-:W-:Y:S01]  /*3620*/  PRMT R164, R41, 0x5410, R40 ;  /* 0x0000541029a47816 */ /* 0x000fe20000000028 */
[----:B------:R-:W-:Y:S02]  /*3630*/  IMAD.MOV.U32 R40, RZ, RZ, R84 ;  /* 0x000000ffff287224 */ /* 0x000fe400078e0054 */
[----:B------:R-:W-:-:S03]  /*3640*/  IMAD.MOV.U32 R41, RZ, RZ, R85 ;  /* 0x000000ffff297224 */ /* 0x000fc600078e0055 */
[----:B------:R-:W-:Y:S01]  /*3650*/  PRMT R165, R165, 0x5410, R40 ;  /* 0x00005410a5a57816 */ /* 0x000fe20000000028 */
[----:B------:R-:W-:Y:S01]  /*3660*/  IMAD.MOV.U32 R40, RZ, RZ, R75 ;  /* 0x000000ffff287224 */ /* 0x000fe200078e004b */
[----:B------:R-:W-:Y:S01]  /*3670*/  PRMT R166, R166, 0x5410, R41 ;  /* 0x00005410a6a67816 */ /* 0x000fe20000000029 */
[----:B------:R-:W-:Y:S01]  /*3680*/  IMAD.MOV.U32 R41, RZ, RZ, R122 ;  /* 0x000000ffff297224 */ /* 0x000fe200078e007a */
[----:B------:R-:W-:Y:S02]  /*3690*/  UISETP.NE.AND UP0, UPT, UR4, 0x3, UPT ;  /* 0x000000030400788c */ /* 0x000fe4000bf05270 */
[----:B------:R-:W-:Y:S01]  /*36a0*/  PRMT R160, R43, 0x5410, R40 ;  /* 0x000054102ba07816 */ /* 0x000fe20000000028 */
[----:B------:R-:W-:Y:S01]  /*36b0*/  IMAD.MOV.U32 R43, RZ, RZ, R78 ;  /* 0x000000ffff2b7224 */ /* 0x000fe200078e004e */
[----:B------:R-:W-:Y:S01]  /*36c0*/  PRMT R91, R91, 0x5410, R41 ;  /* 0x000054105b5b7816 */ /* 0x000fe20000000029 */
[----:B------:R-:W-:Y:S01]  /*36d0*/  IMAD.MOV.U32 R40, RZ, RZ, R82 ;  /* 0x000000ffff287224 */ /* 0x000fe200078e0052 */
[----:B------:R-:W-:Y:S01]  /*36e0*/  PLOP3.LUT P2, PT, PT, PT, UP0, 0x80, 0x0 ;  /* 0x000000000000781c */ /* 0x000fe20003f4f008 */
        /* <DEDUP_REMOVED lines=19> */
[----:B------:R-:W-:-:S03]  /*3820*/  IMAD.MOV.U32 R42, RZ, RZ, R127 ;  /* 0x000000ffff2a7224 */ /* 0x000fc600078e007f */
[----:B------:R-:W-:Y:S01]  /*3830*/  PRMT R131, R41, 0x5410, R40 ;  /* 0x0000541029837816 */ /* 0x000fe20000000028 */
[----:B------:R-:W-:Y:S01]  /*3840*/  IMAD.MOV.U32 R41, RZ, RZ, R56 ;  /* 0x000000ffff297224 */ /* 0x000fe200078e0038 */
[----:B------:R-:W-:Y:S01]  /*3850*/  PRMT R172, R172, 0x5410, R42 ;  /* 0x00005410acac7816 */ /* 0x000fe2000000002a */
[----:B------:R-:W-:-:S05]  /*3860*/  IMAD.MOV.U32 R40, RZ, RZ, R57 ;  /* 0x000000ffff287224 */ /* 0x000fca00078e0039 */
[----:B------:R-:W-:Y:S01]  /*3870*/  PRMT R147, R41, 0x5410, R40 ;  /* 0x0000541029937816 */ /* 0x000fe20000000028 */
[----:B------:R-:W-:Y:S02]  /*3880*/  IMAD.MOV.U32 R41, RZ, RZ, R60 ;  /* 0x000000ffff297224 */ /* 0x000fe400078e003c */
[----:B------:R-:W-:-:S03]  /*3890*/  IMAD.MOV.U32 R40, RZ, RZ, R61 ;  /* 0x000000ffff287224 */ /* 0x000fc600078e003d */
[----:B------:R-:W-:Y:S01]  /*38a0*/  PRMT R155, R155, 0x5410, R41 ;  /* 0x000054109b9b7816 */ /* 0x000fe20000000029 */
[----:B------:R-:W-:Y:S01]  /*38b0*/  IMAD.MOV.U32 R41, RZ, RZ, R64 ;  /* 0x000000ffff297224 */ /* 0x000fe200078e0040 */
        /* <DEDUP_REMOVED lines=25> */
[----:B------:R-:W-:Y:S06]  /*3a50*/  @!P2 BRA `(.L_x_2529) ;  /* 0x000000000004a947 */ /* 0x000fec0003800000 */
[----:B------:R-:W-:Y:S01]  /*3a60*/  BPT.TRAP 0x1 ;  /* 0x000000040000795c */ /* 0x000fe20000300000 */
.L_x_2529:
[----:B------:R-:W-:Y:S01]  /*3a70*/  IMAD R96, R17, 0x8, R16 ;  /* 0x0000000811607824 */ /* 0x000fe200078e0210 */
[----:B------:R-:W-:Y:S01]  /*3a80*/  SHF.L.U32 R97, R209, 0x1f, RZ ;  /* 0x0000001fd1617819 */ /* 0x000fe200000006ff */
[----:B------:R-:W-:Y:S03]  /*3a90*/  BSSY B1, `(.L_x_2530) ;  /* 0x0000003000017945 */ /* 0x000fe60003800000 */
[----:B------:R-:W0:Y:S02]  /*3aa0*/  SYNCS.PHASECHK.TRANS64.TRYWAIT P5, [R96+URZ+0x36890], R97 ;  /* 0x03689061600075a7 */ /* 0x000e2400080a017f */
[----:B0-----:R-:W-:Y:S05]  /*3ab0*/  @!P5 BRA `(.L_x_2531) ;  /* 0x000002c400ccd947 */ /* 0x001fea0003800000 */
.L_x_2913:
[----:B------:R-:W-:Y:S05]  /*3ac0*/  BSYNC B1 ;  /* 0x0000000000017941 */ /* 0x000fea0003800000 */
.L_x_2530:
        /* <DEDUP_REMOVED lines=55> */
.L_x_2537:
[----:B------:R-:W-:Y:S05]  /*3e40*/  BSYNC B3 ;  /* 0x0000000000037941 */ /* 0x000fea0003800000 */
.L_x_2536:
[----:B--2---:R1:W-:Y:S02]  /*3e50*/  STG.E.128 desc[UR60][R46.64], R40 ;  /* 0x000000282e007986 */ /* 0x0043e4000c101d3c */
.L_x_2535:
[----:B------:R-:W-:Y:S05]  /*3e60*/  BSYNC B2 ;  /* 0x0000000000027941 */ /* 0x000fea0003800000 */
.L_x_2534:
[----:B------:R-:W-:Y:S01]  /*3e70*/  ISETP.NE.AND P3, PT, R31, RZ, PT ;  /* 0x000000ff1f00720c */ /* 0x000fe20003f65270 */
[----:B------:R-:W-:-:S12]  /*3e80*/  BSSY B2, `(.L_x_2538) ;  /* 0x0000038000027945 */ /* 0x000fd80003800000 */
[----:B------:R-:W-:Y:S05]  /*3e90*/  @!P3 BRA `(.L_x_2539) ;  /* 0x0000000000d8b947 */ /* 0x000fea0003800000 */
[----:B-1----:R1:W2:Y:S01]  /*3ea0*/  LDS.128 R40, [R38+0x21000] ;  /* 0x0210000026287984 */ /* 0x0022a20000000c00 */
[----:B------:R-:W-:Y:S01]  /*3eb0*/  ISETP.GE.AND P3, PT, R213, R119, PT ;  /* 0x00000077d500720c */ /* 0x000fe20003f66270 */
[----:B------:R-:W-:-:S12]  /*3ec0*/  BSSY B3, `(.L_x_2540) ;  /* 0x0000032000037945 */ /* 0x000fd80003800000 */
[----:B-1----:R-:W-:Y:S05]  /*3ed0*/  @P3 BRA `(.L_x_2541) ;  /* 0x0000000000c03947 */ /* 0x002fea0003800000 */
[----:B------:R-:W-:Y:S01]  /*3ee0*/  SHF.R.U64 R91, R94, 0x10, R95 ;  /* 0x000000105e5b7819 */ /* 0x000fe2000000125f */
[----:B--2---:R-:W-:Y:S01]  /*3ef0*/  IMAD.U32 R89, R41, 0x10000, RZ ;  /* 0x0001000029597824 */ /* 0x004fe200078e00ff */
[----:B------:R-:W-:Y:S02]  /*3f00*/  SHF.R.U64 R88, R92, 0x10, R93 ;  /* 0x000000105c587819 */ /* 0x000fe4000000125d */
[C---:B------:R-:W-:Y:S02]  /*3f10*/  PRMT R91, R167.reuse, 0x5410, R91 ;  /* 0x00005410a75b7816 */ /* 0x040fe4000000005b */
[----:B------:R-:W-:Y:S02]  /*3f20*/  PRMT R88, R167, 0x5432, R88 ;  /* 0x00005432a7587816 */ /* 0x000fe40000000058 */
[----:B------:R-:W-:Y:S02]  /*3f30*/  SHF.R.U32.HI R92, RZ, 0x10, R93 ;  /* 0x00000010ff5c7819 */ /* 0x000fe4000001165d */
[----:B------:R-:W-:-:S02]  /*3f40*/  LOP3.LUT R122, R41, 0xffff0000, RZ, 0xc0, !PT ;  /* 0xffff0000297a7812 */ /* 0x000fc400078ec0ff */
[C---:B------:R-:W-:Y:S01]  /*3f50*/  LOP3.LUT R93, R91.reuse, 0xffff0000, RZ, 0xc0, !PT ;  /* 0xffff00005b5d7812 */ /* 0x040fe200078ec0ff */
[----:B------:R-:W-:Y:S01]  /*3f60*/  IMAD.U32 R91, R91, 0x10000, RZ ;  /* 0x000100005b5b7824 */ /* 0x000fe200078e00ff */
[C---:B------:R-:W-:Y:S01]  /*3f70*/  LOP3.LUT R90, R88.reuse, 0xffff0000, RZ, 0xc0, !PT ;  /* 0xffff0000585a7812 */ /* 0x040fe200078ec0ff */
[----:B------:R-:W-:Y:S01]  /*3f80*/  IMAD.U32 R88, R88, 0x10000, RZ ;  /* 0x0001000058587824 */ /* 0x000fe200078e00ff */
[----:B------:R-:W-:Y:S01]  /*3f90*/  SHF.R.U32.HI R94, RZ, 0x10, R95 ;  /* 0x00000010ff5e7819 */ /* 0x000fe2000001165f */
        /* <DEDUP_REMOVED lines=36> */
.L_x_2541:
[----:B------:R-:W-:Y:S05]  /*41e0*/  BSYNC B3 ;  /* 0x0000000000037941 */ /* 0x000fea0003800000 */
.L_x_2540:
[----:B--2---:R2:W-:Y:S02]  /*41f0*/  STG.E.128 desc[UR60][R46.64+0x40], R40 ;  /* 0x000040282e007986 */ /* 0x0045e4000c101d3c */
.L_x_2539:
[----:B------:R-:W-:Y:S05]  /*4200*/  BSYNC B2 ;  /* 0x0000000000027941 */ /* 0x000fea0003800000 */
.L_x_2538:
        /* <DEDUP_REMOVED lines=25> */
[C---:B------:R-:W-:Y:S02]  /*43a0*/  PRMT R41, R166.reuse, 0x5432, R88 ;  /* 0x00005432a6297816 */ /* 0x040fe40000000058 */
        /* <DEDUP_REMOVED lines=29> */
.L_x_2545:
[----:B------:R-:W-:Y:S05]  /*4580*/  BSYNC B3 ;  /* 0x0000000000037941 */ /* 0x000fea0003800000 */
.L_x_2544:
[----:B--2---:R3:W-:Y:S02]  /*4590*/  STG.E.128 desc[UR60][R46.64+0x80], R40 ;  /* 0x000080282e007986 */ /* 0x0047e4000c101d3c */
.L_x_2543:
[----:B------:R-:W-:Y:S05]  /*45a0*/  BSYNC B2 ;  /* 0x0000000000027941 */ /* 0x000fea0003800000 */
.L_x_2542:
[----:B------:R-:W-:Y:S01]  /*45b0*/  ISETP.NE.AND P3, PT, R33, RZ, PT ;  /* 0x000000ff2100720c */ /* 0x000fe20003f65270 */
[----:B------:R-:W-:-:S12]  /*45c0*/  BSSY B2, `(.L_x_2546) ;  /* 0x0000036000027945 */ /* 0x000fd80003800000 */
[----:B------:R-:W-:Y:S05]  /*45d0*/  @!P3 BRA `(.L_x_2547) ;  /* 0x0000000000d0b947 */ /* 0x000fea0003800000 */
[----:B-123--:R1:W2:Y:S01]  /*45e0*/  LDS.128 R40, [R38+0x24800] ;  /* 0x0248000026287984 */ /* 0x00e2a20000000c00 */
[----:B------:R-:W-:Y:S01]  /*45f0*/  ISETP.GE.AND P3, PT, R212, R119, PT ;  /* 0x00000077d400720c */ /* 0x000fe20003f66270 */
[----:B------:R-:W-:-:S12]  /*4600*/  BSSY B3, `(.L_x_2548) ;  /* 0x0000030000037945 */ /* 0x000fd80003800000 */
[----:B-1----:R-:W-:Y:S05]  /*4610*/  @P3 BRA `(.L_x_2549) ;  /* 0x0000000000b83947 */ /* 0x002fea0003800000 */
[----:B------:R-:W-:Y:S02]  /*4620*/  SHF.R.U64 R84, R82, 0x10, R83 ;  /* 0x0000001052547819 */ /* 0x000fe40000001253 */
[--C-:B------:R-:W-:Y:S02]  /*4630*/  SHF.R.U64 R85, R80, 0x10, R81.reuse ;  /* 0x0000001050557819 */ /* 0x100fe40000001251 */
[----:B------:R-:W-:Y:S02]  /*4640*/  SHF.R.U32.HI R80, RZ, 0x10, R81 ;  /* 0x00000010ff507819 */ /* 0x000fe40000011651 */
[----:B------:R-:W-:Y:S02]  /*4650*/  PRMT R84, R169, 0x5432, R84 ;  /* 0x00005432a9547816 */ /* 0x000fe40000000054 */
[----:B------:R-:W-:Y:S02]  /*4660*/  PRMT R81, R164, 0x5410, R85 ;  /* 0x00005410a4517816 */ /* 0x000fe40000000055 */
[----:B------:R-:W-:-:S02]  /*4670*/  SHF.R.U32.HI R82, RZ, 0x10, R83 ;  /* 0x00000010ff527819 */ /* 0x000fc40000011653 */
[C---:B--2---:R-:W-:Y:S01]  /*4680*/  LOP3.LUT R86, R41.reuse, 0xffff0000, RZ, 0xc0, !PT ;  /* 0xffff000029567812 */ /* 0x044fe200078ec0ff */
[----:B------:R-:W-:Y:S01]  /*4690*/  IMAD.U32 R41, R41, 0x10000, RZ ;  /* 0x0001000029297824 */ /* 0x000fe200078e00ff */
[----:B------:R-:W-:Y:S02]  /*46a0*/  LOP3.LUT R85, R84, 0xffff0000, RZ, 0xc0, !PT ;  /* 0xffff000054557812 */ /* 0x000fe400078ec0ff */
[C---:B------:R-:W-:Y:S01]  /*46b0*/  LOP3.LUT R83, R81.reuse, 0xffff0000, RZ, 0xc0, !PT ;  /* 0xffff000051537812 */ /* 0x040fe200078ec0ff */
[----:B------:R-:W-:Y:S01]  /*46c0*/  IMAD.U32 R81, R81, 0x10000, RZ ;  /* 0x0001000051517824 */ /* 0x000fe200078e00ff */
[----:B------:R-:W-:Y:S01]  /*46d0*/  PRMT R82, R170, 0x5432, R82 ;  /* 0x00005432aa527816 */ /* 0x000fe20000000052 */
[----:B------:R-:W-:Y:S01]  /*46e0*/  FMUL.FTZ R87, R86, R85 ;  /* 0x0000005556577220 */ /* 0x000fe20000410000 */
[----:B------:R-:W-:Y:S01]  /*46f0*/  PRMT R80, R164, 0x5432, R80 ;  /* 0x00005432a4507816 */ /* 0x000fe20000000050 */
[-C--:B------:R-:W-:Y:S01]  /*4700*/  FMUL.FTZ R86, R86, R83.reuse ;  /* 0x0000005356567220 */ /* 0x080fe20000410000 */
[C---:B------:R-:W-:Y:S01]  /*4710*/  LOP3.LUT R88, R42.reuse, 0xffff0000, RZ, 0xc0, !PT ;  /* 0xffff00002a587812 */ /* 0x040fe200078ec0ff */
[----:B------:R-:W-:Y:S01]  /*4720*/  FFMA.FTZ R83, R41, R83, -R87 ;  /* 0x0000005329537223 */ /* 0x000fe20000010857 */
[----:B------:R-:W-:-:S02]  /*4730*/  IMAD.U32 R42, R42, 0x10000, RZ ;  /* 0x000100002a2a7824 */ /* 0x000fc400078e00ff */
[----:B------:R-:W-:Y:S01]  /*4740*/  FFMA.FTZ R41, R41, R85, R86 ;  /* 0x0000005529297223 */ /* 0x000fe20000010056 */
[C---:B------:R-:W-:Y:S01]  /*4750*/  IMAD.U32 R85, R82.reuse, 0x10000, RZ ;  /* 0x0001000052557824 */ /* 0x040fe200078e00ff */
[----:B------:R-:W-:Y:S01]  /*4760*/  LOP3.LUT R82, R82, 0xffff0000, RZ, 0xc0, !PT ;  /* 0xffff000052527812 */ /* 0x000fe200078ec0ff */
[C---:B------:R-:W-:Y:S01]  /*4770*/  IMAD.U32 R86, R80.reuse, 0x10000, RZ ;  /* 0x0001000050567824 */ /* 0x040fe200078e00ff */
[----:B------:R-:W-:Y:S01]  /*4780*/  LOP3.LUT R80, R80, 0xffff0000, RZ, 0xc0, !PT ;  /* 0xffff000050507812 */ /* 0x000fe200078ec0ff */
[C---:B------:R-:W-:Y:S01]  /*4790*/  FMUL.FTZ R87, R88.reuse, R85 ;  /* 0x0000005558577220 */ /* 0x040fe20000410000 */
[----:B------:R-:W-:Y:S01]  /*47a0*/  F2FP.BF16.F32.PACK_AB R41, R41, R83 ;  /* 0x000000532929723e */ /* 0x000fe200000010ff */
[-C--:B------:R-:W-:Y:S02]  /*47b0*/  FMUL.FTZ R88, R88, R86.reuse ;  /* 0x0000005658587220 */ /* 0x080fe40000410000 */
[----:B------:R-:W-:Y:S01]  /*47c0*/  FFMA.FTZ R87, R42, R86, -R87 ;  /* 0x000000562a577223 */ /* 0x000fe20000010857 */
[----:B------:R-:W-:-:S02]  /*47d0*/  IMAD.U32 R86, R84, 0x10000, RZ ;  /* 0x0001000054567824 */ /* 0x000fc400078e00ff */
        /* <DEDUP_REMOVED lines=10> */
[C---:B------:R-:W-:Y:S01]  /*4880*/  FMUL.FTZ R80, R40.reuse, R86 ;  /* 0x0000005628507220 */ /* 0x040fe20000410000 */
[----:B------:R-:W-:-:S03]  /*4890*/  FMUL.FTZ R40, R40, R81 ;  /* 0x0000005128287220 */ /* 0x000fc60000410000 */
[----:B------:R-:W-:Y:S01]  /*48a0*/  F2FP.BF16.F32.PACK_AB R42, R42, R84 ;  /* 0x000000542a2a723e */ /* 0x000fe200000010ff */
[C---:B------:R-:W-:Y:S01]  /*48b0*/  FFMA.FTZ R80, R85.reuse, R81, -R80 ;  /* 0x0000005155507223 */ /* 0x040fe20000010850 */
[----:B------:R-:W-:-:S03]  /*48c0*/  FFMA.FTZ R40, R85, R86, R40 ;  /* 0x0000005655287223 */ /* 0x000fc60000010028 */
[----:B------:R-:W-:Y:S02]  /*48d0*/  IMAD.MOV.U32 R43, RZ, RZ, R42 ;  /* 0x000000ffff2b7224 */ /* 0x000fe400078e002a */
[----:B------:R-:W-:Y:S01]  /*48e0*/  F2FP.BF16.F32.PACK_AB R40, R40, R80 ;  /* 0x000000502828723e */ /* 0x000fe200000010ff */
[----:B------:R-:W-:-:S07]  /*48f0*/  IMAD.MOV.U32 R42, RZ, RZ, R87 ;  /* 0x000000ffff2a7224 */ /* 0x000fce00078e0057 */
.L_x_2549:
[----:B------:R-:W-:Y:S05]  /*4900*/  BSYNC B3 ;  /* 0x0000000000037941 */ /* 0x000fea0003800000 */
.L_x_2548:
[----:B--2---:R4:W-:Y:S02]  /*4910*/  STG.E.128 desc[UR60][R46.64+0xc0], R40 ;  /* 0x0000c0282e007986 */ /* 0x0049e4000c101d3c */
.L_x_2547:
[----:B------:R-:W-:Y:S05]  /*4920*/  BSYNC B2 ;  /* 0x0000000000027941 */ /* 0x000fea0003800000 */
.L_x_2546:
        /* <DEDUP_REMOVED lines=53> */
.L_x_2553:
[----:B------:R-:W-:Y:S05]  /*4c80*/  BSYNC B3 ;  /* 0x0000000000037941 */ /* 0x000fea0003800000 */
.L_x_2552:
[----:B--2---:R1:W-:Y:S02]  /*4c90*/  STG.E.128 desc[UR60][R46.64+0x100], R40 ;  /* 0x000100282e007986 */ /* 0x0043e4000c101d3c */
.L_x_2551:
[----:B------:R-:W-:Y:S05]  /*4ca0*/  BSYNC B2 ;  /* 0x0000000000027941 */ /* 0x000fea0003800000 */
.L_x_2550:
        /* <DEDUP_REMOVED lines=52> */
.L_x_2555:
[----:B------:R-:W-:Y:S05]  /*4ff0*/  BSYNC B2 ;  /* 0x0000000000027941 */ /* 0x000fea0003800000 */
.L_x_2554:
[----:B--2---:R1:W-:Y:S02]  /*5000*/  STG.E.128 desc[UR60][R46.64+0x140], R40 ;  /* 0x000140282e007986 */ /* 0x0043e4000c101d3c */
.L_x_2533:
[----:B------:R-:W-:Y:S05]  /*5010*/  BSYNC B1 ;  /* 0x0000000000017941 */ /* 0x000fea0003800000 */
.L_x_2532:
        /* <DEDUP_REMOVED lines=19> */
[----:B------:R-:W-:Y:S01]  /*5150*/  LOP3.LUT R41, R47, 0xffff0000, RZ, 0xc0, !PT ;  /* 0xffff00002f297812 */ /* 0x000fe200078ec0ff */
        /* <DEDUP_REMOVED lines=10> */
[----:B------:R-:W-:Y:S01]  /*5200*/  FFMA.FTZ R77, R71, R41, R77 ;  /* 0x00000029474d7223 */ /* 0x000fe2000001004d */
[C---:B------:R-:W-:Y:S01]  /*5210*/  FMUL.FTZ R78, R42.reuse, R74 ;  /* 0x0000004a2a4e7220 */ /* 0x040fe20000410000 */
[-C--:B------:R-:W-:Y:S01]  /*5220*/  FMUL.FTZ R41, R42, R75.reuse ;  /* 0x0000004b2a297220 */ /* 0x080fe20000410000 */
[----:B------:R-:W-:Y:S01]  /*5230*/  LOP3.LUT R42, R161, 0xffff0000, RZ, 0xc0, !PT ;  /* 0xffff0000a12a7812 */ /* 0x000fe200078ec0ff */
[----:B------:R-:W-:Y:S01]  /*5240*/  IMAD.U32 R46, R46, 0x10000, RZ ;  /* 0x000100002e2e7824 */ /* 0x000fe200078e00ff */
[----:B------:R-:W-:Y:S01]  /*5250*/  LOP3.LUT R68, R68, 0xffff0000, RZ, 0xc0, !PT ;  /* 0xffff000044447812 */ /* 0x000fe200078ec0ff */
[----:B------:R-:W-:Y:S01]  /*5260*/  FFMA.FTZ R76, R71, R72, -R76 ;  /* 0x00000048474c7223 */ /* 0x000fe2000001084c */
[C---:B------:R-:W-:Y:S01]  /*5270*/  FFMA.FTZ R78, R70.reuse, R75, -R78 ;  /* 0x0000004b464e7223 */ /* 0x040fe2000001084e */
[----:B------:R-:W-:Y:S01]  /*5280*/  FFMA.FTZ R41, R70, R74, R41 ;  /* 0x0000004a46297223 */ /* 0x000fe20000010029 */
[----:B------:R-:W-:Y:S01]  /*5290*/  FMUL.FTZ R70, R69, R42 ;  /* 0x0000002a45467220 */ /* 0x000fe20000410000 */
[----:B------:R-:W-:Y:S01]  /*52a0*/  FMUL.FTZ R72, R40, R47 ;  /* 0x0000002f28487220 */ /* 0x000fe20000410000 */
[----:B------:R-:W-:-:S02]  /*52b0*/  IMAD.U32 R43, R43, 0x10000, RZ ;  /* 0x000100002b2b7824 */ /* 0x000fc400078e00ff */
[----:B------:R-:W-:Y:S01]  /*52c0*/  FMUL.FTZ R69, R69, R68 ;  /* 0x0000004445457220 */ /* 0x000fe20000410000 */
[-C--:B------:R-:W-:Y:S01]  /*52d0*/  FMUL.FTZ R40, R40, R46.reuse ;  /* 0x0000002e28287220 */ /* 0x080fe20000410000 */
[----:B------:R-:W-:Y:S01]  /*52e0*/  FFMA.FTZ R72, R73, R46, -R72 ;  /* 0x0000002e49487223 */ /* 0x000fe20000010848 */
[C---:B------:R-:W-:Y:S01]  /*52f0*/  FFMA.FTZ R70, R43.reuse, R68, -R70 ;  /* 0x000000442b467223 */ /* 0x040fe20000010846 */
[----:B------:R-:W-:Y:S01]  /*5300*/  FFMA.FTZ R69, R43, R42, R69 ;  /* 0x0000002a2b457223 */ /* 0x000fe20000010045 */
[----:B------:R-:W-:Y:S01]  /*5310*/  FFMA.FTZ R47, R73, R47, R40 ;  /* 0x0000002f492f7223 */ /* 0x000fe20000010028 */
[----:B------:R-:W-:Y:S02]  /*5320*/  F2FP.BF16.F32.PACK_AB R76, R77, R76 ;  /* 0x0000004c4d4c723e */ /* 0x000fe400000010ff */
[----:B------:R-:W-:Y:S02]  /*5330*/  F2FP.BF16.F32.PACK_AB R42, R41, R78 ;  /* 0x0000004e292a723e */ /* 0x000fe400000010ff */
[----:B------:R-:W-:Y:S01]  /*5340*/  F2FP.BF16.F32.PACK_AB R43, R69, R70 ;  /* 0x00000046452b723e */ /* 0x000fe200000010ff */
[----:B------:R-:W-:Y:S01]  /*5350*/  IMAD.MOV.U32 R41, RZ, RZ, R76 ;  /* 0x000000ffff297224 */ /* 0x000fe200078e004c */
[----:B------:R-:W-:-:S07]  /*5360*/  F2FP.BF16.F32.PACK_AB R40, R47, R72 ;  /* 0x000000482f28723e */ /* 0x000fce00000010ff */
.L_x_2560:
[----:B------:R-:W-:Y:S05]  /*5370*/  BSYNC B2 ;  /* 0x0000000000027941 */ /* 0x000fea0003800000 */
.L_x_2559:
[----:B--2---:R1:W-:Y:S02]  /*5380*/  STG.E.128 desc[UR60][R44.64], R40 ;  /* 0x000000282c007986 */ /* 0x0043e4000c101d3c */
.L_x_2558:
[----:B------:R-:W-:Y:S05]  /*5390*/  BSYNC B1 ;  /* 0x0000000000017941 */ /* 0x000fea0003800000 */
.L_x_2557:
        /* <DEDUP_REMOVED lines=11> */
[----:B------:R-:W-:Y:S02]  /*5450*/  SHF.R.U32.HI R65, RZ, 0x10, R65 ;  /* 0x00000010ff417819 */ /* 0x000fe40000011641 */
[----:B------:R-:W-:Y:S02]  /*5460*/  PRMT R66, R157, 0x5410, R66 ;  /* 0x000054109d427816 */ /* 0x000fe40000000042 */
[----:B------:R-:W-:Y:S01]  /*5470*/  PRMT R64, R156, 0x5410, R69 ;  /* 0x000054109c407816 */ /* 0x000fe20000000045 */
[----:B------:R-:W-:Y:S01]  /*5480*/  IMAD.U32 R69, R41, 0x10000, RZ ;  /* 0x0001000029457824 */ /* 0x000fe200078e00ff */
[----:B------:R-:W-:-:S02]  /*5490*/  PRMT R157, R157, 0x5432, R68 ;  /* 0x000054329d9d7816 */ /* 0x000fc40000000044 */
        /* <DEDUP_REMOVED lines=10> */
[----:B------:R-:W-:Y:S01]  /*5540*/  FMUL.FTZ R74, R67, R72 ;  /* 0x00000048434a7220 */ /* 0x000fe20000410000 */
[----:B------:R-:W-:Y:S01]  /*5550*/  LOP3.LUT R157, R157, 0xffff0000, RZ, 0xc0, !PT ;  /* 0xffff00009d9d7812 */ /* 0x000fe200078ec0ff */
[----:B------:R-:W-:Y:S01]  /*5560*/  FMUL.FTZ R71, R67, R70 ;  /* 0x0000004643477220 */ /* 0x000fe20000410000 */
[----:B------:R-:W-:Y:S01]  /*5570*/  LOP3.LUT R156, R156, 0xffff0000, RZ, 0xc0, !PT ;  /* 0xffff00009c9c7812 */ /* 0x000fe200078ec0ff */
[----:B------:R-:W-:Y:S01]  /*5580*/  IMAD.U32 R66, R66, 0x10000, RZ ;  /* 0x0001000042427824 */ /* 0x000fe200078e00ff */
[C---:B------:R-:W-:Y:S01]  /*5590*/  LOP3.LUT R67, R40.reuse, 0xffff0000, RZ, 0xc0, !PT ;  /* 0xffff000028437812 */ /* 0x040fe200078ec0ff */
[----:B------:R-:W-:-:S02]  /*55a0*/  IMAD.U32 R41, R40, 0x10000, RZ ;  /* 0x0001000028297824 */ /* 0x000fc400078e00ff */
[----:B------:R-:W-:Y:S01]  /*55b0*/  FFMA.FTZ R40, R69, R70, -R74 ;  /* 0x0000004645287223 */ /* 0x000fe2000001084a */
[----:B------:R-:W-:Y:S02]  /*55c0*/  IMAD.U32 R64, R64, 0x10000, RZ ;  /* 0x0001000040407824 */ /* 0x000fe400078e00ff */
[C---:B------:R-:W-:Y:S01]  /*55d0*/  FFMA.FTZ R68, R46.reuse, R68, -R73 ;  /* 0x000000442e447223 */ /* 0x040fe20000010849 */
[----:B------:R-:W-:Y:S01]  /*55e0*/  FFMA.FTZ R47, R46, R65, R47 ;  /* 0x000000412e2f7223 */ /* 0x000fe2000001002f */
[CC--:B------:R-:W-:Y:S01]  /*55f0*/  FMUL.FTZ R46, R42.reuse, R157.reuse ;  /* 0x0000009d2a2e7220 */ /* 0x0c0fe20000410000 */
[----:B------:R-:W-:Y:S01]  /*5600*/  FMUL.FTZ R70, R42, R156 ;  /* 0x0000009c2a467220 */ /* 0x000fe20000410000 */
[----:B------:R-:W-:Y:S01]  /*5610*/  FMUL.FTZ R42, R67, R66 ;  /* 0x00000042432a7220 */ /* 0x000fe20000410000 */
[----:B------:R-:W-:Y:S02]  /*5620*/  IMAD.U32 R43, R43, 0x10000, RZ ;  /* 0x000100002b2b7824 */ /* 0x000fe400078e00ff */
        /* <DEDUP_REMOVED lines=8> */
[----:B------:R-:W-:Y:S01]  /*56b0*/  F2FP.BF16.F32.PACK_AB R40, R67, R42 ;  /* 0x0000002a4328723e */ /* 0x000fe200000010ff */
[----:B------:R-:W-:Y:S01]  /*56c0*/  IMAD.MOV.U32 R42, RZ, RZ, R68 ;  /* 0x000000ffff2a7224 */ /* 0x000fe200078e0044 */
[----:B------:R-:W-:-:S07]  /*56d0*/  F2FP.BF16.F32.PACK_AB R43, R43, R46 ;  /* 0x0000002e2b2b723e */ /* 0x000fce00000010ff */
.L_x_2564:
[----:B------:R-:W-:Y:S05]  /*56e0*/  BSYNC B2 ;  /* 0x0000000000027941 */ /* 0x000fea0003800000 */
.L_x_2563:
[----:B--2---:R1:W-:Y:S02]  /*56f0*/  STG.E.128 desc[UR60][R44.64+0x40], R40 ;  /* 0x000040282c007986 */ /* 0x0043e4000c101d3c */
.L_x_2562:
[----:B------:R-:W-:Y:S05]  /*5700*/  BSYNC B1 ;  /* 0x0000000000017941 */ /* 0x000fea0003800000 */
.L_x_2561:
        /* <DEDUP_REMOVED lines=10> */
[----:B------:R-:W-:Y:S02]  /*57b0*/  SHF.R.U64 R61, R62, 0x10, R63 ;  /* 0x000000103e3d7819 */ /* 0x000fe4000000123f */
[----:B------:R-:W-:Y:S02]  /*57c0*/  PRMT R47, R155, 0x5432, R64 ;  /* 0x000054329b2f7816 */ /* 0x000fe40000000040 */
[C---:B------:R-:W-:Y:S02]  /*57d0*/  PRMT R64, R154.reuse, 0x5410, R65 ;  /* 0x000054109a407816 */ /* 0x040fe40000000041 */
[----:B------:R-:W-:-:S02]  /*57e0*/  PRMT R154, R154, 0x5432, R61 ;  /* 0x000054329a9a7816 */ /* 0x000fc4000000003d */
[----:B------:R-:W-:Y:S01]  /*57f0*/  SHF.R.U32.HI R62, RZ, 0x10, R63 ;  /* 0x00000010ff3e7819 */ /* 0x000fe2000001163f */
[----:B------:R-:W-:Y:S01]  /*5800*/  IMAD.U32 R65, R64, 0x10000, RZ ;  /* 0x0001000040417824 */ /* 0x000fe200078e00ff */
[----:B------:R-:W-:Y:S02]  /*5810*/  LOP3.LUT R61, R41, 0xffff0000, RZ, 0xc0, !PT ;  /* 0xffff0000293d7812 */ /* 0x000fe400078ec0ff */
[C---:B------:R-:W-:Y:S01]  /*5820*/  LOP3.LUT R66, R154.reuse, 0xffff0000, RZ, 0xc0, !PT ;  /* 0xffff00009a427812 */ /* 0x040fe200078ec0ff */
[----:B------:R-:W-:Y:S01]  /*5830*/  IMAD.U32 R154, R154, 0x10000, RZ ;  /* 0x000100009a9a7824 */ /* 0x000fe200078e00ff */
[----:B------:R-:W-:Y:S01]  /*5840*/  PRMT R155, R155, 0x5410, R62 ;  /* 0x000054109b9b7816 */ /* 0x000fe2000000003e */
[----:B------:R-:W-:Y:S01]  /*5850*/  IMAD.U32 R62, R41, 0x10000, RZ ;  /* 0x00010000293e7824 */ /* 0x000fe200078e00ff */
[----:B------:R-:W-:Y:S01]  /*5860*/  LOP3.LUT R63, R47, 0xffff0000, RZ, 0xc0, !PT ;  /* 0xffff00002f3f7812 */ /* 0x000fe200078ec0ff */
[----:B------:R-:W-:Y:S01]  /*5870*/  FMUL.FTZ R69, R61, R66 ;  /* 0x000000423d457220 */ /* 0x000fe20000410000 */
[----:B------:R-:W-:Y:S01]  /*5880*/  LOP3.LUT R60, R42, 0xffff0000, RZ, 0xc0, !PT ;  /* 0xffff00002a3c7812 */ /* 0x000fe200078ec0ff */
[----:B------:R-:W-:Y:S01]  /*5890*/  IMAD.U32 R67, R155, 0x10000, RZ ;  /* 0x000100009b437824 */ /* 0x000fe200078e00ff */
[----:B------:R-:W-:Y:S01]  /*58a0*/  LOP3.LUT R42, R43, 0xffff0000, RZ, 0xc0, !PT ;  /* 0xffff00002b2a7812 */ /* 0x000fe200078ec0ff */
[-C--:B------:R-:W-:Y:S01]  /*58b0*/  FMUL.FTZ R71, R61, R63.reuse ;  /* 0x0000003f3d477220 */ /* 0x080fe20000410000 */
[C---:B------:R-:W-:Y:S01]  /*58c0*/  IMAD.U32 R41, R40.reuse, 0x10000, RZ ;  /* 0x0001000028297824 */ /* 0x040fe200078e00ff */
        /* <DEDUP_REMOVED lines=11> */
[----:B------:R-:W-:Y:S01]  /*5980*/  FMUL.FTZ R42, R61, R154 ;  /* 0x0000009a3d2a7220 */ /* 0x000fe20000410000 */
[----:B------:R-:W-:Y:S02]  /*5990*/  IMAD.U32 R43, R43, 0x10000, RZ ;  /* 0x000100002b2b7824 */ /* 0x000fe400078e00ff */
        /* <DEDUP_REMOVED lines=10> */
[----:B------:R-:W-:-:S07]  /*5a40*/  F2FP.BF16.F32.PACK_AB R43, R43, R62 ;  /* 0x0000003e2b2b723e */ /* 0x000fce00000010ff */
.L_x_2568:
[----:B------:R-:W-:Y:S05]  /*5a50*/  BSYNC B2 ;  /* 0x0000000000027941 */ /* 0x000fea0003800000 */
.L_x_2567:
[----:B--2---:R1:W-:Y:S02]  /*5a60*/  STG.E.128 desc[UR60][R44.64+0x80], R40 ;  /* 0x000080282c007986 */ /* 0x0043e4000c101d3c */
.L_x_2566:
[----:B------:R-:W-:Y:S05]  /*5a70*/  BSYNC B1 ;  /* 0x0000000000017941 */ /* 0x000fea0003800000 */
.L_x_2565:
        /* <DEDUP_REMOVED lines=52> */
.L_x_2572:
[----:B------:R-:W-:Y:S05]  /*5dc0*/  BSYNC B2 ;  /* 0x0000000000027941 */ /* 0x000fea0003800000 */
.L_x_2571:
[----:B--2---:R1:W-:Y:S02]  /*5dd0*/  STG.E.128 desc[UR60][R44.64+0xc0], R40 ;  /* 0x0000c0282c007986 */ /* 0x0043e4000c101d3c */
.L_x_2570:
[----:B------:R-:W-:Y:S05]  /*5de0*/  BSYNC B1 ;  /* 0x0000000000017941 */ /* 0x000fea0003800000 */
.L_x_2569:
        /* <DEDUP_REMOVED lines=13> */
[----:B------:R-:W-:Y:S02]  /*5ec0*/  PRMT R57, R145, 0x5410, R58 ;  /* 0x0000541091397816 */ /* 0x000fe4000000003a */
[----:B------:R-:W-:-:S02]  /*5ed0*/  PRMT R54, R131, 0x5410, R62 ;  /* 0x0000541083367816 */ /* 0x000fc4000000003e */
[----:B------:R-:W-:Y:S02]  /*5ee0*/  PRMT R145, R145, 0x5432, R56 ;  /* 0x0000543291917816 */ /* 0x000fe40000000038 */
[----:B------:R-:W-:Y:S02]  /*5ef0*/  LOP3.LUT R53, R43, 0xffff0000, RZ, 0xc0, !PT ;  /* 0xffff00002b357812 */ /* 0x000fe400078ec0ff */
[----:B------:R-:W-:Y:S01]  /*5f00*/  PRMT R131, R131, 0x5432, R60 ;  /* 0x0000543283837816 */ /* 0x000fe2000000003c */
[----:B------:R-:W-:Y:S01]  /*5f10*/  IMAD.U32 R59, R145, 0x10000, RZ ;  /* 0x00010000913b7824 */ /* 0x000fe200078e00ff */
[----:B------:R-:W-:Y:S02]  /*5f20*/  LOP3.LUT R43, R41, 0xffff0000, RZ, 0xc0, !PT ;  /* 0xffff0000292b7812 */ /* 0x000fe400078ec0ff */
[----:B------:R-:W-:Y:S01]  /*5f30*/  LOP3.LUT R58, R57, 0xffff0000, RZ, 0xc0, !PT ;  /* 0xffff0000393a7812 */ /* 0x000fe200078ec0ff */
[----:B------:R-:W-:Y:S01]  /*5f40*/  IMAD.U32 R56, R131, 0x10000, RZ ;  /* 0x0001000083387824 */ /* 0x000fe200078e00ff */
[----:B------:R-:W-:Y:S01]  /*5f50*/  LOP3.LUT R55, R54, 0xffff0000, RZ, 0xc0, !PT ;  /* 0xffff000036377812 */ /* 0x000fe200078ec0ff */
        /* <DEDUP_REMOVED lines=10> */
[----:B------:R-:W-:Y:S01]  /*6000*/  IMAD.U32 R54, R54, 0x10000, RZ ;  /* 0x0001000036367824 */ /* 0x000fe200078e00ff */
[----:B------:R-:W-:Y:S01]  /*6010*/  LOP3.LUT R131, R131, 0xffff0000, RZ, 0xc0, !PT ;  /* 0xffff000083837812 */ /* 0x000fe200078ec0ff */
[C---:B------:R-:W-:Y:S01]  /*6020*/  FFMA.FTZ R61, R42.reuse, R55, -R61 ;  /* 0x000000372a3d7223 */ /* 0x040fe2000001083d */
[----:B------:R-:W-:Y:S01]  /*6030*/  FFMA.FTZ R58, R42, R58, R43 ;  /* 0x0000003a2a3a7223 */ /* 0x000fe2000001002b */
[----:B------:R-:W-:Y:S01]  /*6040*/  FFMA.FTZ R63, R46, R56, -R63 ;  /* 0x000000382e3f7223 */ /* 0x000fe2000001083f */
[----:B------:R-:W-:Y:S01]  /*6050*/  FMUL.FTZ R42, R40, R57 ;  /* 0x00000039282a7220 */ /* 0x000fe20000410000 */
[----:B------:R-:W-:Y:S01]  /*6060*/  FFMA.FTZ R46, R46, R59, R47 ;  /* 0x0000003b2e2e7223 */ /* 0x000fe2000001002f */
        /* <DEDUP_REMOVED lines=13> */
.L_x_2576:
[----:B------:R-:W-:Y:S05]  /*6140*/  BSYNC B2 ;  /* 0x0000000000027941 */ /* 0x000fea0003800000 */
.L_x_2575:
[----:B--2---:R1:W-:Y:S02]  /*6150*/  STG.E.128 desc[UR60][R44.64+0x100], R40 ;  /* 0x000100282c007986 */ /* 0x0043e4000c101d3c */
.L_x_2574:
[----:B------:R-:W-:Y:S05]  /*6160*/  BSYNC B1 ;  /* 0x0000000000017941 */ /* 0x000fea0003800000 */
.L_x_2573:
        /* <DEDUP_REMOVED lines=52> */
.L_x_2578:
[----:B------:R-:W-:Y:S05]  /*64b0*/  BSYNC B1 ;  /* 0x0000000000017941 */ /* 0x000fea0003800000 */
.L_x_2577:
[----:B--2---:R1:W-:Y:S01]  /*64c0*/  STG.E.128 desc[UR60][R44.64+0x140], R40 ;  /* 0x000140282c007986 */ /* 0x0043e2000c101d3c */
[----:B------:R-:W-:Y:S05]  /*64d0*/  BRA `(.L_x_2556) ;  /* 0x0000004000487947 */ /* 0x000fea0003800000 */
.L_x_2524:
        /* <DEDUP_REMOVED lines=47> */
.L_x_2580:
[----:B------:R-:W-:Y:S05]  /*67d0*/  BSYNC B1 ;  /* 0x0000000000017941 */ /* 0x000fea0003800000 */
.L_x_2579:
        /* <DEDUP_REMOVED lines=47> */
.L_x_2582:
[----:B------:R-:W-:Y:S05]  /*6ad0*/  BSYNC B1 ;  /* 0x0000000000017941 */ /* 0x000fea0003800000 */
.L_x_2581:
[----:B0-----:R-:W2:Y:S01]  /*6ae0*/  LDL R88, [R1+0x4c] ;  /* 0x00004c0001587983 */ /* 0x001ea20000100800 */
        /* <DEDUP_REMOVED lines=19> */
[----:B------:R-:W-:-:S05]  /*6c20*/  IMAD.MOV.U32 R91, RZ, RZ, R61 ;  /* 0x000000ffff5b7224 */ /* 0x000fca00078e003d */
[----:B------:R-:W-:Y:S02]  /*6c30*/  PRMT R167, R91, 0x7610, R167 ;  /* 0x000076105ba77816 */ /* 0x000fe400000000a7 */
[----:B--2---:R-:W-:Y:S01]  /*6c40*/  R2UR UR4, R88 ;  /* 0x00000000580472ca */ /* 0x004fe200000e0000 */
[----:B------:R-:W-:-:S05]  /*6c50*/  IMAD.MOV.U32 R88, RZ, RZ, R41 ;  /* 0x000000ffff587224 */ /* 0x000fca00078e0029 */
[----:B------:R-:W-:Y:S01]  /*6c60*/  PRMT R175, R175, 0x5410, R88 ;  /* 0x00005410afaf7816 */ /* 0x000fe20000000058 */
[----:B------:R-:W-:-:S05]  /*6c70*/  IMAD.MOV.U32 R88, RZ, RZ, R46 ;  /* 0x000000ffff587224 */ /* 0x000fca00078e002e */
[----:B------:R-:W-:Y:S01]  /*6c80*/  PRMT R176, R88, 0x5410, R89 ;  /* 0x0000541058b07816 */ /* 0x000fe20000000059 */
[----:B------:R-:W-:Y:S01]  /*6c90*/  IMAD.MOV.U32 R88, RZ, RZ, R50 ;  /* 0x000000ffff587224 */ /* 0x000fe200078e0032 */
[----:B------:R-:W-:Y:S01]  /*6ca0*/  UISETP.NE.AND UP0, UPT, UR4, 0x3, UPT ;  /* 0x000000030400788c */ /* 0x000fe2000bf05270 */
[----:B------:R-:W-:-:S05]  /*6cb0*/  IMAD.MOV.U32 R89, RZ, RZ, R51 ;  /* 0x000000ffff597224 */ /* 0x000fca00078e0033 */
[----:B------:R-:W-:Y:S01]  /*6cc0*/  PRMT R164, R89, 0x5410, R88 ;  /* 0x0000541059a47816 */ /* 0x000fe20000000058 */
[----:B------:R-:W-:Y:S01]  /*6cd0*/  IMAD.MOV.U32 R89, RZ, RZ, R52 ;  /* 0x000000ffff597224 */ /* 0x000fe200078e0034 */
[----:B------:R-:W-:Y:S01]  /*6ce0*/  PLOP3.LUT P2, PT, PT, PT, UP0, 0x80, 0x0 ;  /* 0x000000000000781c */ /* 0x000fe20003f4f008 */
[----:B------:R-:W-:-:S03]  /*6cf0*/  IMAD.MOV.U32 R88, RZ, RZ, R53 ;  /* 0x000000ffff587224 */ /* 0x000fc600078e0035 */
[----:B------:R-:W-:Y:S01]  /*6d00*/  PRMT R172, R89, 0x7610, R172 ;  /* 0x0000761059ac7816 */ /* 0x000fe200000000ac */
[----:B------:R-:W-:Y:S01]  /*6d10*/  IMAD.MOV.U32 R89, RZ, RZ, R59 ;  /* 0x000000ffff597224 */ /* 0x000fe200078e003b */
[----:B------:R-:W-:Y:S01]  /*6d20*/  PRMT R175, R88, 0x7610, R175 ;  /* 0x0000761058af7816 */ /* 0x000fe200000000af */
[----:B------:R-:W-:-:S03]  /*6d30*/  IMAD.MOV.U32 R88, RZ, RZ, R58 ;  /* 0x000000ffff587224 */ /* 0x000fc600078e003a */
[----:B------:R-:W-:Y:S01]  /*6d40*/  PRMT R178, R89, 0x5410, R90 ;  /* 0x0000541059b27816 */ /* 0x000fe2000000005a */
[----:B------:R-:W-:Y:S01]  /*6d50*/  IMAD.MOV.U32 R89, RZ, RZ, R63 ;  /* 0x000000ffff597224 */ /* 0x000fe200078e003f */
[----:B------:R-:W-:Y:S01]  /*6d60*/  PRMT R177, R88, 0x7610, R177 ;  /* 0x0000761058b17816 */ /* 0x000fe200000000b1 */
[----:B------:R-:W-:Y:S02]  /*6d70*/  IMAD.MOV.U32 R88, RZ, RZ, R62 ;  /* 0x000000ffff587224 */ /* 0x000fe400078e003e */
[----:B------:R-:W-:Y:S01]  /*6d80*/  IMAD.MOV.U32 R90, RZ, RZ, R60 ;  /* 0x000000ffff5a7224 */ /* 0x000fe200078e003c */
[----:B------:R-:W-:Y:S01]  /*6d90*/  PRMT R166, R89, 0x7610, R166 ;  /* 0x0000761059a67816 */ /* 0x000fe200000000a6 */
[----:B-----5:R-:W-:-:S03]  /*6da0*/  IMAD.MOV.U32 R89, RZ, RZ, R66 ;  /* 0x000000ffff597224 */ /* 0x020fc600078e0042 */
        /* <DEDUP_REMOVED lines=38> */
.L_x_2583:
        /* <DEDUP_REMOVED lines=8> */
.L_x_2914:
[----:B------:R-:W-:Y:S05]  /*7090*/  BSYNC B1 ;  /* 0x0000000000017941 */ /* 0x000fea0003800000 */
.L_x_2584:
        /* <DEDUP_REMOVED lines=31> */
[--C-:B------:R-:W-:Y:S02]  /*7290*/  SHF.R.U64 R48, R48, 0x10, R49.reuse ;  /* 0x0000001030307819 */ /* 0x100fe40000001231 */
        /* <DEDUP_REMOVED lines=10> */
[----:B0-----:R-:W-:Y:S01]  /*7340*/  IMAD.U32 R167, R93, 0x10000, RZ ;  /* 0x000100005da77824 */ /* 0x001fe200078e00ff */
[----:B------:R-:W-:Y:S01]  /*7350*/  SHF.R.U32.HI R51, RZ, 0x10, R51 ;  /* 0x00000010ff337819 */ /* 0x000fe20000011633 */
[----:B------:R-:W-:Y:S01]  /*7360*/  IMAD.U32 R163, R49, 0x10000, RZ ;  /* 0x0001000031a37824 */ /* 0x000fe200078e00ff */
[----:B------:R-:W-:Y:S01]  /*7370*/  PRMT R63, R166, 0x5410, R63 ;  /* 0x00005410a63f7816 */ /* 0x000fe2000000003f */
[----:B------:R-:W-:Y:S01]  /*7380*/  IMAD.U32 R166, R50, 0x10000, RZ ;  /* 0x0001000032a67824 */ /* 0x000fe200078e00ff */
[----:B------:R-:W-:-:S02]  /*7390*/  PRMT R51, R164, 0x5410, R51 ;  /* 0x00005410a4337816 */ /* 0x000fc40000000033 */
        /* <DEDUP_REMOVED lines=29> */
[C---:B------:R-:W-:Y:S02]  /*7570*/  FMUL.FTZ R91, R95.reuse, R63 ;  /* 0x0000003f5f5b7220 */ /* 0x040fe40000410000 */
        /* <DEDUP_REMOVED lines=46> */
.L_x_2591:
[----:B------:R-:W-:Y:S05]  /*7860*/  BSYNC B3 ;  /* 0x0000000000037941 */ /* 0x000fea0003800000 */
.L_x_2590:
        /* <DEDUP_REMOVED lines=12> */
.L_x_2589:
[----:B------:R-:W-:Y:S05]  /*7930*/  BSYNC B2 ;  /* 0x0000000000027941 */ /* 0x000fea0003800000 */
.L_x_2588:
        /* <DEDUP_REMOVED lines=116> */
.L_x_2595:
[----:B------:R-:W-:Y:S05]  /*8080*/  BSYNC B3 ;  /* 0x0000000000037941 */ /* 0x000fea0003800000 */
.L_x_2594:
        /* <DEDUP_REMOVED lines=12> */
.L_x_2593:
[----:B------:R-:W-:Y:S05]  /*8150*/  BSYNC B2 ;  /* 0x0000000000027941 */ /* 0x000fea0003800000 */
.L_x_2592:
        /* <DEDUP_REMOVED lines=31> */
[----:B------:R-:W-:Y:S01]  /*8350*/  PRMT R60, R175, 0x5410, R60 ;  /* 0x00005410af3c7816 */ /* 0x000fe2000000003c */
        /* <DEDUP_REMOVED lines=20> */
[C---:B------:R-:W-:Y:S01]  /*84a0*/  IMAD.U32 R63, R47.reuse, 0x10000, RZ ;  /* 0x000100002f3f7824 */ /* 0x040fe200078e00ff */
        /* <DEDUP_REMOVED lines=9> */
[C---:B------:R-:W-:Y:S01]  /*8540*/  PRMT R52, R172.reuse, 0x5410, R52 ;  /* 0x00005410ac347816 */ /* 0x040fe20000000034 */
        /* <DEDUP_REMOVED lines=56> */
.L_x_2597:
[----:B------:R-:W-:Y:S05]  /*88d0*/  BSYNC B2 ;  /* 0x0000000000027941 */ /* 0x000fea0003800000 */
.L_x_2596:
        /* <DEDUP_REMOVED lines=10> */
.L_x_2587:
[----:B------:R-:W-:Y:S05]  /*8980*/  BSYNC B1 ;  /* 0x0000000000017941 */ /* 0x000fea0003800000 */
.L_x_2586:
        /* <DEDUP_REMOVED lines=10> */
[----:B---3--:R-:W-:Y:S02]  /*8a30*/  IADD3 R44, P3, P4, R114, R126, R20 ;  /* 0x0000007e722c7210 */ /* 0x008fe40007c7e014 */
[----:B------:R-:W-:Y:S02]  /*8a40*/  SHF.R.S32.HI R41, RZ, 0x1f, R40 ;  /* 0x0000001fff297819 */ /* 0x000fe40000011428 */
[----:B------:R-:W-:Y:S02]  /*8a50*/  IADD3.X R45, R5, R52, R28, P3, P4 ;  /* 0x00000034052d7210 */ /* 0x000fe40001fe841c */
[----:B------:R-:W-:Y:S02]  /*8a60*/  LEA.HI R40, R41, R40, RZ, 0x4 ;  /* 0x0000002829287211 */ /* 0x000fe400078f20ff */
[----:B------:R-:W-:-:S02]  /*8a70*/  SHF.R.U32.HI R46, RZ, 0x3, R215 ;  /* 0x00000003ff2e7819 */ /* 0x000fc400000116d7 */
[----:B------:R-:W-:-:S05]  /*8a80*/  LEA.HI.SX32 R40, R40, R117, 0x1c ;  /* 0x0000007528287211 */ /* 0x000fca00078fe2ff */
[----:B------:R-:W-:-:S05]  /*8a90*/  IMAD.SHL.U32 R41, R40, 0x8, RZ ;  /* 0x0000000828297824 */ /* 0x000fca00078e00ff */
[----:B------:R-:W-:-:S13]  /*8aa0*/  ISETP.GE.AND P3, PT, R41, R145, PT ;  /* 0x000000912900720c */ /* 0x000fda0003f66270 */
[--C-:B------:R-:W-:Y:S02]  /*8ab0*/  @!P3 SHF.R.S32.HI R43, RZ, 0x1f, R41.reuse ;  /* 0x0000001fff2bb819 */ /* 0x100fe40000011429 */
[--C-:B------:R-:W-:Y:S02]  /*8ac0*/  @!P3 IADD3 R42, P4, P5, R114, R126, R41.reuse ;  /* 0x0000007e722ab210 */ /* 0x100fe40007d9e029 */
[----:B------:R-:W-:Y:S02]  /*8ad0*/  LOP3.LUT R41, R215, 0x38, R41, 0xf8, !PT ;  /* 0x00000038d7297812 */ /* 0x000fe400078ef829 */
[----:B------:R-:W-:Y:S02]  /*8ae0*/  @!P3 IADD3.X R43, R5, R52, R43, P4, P5 ;  /* 0x00000034052bb210 */ /* 0x000fe400027ea42b */
[----:B------:R-:W-:Y:S02]  /*8af0*/  LEA R48, P4, R44, R122, 0x1 ;  /* 0x0000007a2c307211 */ /* 0x000fe400078808ff */
[----:B------:R-:W-:-:S02]  /*8b00*/  LOP3.LUT R41, R41, R46, RZ, 0x3c, !PT ;  /* 0x0000002e29297212 */ /* 0x000fc400078e3cff */
[----:B------:R-:W-:Y:S02]  /*8b10*/  LEA.HI.X R49, R44, R123, R45, 0x1, P4 ;  /* 0x0000007b2c317211 */ /* 0x000fe400020f0c2d */
[----:B------:R-:W-:-:S04]  /*8b20*/  @!P3 LEA R50, P4, R42, R122, 0x1 ;  /* 0x0000007a2a32b211 */ /* 0x000fc800078808ff */
[----:B------:R-:W-:Y:S02]  /*8b30*/  @!P3 LEA.HI.X R51, R42, R123, R43, 0x1, P4 ;  /* 0x0000007b2a33b211 */ /* 0x000fe400020f0c2b */
[----:B------:R-:W-:Y:S02]  /*8b40*/  SHF.R.S32.HI R42, RZ, 0x1f, R40 ;  /* 0x0000001fff2a7819 */ /* 0x000fe40000011428 */
[----:B------:R-:W-:Y:S02]  /*8b50*/  ISETP.GE.AND P4, PT, R18, R119, PT ;  /* 0x000000771200720c */ /* 0x000fe40003f86270 */
[----:B------:R-:W-:-:S04]  /*8b60*/  LEA.HI R40, R42, R40, RZ, 0x3 ;  /* 0x000000282a287211 */ /* 0x000fc800078f18ff */
[----:B------:R-:W-:-:S05]  /*8b70*/  SHF.R.S32.HI R40, RZ, 0x3, R40 ;  /* 0x00000003ff287819 */ /* 0x000fca0000011428 */
        /* <DEDUP_REMOVED lines=50> */
[C---:B------:R-:W-:Y:S01]  /*8ea0*/  FFMA.FTZ R72, R62.reuse, R57, -R72 ;  /* 0x000000393e487223 */ /* 0x040fe20000010848 */
        /* <DEDUP_REMOVED lines=11> */
[----:B------:R-:W-:Y:S01]  /*8f60*/  LOP3.LUT R74, R53, 0xffff0000, RZ, 0xc0, !PT ;  /* 0xffff0000354a7812 */ /* 0x000fe200078ec0ff */
[----:B------:R-:W-:Y:S01]  /*8f70*/  FMUL.FTZ R53, R45, R58 ;  /* 0x0000003a2d357220 */ /* 0x000fe20000410000 */
[----:B------:R-:W-:Y:S01]  /*8f80*/  LOP3.LUT R55, R55, 0xffff0000, RZ, 0xc0, !PT ;  /* 0xffff000037377812 */ /* 0x000fe200078ec0ff */
[-C--:B------:R-:W-:Y:S01]  /*8f90*/  FMUL.FTZ R45, R45, R57.reuse ;  /* 0x000000392d2d7220 */ /* 0x080fe20000410000 */
[----:B------:R-:W-:Y:S01]  /*8fa0*/  PRMT R54, R168, 0x5410, R54 ;  /* 0x00005410a8367816 */ /* 0x000fe20000000036 */
[----:B------:R-:W-:Y:S01]  /*8fb0*/  FFMA.FTZ R47, R43, R86, R47 ;  /* 0x000000562b2f7223 */ /* 0x000fe2000001002f */
[C---:B------:R-:W-:Y:S01]  /*8fc0*/  FFMA.FTZ R53, R41.reuse, R57, -R53 ;  /* 0x0000003929357223 */ /* 0x040fe20000010835 */
[----:B------:R-:W-:Y:S01]  /*8fd0*/  FFMA.FTZ R45, R41, R58, R45 ;  /* 0x0000003a292d7223 */ /* 0x000fe2000001002d */
[----:B------:R-:W-:Y:S01]  /*8fe0*/  LOP3.LUT R40, R40, 0xffff0000, RZ, 0xc0, !PT ;  /* 0xffff000028287812 */ /* 0x000fe200078ec0ff */
[-C--:B------:R-:W-:Y:S01]  /*8ff0*/  FMUL.FTZ R43, R44, R55.reuse ;  /* 0x000000372c2b7220 */ /* 0x080fe20000410000 */
[C---:B------:R-:W-:Y:S01]  /*9000*/  IMAD.U32 R41, R87.reuse, 0x10000, RZ ;  /* 0x0001000057297824 */ /* 0x040fe200078e00ff */
[----:B------:R-:W-:Y:S01]  /*9010*/  LOP3.LUT R46, R46, 0xffff0000, RZ, 0xc0, !PT ;  /* 0xffff00002e2e7812 */ /* 0x000fe200078ec0ff */
[-C--:B------:R-:W-:Y:S01]  /*9020*/  FMUL.FTZ R44, R44, R74.reuse ;  /* 0x0000004a2c2c7220 */ /* 0x080fe20000410000 */
[----:B------:R-:W-:Y:S01]  /*9030*/  LOP3.LUT R87, R87, 0xffff0000, RZ, 0xc0, !PT ;  /* 0xffff000057577812 */ /* 0x000fe200078ec0ff */
[C---:B------:R-:W-:Y:S01]  /*9040*/  IMAD.U32 R57, R54.reuse, 0x10000, RZ ;  /* 0x0001000036397824 */ /* 0x040fe200078e00ff */
[----:B------:R-:W-:Y:S01]  /*9050*/  LOP3.LUT R54, R54, 0xffff0000, RZ, 0xc0, !PT ;  /* 0xffff000036367812 */ /* 0x000fe200078ec0ff */
[----:B------:R-:W-:Y:S01]  /*9060*/  FFMA.FTZ R43, R40, R74, -R43 ;  /* 0x0000004a282b7223 */ /* 0x000fe2000001082b */
[----:B------:R-:W-:Y:S01]  /*9070*/  LOP3.LUT R42, R42, 0xffff0000, RZ, 0xc0, !PT ;  /* 0xffff00002a2a7812 */ /* 0x000fe200078ec0ff */
[----:B------:R-:W-:Y:S01]  /*9080*/  FFMA.FTZ R44, R40, R55, R44 ;  /* 0x00000037282c7223 */ /* 0x000fe2000001002c */
        /* <DEDUP_REMOVED lines=20> */
.L_x_2601:
[----:B------:R-:W-:Y:S05]  /*91d0*/  BSYNC B2 ;  /* 0x0000000000027941 */ /* 0x000fea0003800000 */
.L_x_2600:
[----:B0-----:R0:W-:Y:S04]  /*91e0*/  STG.E.128 desc[UR60][R48.64], R40 ;  /* 0x0000002830007986 */ /* 0x0011e8000c101d3c */
[----:B--2---:R0:W-:Y:S02]  /*91f0*/  @!P3 STG.E.128 desc[UR60][R50.64], R44 ;  /* 0x0000002c3200b986 */ /* 0x0041e4000c101d3c */
.L_x_2599:
[----:B------:R-:W-:Y:S05]  /*9200*/  BSYNC B1 ;  /* 0x0000000000017941 */ /* 0x000fea0003800000 */
.L_x_2598:
        /* <DEDUP_REMOVED lines=47> */
[----:B------:R-:W-:Y:S01]  /*9500*/  SHF.R.U64 R56, R82, 0x10, R83 ;  /* 0x0000001052387819 */ /* 0x000fe20000001253 */
[----:B------:R-:W-:Y:S01]  /*9510*/  IMAD.U32 R74, R68, 0x10000, RZ ;  /* 0x00010000444a7824 */ /* 0x000fe200078e00ff */
[----:B------:R-:W-:Y:S01]  /*9520*/  SHF.R.U64 R54, R70, 0x10, R71 ;  /* 0x0000001046367819 */ /* 0x000fe20000001247 */
[----:B------:R-:W-:Y:S01]  /*9530*/  IMAD.U32 R72, R80, 0x10000, RZ ;  /* 0x0001000050487824 */ /* 0x000fe200078e00ff */
[----:B------:R-:W-:-:S02]  /*9540*/  SHF.R.U32.HI R82, RZ, 0x10, R83 ;  /* 0x00000010ff527819 */ /* 0x000fc40000011653 */
[----:B------:R-:W-:Y:S01]  /*9550*/  SHF.R.U32.HI R70, RZ, 0x10, R71 ;  /* 0x00000010ff467819 */ /* 0x000fe20000011647 */
[----:B------:R-:W-:Y:S01]  /*9560*/  FMUL.FTZ R84, R59, R72 ;  /* 0x000000483b547220 */ /* 0x000fe20000410000 */
[----:B------:R-:W-:Y:S02]  /*9570*/  PRMT R162, R162, 0x5410, R55 ;  /* 0x00005410a2a27816 */ /* 0x000fe40000000037 */
[----:B------:R-:W-:Y:S01]  /*9580*/  LOP3.LUT R60, R45, 0xffff0000, RZ, 0xc0, !PT ;  /* 0xffff00002d3c7812 */ /* 0x000fe200078ec0ff */
[-C--:B------:R-:W-:Y:S01]  /*9590*/  FFMA.FTZ R84, R57, R74.reuse, -R84 ;  /* 0x0000004a39547223 */ /* 0x080fe20000010854 */
[----:B------:R-:W-:Y:S01]  /*95a0*/  LOP3.LUT R55, R80, 0xffff0000, RZ, 0xc0, !PT ;  /* 0xffff000050377812 */ /* 0x000fe200078ec0ff */
[----:B------:R-:W-:Y:S01]  /*95b0*/  FMUL.FTZ R80, R59, R74 ;  /* 0x0000004a3b507220 */ /* 0x000fe20000410000 */
[----:B------:R-:W-:Y:S01]  /*95c0*/  PRMT R82, R161, 0x5432, R82 ;  /* 0x00005432a1527816 */ /* 0x000fe20000000052 */
[----:B------:R-:W-:Y:S01]  /*95d0*/  IMAD.U32 R45, R44, 0x10000, RZ ;  /* 0x000100002c2d7824 */ /* 0x000fe200078e00ff */
[----:B------:R-:W-:Y:S01]  /*95e0*/  PRMT R70, R159, 0x5432, R70 ;  /* 0x000054329f467816 */ /* 0x000fe20000000046 */
[----:B------:R-:W-:Y:S01]  /*95f0*/  FMUL.FTZ R73, R60, R55 ;  /* 0x000000373c497220 */ /* 0x000fe20000410000 */
[----:B------:R-:W-:Y:S01]  /*9600*/  LOP3.LUT R58, R41, 0xffff0000, RZ, 0xc0, !PT ;  /* 0xffff0000293a7812 */ /* 0x000fe200078ec0ff */
[----:B------:R-:W-:Y:S01]  /*9610*/  IMAD.U32 R59, R82, 0x10000, RZ ;  /* 0x00010000523b7824 */ /* 0x000fe200078e00ff */
[----:B------:R-:W-:Y:S01]  /*9620*/  LOP3.LUT R71, R68, 0xffff0000, RZ, 0xc0, !PT ;  /* 0xffff000044477812 */ /* 0x000fe200078ec0ff */
[----:B------:R-:W-:-:S02]  /*9630*/  IMAD.U32 R68, R70, 0x10000, RZ ;  /* 0x0001000046447824 */ /* 0x000fc400078e00ff */
[----:B------:R-:W-:Y:S01]  /*9640*/  FFMA.FTZ R80, R57, R72, R80 ;  /* 0x0000004839507223 */ /* 0x000fe20000010050 */
[----:B------:R-:W-:Y:S01]  /*9650*/  LOP3.LUT R47, R47, 0xffff0000, RZ, 0xc0, !PT ;  /* 0xffff00002f2f7812 */ /* 0x000fe200078ec0ff */
[----:B------:R-:W-:Y:S02]  /*9660*/  IMAD.U32 R41, R40, 0x10000, RZ ;  /* 0x0001000028297824 */ /* 0x000fe400078e00ff */
[-C--:B------:R-:W-:Y:S01]  /*9670*/  FMUL.FTZ R75, R60, R71.reuse ;  /* 0x000000473c4b7220 */ /* 0x080fe20000410000 */
[----:B------:R-:W-:Y:S01]  /*9680*/  FFMA.FTZ R57, R58, R71, -R73 ;  /* 0x000000473a397223 */ /* 0x000fe20000010849 */
[C---:B------:R-:W-:Y:S01]  /*9690*/  FMUL.FTZ R71, R63.reuse, R59 ;  /* 0x0000003b3f477220 */ /* 0x040fe20000410000 */
[----:B------:R-:W-:Y:S01]  /*96a0*/  LOP3.LUT R82, R82, 0xffff0000, RZ, 0xc0, !PT ;  /* 0xffff000052527812 */ /* 0x000fe200078ec0ff */
[-C--:B------:R-:W-:Y:S01]  /*96b0*/  FMUL.FTZ R60, R63, R68.reuse ;  /* 0x000000443f3c7220 */ /* 0x080fe20000410000 */
[----:B------:R-:W-:Y:S01]  /*96c0*/  PRMT R53, R160, 0x5410, R53 ;  /* 0x00005410a0357816 */ /* 0x000fe20000000035 */
[----:B------:R-:W-:Y:S01]  /*96d0*/  FFMA.FTZ R55, R58, R55, R75 ;  /* 0x000000373a377223 */ /* 0x000fe2000001004b */
[----:B------:R-:W-:Y:S01]  /*96e0*/  LOP3.LUT R70, R70, 0xffff0000, RZ, 0xc0, !PT ;  /* 0xffff000046467812 */ /* 0x000fe200078ec0ff */
[C---:B------:R-:W-:Y:S01]  /*96f0*/  FFMA.FTZ R58, R62.reuse, R68, -R71 ;  /* 0x000000443e3a7223 */ /* 0x040fe20000010847 */
[----:B------:R-:W-:Y:S01]  /*9700*/  LOP3.LUT R43, R43, 0xffff0000, RZ, 0xc0, !PT ;  /* 0xffff00002b2b7812 */ /* 0x000fe200078ec0ff */
[----:B------:R-:W-:Y:S01]  /*9710*/  FFMA.FTZ R59, R62, R59, R60 ;  /* 0x0000003b3e3b7223 */ /* 0x000fe2000001003c */
[----:B------:R-:W-:Y:S01]  /*9720*/  FMUL.FTZ R68, R47, R82 ;  /* 0x000000522f447220 */ /* 0x000fe20000410000 */
[----:B------:R-:W-:Y:S01]  /*9730*/  IMAD.U32 R60, R162, 0x10000, RZ ;  /* 0x00010000a23c7824 */ /* 0x000fe200078e00ff */
[----:B------:R-:W-:Y:S01]  /*9740*/  LOP3.LUT R44, R44, 0xffff0000, RZ, 0xc0, !PT ;  /* 0xffff00002c2c7812 */ /* 0x000fe200078ec0ff */
[----:B------:R-:W-:-:S02]  /*9750*/  IMAD.U32 R62, R53, 0x10000, RZ ;  /* 0x00010000353e7824 */ /* 0x000fc400078e00ff */
[-C--:B------:R-:W-:Y:S01]  /*9760*/  FMUL.FTZ R72, R47, R70.reuse ;  /* 0x000000462f487220 */ /* 0x080fe20000410000 */
[----:B------:R-:W-:Y:S01]  /*9770*/  LOP3.LUT R63, R162, 0xffff0000, RZ, 0xc0, !PT ;  /* 0xffff0000a23f7812 */ /* 0x000fe200078ec0ff */
[----:B------:R-:W-:Y:S01]  /*9780*/  FFMA.FTZ R47, R43, R70, -R68 ;  /* 0x000000462b2f7223 */ /* 0x000fe20000010844 */
[C---:B------:R-:W-:Y:S01]  /*9790*/  FMUL.FTZ R68, R45.reuse, R60 ;  /* 0x0000003c2d447220 */ /* 0x040fe20000410000 */
[----:B------:R-:W-:Y:S01]  /*97a0*/  LOP3.LUT R40, R40, 0xffff0000, RZ, 0xc0, !PT ;  /* 0xffff000028287812 */ /* 0x000fe200078ec0ff */
[----:B------:R-:W-:Y:S01]  /*97b0*/  FMUL.FTZ R45, R45, R62 ;  /* 0x0000003e2d2d7220 */ /* 0x000fe20000410000 */
[----:B------:R-:W-:Y:S01]  /*97c0*/  LOP3.LUT R53, R53, 0xffff0000, RZ, 0xc0, !PT ;  /* 0xffff000035357812 */ /* 0x000fe200078ec0ff */
[----:B------:R-:W-:Y:S01]  /*97d0*/  FFMA.FTZ R82, R43, R82, R72 ;  /* 0x000000522b527223 */ /* 0x000fe20000010048 */
[----:B------:R-:W-:Y:S01]  /*97e0*/  PRMT R56, R161, 0x5410, R56 ;  /* 0x00005410a1387816 */ /* 0x000fe20000000038 */
[----:B------:R-:W-:Y:S01]  /*97f0*/  FMUL.FTZ R43, R44, R63 ;  /* 0x0000003f2c2b7220 */ /* 0x000fe20000410000 */
[----:B------:R-:W-:Y:S01]  /*9800*/  PRMT R54, R159, 0x5410, R54 ;  /* 0x000054109f367816 */ /* 0x000fe20000000036 */
[C---:B------:R-:W-:Y:S01]  /*9810*/  FFMA.FTZ R62, R41.reuse, R62, -R68 ;  /* 0x0000003e293e7223 */ /* 0x040fe20000010844 */
[----:B------:R-:W-:Y:S01]  /*9820*/  FFMA.FTZ R41, R41, R60, R45 ;  /* 0x0000003c29297223 */ /* 0x000fe2000001002d */
[----:B------:R-:W-:Y:S01]  /*9830*/  LOP3.LUT R46, R46, 0xffff0000, RZ, 0xc0, !PT ;  /* 0xffff00002e2e7812 */ /* 0x000fe200078ec0ff */
[-C--:B------:R-:W-:Y:S01]  /*9840*/  FMUL.FTZ R71, R44, R53.reuse ;  /* 0x000000352c477220 */ /* 0x080fe20000410000 */
[----:B------:R-:W-:Y:S01]  /*9850*/  FFMA.FTZ R43, R40, R53, -R43 ;  /* 0x00000035282b7223 */ /* 0x000fe2000001082b */
[C---:B------:R-:W-:Y:S01]  /*9860*/  LOP3.LUT R45, R56.reuse, 0xffff0000, RZ, 0xc0, !PT ;  /* 0xffff0000382d7812 */ /* 0x040fe200078ec0ff */
[----:B------:R-:W-:Y:S01]  /*9870*/  IMAD.U32 R60, R56, 0x10000, RZ ;  /* 0x00010000383c7824 */ /* 0x000fe200078e00ff */
[C---:B------:R-:W-:Y:S01]  /*9880*/  LOP3.LUT R53, R54.reuse, 0xffff0000, RZ, 0xc0, !PT ;  /* 0xffff000036357812 */ /* 0x040fe200078ec0ff */
[----:B------:R-:W-:-:S02]  /*9890*/  IMAD.U32 R44, R54, 0x10000, RZ ;  /* 0x00010000362c7824 */ /* 0x000fc400078e00ff */
[----:B------:R-:W-:Y:S01]  /*98a0*/  FFMA.FTZ R40, R40, R63, R71 ;  /* 0x0000003f28287223 */ /* 0x000fe20000010047 */
[----:B------:R-:W-:Y:S01]  /*98b0*/  LOP3.LUT R42, R42, 0xffff0000, RZ, 0xc0, !PT ;  /* 0xffff00002a2a7812 */ /* 0x000fe200078ec0ff */
[C---:B------:R-:W-:Y:S01]  /*98c0*/  FMUL.FTZ R54, R69.reuse, R60 ;  /* 0x0000003c45367220 */ /* 0x040fe20000410000 */
[C---:B------:R-:W-:Y:S01]  /*98d0*/  FMUL.FTZ R63, R46.reuse, R45 ;  /* 0x0000002d2e3f7220 */ /* 0x040fe20000410000 */
[----:B------:R-:W-:Y:S01]  /*98e0*/  FMUL.FTZ R69, R69, R44 ;  /* 0x0000002c45457220 */ /* 0x000fe20000410000 */
[-C--:B------:R-:W-:Y:S01]  /*98f0*/  FMUL.FTZ R46, R46, R53.reuse ;  /* 0x000000352e2e7220 */ /* 0x080fe20000410000 */
[----:B------:R-:W-:Y:S01]  /*9900*/  F2FP.BF16.F32.PACK_AB R47, R47, R58 ;  /* 0x0000003a2f2f723e */ /* 0x000fe200000010ff */
        /* <DEDUP_REMOVED lines=15> */
.L_x_2605:
[----:B------:R-:W-:Y:S05]  /*9a00*/  BSYNC B2 ;  /* 0x0000000000027941 */ /* 0x000fea0003800000 */
.L_x_2604:
[----:B0-----:R4:W-:Y:S04]  /*9a10*/  STG.E.128 desc[UR60][R48.64], R40 ;  /* 0x0000002830007986 */ /* 0x0019e8000c101d3c */
[----:B--2---:R4:W-:Y:S02]  /*9a20*/  @!P3 STG.E.128 desc[UR60][R50.64], R44 ;  /* 0x0000002c3200b986 */ /* 0x0049e4000c101d3c */
.L_x_2603:
[----:B------:R-:W-:Y:S05]  /*9a30*/  BSYNC B1 ;  /* 0x0000000000017941 */ /* 0x000fea0003800000 */
.L_x_2602:
[----:B------:R-:W-:-:S13]  /*9a40*/  ISETP.NE.AND P3, PT, R32, RZ, PT ;  /* 0x000000ff2000720c */ /* 0x000fda0003f65270 */
[----:B------:R-:W-:Y:S05]  /*9a50*/  @!P3 BRA `(.L_x_2556) ;  /* 0x0000000800e8b947 */ /* 0x000fea0003800000 */
[----:B0---4-:R-:W2:Y:S01]  /*9a60*/  LDL R40, [R1+0x20] ;  /* 0x0000200001287983 */ /* 0x011ea20000100800 */
[----:B------:R-:W-:Y:S01]  /*9a70*/  SHF.R.U32.HI R43, RZ, 0x3, R215 ;  /* 0x00000003ff2b7819 */ /* 0x000fe200000116d7 */
[----:B------:R-:W-:Y:S01]  /*9a80*/  BSSY B1, `(.L_x_2606) ;  /* 0x0000075000017945 */ /* 0x000fe20003800000 */
[----:B------:R-:W-:-:S04]  /*9a90*/  IADD3 R42, P3, P4, R114, R126, R26 ;  /* 0x0000007e722a7210 */ /* 0x000fc80007c7e01a */
[----:B---3--:R-:W-:Y:S02]  /*9aa0*/  IADD3.X R45, R5, R52, R30, P3, P4 ;  /* 0x00000034052d7210 */ /* 0x008fe40001fe841e */
[----:B------:R-:W-:-:S04]  /*9ab0*/  LEA R48, P3, R42, R122, 0x1 ;  /* 0x0000007a2a307211 */ /* 0x000fc800078608ff */
[----:B------:R-:W-:Y:S02]  /*9ac0*/  LEA.HI.X R49, R42, R123, R45, 0x1, P3 ;  /* 0x0000007b2a317211 */ /* 0x000fe400018f0c2d */
[----:B------:R-:W-:Y:S02]  /*9ad0*/  ISETP.GE.AND P3, PT, R207, R119, PT ;  /* 0x00000077cf00720c */ /* 0x000fe40003f66270 */
[----:B--2---:R-:W-:-:S04]  /*9ae0*/  LOP3.LUT P5, RZ, R40, 0x1, RZ, 0xc0, !PT ;  /* 0x0000000128ff7812 */ /* 0x004fc800078ac0ff */
[----:B------:R-:W-:-:S04]  /*9af0*/  SEL R147, R124, R147, !P5 ;  /* 0x000000937c937207 */ /* 0x000fc80006800000 */
[----:B------:R-:W-:-:S04]  /*9b00*/  SHF.R.S32.HI R40, RZ, 0x1f, R147 ;  /* 0x0000001fff287819 */ /* 0x000fc80000011493 */
        /* <DEDUP_REMOVED lines=20> */
[----:B0-----:R-:W-:Y:S01]  /*9c50*/  IMAD.U32 R60, R41, 0x10000, RZ ;  /* 0x00010000293c7824 */ /* 0x001fe200078e00ff */
[--C-:B------:R-:W-:Y:S01]  /*9c60*/  SHF.R.U64 R68, R64, 0x10, R65.reuse ;  /* 0x0000001040447819 */ /* 0x100fe20000001241 */
[----:B------:R-:W-:Y:S01]  /*9c70*/  IMAD.U32 R62, R47, 0x10000, RZ ;  /* 0x000100002f3e7824 */ /* 0x000fe200078e00ff */
[----:B------:R-:W-:Y:S01]  /*9c80*/  SHF.R.U32.HI R64, RZ, 0x10, R65 ;  /* 0x00000010ff407819 */ /* 0x000fe20000011641 */
[----:B------:R-:W-:Y:S01]  /*9c90*/  IMAD.U32 R56, R43, 0x10000, RZ ;  /* 0x000100002b387824 */ /* 0x000fe200078e00ff */
[----:B------:R-:W-:Y:S02]  /*9ca0*/  PRMT R65, R157, 0x5432, R76 ;  /* 0x000054329d417816 */ /* 0x000fe4000000004c */
[----:B------:R-:W-:-:S02]  /*9cb0*/  PRMT R57, R155, 0x5410, R68 ;  /* 0x000054109b397816 */ /* 0x000fc40000000044 */
[----:B------:R-:W-:Y:S01]  /*9cc0*/  SHF.R.U64 R55, R66, 0x10, R67 ;  /* 0x0000001042377819 */ /* 0x000fe20000001243 */
[----:B------:R-:W-:Y:S01]  /*9cd0*/  IMAD.U32 R66, R65, 0x10000, RZ ;  /* 0x0001000041427824 */ /* 0x000fe200078e00ff */
[--C-:B------:R-:W-:Y:S02]  /*9ce0*/  SHF.R.U64 R59, R78, 0x10, R79.reuse ;  /* 0x000000104e3b7819 */ /* 0x100fe4000000124f */
[----:B------:R-:W-:Y:S02]  /*9cf0*/  PRMT R155, R155, 0x5432, R64 ;  /* 0x000054329b9b7816 */ /* 0x000fe40000000040 */
[----:B------:R-:W-:Y:S02]  /*9d00*/  PRMT R157, R157, 0x5410, R58 ;  /* 0x000054109d9d7816 */ /* 0x000fe4000000003a */
[----:B------:R-:W-:Y:S01]  /*9d10*/  SHF.R.U32.HI R79, RZ, 0x10, R79 ;  /* 0x00000010ff4f7819 */ /* 0x000fe2000001164f */
[----:B------:R-:W-:Y:S01]  /*9d20*/  IMAD.U32 R64, R155, 0x10000, RZ ;  /* 0x000100009b407824 */ /* 0x000fe200078e00ff */
[----:B------:R-:W-:Y:S01]  /*9d30*/  PRMT R58, R156, 0x5410, R59 ;  /* 0x000054109c3a7816 */ /* 0x000fe2000000003b */
[C---:B------:R-:W-:Y:S01]  /*9d40*/  FMUL.FTZ R59, R63.reuse, R66 ;  /* 0x000000423f3b7220 */ /* 0x040fe20000410000 */
[----:B------:R-:W-:Y:S01]  /*9d50*/  SHF.R.U32.HI R67, RZ, 0x10, R67 ;  /* 0x00000010ff437819 */ /* 0x000fe20000011643 */
[-C--:B------:R-:W-:Y:S01]  /*9d60*/  FMUL.FTZ R63, R63, R64.reuse ;  /* 0x000000403f3f7220 */ /* 0x080fe20000410000 */
[----:B------:R-:W-:Y:S01]  /*9d70*/  LOP3.LUT R61, R45, 0xffff0000, RZ, 0xc0, !PT ;  /* 0xffff00002d3d7812 */ /* 0x000fe200078ec0ff */
[C---:B------:R-:W-:Y:S01]  /*9d80*/  FFMA.FTZ R59, R60.reuse, R64, -R59 ;  /* 0x000000403c3b7223 */ /* 0x040fe2000001083b */
[----:B------:R-:W-:Y:S01]  /*9d90*/  LOP3.LUT R65, R65, 0xffff0000, RZ, 0xc0, !PT ;  /* 0xffff000041417812 */ /* 0x000fe200078ec0ff */
[----:B------:R-:W-:Y:S01]  /*9da0*/  FFMA.FTZ R60, R60, R66, R63 ;  /* 0x000000423c3c7223 */ /* 0x000fe2000001003f */
[----:B------:R-:W-:Y:S01]  /*9db0*/  PRMT R55, R154, 0x5410, R55 ;  /* 0x000054109a377816 */ /* 0x000fe20000000037 */
[----:B------:R-:W-:Y:S01]  /*9dc0*/  IMAD.U32 R45, R44, 0x10000, RZ ;  /* 0x000100002c2d7824 */ /* 0x000fe200078e00ff */
[----:B------:R-:W-:Y:S01]  /*9dd0*/  PRMT R79, R156, 0x5432, R79 ;  /* 0x000054329c4f7816 */ /* 0x000fe2000000004f */
[----:B------:R-:W-:Y:S01]  /*9de0*/  FMUL.FTZ R69, R61, R65 ;  /* 0x000000413d457220 */ /* 0x000fe20000410000 */
[----:B------:R-:W-:Y:S01]  /*9df0*/  PRMT R154, R154, 0x5432, R67 ;  /* 0x000054329a9a7816 */ /* 0x000fe20000000043 */
[----:B------:R-:W-:Y:S01]  /*9e00*/  IMAD.U32 R66, R157, 0x10000, RZ ;  /* 0x000100009d427824 */ /* 0x000fe200078e00ff */
        /* <DEDUP_REMOVED lines=9> */
[----:B------:R-:W-:Y:S01]  /*9ea0*/  FMUL.FTZ R62, R62, R63 ;  /* 0x0000003f3e3e7220 */ /* 0x000fe20000410000 */
[----:B------:R-:W-:Y:S01]  /*9eb0*/  LOP3.LUT R53, R43, 0xffff0000, RZ, 0xc0, !PT ;  /* 0xffff00002b357812 */ /* 0x000fe200078ec0ff */
[----:B------:R-:W-:Y:S01]  /*9ec0*/  FFMA.FTZ R61, R54, R65, R61 ;  /* 0x00000041363d7223 */ /* 0x000fe2000001003d */
[----:B------:R-:W-:Y:S01]  /*9ed0*/  LOP3.LUT R154, R154, 0xffff0000, RZ, 0xc0, !PT ;  /* 0xffff00009a9a7812 */ /* 0x000fe200078ec0ff */
[C---:B------:R-:W-:Y:S01]  /*9ee0*/  FFMA.FTZ R54, R56.reuse, R63, -R69 ;  /* 0x0000003f38367223 */ /* 0x040fe20000010845 */
[----:B------:R-:W-:Y:S01]  /*9ef0*/  FMUL.FTZ R70, R47, R68 ;  /* 0x000000442f467220 */ /* 0x000fe20000410000 */
[----:B------:R-:W-:Y:S01]  /*9f00*/  FFMA.FTZ R56, R56, R67, R62 ;  /* 0x0000004338387223 */ /* 0x000fe2000001003e */
[----:B------:R-:W-:Y:S01]  /*9f10*/  IMAD.U32 R62, R57, 0x10000, RZ ;  /* 0x00010000393e7824 */ /* 0x000fe200078e00ff */
[----:B------:R-:W-:Y:S01]  /*9f20*/  LOP3.LUT R44, R44, 0xffff0000, RZ, 0xc0, !PT ;  /* 0xffff00002c2c7812 */ /* 0x000fe200078ec0ff */
[-C--:B------:R-:W-:Y:S01]  /*9f30*/  FFMA.FTZ R63, R53, R154.reuse, -R70 ;  /* 0x0000009a353f7223 */ /* 0x080fe20000010846 */
[----:B------:R-:W-:Y:S01]  /*9f40*/  FMUL.FTZ R72, R47, R154 ;  /* 0x0000009a2f487220 */ /* 0x000fe20000410000 */
[----:B------:R-:W-:Y:S01]  /*9f50*/  LOP3.LUT R157, R157, 0xffff0000, RZ, 0xc0, !PT ;  /* 0xffff00009d9d7812 */ /* 0x000fe200078ec0ff */
[----:B------:R-:W-:Y:S01]  /*9f60*/  FMUL.FTZ R70, R45, R66 ;  /* 0x000000422d467220 */ /* 0x000fe20000410000 */
[----:B------:R-:W-:Y:S01]  /*9f70*/  LOP3.LUT R57, R57, 0xffff0000, RZ, 0xc0, !PT ;  /* 0xffff000039397812 */ /* 0x000fe200078ec0ff */
[----:B------:R-:W-:-:S02]  /*9f80*/  IMAD.U32 R41, R40, 0x10000, RZ ;  /* 0x0001000028297824 */ /* 0x000fc400078e00ff */
[----:B------:R-:W-:Y:S01]  /*9f90*/  FMUL.FTZ R45, R45, R62 ;  /* 0x0000003e2d2d7220 */ /* 0x000fe20000410000 */
[----:B------:R-:W-:Y:S01]  /*9fa0*/  LOP3.LUT R40, R40, 0xffff0000, RZ, 0xc0, !PT ;  /* 0xffff000028287812 */ /* 0x000fe200078ec0ff */
[----:B------:R-:W-:Y:S01]  /*9fb0*/  FFMA.FTZ R65, R53, R68, R72 ;  /* 0x0000004435417223 */ /* 0x000fe20000010048 */
[C---:B------:R-:W-:Y:S01]  /*9fc0*/  IMAD.U32 R43, R42.reuse, 0x10000, RZ ;  /* 0x000100002a2b7824 */ /* 0x040fe200078e00ff */
        /* <DEDUP_REMOVED lines=32> */
.L_x_2607:
[----:B------:R-:W-:Y:S05]  /*a1d0*/  BSYNC B1 ;  /* 0x0000000000017941 */ /* 0x000fea0003800000 */
.L_x_2606:
        /* <DEDUP_REMOVED lines=10> */
.L_x_2523:
[----:B------:R-:W2:Y:S02]  /*a280*/  LDL R40, [R1+0x4c] ;  /* 0x00004c0001287983 */ /* 0x000ea40000100800 */
[----:B--2---:R-:W-:-:S13]  /*a290*/  R2UR UR4, R40 ;  /* 0x00000000280472ca */ /* 0x004fda00000e0000 */
[----:B------:R-:W-:-:S06]  /*a2a0*/  UISETP.NE.AND UP0, UPT, UR4, 0x3, UPT ;  /* 0x000000030400788c */ /* 0x000fcc000bf05270 */
[----:B------:R-:W-:-:S13]  /*a2b0*/  PLOP3.LUT P2, PT, PT, PT, UP0, 0x80, 0x0 ;  /* 0x000000000000781c */ /* 0x000fda0003f4f008 */
[----:B------:R-:W-:Y:S05]  /*a2c0*/  @!P2 BRA `(.L_x_2608) ;  /* 0x000000000004a947 */ /* 0x000fea0003800000 */
[----:B------:R-:W-:Y:S01]  /*a2d0*/  BPT.TRAP 0x1 ;  /* 0x000000040000795c */ /* 0x000fe20000300000 */
.L_x_2608:
[----:B------:R-:W-:Y:S01]  /*a2e0*/  IMAD R96, R17, 0x8, R16 ;  /* 0x0000000811607824 */ /* 0x000fe200078e0210 */
[----:B------:R-:W-:Y:S01]  /*a2f0*/  SHF.L.U32 R97, R209, 0x1f, RZ ;  /* 0x0000001fd1617819 */ /* 0x000fe200000006ff */
[----:B------:R-:W-:Y:S01]  /*a300*/  IMAD R39, R24, -0x70, R2 ;  /* 0xffffff9018277824 */ /* 0x000fe200078e0202 */
[----:B------:R-:W-:Y:S02]  /*a310*/  BSSY B1, `(.L_x_2609) ;  /* 0x0000004000017945 */ /* 0x000fe40003800000 */
[----:B------:R-:W1:Y:S02]  /*a320*/  SYNCS.PHASECHK.TRANS64.TRYWAIT P3, [R96+URZ+0x36890], R97 ;  /* 0x03689061600075a7 */ /* 0x000e64000806017f */
[----:B------:R-:W-:Y:S01]  /*a330*/  VIMNMX R39, R39, 0x70, PT ;  /* 0x0000007027277848 */ /* 0x000fe20003fe0100 */
[----:B-1----:R-:W-:Y:S06]  /*a340*/  @!P3 BRA `(.L_x_2610) ;  /* 0x0000025c00d0b947 */ /* 0x002fec0003800000 */
.L_x_2915:
[----:B------:R-:W-:Y:S05]  /*a350*/  BSYNC B1 ;  /* 0x0000000000017941 */ /* 0x000fea0003800000 */
.L_x_2609:
        /* <DEDUP_REMOVED lines=21> */
.L_x_2612:
[----:B------:R-:W-:Y:S05]  /*a4b0*/  BSYNC B1 ;  /* 0x0000000000017941 */ /* 0x000fea0003800000 */
.L_x_2611:
        /* <DEDUP_REMOVED lines=20> */
.L_x_2556:
[----:B------:R-:W-:Y:S05]  /*a600*/  BSYNC B0 ;  /* 0x0000000000007941 */ /* 0x000fea0003800000 */
.L_x_2522:
        /* <DEDUP_REMOVED lines=17> */
.L_x_2614:
[----:B------:R-:W-:Y:S05]  /*a720*/  BSYNC B0 ;  /* 0x0000000000007941 */ /* 0x000fea0003800000 */
.L_x_2613:
[----:B------:R-:W1:Y:S01]  /*a730*/  SYNCS.PHASECHK.TRANS64.TRYWAIT P2, [R96+URZ+0x368b0], R97 ;  /* 0x0368b061600075a7 */ /* 0x000e62000804017f */
[----:B------:R-:W-:Y:S01]  /*a740*/  ULDC.64 UR4, c[0x0][0x318] ;  /* 0x0000c60000047ab9 */ /* 0x000fe20000000a00 */
[----:B------:R-:W-:Y:S01]  /*a750*/  ULDC.64 UR6, c[0x0][0x328] ;  /* 0x0000ca0000067ab9 */ /* 0x000fe20000000a00 */
[----:B0-----:R-:W-:Y:S01]  /*a760*/  IMAD.U32 R40, RZ, RZ, UR4 ;  /* 0x00000004ff287e24 */ /* 0x001fe2000f8e00ff */
[----:B------:R-:W-:Y:S01]  /*a770*/  BSSY B0, `(.L_x_2615) ;  /* 0x0000009000007945 */ /* 0x000fe20003800000 */
[----:B------:R-:W-:Y:S02]  /*a780*/  IMAD.U32 R42, RZ, RZ, UR6 ;  /* 0x00000006ff2a7e24 */ /* 0x000fe4000f8e00ff */
[----:B------:R-:W-:Y:S01]  /*a790*/  IMAD.U32 R41, RZ, RZ, UR7 ;  /* 0x00000007ff297e24 */ /* 0x000fe2000f8e00ff */
[----:B------:R0:W-:Y:S04]  /*a7a0*/  STL [R1+0x40], R40 ;  /* 0x0000402801007387 */ /* 0x0001e80000100800 */
[----:B------:R2:W-:Y:S01]  /*a7b0*/  STL [R1+0x48], R42 ;  /* 0x0000482a01007387 */ /* 0x0005e20000100800 */
[----:B0-----:R-:W-:-:S05]  /*a7c0*/  IMAD.U32 R40, RZ, RZ, UR5 ;  /* 0x00000005ff287e24 */ /* 0x001fca000f8e00ff */
[----:B------:R2:W-:Y:S04]  /*a7d0*/  STL [R1+0x24], R40 ;  /* 0x0000242801007387 */ /* 0x0005e80000100800 */
[----:B------:R2:W-:Y:S02]  /*a7e0*/  STL [R1+0x44], R41 ;  /* 0x0000442901007387 */ /* 0x0005e40000100800 */
[----:B-12---:R-:W-:Y:S05]  /*a7f0*/  @!P2 BRA `(.L_x_2616) ;  /* 0x0000025800b8a947 */ /* 0x006fea0003800000 */
.L_x_2916:
[----:B------:R-:W-:Y:S05]  /*a800*/  BSYNC B0 ;  /* 0x0000000000007941 */ /* 0x000fea0003800000 */
.L_x_2615:
[----:B------:R1:W5:Y:S04]  /*a810*/  LDL R51, [R1+0x48] ;  /* 0x0000480001337983 */ /* 0x0003680000100800 */
[----:B------:R1:W5:Y:S04]  /*a820*/  LDL R50, [R1+0x44] ;  /* 0x0000440001327983 */ /* 0x0003680000100800 */
[----:B------:R1:W5:Y:S04]  /*a830*/  LDL R49, [R1+0x40] ;  /* 0x0000400001317983 */ /* 0x0003680000100800 */
[----:B------:R1:W5:Y:S01]  /*a840*/  LDL R48, [R1+0x24] ;  /* 0x0000240001307983 */ /* 0x0003620000100800 */
[----:B------:R-:W-:Y:S01]  /*a850*/  ISETP.GE.AND P2, PT, R204, R39, PT ;  /* 0x00000027cc00720c */ /* 0x000fe20003f46270 */
[----:B------:R-:W-:Y:S01]  /*a860*/  BSSY B0, `(.L_x_2617) ;  /* 0x0000022000007945 */ /* 0x000fe20003800000 */
[----:B------:R-:W-:-:S11]  /*a870*/  IMAD.WIDE R44, R24, 0x70, R120 ;  /* 0x00000070182c7825 */ /* 0x000fd600078e0278 */
[----:B-1----:R-:W-:Y:S05]  /*a880*/  @P2 BRA `(.L_x_2618) ;  /* 0x00000000007c2947 */ /* 0x002fea0003800000 */
[----:B-----5:R-:W-:Y:S01]  /*a890*/  R2UR UR7, R51 ;  /* 0x00000000330772ca */ /* 0x020fe200000e0000 */
[----:B------:R-:W-:Y:S01]  /*a8a0*/  IMAD.MOV.U32 R40, RZ, RZ, R112 ;  /* 0x000000ffff287224 */ /* 0x000fe200078e0070 */
        /* <DEDUP_REMOVED lines=12> */
[----:B------:R-:W1:Y:S04]  /*a970*/  @!P2 LDS.128 R40, [R37] ;  /* 0x000000002528a984 */ /* 0x000e680000000c00 */
[----:B-1----:R-:W-:Y:S01]  /*a980*/  @!P2 STG.E.128 desc[UR60][R46.64], R40 ;  /* 0x000000282e00a986 */ /* 0x002fe2000c101d3c */
[----:B------:R-:W-:-:S13]  /*a990*/  ISETP.GE.AND P2, PT, R206, UR4, PT ;  /* 0x00000004ce007c0c */ /* 0x000fda000bf46270 */
[----:B------:R-:W1:Y:S04]  /*a9a0*/  @!P2 LDS.128 R40, [R38] ;  /* 0x000000002628a984 */ /* 0x000e680000000c00 */
[----:B-1----:R-:W-:Y:S01]  /*a9b0*/  @!P2 STG.E.128 desc[UR60][R46.64+0x40], R40 ;  /* 0x000040282e00a986 */ /* 0x002fe2000c101d3c */
[----:B------:R-:W-:-:S13]  /*a9c0*/  ISETP.GE.AND P2, PT, R207, UR4, PT ;  /* 0x00000004cf007c0c */ /* 0x000fda000bf46270 */
[----:B------:R-:W1:Y:S04]  /*a9d0*/  @!P2 LDS.128 R40, [R37+0x3800] ;  /* 0x003800002528a984 */ /* 0x000e680000000c00 */
        /* <DEDUP_REMOVED lines=9> */
[----:B-1----:R1:W-:Y:S02]  /*aa70*/  @!P2 STG.E.128 desc[UR60][R46.64+0x140], R40 ;  /* 0x000140282e00a986 */ /* 0x0023e4000c101d3c */
.L_x_2618:
[----:B------:R-:W-:Y:S05]  /*aa80*/  BSYNC B0 ;  /* 0x0000000000007941 */ /* 0x000fea0003800000 */
.L_x_2617:
[----:B------:R-:W-:Y:S01]  /*aa90*/  ISETP.GE.AND P2, PT, R234, R39, PT ;  /* 0x00000027ea00720c */ /* 0x000fe20003f46270 */
[----:B------:R-:W-:-:S12]  /*aaa0*/  BSSY B0, `(.L_x_2619) ;  /* 0x0000023000007945 */ /* 0x000fd80003800000 */
[----:B------:R-:W-:Y:S05]  /*aab0*/  @P2 BRA `(.L_x_2620) ;  /* 0x0000000000842947 */ /* 0x000fea0003800000 */
[----:B-----5:R-:W-:Y:S01]  /*aac0*/  R2UR UR7, R51 ;  /* 0x00000000330772ca */ /* 0x020fe200000e0000 */
[----:B-1----:R-:W-:Y:S01]  /*aad0*/  IMAD.MOV.U32 R40, RZ, RZ, R112 ;  /* 0x000000ffff287224 */ /* 0x002fe200078e0070 */
        /* <DEDUP_REMOVED lines=31> */
.L_x_2620:
[----:B------:R-:W-:Y:S05]  /*acd0*/  BSYNC B0 ;  /* 0x0000000000007941 */ /* 0x000fea0003800000 */
.L_x_2619:
[----:B------:R-:W3:Y:S01]  /*ace0*/  LDL R37, [R1+0x20] ;  /* 0x0000200001257983 */ /* 0x000ee20000100800 */
[----:B0-----:R-:W-:Y:S01]  /*acf0*/  @!P3 VIADD R96, R96, 0x368c0 ;  /* 0x000368c06060b836 */ /* 0x001fe20000000000 */
[----:B------:R-:W-:Y:S01]  /*ad00*/  PLOP3.LUT P2, PT, PT, PT, PT, 0x8, 0x0 ;  /* 0x000000000000781c */ /* 0x000fe20003f4e170 */
[----:B------:R-:W-:Y:S01]  /*ad10*/  VIADD R17, R17, 0x1 ;  /* 0x0000000111117836 */ /* 0x000fe20000000000 */
[----:B------:R-:W-:Y:S01]  /*ad20*/  @!PT LDS RZ, [RZ] ;  /* 0x00000000fffff984 */ /* 0x000fe20000000800 */
[----:B------:R-:W-:Y:S01]  /*ad30*/  @!PT LDS RZ, [RZ] ;  /* 0x00000000fffff984 */ /* 0x000fe20000000800 */
[----:B------:R-:W-:Y:S01]  /*ad40*/  @!PT LDS RZ, [RZ] ;  /* 0x00000000fffff984 */ /* 0x000fe20000000800 */
[----:B------:R-:W-:Y:S01]  /*ad50*/  @!PT LDS RZ, [RZ] ;  /* 0x00000000fffff984 */ /* 0x000fe20000000800 */
[----:B------:R0:W-:Y:S06]  /*ad60*/  MEMBAR.ALL.CTA ;  /* 0x0000000000007992 */ /* 0x0001ec0000008000 */
[----:B0-----:R-:W0:Y:S01]  /*ad70*/  FENCE.VIEW.ASYNC.S ;  /* 0x00000000000073c6 */ /* 0x001e220000000000 */
[----:B------:R-:W-:Y:S01]  /*ad80*/  @!P3 PRMT R96, RZ, 0x654, R96 ;  /* 0x00000654ff60b816 */ /* 0x000fe20000000060 */
[----:B0-----:R0:W-:Y:S06]  /*ad90*/  BAR.SYNC.DEFER_BLOCKING R152, 0x80 ;  /* 0x000200980000751d */ /* 0x0011ec0000010000 */
[----:B------:R0:W-:Y:S01]  /*ada0*/  @!P3 SYNCS.ARRIVE.TRANS64.RED.A1T0 RZ, [R96+URZ], RZ ;  /* 0x000000ff60ffb9a7 */ /* 0x0001e2000810043f */
[----:B------:R-:W-:-:S04]  /*adb0*/  ISETP.NE.AND P3, PT, R17, 0x2, PT ;  /* 0x000000021100780c */ /* 0x000fc80003f65270 */
[----:B------:R-:W-:Y:S02]  /*adc0*/  SEL R38, RZ, 0x1, P3 ;  /* 0x00000001ff267807 */ /* 0x000fe40001800000 */
[----:B------:R-:W-:Y:S02]  /*add0*/  SEL R17, R17, RZ, P3 ;  /* 0x000000ff11117207 */ /* 0x000fe40001800000 */
[----:B------:R-:W-:Y:S02]  /*ade0*/  LOP3.LUT R209, R209, R38, RZ, 0x3c, !PT ;  /* 0x00000026d1d17212 */ /* 0x000fe400078e3cff */
[----:B---3--:R-:W-:-:S13]  /*adf0*/  LOP3.LUT P4, RZ, R37, 0x2, RZ, 0xc0, !PT ;  /* 0x0000000225ff7812 */ /* 0x008fda000788c0ff */
[----:B0-----:R-:W-:Y:S05]  /*ae00*/  @P4 BRA `(.L_x_2621) ;  /* 0xffffff7c00484947 */ /* 0x001fea000383ffff */
.L_x_2517:
[----:B------:R-:W0:Y:S01]  /*ae10*/  LDC R0, c[0x0][0x448] ;  /* 0x00011200ff007b82 */ /* 0x000e220000000800 */
[----:B------:R-:W-:Y:S01]  /*ae20*/  VIADD R3, R223, 0x7f ;  /* 0x0000007fdf037836 */ /* 0x000fe20000000000 */
[----:B------:R-:W-:Y:S01]  /*ae30*/  BSSY B0, `(.L_x_2622) ;  /* 0x0000011000007945 */ /* 0x000fe20003800000 */
[----:B------:R-:W-:Y:S01]  /*ae40*/  IMAD.MOV.U32 R2, RZ, RZ, RZ ;  /* 0x000000ffff027224 */ /* 0x000fe200078e00ff */
[----:B0-----:R-:W-:-:S13]  /*ae50*/  ISETP.NE.AND P0, PT, R0, 0x1, PT ;  /* 0x000000010000780c */ /* 0x001fda0003f05270 */
[----:B------:R-:W0:Y:S08]  /*ae60*/  @P0 LDC R0, c[0x0][0x44c] ;  /* 0x00011300ff000b82 */ /* 0x000e300000000800 */
[----:B------:R-:W3:Y:S01]  /*ae70*/  @P0 LDC R5, c[0x0][0x450] ;  /* 0x00011400ff050b82 */ /* 0x000ee20000000800 */
[----:B0-----:R-:W-:-:S05]  /*ae80*/  @P0 IMAD.HI.U32 R0, R3, R0, RZ ;  /* 0x0000000003000227 */ /* 0x001fca00078e00ff */
[----:B---3--:R-:W-:-:S05]  /*ae90*/  @P0 SHF.R.U32.HI R3, RZ, R5, R0 ;  /* 0x00000005ff030219 */ /* 0x008fca0000011600 */
[----:B------:R-:W-:-:S04]  /*aea0*/  IMAD.IADD R3, R150, 0x1, R3 ;  /* 0x0000000196037824 */ /* 0x000fc800078e0203 */
[----:B------:R-:W-:-:S05]  /*aeb0*/  IMAD.HI R2, R3, -0x6db6db6d, R2 ;  /* 0x9249249303027827 */ /* 0x000fca00078e0202 */
[----:B------:R-:W-:-:S04]  /*aec0*/  SHF.R.U32.HI R3, RZ, 0x1f, R2 ;  /* 0x0000001fff037819 */ /* 0x000fc80000011602 */
[----:B------:R-:W-:Y:S01]  /*aed0*/  LEA.HI.SX32 R2, R2, R3, 0x1a ;  /* 0x0000000302027211 */ /* 0x000fe200078fd2ff */
[----:B------:R-:W-:-:S03]  /*aee0*/  IMAD.MOV.U32 R3, RZ, RZ, RZ ;  /* 0x000000ffff037224 */ /* 0x000fc600078e00ff */
[----:B------:R-:W-:-:S04]  /*aef0*/  VIMNMX R151, R151, R2, PT ;  /* 0x0000000297977248 */ /* 0x000fc80003fe0100 */
[----:B------:R-:W-:Y:S01]  /*af00*/  ISETP.GE.AND P0, PT, R151, 0x1, PT ;  /* 0x000000019700780c */ /* 0x000fe20003f06270 */
[----:B------:R-:W-:-:S12]  /*af10*/  @P2 BRA `(.L_x_2623) ;  /* 0x0000000000082947 */ /* 0x000fd80003800000 */
[----:B------:R-:W0:Y:S02]  /*af20*/  FENCE.VIEW.ASYNC.G ;  /* 0x00000000000073c6 */ /* 0x000e240000000100 */
[----:B0-----:R-:W-:Y:S06]  /*af30*/  BAR.ARV 0xc, 0x180 ;  /* 0x0306000000007b1d */ /* 0x001fec0000002000 */
.L_x_2623:
[----:B------:R-:W-:Y:S05]  /*af40*/  BSYNC B0 ;  /* 0x0000000000007941 */ /* 0x000fea0003800000 */
.L_x_2622:
[----:B------:R-:W-:Y:S04]  /*af50*/  BSSY B0, `(.L_x_2624) ;  /* 0x000001f000007945 */ /* 0x000fe80003800000 */
[----:B------:R-:W-:Y:S05]  /*af60*/  @!P0 BRA `(.L_x_2625) ;  /* 0x0000000000748947 */ /* 0x000fea0003800000 */
[----:B------:R-:W-:Y:S01]  /*af70*/  ISETP.NE.AND P0, PT, R229, RZ, PT ;  /* 0x000000ffe500720c */ /* 0x000fe20003f05270 */
[----:B------:R-:W-:-:S03]  /*af80*/  ULDC UR4, c[0x0][0x9f0] ;  /* 0x00027c0000047ab9 */ /* 0x000fc60000000800 */
[----:B------:R-:W-:-:S04]  /*af90*/  SEL R6, R229, UR4, P0 ;  /* 0x00000004e5067c07 */ /* 0x000fc80008000000 */
[-C--:B------:R-:W-:Y:S02]  /*afa0*/  IABS R5, R6.reuse ;  /* 0x0000000600057213 */ /* 0x080fe40000000000 */
[----:B------:R-:W-:Y:S02]  /*afb0*/  IADD3 R0, R6, -0x1, R151 ;  /* 0xffffffff06007810 */ /* 0x000fe40007ffe097 */
[----:B------:R-:W0:Y:S01]  /*afc0*/  I2F.RP R4, R5 ;  /* 0x0000000500047306 */ /* 0x000e220000209400 */
[----:B------:R-:W-:-:S05]  /*afd0*/  IABS R9, R6 ;  /* 0x0000000600097213 */ /* 0x000fca0000000000 */
[----:B------:R-:W-:Y:S02]  /*afe0*/  IMAD.MOV R9, RZ, RZ, -R9 ;  /* 0x000000ffff097224 */ /* 0x000fe400078e0a09 */
[----:B0-----:R-:W0:Y:S02]  /*aff0*/  MUFU.RCP R4, R4 ;  /* 0x0000000400047308 */ /* 0x001e240000001000 */
[----:B0-----:R-:W-:Y:S01]  /*b000*/  VIADD R2, R4, 0xffffffe ;  /* 0x0ffffffe04027836 */ /* 0x001fe20000000000 */
[----:B------:R-:W-:Y:S02]  /*b010*/  IABS R4, R0 ;  /* 0x0000000000047213 */ /* 0x000fe40000000000 */
[----:B------:R-:W-:-:S03]  /*b020*/  LOP3.LUT R0, R0, R6, RZ, 0x3c, !PT ;  /* 0x0000000600007212 */ /* 0x000fc600078e3cff */
[----:B------:R0:W3:Y:S01]  /*b030*/  F2I.FTZ.U32.TRUNC.NTZ R3, R2 ;  /* 0x0000000200037305 */ /* 0x0000e2000021f000 */
[----:B------:R-:W-:Y:S01]  /*b040*/  ISETP.GE.AND P2, PT, R0, RZ, PT ;  /* 0x000000ff0000720c */ /* 0x000fe20003f46270 */
[----:B0-----:R-:W-:Y:S02]  /*b050*/  IMAD.MOV.U32 R2, RZ, RZ, RZ ;  /* 0x000000ffff027224 */ /* 0x001fe400078e00ff */
[----:B---3--:R-:W-:-:S04]  /*b060*/  IMAD.MOV R8, RZ, RZ, -R3 ;  /* 0x000000ffff087224 */ /* 0x008fc800078e0a03 */
        /* <DEDUP_REMOVED lines=13> */
.L_x_2625:
[----:B------:R-:W-:Y:S05]  /*b140*/  BSYNC B0 ;  /* 0x0000000000007941 */ /* 0x000fea0003800000 */
.L_x_2624:
[-C--:B------:R-:W-:Y:S01]  /*b150*/  IMAD R222, R236, R3.reuse, RZ ;  /* 0x00000003ecde7224 */ /* 0x080fe200078e02ff */
[----:B------:R-:W-:Y:S01]  /*b160*/  PLOP3.LUT P0, PT, PT, PT, PT, 0x80, 0x0 ;  /* 0x000000000000781c */ /* 0x000fe20003f0f070 */
[----:B------:R-:W-:Y:S01]  /*b170*/  IMAD.MOV.U32 R6, RZ, RZ, RZ ;  /* 0x000000ffff067224 */ /* 0x000fe200078e00ff */
[----:B------:R-:W-:Y:S02]  /*b180*/  CS2R R118, SRZ ;  /* 0x0000000000767805 */ /* 0x000fe4000001ff00 */
[----:B------:R-:W-:Y:S02]  /*b190*/  CS2R R116, SRZ ;  /* 0x0000000000747805 */ /* 0x000fe4000001ff00 */
[----:B------:R-:W-:Y:S01]  /*b1a0*/  VIADDMNMX R2, R222, R3, R151, PT ;  /* 0x00000003de027246 */ /* 0x000fe20003800197 */
[----:B------:R-:W-:Y:S01]  /*b1b0*/  IMAD.MOV.U32 R3, RZ, RZ, RZ ;  /* 0x000000ffff037224 */ /* 0x000fe200078e00ff */
        /* <DEDUP_REMOVED lines=33> */
[----:B-----5:R-:W-:Y:S02]  /*b3d0*/  CS2R R50, SRZ ;  /* 0x0000000000327805 */ /* 0x020fe4000001ff00 */
[----:B------:R-:W-:Y:S02]  /*b3e0*/  CS2R R48, SRZ ;  /* 0x0000000000307805 */ /* 0x000fe4000001ff00 */
[----:B-1----:R-:W-:Y:S02]  /*b3f0*/  CS2R R46, SRZ ;  /* 0x00000000002e7805 */ /* 0x002fe4000001ff00 */
[----:B--2---:R-:W-:Y:S02]  /*b400*/  CS2R R44, SRZ ;  /* 0x00000000002c7805 */ /* 0x004fe4000001ff00 */
        /* <DEDUP_REMOVED lines=10> */
[----:B------:R-:W-:Y:S06]  /*b4b0*/  @!P1 BRA `(.L_x_2626) ;  /* 0x0000018000009947 */ /* 0x000fec0003800000 */
[----:B------:R-:W2:Y:S02]  /*b4c0*/  LDL R0, [R1+0x50] ;  /* 0x0000500001007983 */ /* 0x000ea40000100800 */
[----:B--2---:R-:W-:Y:S02]  /*b4d0*/  R2UR UR4, R0 ;  /* 0x00000000000472ca */ /* 0x004fe400000e0000 */
[----:B------:R-:W0:Y:S11]  /*b4e0*/  S2R R0, SR_TID.X ;  /* 0x0000000000007919 */ /* 0x000e360000002100 */
[----:B------:R-:W-:-:S06]  /*b4f0*/  ULOP3.LUT UP0, URZ, UR4, 0x9f, URZ, 0xc0, !UPT ;  /* 0x0000009f043f7892 */ /* 0x000fcc000f80c03f */
[----:B------:R-:W-:Y:S01]  /*b500*/  PLOP3.LUT P0, PT, PT, PT, UP0, 0x80, 0x0 ;  /* 0x000000000000781c */ /* 0x000fe20003f0f008 */
[----:B0-----:R-:W-:-:S05]  /*b510*/  VIADD R73, R0, 0xffffff80 ;  /* 0xffffff8000497836 */ /* 0x001fca0000000000 */
[----:B------:R-:W-:-:S04]  /*b520*/  SHF.R.S32.HI R40, RZ, 0x1f, R73 ;  /* 0x0000001fff287819 */ /* 0x000fc80000011449 */
[----:B------:R-:W-:-:S04]  /*b530*/  LEA.HI R0, R40, R73, RZ, 0x7 ;  /* 0x0000004928007211 */ /* 0x000fc800078f38ff */
[----:B------:R-:W-:-:S06]  /*b540*/  SHF.R.S32.HI R0, RZ, 0x7, R0 ;  /* 0x00000007ff007819 */ /* 0x000fcc0000011400 */
[----:B------:R-:W0:Y:S02]  /*b550*/  SHFL.IDX PT, R0, R0, RZ, 0x1f ;  /* 0x00001fff00007589 */ /* 0x000e2400000e0000 */
[----:B0-----:R-:W-:-:S04]  /*b560*/  LEA.HI R3, R0, R0, RZ, 0x1 ;  /* 0x0000000000037211 */ /* 0x001fc800078f08ff */
[----:B------:R-:W-:-:S05]  /*b570*/  LOP3.LUT R3, R3, 0x1e, RZ, 0xc0, !PT ;  /* 0x0000001e03037812 */ /* 0x000fca00078ec0ff */
[----:B------:R-:W-:-:S05]  /*b580*/  IMAD.IADD R3, R0, 0x1, -R3 ;  /* 0x0000000100037824 */ /* 0x000fca00078e0a03 */
[----:B------:R-:W-:-:S04]  /*b590*/  LEA R3, R3, UR4, 0xd ;  /* 0x0000000403037c11 */ /* 0x000fc8000f8e68ff */
        /* <DEDUP_REMOVED lines=19> */
.L_x_2627:
        /* <DEDUP_REMOVED lines=12> */
.L_x_2631:
[----:B-1----:R1:W2:Y:S02]  /*b790*/  SYNCS.PHASECHK.TRANS64.TRYWAIT P0, [R16+URZ+0x36800], R3 ;  /* 0x03680003100075a7 */ /* 0x0022a4000800017f */
[----:B--2---:R-:W-:Y:S05]  /*b7a0*/  @!P0 NANOSLEEP.SYNCS 0x989680 ;  /* 0x009896800000895d */ /* 0x004fea0003900000 */
[----:B------:R-:W2:Y:S02]  /*b7b0*/  @!P0 SYNCS.PHASECHK.TRANS64 P0, [R16+URZ+0x36800], R3 ;  /* 0x03680003100085a7 */ /* 0x000ea4000800007f */
[----:B--2---:R-:W-:Y:S05]  /*b7c0*/  @!P0 BRA `(.L_x_2631) ;  /* 0xfffffffc00f08947 */ /* 0x004fea000383ffff */
.L_x_2630:
[----:B------:R-:W-:Y:S05]  /*b7d0*/  BSYNC B0 ;  /* 0x0000000000007941 */ /* 0x000fea0003800000 */
.L_x_2629:
[----:B------:R-:W-:Y:S05]  /*b7e0*/  BRA `(.L_x_2632) ;  /* 0x0000007400f87947 */ /* 0x000fea0003800000 */
.L_x_2628:
[----:B------:R-:W2:Y:S01]  /*b7f0*/  LDL R0, [R1+0x50] ;  /* 0x0000500001007983 */ /* 0x000ea20000100800 */
[----:B------:R-:W-:Y:S01]  /*b800*/  ULDC.64 UR6, c[0x0][0x408] ;  /* 0x0001020000067ab9 */ /* 0x000fe20000000a00 */
[----:B--2---:R-:W-:Y:S02]  /*b810*/  R2UR UR4, R0 ;  /* 0x00000000000472ca */ /* 0x004fe400000e0000 */
[----:B------:R-:W-:-:S05]  /*b820*/  SHF.R.S32.HI R0, RZ, 0x1f, R146 ;  /* 0x0000001fff007819 */ /* 0x000fca0000011492 */
[----:B------:R-:W-:-:S04]  /*b830*/  IMAD R5, R0, UR6, RZ ;  /* 0x0000000600057c24 */ /* 0x000fc8000f8e02ff */
[----:B------:R-:W-:Y:S02]  /*b840*/  IMAD R5, R146, UR7, R5 ;  /* 0x0000000792057c24 */ /* 0x000fe4000f8e0205 */
[----:B------:R-:W-:-:S03]  /*b850*/  ULOP3.LUT UP0, URZ, UR4, 0x3ff, URZ, 0xc0, !UPT ;  /* 0x000003ff043f7892 */ /* 0x000fc6000f80c03f */
[----:B------:R-:W-:Y:S02]  /*b860*/  ULDC.64 UR4, c[0x0][0x3f8] ;  /* 0x0000fe0000047ab9 */ /* 0x000fe40000000a00 */
[----:B------:R-:W-:Y:S01]  /*b870*/  IMAD R3, R0, UR4, RZ ;  /* 0x0000000400037c24 */ /* 0x000fe2000f8e02ff */
[----:B------:R-:W-:Y:S01]  /*b880*/  PLOP3.LUT P0, PT, PT, PT, UP0, 0x80, 0x0 ;  /* 0x000000000000781c */ /* 0x000fe20003f0f008 */
[----:B------:R-:W-:-:S04]  /*b890*/  IMAD.WIDE.U32 R24, R146, UR4, RZ ;  /* 0x0000000492187c25 */ /* 0x000fc8000f8e00ff */
        /* <DEDUP_REMOVED lines=21> */
.L_x_2633:
        /* <DEDUP_REMOVED lines=16> */
[----:B------:R-:W-:Y:S01]  /*baf0*/  SHF.R.S32.HI R76, RZ, 0x1f, R211 ;  /* 0x0000001fff4c7819 */ /* 0x000fe200000114d3 */
[----:B------:R-:W-:Y:S01]  /*bb00*/  IMAD.MOV.U32 R9, RZ, RZ, R29 ;  /* 0x000000ffff097224 */ /* 0x000fe200078e001d */
[----:B------:R-:W-:Y:S01]  /*bb10*/  SHF.R.S32.HI R78, RZ, 0x1f, R213 ;  /* 0x0000001fff4e7819 */ /* 0x000fe200000114d5 */
[----:B------:R-:W-:Y:S01]  /*bb20*/  IMAD R3, R3, 0x40, R64 ;  /* 0x0000004003037824 */ /* 0x000fe200078e0240 */
[----:B0-----:R-:W-:-:S13]  /*bb30*/  ISETP.NE.AND P0, PT, R21, 0x1, PT ;  /* 0x000000011500780c */ /* 0x001fda0003f05270 */
[----:B------:R-:W0:Y:S08]  /*bb40*/  @P0 LDC R0, c[0x0][0x44c] ;  /* 0x00011300ff000b82 */ /* 0x000e300000000800 */
[----:B------:R-:W1:Y:S01]  /*bb50*/  @P0 LDC R5, c[0x0][0x450] ;  /* 0x00011400ff050b82 */ /* 0x000e620000000800 */
[----:B0-----:R-:W-:-:S05]  /*bb60*/  @P0 IMAD.HI.U32 R0, R3, R0, RZ ;  /* 0x0000000003000227 */ /* 0x001fca00078e00ff */
[----:B-1----:R-:W-:-:S04]  /*bb70*/  @P0 SHF.R.U32.HI R3, RZ, R5, R0 ;  /* 0x00000005ff030219 */ /* 0x002fc80000011600 */
        /* <DEDUP_REMOVED lines=12> */
[----:B------:R-:W-:Y:S01]  /*bc40*/  LEA R3, P1, R8, UR6, 0x1 ;  /* 0x0000000608037c11 */ /* 0x000fe2000f8208ff */
[----:B------:R-:W-:-:S03]  /*bc50*/  IMAD.IADD R63, R9, 0x1, R63 ;  /* 0x00000001093f7824 */ /* 0x000fc600078e023f */
[----:B------:R-:W-:Y:S02]  /*bc60*/  LEA.HI.X R0, R6, UR5, R5, 0x1, P0 ;  /* 0x0000000506007c11 */ /* 0x000fe400080f0c05 */
[----:B------:R-:W-:Y:S01]  /*bc70*/  LEA.HI.X R63, R8, UR7, R63, 0x1, P1 ;  /* 0x00000007083f7c11 */ /* 0x000fe200088f0c3f */
[----:B------:R-:W-:Y:S06]  /*bc80*/  BRA.DIV UR4, `(.L_x_2636) ;  /* 0x0000024604a87947 */ /* 0x000fec000b800000 */
[----:B------:R0:W1:Y:S04]  /*bc90*/  SHFL.IDX PT, R5, R0, RZ, 0x1c1f ;  /* 0x001c1fff00057589 */ /* 0x00006800000e0000 */
[----:B------:R0:W2:Y:S04]  /*bca0*/  SHFL.IDX PT, R6, R4, RZ, 0x1c1f ;  /* 0x001c1fff04067589 */ /* 0x0000a800000e0000 */
[----:B------:R0:W3:Y:S04]  /*bcb0*/  SHFL.IDX PT, R7, R63, RZ, 0x1c1f ;  /* 0x001c1fff3f077589 */ /* 0x0000e800000e0000 */
[----:B------:R0:W4:Y:S02]  /*bcc0*/  SHFL.IDX PT, R14, R3, RZ, 0x1c1f ;  /* 0x001c1fff030e7589 */ /* 0x00012400000e0000 */
.L_x_2922:
        /* <DEDUP_REMOVED lines=19> */
[----:B------:R-:W-:Y:S02]  /*be00*/  ISETP.GE.AND P2, PT, R211, UR4, PT ;  /* 0x00000004d3007c0c */ /* 0x000fe4000bf46270 */
[----:B------:R-:W-:Y:S02]  /*be10*/  ISETP.GE.AND P1, PT, R212, UR4, PT ;  /* 0x00000004d4007c0c */ /* 0x000fe4000bf26270 */
[----:B------:R-:W-:Y:S02]  /*be20*/  ISETP.GE.AND P0, PT, R210, UR4, PT ;  /* 0x00000004d2007c0c */ /* 0x000fe4000bf06270 */
[----:B------:R-:W-:-:S05]  /*be30*/  ISETP.GE.AND P4, PT, R22, UR4, PT ;  /* 0x0000000416007c0c */ /* 0x000fca000bf86270 */
[C---:B------:R-:W-:Y:S01]  /*be40*/  @!P3 IMAD.SHL.U32 R31, R213.reuse, 0x2, RZ ;  /* 0x00000002d51fb824 */ /* 0x040fe200078e00ff */
[----:B------:R-:W-:Y:S01]  /*be50*/  @!P3 SHF.L.U64.HI R20, R213, 0x1, R78 ;  /* 0x00000001d514b819 */ /* 0x000fe2000001024e */
[C---:B------:R-:W-:Y:S01]  /*be60*/  @!P2 IMAD.SHL.U32 R27, R211.reuse, 0x2, RZ ;  /* 0x00000002d31ba824 */ /* 0x040fe200078e00ff */
[----:B------:R-:W-:Y:S01]  /*be70*/  @!P2 SHF.L.U64.HI R10, R211, 0x1, R76 ;  /* 0x00000001d30aa819 */ /* 0x000fe2000001024c */
[----:B------:R-:W-:Y:S01]  /*be80*/  @!P1 IMAD.SHL.U32 R21, R212, 0x2, RZ ;  /* 0x00000002d4159824 */ /* 0x000fe200078e00ff */
[-C--:B--2---:R-:W-:Y:S02]  /*be90*/  @!P3 IADD3 R32, P6, R6, R31.reuse, RZ ;  /* 0x0000001f0620b210 */ /* 0x084fe40007fde0ff */
[----:B----4-:R-:W-:Y:S02]  /*bea0*/  @!P3 IADD3 R30, P5, R14, R31, RZ ;  /* 0x0000001f0e1eb210 */ /* 0x010fe40007fbe0ff */
[----:B------:R-:W-:Y:S01]  /*beb0*/  @!P1 SHF.L.U64.HI R12, R212, 0x1, R79 ;  /* 0x00000001d40c9819 */ /* 0x000fe2000001024f */
[--C-:B-1----:R-:W-:Y:S01]  /*bec0*/  @!P3 IMAD.X R33, R5, 0x1, R20.reuse, P6 ;  /* 0x000000010521b824 */ /* 0x102fe200030e0614 */
[-C--:B------:R-:W-:Y:S01]  /*bed0*/  @!P2 IADD3 R28, P6, R6, R27.reuse, RZ ;  /* 0x0000001b061ca210 */ /* 0x080fe20007fde0ff */
[----:B---3--:R-:W-:Y:S01]  /*bee0*/  @!P3 IMAD.X R31, R7, 0x1, R20, P5 ;  /* 0x00000001071fb824 */ /* 0x008fe200028e0614 */
[----:B------:R-:W-:Y:S01]  /*bef0*/  @!P2 IADD3 R26, P5, R14, R27, RZ ;  /* 0x0000001b0e1aa210 */ /* 0x000fe20007fbe0ff */
[----:B------:R-:W-:-:S02]  /*bf00*/  @!P0 IMAD.SHL.U32 R11, R210, 0x2, RZ ;  /* 0x00000002d20b8824 */ /* 0x000fc400078e00ff */
[--C-:B------:R-:W-:Y:S01]  /*bf10*/  @!P2 IMAD.X R29, R5, 0x1, R10.reuse, P6 ;  /* 0x00000001051da824 */ /* 0x100fe200030e060a */
[-C--:B------:R-:W-:Y:S01]  /*bf20*/  @!P1 IADD3 R24, P6, R6, R21.reuse, RZ ;  /* 0x0000001506189210 */ /* 0x080fe20007fde0ff */
[----:B------:R-:W-:Y:S01]  /*bf30*/  @!P2 IMAD.X R27, R7, 0x1, R10, P5 ;  /* 0x00000001071ba824 */ /* 0x000fe200028e060a */
[----:B------:R-:W-:Y:S01]  /*bf40*/  ISETP.GE.AND P5, PT, R214, UR4, PT ;  /* 0x00000004d6007c0c */ /* 0x000fe2000bfa6270 */
[----:B------:R-:W-:Y:S02]  /*bf50*/  @!P4 IMAD.MOV.U32 R8, RZ, RZ, R6 ;  /* 0x000000ffff08c224 */ /* 0x000fe400078e0006 */
[----:B------:R-:W-:Y:S01]  /*bf60*/  @!P1 IMAD.X R25, R5, 0x1, R12, P6 ;  /* 0x0000000105199824 */ /* 0x000fe200030e060c */
[----:B------:R-:W-:Y:S01]  /*bf70*/  @!P1 IADD3 R20, P6, R14, R21, RZ ;  /* 0x000000150e149210 */ /* 0x000fe20007fde0ff */
[----:B------:R-:W-:Y:S01]  /*bf80*/  @!P4 IMAD.MOV.U32 R9, RZ, RZ, R5 ;  /* 0x000000ffff09c224 */ /* 0x000fe200078e0005 */
[----:B------:R-:W-:-:S03]  /*bf90*/  @!P0 SHF.L.U64.HI R10, R210, 0x1, R77 ;  /* 0x00000001d20a8819 */ /* 0x000fc6000001024d */
[----:B------:R-:W-:Y:S01]  /*bfa0*/  @!P1 IMAD.X R21, R7, 0x1, R12, P6 ;  /* 0x0000000107159824 */ /* 0x000fe200030e060c */
[----:B------:R-:W-:Y:S01]  /*bfb0*/  @!P0 IADD3 R12, P6, R6, R11, RZ ;  /* 0x0000000b060c8210 */ /* 0x000fe20007fde0ff */
[----:B------:R-:W-:Y:S01]  /*bfc0*/  @!P4 IMAD.WIDE R8, R22, 0x2, R8 ;  /* 0x000000021608c825 */ /* 0x000fe200078e0208 */
[----:B------:R-:W-:-:S03]  /*bfd0*/  CS2R R58, SRZ ;  /* 0x00000000003a7805 */ /* 0x000fc6000001ff00 */
[----:B------:R-:W-:Y:S01]  /*bfe0*/  @!P4 IMAD.MOV.U32 R15, RZ, RZ, R7 ;  /* 0x000000ffff0fc224 */ /* 0x000fe200078e0007 */
[----:B------:R1:W5:Y:S01]  /*bff0*/  @!P4 LD.E.64 R60, desc[UR60][R8.64] ;  /* 0x0000003c083cc980 */ /* 0x000362000c101b00 */
[----:B------:R-:W-:Y:S02]  /*c000*/  @!P0 IMAD.X R13, R5, 0x1, R10, P6 ;  /* 0x00000001050d8824 */ /* 0x000fe400030e060a */
[----:B------:R-:W-:-:S04]  /*c010*/  @!P4 IMAD.WIDE R34, R22, 0x2, R14 ;  /* 0x000000021622c825 */ /* 0x000fc800078e020e */
[----:B------:R-:W-:Y:S01]  /*c020*/  @!P5 IMAD.SHL.U32 R15, R214, 0x2, RZ ;  /* 0x00000002d60fd824 */ /* 0x000fe200078e00ff */
[----:B------:R2:W5:Y:S01]  /*c030*/  @!P4 LD.E.64 R58, desc[UR60][R34.64] ;  /* 0x0000003c223ac980 */ /* 0x000562000c101b00 */
[----:B-1----:R-:W-:Y:S02]  /*c040*/  SHF.R.S32.HI R9, RZ, 0x1f, R214 ;  /* 0x0000001fff097819 */ /* 0x002fe400000114d6 */
[----:B------:R-:W-:Y:S02]  /*c050*/  @!P0 IADD3 R8, P6, R14, R11, RZ ;  /* 0x0000000b0e088210 */ /* 0x000fe40007fde0ff */
[----:B------:R-:W-:-:S03]  /*c060*/  @!P5 SHF.L.U64.HI R36, R214, 0x1, R9 ;  /* 0x00000001d624d819 */ /* 0x000fc60000010209 */
[----:B------:R-:W-:Y:S01]  /*c070*/  @!P0 IMAD.X R9, R7, 0x1, R10, P6 ;  /* 0x0000000107098824 */ /* 0x000fe200030e060a */
[-C--:B------:R-:W-:Y:S02]  /*c080*/  @!P5 IADD3 R10, P4, R6, R15.reuse, RZ ;  /* 0x0000000f060ad210 */ /* 0x080fe40007f9e0ff */
[----:B------:R-:W-:Y:S02]  /*c090*/  @!P5 IADD3 R14, P6, R14, R15, RZ ;  /* 0x0000000f0e0ed210 */ /* 0x000fe40007fde0ff */
[----:B------:R-:W-:Y:S02]  /*c0a0*/  CS2R R56, SRZ ;  /* 0x0000000000387805 */ /* 0x000fe4000001ff00 */
[----:B------:R-:W-:Y:S01]  /*c0b0*/  CS2R R54, SRZ ;  /* 0x0000000000367805 */ /* 0x000fe2000001ff00 */
[--C-:B------:R-:W-:Y:S01]  /*c0c0*/  @!P5 IMAD.X R11, R5, 0x1, R36.reuse, P4 ;  /* 0x00000001050bd824 */ /* 0x100fe200020e0624 */
[----:B------:R-:W-:Y:S01]  /*c0d0*/  CS2R R52, SRZ ;  /* 0x0000000000347805 */ /* 0x000fe2000001ff00 */
[----:B------:R-:W-:Y:S01]  /*c0e0*/  @!P5 IMAD.X R15, R7, 0x1, R36, P6 ;  /* 0x00000001070fd824 */ /* 0x000fe200030e0624 */
[----:B------:R-:W-:-:S02]  /*c0f0*/  CS2R R50, SRZ ;  /* 0x0000000000327805 */ /* 0x000fc4000001ff00 */
[----:B------:R-:W-:Y:S02]  /*c100*/  CS2R R48, SRZ ;  /* 0x0000000000307805 */ /* 0x000fe4000001ff00 */
[----:B------:R-:W-:Y:S02]  /*c110*/  CS2R R46, SRZ ;  /* 0x00000000002e7805 */ /* 0x000fe4000001ff00 */
[----:B------:R-:W-:Y:S02]  /*c120*/  CS2R R44, SRZ ;  /* 0x00000000002c7805 */ /* 0x000fe4000001ff00 */
[----:B------:R-:W-:Y:S02]  /*c130*/  CS2R R42, SRZ ;  /* 0x00000000002a7805 */ /* 0x000fe4000001ff00 */
[----:B------:R-:W-:Y:S02]  /*c140*/  CS2R R36, SRZ ;  /* 0x0000000000247805 */ /* 0x000fe4000001ff00 */
[----:B------:R-:W-:Y:S01]  /*c150*/  CS2R R38, SRZ ;  /* 0x0000000000267805 */ /* 0x000fe2000001ff00 */
        /* <DEDUP_REMOVED lines=10> */
.L_x_2638:
[----:B------:R-:W-:Y:S05]  /*c200*/  BSYNC B1 ;  /* 0x0000000000017941 */ /* 0x000fea0003800000 */
.L_x_2637:
[----:B-1---5:R-:W-:Y:S01]  /*c210*/  IMAD.MOV.U32 R5, RZ, RZ, R58 ;  /* 0x000000ffff057224 */ /* 0x022fe200078e003a */
[----:B------:R-:W-:Y:S01]  /*c220*/  UMOV UR4, 0xffffffff ;  /* 0xffffffff00047882 */ /* 0x000fe20000000000 */
[----:B--2---:R-:W-:Y:S01]  /*c230*/  IMAD.MOV.U32 R6, RZ, RZ, R59 ;  /* 0x000000ffff067224 */ /* 0x004fe200078e003b */
        /* <DEDUP_REMOVED lines=48> */
[----:B0-----:R-:W0:Y:S04]  /*c540*/  SHFL.IDX PT, R0, R0, 0x1, 0x1c1f ;  /* 0x003c1f0000007f89 */ /* 0x001e2800000e0000 */
[----:B------:R1:W2:Y:S04]  /*c550*/  SHFL.IDX PT, R65, R4, 0x1, 0x1c1f ;  /* 0x003c1f0004417f89 */ /* 0x0002a800000e0000 */
[----:B------:R-:W3:Y:S04]  /*c560*/  SHFL.IDX PT, R63, R63, 0x1, 0x1c1f ;  /* 0x003c1f003f3f7f89 */ /* 0x000ee800000e0000 */
[----:B------:R1:W0:Y:S02]  /*c570*/  SHFL.IDX PT, R62, R3, 0x1, 0x1c1f ;  /* 0x003c1f00033e7f89 */ /* 0x00022400000e0000 */
.L_x_2928:
[----:B-1----:R-:W-:Y:S01]  /*c580*/  SHF.R.S32.HI R3, RZ, 0x1f, R40 ;  /* 0x0000001fff037819 */ /* 0x002fe20000011428 */
[----:B------:R-:W-:Y:S01]  /*c590*/  BSSY B1, `(.L_x_2640) ;  /* 0x000005b000017945 */ /* 0x000fe20003800000 */
[----:B------:R-:W-:Y:S02]  /*c5a0*/  LOP3.LUT R4, R216, 0x18, R18, 0xf8, !PT ;  /* 0x00000018d8047812 */ /* 0x000fe400078ef812 */
[----:B------:R-:W-:Y:S02]  /*c5b0*/  CS2R R32, SRZ ;  /* 0x0000000000207805 */ /* 0x000fe4000001ff00 */
[----:B------:R-:W-:Y:S02]  /*c5c0*/  LEA.HI R3, R3, R204, RZ, 0x3 ;  /* 0x000000cc03037211 */ /* 0x000fe400078f18ff */
[----:B------:R-:W-:Y:S02]  /*c5d0*/  CS2R R26, SRZ ;  /* 0x00000000001a7805 */ /* 0x000fe4000001ff00 */
[----:B------:R-:W-:-:S02]  /*c5e0*/  CS2R R20, SRZ ;  /* 0x0000000000147805 */ /* 0x000fc4000001ff00 */
[----:B------:R-:W-:Y:S02]  /*c5f0*/  CS2R R12, SRZ ;  /* 0x00000000000c7805 */ /* 0x000fe4000001ff00 */
[----:B------:R-:W-:Y:S01]  /*c600*/  LOP3.LUT R5, R3, 0xfffffff8, RZ, 0xc0, !PT ;  /* 0xfffffff803057812 */ /* 0x000fe200078ec0ff */
[----:B------:R-:W-:Y:S01]  /*c610*/  VIADD R3, R64, 0x40 ;  /* 0x0000004040037836 */ /* 0x000fe20000000000 */
[----:B------:R-:W-:Y:S02]  /*c620*/  CS2R R8, SRZ ;  /* 0x0000000000087805 */ /* 0x000fe4000001ff00 */
[----:B------:R-:W-:Y:S02]  /*c630*/  CS2R R40, SRZ ;  /* 0x0000000000287805 */ /* 0x000fe4000001ff00 */
[----:B------:R-:W-:Y:S01]  /*c640*/  CS2R R34, SRZ ;  /* 0x0000000000227805 */ /* 0x000fe2000001ff00 */
[----:B------:R-:W-:Y:S01]  /*c650*/  IMAD.IADD R5, R204, 0x1, -R5 ;  /* 0x00000001cc057824 */ /* 0x000fe200078e0a05 */
[----:B------:R-:W-:-:S02]  /*c660*/  ISETP.GE.AND P1, PT, R3, R66, PT ;  /* 0x000000420300720c */ /* 0x000fc40003f26270 */
[----:B------:R-:W-:Y:S02]  /*c670*/  CS2R R28, SRZ ;  /* 0x00000000001c7805 */ /* 0x000fe4000001ff00 */
[----:B------:R-:W-:Y:S02]  /*c680*/  LOP3.LUT R3, R4, R217, RZ, 0x3c, !PT ;  /* 0x000000d904037212 */ /* 0x000fe400078e3cff */
[----:B------:R-:W-:Y:S02]  /*c690*/  CS2R R24, SRZ ;  /* 0x0000000000187805 */ /* 0x000fe4000001ff00 */
[----:B------:R-:W-:Y:S02]  /*c6a0*/  LOP3.LUT P0, RZ, R5, 0x4, RZ, 0xc0, !PT ;  /* 0x0000000405ff7812 */ /* 0x000fe4000780c0ff */
[----:B----4-:R-:W-:Y:S02]  /*c6b0*/  CS2R R14, SRZ ;  /* 0x00000000000e7805 */ /* 0x010fe4000001ff00 */
[----:B------:R-:W-:Y:S01]  /*c6c0*/  CS2R R10, SRZ ;  /* 0x00000000000a7805 */ /* 0x000fe2000001ff00 */
[----:B------:R-:W-:-:S04]  /*c6d0*/  IMAD.IADD R3, R218, 0x1, R3 ;  /* 0x00000001da037824 */ /* 0x000fc800078e0203 */
[----:B------:R-:W-:Y:S01]  /*c6e0*/  IMAD R3, R3, 0x2, R16 ;  /* 0x0000000203037824 */ /* 0x000fe200078e0210 */
        /* <DEDUP_REMOVED lines=8> */
[----:B------:R-:W-:-:S03]  /*c770*/  SHF.R.S32.HI R35, RZ, 0x1f, R214 ;  /* 0x0000001fff237819 */ /* 0x000fc600000114d6 */
[C---:B------:R-:W-:Y:S01]  /*c780*/  @!P4 IMAD.SHL.U32 R24, R213.reuse, 0x2, RZ ;  /* 0x00000002d518c824 */ /* 0x040fe200078e00ff */
[----:B------:R-:W-:-:S03]  /*c790*/  @!P4 SHF.L.U64.HI R78, R213, 0x1, R78 ;  /* 0x00000001d54ec819 */ /* 0x000fc6000001024e */
[C---:B------:R-:W-:Y:S01]  /*c7a0*/  @!P3 IMAD.SHL.U32 R14, R211.reuse, 0x2, RZ ;  /* 0x00000002d30eb824 */ /* 0x040fe200078e00ff */
[----:B------:R-:W-:Y:S01]  /*c7b0*/  @!P3 SHF.L.U64.HI R76, R211, 0x1, R76 ;  /* 0x00000001d34cb819 */ /* 0x000fe2000001024c */
[----:B------:R-:W-:Y:S01]  /*c7c0*/  @!P2 IMAD.SHL.U32 R10, R212, 0x2, RZ ;  /* 0x00000002d40aa824 */ /* 0x000fe200078e00ff */
[CC--:B--2---:R-:W-:Y:S01]  /*c7d0*/  @!P4 IADD3 R26, P5, R65.reuse, R24.reuse, RZ ;  /* 0x00000018411ac210 */ /* 0x0c4fe20007fbe0ff */
[----:B------:R-:W-:Y:S01]  /*c7e0*/  @!P1 IMAD.SHL.U32 R4, R210, 0x2, RZ ;  /* 0x00000002d2049824 */ /* 0x000fe200078e00ff */
[----:B0-----:R-:W-:Y:S02]  /*c7f0*/  @!P4 IADD3 R24, P6, R62, R24, RZ ;  /* 0x000000183e18c210 */ /* 0x001fe40007fde0ff */
[----:B------:R-:W-:Y:S01]  /*c800*/  @!P2 SHF.L.U64.HI R79, R212, 0x1, R79 ;  /* 0x00000001d44fa819 */ /* 0x000fe2000001024f */
[--C-:B------:R-:W-:Y:S01]  /*c810*/  @!P4 IMAD.X R27, R0, 0x1, R78.reuse, P5 ;  /* 0x00000001001bc824 */ /* 0x100fe200028e064e */
[-C--:B------:R-:W-:Y:S01]  /*c820*/  @!P3 IADD3 R20, P5, R65, R14.reuse, RZ ;  /* 0x0000000e4114b210 */ /* 0x080fe20007fbe0ff */
[----:B---3--:R-:W-:Y:S01]  /*c830*/  @!P4 IMAD.X R25, R63, 0x1, R78, P6 ;  /* 0x000000013f19c824 */ /* 0x008fe200030e064e */
        /* <DEDUP_REMOVED lines=15> */
[----:B------:R-:W-:Y:S02]  /*c930*/  @!P6 IMAD.MOV.U32 R29, RZ, RZ, R0 ;  /* 0x000000ffff1de224 */ /* 0x000fe400078e0000 */
[----:B------:R-:W-:Y:S02]  /*c940*/  @!P6 IMAD.MOV.U32 R6, RZ, RZ, R62 ;  /* 0x000000ffff06e224 */ /* 0x000fe400078e003e */
[----:B------:R-:W-:Y:S02]  /*c950*/  @!P6 IMAD.MOV.U32 R7, RZ, RZ, R63 ;  /* 0x000000ffff07e224 */ /* 0x000fe400078e003f */
[----:B------:R-:W-:-:S04]  /*c960*/  @!P6 IMAD.WIDE R28, R22, 0x2, R28 ;  /* 0x00000002161ce825 */ /* 0x000fc800078e021c */
[----:B------:R-:W-:Y:S01]  /*c970*/  @!P6 IMAD.WIDE R6, R22, 0x2, R6 ;  /* 0x000000021606e825 */ /* 0x000fe200078e0206 */
[----:B------:R0:W5:Y:S03]  /*c980*/  @!P6 LD.E.64 R40, desc[UR60][R28.64] ;  /* 0x0000003c1c28e980 */ /* 0x000166000c101b00 */
[C---:B------:R-:W-:Y:S01]  /*c990*/  @!P5 IMAD.SHL.U32 R33, R214.reuse, 0x2, RZ ;  /* 0x00000002d621d824 */ /* 0x040fe200078e00ff */
[----:B------:R1:W5:Y:S01]  /*c9a0*/  @!P6 LD.E.64 R30, desc[UR60][R6.64] ;  /* 0x0000003c061ee980 */ /* 0x000362000c101b00 */
[----:B------:R-:W-:Y:S02]  /*c9b0*/  @!P5 SHF.L.U64.HI R32, R214, 0x1, R35 ;  /* 0x00000001d620d819 */ /* 0x000fe40000010223 */
[----:B------:R-:W-:Y:S02]  /*c9c0*/  CS2R R34, SRZ ;  /* 0x0000000000227805 */ /* 0x000fe4000001ff00 */
[----:B0-----:R-:W-:-:S04]  /*c9d0*/  CS2R R28, SRZ ;  /* 0x00000000001c7805 */ /* 0x001fc8000001ff00 */
[----:B------:R0:W5:Y:S01]  /*c9e0*/  @!P4 LD.E.64 R34, desc[UR60][R26.64] ;  /* 0x0000003c1a22c980 */ /* 0x000162000c101b00 */
[----:B-1----:R-:W-:-:S03]  /*c9f0*/  @!P5 IADD3 R6, P6, R65, R33, RZ ;  /* 0x000000214106d210 */ /* 0x002fc60007fde0ff */
[----:B------:R1:W5:Y:S02]  /*ca00*/  @!P3 LD.E.64 R28, desc[UR60][R20.64] ;  /* 0x0000003c141cb980 */ /* 0x000364000c101b00 */
[----:B------:R-:W-:Y:S01]  /*ca10*/  @!P5 IMAD.X R7, R0, 0x1, R32, P6 ;  /* 0x000000010007d824 */ /* 0x000fe200030e0620 */
[----:B------:R-:W-:Y:S02]  /*ca20*/  @!P5 IADD3 R62, P6, R62, R33, RZ ;  /* 0x000000213e3ed210 */ /* 0x000fe40007fde0ff */
[----:B0-----:R-:W-:-:S03]  /*ca30*/  CS2R R26, SRZ ;  /* 0x00000000001a7805 */ /* 0x001fc6000001ff00 */
[----:B------:R-:W-:Y:S01]  /*ca40*/  @!P5 IMAD.X R63, R63, 0x1, R32, P6 ;  /* 0x000000013f3fd824 */ /* 0x000fe200030e0620 */
[----:B------:R-:W-:Y:S02]  /*ca50*/  CS2R R32, SRZ ;  /* 0x0000000000207805 */ /* 0x000fe4000001ff00 */
[----:B-1----:R-:W-:Y:S01]  /*ca60*/  CS2R R20, SRZ ;  /* 0x0000000000147805 */ /* 0x002fe2000001ff00 */
[----:B------:R0:W5:Y:S04]  /*ca70*/  @!P3 LD.E.64 R26, desc[UR60][R14.64] ;  /* 0x0000003c0e1ab980 */ /* 0x000168000c101b00 */
[----:B------:R1:W5:Y:S04]  /*ca80*/  @!P4 LD.E.64 R32, desc[UR60][R24.64] ;  /* 0x0000003c1820c980 */ /* 0x000368000c101b00 */
[----:B------:R2:W5:Y:S01]  /*ca90*/  @!P2 LD.E.64 R20, desc[UR60][R10.64] ;  /* 0x0000003c0a14a980 */ /* 0x000562000c101b00 */
[----:B0-----:R-:W-:-:S02]  /*caa0*/  CS2R R14, SRZ ;  /* 0x00000000000e7805 */ /* 0x001fc4000001ff00 */
[----:B-1----:R-:W-:-:S04]  /*cab0*/  CS2R R24, SRZ ;  /* 0x0000000000187805 */ /* 0x002fc8000001ff00 */
[----:B------:R0:W5:Y:S01]  /*cac0*/  @!P1 LD.E.64 R14, desc[UR60][R8.64] ;  /* 0x0000003c080e9980 */ /* 0x000162000c101b00 */
[----:B--2---:R-:W-:-:S03]  /*cad0*/  CS2R R10, SRZ ;  /* 0x00000000000a7805 */ /* 0x004fc6000001ff00 */
[----:B------:R1:W5:Y:S04]  /*cae0*/  @!P2 LD.E.64 R24, desc[UR60][R12.64] ;  /* 0x0000003c0c18a980 */ /* 0x000368000c101b00 */
[----:B------:R4:W5:Y:S01]  /*caf0*/  @!P5 LD.E.64 R10, desc[UR60][R6.64] ;  /* 0x0000003c060ad980 */ /* 0x000962000c101b00 */
[----:B0-----:R-:W-:Y:S02]  /*cb00*/  CS2R R8, SRZ ;  /* 0x0000000000087805 */ /* 0x001fe4000001ff00 */
[----:B-1----:R-:W-:-:S04]  /*cb10*/  CS2R R12, SRZ ;  /* 0x00000000000c7805 */ /* 0x002fc8000001ff00 */
[----:B------:R4:W5:Y:S04]  /*cb20*/  @!P5 LD.E.64 R8, desc[UR60][R62.64] ;  /* 0x0000003c3e08d980 */ /* 0x000968000c101b00 */
[----:B------:R4:W5:Y:S02]  /*cb30*/  @!P1 LD.E.64 R12, desc[UR60][R4.64] ;  /* 0x0000003c040c9980 */ /* 0x000964000c101b00 */
.L_x_2641:
[----:B------:R-:W-:Y:S05]  /*cb40*/  BSYNC B1 ;  /* 0x0000000000017941 */ /* 0x000fea0003800000 */
.L_x_2640:
[----:B----4-:R-:W-:Y:S01]  /*cb50*/  LEA.HI R4, R233, R233, RZ, 0x1 ;  /* 0x000000e9e9047211 */ /* 0x010fe200078f08ff */
[----:B-----5:R-:W-:Y:S01]  /*cb60*/  IMAD.MOV.U32 R5, RZ, RZ, R30 ;  /* 0x000000ffff057224 */ /* 0x020fe200078e001e */
[----:B------:R-:W-:Y:S01]  /*cb70*/  BSSY B1, `(.L_x_2642) ;  /* 0x0000037000017945 */ /* 0x000fe20003800000 */
[C---:B------:R-:W-:Y:S01]  /*cb80*/  VIADD R6, R3.reuse, 0x15400 ;  /* 0x0001540003067836 */ /* 0x040fe20000000000 */
[----:B------:R-:W-:Y:S01]  /*cb90*/  LOP3.LUT R4, R4, 0xfffffffe, RZ, 0xc0, !PT ;  /* 0xfffffffe04047812 */ /* 0x000fe200078ec0ff */
[----:B0-----:R-:W-:Y:S01]  /*cba0*/  VIADD R0, R3, 0x15440 ;  /* 0x0001544003007836 */ /* 0x001fe20000000000 */
[----:B------:R-:W-:Y:S01]  /*cbb0*/  PRMT R100, R5, 0x7610, R100 ;  /* 0x0000761005647816 */ /* 0x000fe20000000064 */
[----:B------:R-:W-:Y:S02]  /*cbc0*/  IMAD.MOV.U32 R5, RZ, RZ, R31 ;  /* 0x000000ffff057224 */ /* 0x000fe400078e001f */
[----:B------:R-:W-:Y:S02]  /*cbd0*/  IMAD.IADD R4, R233, 0x1, -R4 ;  /* 0x00000001e9047824 */ /* 0x000fe400078e0a04 */
[----:B------:R-:W-:Y:S01]  /*cbe0*/  @P0 VIADD R0, R6, 0xffffffc0 ;  /* 0xffffffc006000836 */ /* 0x000fe20000000000 */
[----:B------:R-:W-:Y:S01]  /*cbf0*/  PRMT R101, R5, 0x7610, R101 ;  /* 0x0000761005657816 */ /* 0x000fe20000000065 */
[----:B------:R-:W-:Y:S01]  /*cc00*/  IMAD.MOV.U32 R6, RZ, RZ, R32 ;  /* 0x000000ffff067224 */ /* 0x000fe200078e0020 */
[----:B------:R-:W-:Y:S01]  /*cc10*/  SHF.L.U32 R5, R4, 0x1f, RZ ;  /* 0x0000001f04057819 */ /* 0x000fe200000006ff */
[----:B------:R-:W-:-:S02]  /*cc20*/  IMAD.MOV.U32 R7, RZ, RZ, R33 ;  /* 0x000000ffff077224 */ /* 0x000fc400078e0021 */
        /* <DEDUP_REMOVED lines=30> */
[----:B------:R-:W-:Y:S01]  /*ce10*/  VIADDMNMX R63, R66, -R223, 0x80, PT ;  /* 0x00000080423f7446 */ /* 0x000fe200038009df */
[----:B------:R-:W-:Y:S01]  /*ce20*/  IMAD.MOV.U32 R7, RZ, RZ, R14 ;  /* 0x000000ffff077224 */ /* 0x000fe200078e000e */
[----:B------:R-:W-:Y:S01]  /*ce30*/  PRMT R84, R62, 0x7610, R84 ;  /* 0x000076103e547816 */ /* 0x000fe20000000054 */
[----:B--2---:R-:W-:Y:S01]  /*ce40*/  IMAD.MOV.U32 R65, RZ, RZ, R15 ;  /* 0x000000ffff417224 */ /* 0x004fe200078e000f */
[----:B------:R-:W-:Y:S01]  /*ce50*/  PRMT R86, R4, 0x7610, R86 ;  /* 0x0000761004567816 */ /* 0x000fe20000000056 */
[----:B------:R-:W-:Y:S01]  /*ce60*/  IMAD.MOV.U32 R62, RZ, RZ, R8 ;  /* 0x000000ffff3e7224 */ /* 0x000fe200078e0008 */
[----:B------:R-:W-:Y:S01]  /*ce70*/  PRMT R87, R6, 0x7610, R87 ;  /* 0x0000761006577816 */ /* 0x000fe20000000057 */
[----:B------:R-:W-:Y:S01]  /*ce80*/  IMAD.MOV.U32 R4, RZ, RZ, R10 ;  /* 0x000000ffff047224 */ /* 0x000fe200078e000a */
[----:B------:R-:W-:Y:S01]  /*ce90*/  ISETP.GE.AND P1, PT, R204, R63, PT ;  /* 0x0000003fcc00720c */ /* 0x000fe20003f26270 */
[----:B------:R-:W-:Y:S01]  /*cea0*/  IMAD.MOV.U32 R6, RZ, RZ, R11 ;  /* 0x000000ffff067224 */ /* 0x000fe200078e000b */
[----:B------:R-:W-:-:S02]  /*ceb0*/  PRMT R78, R7, 0x7610, R78 ;  /* 0x00007610074e7816 */ /* 0x000fc4000000004e */
[----:B------:R-:W-:Y:S01]  /*cec0*/  PRMT R79, R65, 0x7610, R79 ;  /* 0x00007610414f7816 */ /* 0x000fe2000000004f */
[----:B0-----:R-:W-:Y:S08]  /*ced0*/  @!P0 BRA `(.L_x_2643) ;  /* 0x0000023400f88947 */ /* 0x001ff00003800000 */
.L_x_2929:
[----:B------:R-:W-:Y:S05]  /*cee0*/  BSYNC B1 ;  /* 0x0000000000017941 */ /* 0x000fea0003800000 */
.L_x_2642:
        /* <DEDUP_REMOVED lines=22> */
[C---:B------:R-:W-:Y:S01]  /*d050*/  IMAD.U32 R113, R109.reuse, 0x10000, RZ ;  /* 0x000100006d717824 */ /* 0x040fe200078e00ff */
[----:B------:R-:W-:Y:S01]  /*d060*/  LOP3.LUT R109, R109, 0xffff0000, RZ, 0xc0, !PT ;  /* 0xffff00006d6d7812 */ /* 0x000fe200078ec0ff */
[C---:B------:R-:W-:Y:S01]  /*d070*/  IMAD.U32 R108, R111.reuse, 0x10000, RZ ;  /* 0x000100006f6c7824 */ /* 0x040fe200078e00ff */
        /* <DEDUP_REMOVED lines=9> */
[C---:B------:R-:W-:Y:S01]  /*d110*/  FFMA.FTZ R115, R58.reuse, R108, -R115 ;  /* 0x0000006c3a737223 */ /* 0x040fe20000010873 */
        /* <DEDUP_REMOVED lines=24> */
.L_x_2647:
[----:B------:R-:W-:Y:S05]  /*d2a0*/  BSYNC B2 ;  /* 0x0000000000027941 */ /* 0x000fea0003800000 */
.L_x_2646:
[----:B------:R-:W-:Y:S04]  /*d2b0*/  BSSY B2, `(.L_x_2648) ;  /* 0x0000030000027945 */ /* 0x000fe80003800000 */
[----:B------:R-:W-:Y:S05]  /*d2c0*/  @P1 BRA `(.L_x_2649) ;  /* 0x0000000000b81947 */ /* 0x000fea0003800000 */
[----:B0-----:R-:W0:Y:S01]  /*d2d0*/  LDS.128 R4, [R0] ;  /* 0x0000000000047984 */ /* 0x001e220000000c00 */
        /* <DEDUP_REMOVED lines=45> */
.L_x_2649:
[----:B------:R-:W-:Y:S05]  /*d5b0*/  BSYNC B2 ;  /* 0x0000000000027941 */ /* 0x000fea0003800000 */
.L_x_2648:
[----:B------:R-:W-:Y:S04]  /*d5c0*/  BSSY B2, `(.L_x_2650) ;  /* 0x0000030000027945 */ /* 0x000fe80003800000 */
[----:B------:R-:W-:Y:S05]  /*d5d0*/  @P2 BRA `(.L_x_2651) ;  /* 0x0000000000b82947 */ /* 0x000fea0003800000 */
[----:B01----:R-:W0:Y:S01]  /*d5e0*/  LDS.128 R4, [R3+0x19400] ;  /* 0x0194000003047984 */ /* 0x003e220000000c00 */
        /* <DEDUP_REMOVED lines=45> */
.L_x_2651:
[----:B------:R-:W-:Y:S05]  /*d8c0*/  BSYNC B2 ;  /* 0x0000000000027941 */ /* 0x000fea0003800000 */
.L_x_2650:
        /* <DEDUP_REMOVED lines=48> */
.L_x_2653:
[----:B------:R-:W-:Y:S05]  /*dbd0*/  BSYNC B2 ;  /* 0x0000000000027941 */ /* 0x000fea0003800000 */
.L_x_2652:
        /* <DEDUP_REMOVED lines=48> */
.L_x_2655:
[----:B------:R-:W-:Y:S05]  /*dee0*/  BSYNC B2 ;  /* 0x0000000000027941 */ /* 0x000fea0003800000 */
.L_x_2654:
        /* <DEDUP_REMOVED lines=47> */
.L_x_2645:
[----:B------:R-:W-:Y:S05]  /*e1e0*/  BSYNC B1 ;  /* 0x0000000000017941 */ /* 0x000fea0003800000 */
.L_x_2644:
        /* <DEDUP_REMOVED lines=57> */
.L_x_2658:
[----:B------:R-:W-:Y:S05]  /*e580*/  BSYNC B1 ;  /* 0x0000000000017941 */ /* 0x000fea0003800000 */
.L_x_2657:
        /* <DEDUP_REMOVED lines=48> */
.L_x_2660:
[----:B------:R-:W-:Y:S05]  /*e890*/  BSYNC B1 ;  /* 0x0000000000017941 */ /* 0x000fea0003800000 */
.L_x_2659:
        /* <DEDUP_REMOVED lines=48> */
.L_x_2662:
[----:B------:R-:W-:Y:S05]  /*eba0*/  BSYNC B1 ;  /* 0x0000000000017941 */ /* 0x000fea0003800000 */
.L_x_2661:
        /* <DEDUP_REMOVED lines=48> */
.L_x_2664:
[----:B------:R-:W-:Y:S05]  /*eeb0*/  BSYNC B1 ;  /* 0x0000000000017941 */ /* 0x000fea0003800000 */
.L_x_2663:
        /* <DEDUP_REMOVED lines=48> */
.L_x_2666:
[----:B------:R-:W-:Y:S05]  /*f1c0*/  BSYNC B1 ;  /* 0x0000000000017941 */ /* 0x000fea0003800000 */
.L_x_2665:
        /* <DEDUP_REMOVED lines=32> */
[----:B------:R-:W-:Y:S01]  /*f3d0*/  LOP3.LUT R65, R65, 0xffff0000, RZ, 0xc0, !PT ;  /* 0xffff000041417812 */ /* 0x000fe200078ec0ff */
        /* <DEDUP_REMOVED lines=15> */
.L_x_2635:
        /* <DEDUP_REMOVED lines=45> */
.L_x_2935:
        /* <DEDUP_REMOVED lines=24> */
[----:B------:R-:W-:-:S03]  /*f920*/  CS2R R46, SRZ ;  /* 0x00000000002e7805 */ /* 0x000fc6000001ff00 */
        /* <DEDUP_REMOVED lines=14> */
[----:B------:R-:W-:Y:S01]  /*fa10*/  CS2R R24, SRZ ;  /* 0x0000000000187805 */ /* 0x000fe2000001ff00 */
[----:B------:R0:W5:Y:S02]  /*fa20*/  @!P1 LD.E.128 R28, desc[UR60][R4.64] ;  /* 0x0000003c041c9980 */ /* 0x000164000c101d00 */
[--C-:B------:R-:W-:Y:S02]  /*fa30*/  @!P1 IMAD.WIDE R8, R13, 0x2, R14.reuse ;  /* 0x000000020d089825 */ /* 0x100fe400078e020e */
[----:B------:R0:W5:Y:S02]  /*fa40*/  @!P2 LD.E.128 R36, desc[UR60][R10.64] ;  /* 0x0000003c0a24a980 */ /* 0x000164000c101d00 */
[----:B------:R-:W-:-:S02]  /*fa50*/  @!P0 IMAD.WIDE R14, R18, 0x2, R14 ;  /* 0x00000002120e8825 */ /* 0x000fc400078e020e */
[----:B------:R0:W5:Y:S04]  /*fa60*/  @!P1 LD.E.128 R40, desc[UR60][R8.64] ;  /* 0x0000003c08289980 */ /* 0x000168000c101d00 */
[----:B------:R0:W5:Y:S04]  /*fa70*/  @!P0 LD.E.128 R44, desc[UR60][R14.64] ;  /* 0x0000003c0e2c8980 */ /* 0x000168000c101d00 */
[----:B------:R0:W5:Y:S02]  /*fa80*/  @!P2 LD.E.128 R24, desc[UR60][R6.64] ;  /* 0x0000003c0618a980 */ /* 0x000164000c101d00 */
.L_x_2669:
[----:B------:R-:W-:Y:S05]  /*fa90*/  BSYNC B1 ;  /* 0x0000000000017941 */ /* 0x000fea0003800000 */
.L_x_2668:
        /* <DEDUP_REMOVED lines=55> */
.L_x_2941:
        /* <DEDUP_REMOVED lines=45> */
.L_x_2672:
[----:B------:R-:W-:Y:S05]  /*100e0*/  BSYNC B1 ;  /* 0x0000000000017941 */ /* 0x000fea0003800000 */
.L_x_2671:
[----:B----4-:R-:W-:Y:S01]  /*100f0*/  LEA.HI R60, R233, R233, RZ, 0x1 ;  /* 0x000000e9e93c7211 */ /* 0x010fe200078f08ff */
[----:B-----5:R-:W-:Y:S01]  /*10100*/  IMAD.MOV.U32 R61, RZ, RZ, R4 ;  /* 0x000000ffff3d7224 */ /* 0x020fe200078e0004 */
[----:B--2---:R-:W-:Y:S01]  /*10110*/  VIADDMNMX R71, R75, -R223, 0x80, PT ;  /* 0x000000804b477446 */ /* 0x004fe200038009df */
        /* <DEDUP_REMOVED lines=52> */
.L_x_2942:
[----:B------:R-:W-:Y:S05]  /*10460*/  BSYNC B1 ;  /* 0x0000000000017941 */ /* 0x000fea0003800000 */
.L_x_2673:
        /* <DEDUP_REMOVED lines=11> */
[----:B------:R-:W-:Y:S02]  /*10520*/  LOP3.LUT R60, R216, 0x38, R18, 0xf8, !PT ;  /* 0x00000038d83c7812 */ /* 0x000fe400078ef812 */
[----:B------:R-:W-:Y:S01]  /*10530*/  SHF.R.S32.HI R65, RZ, 0x1f, R62 ;  /* 0x0000001fff417819 */ /* 0x000fe2000001143e */
[----:B------:R-:W-:Y:S01]  /*10540*/  IMAD.SHL.U32 R63, R62, 0x8, RZ ;  /* 0x000000083e3f7824 */ /* 0x000fe200078e00ff */
[-C--:B0-----:R-:W-:Y:S02]  /*10550*/  LOP3.LUT R61, R60, R217.reuse, RZ, 0x3c, !PT ;  /* 0x000000d93c3d7212 */ /* 0x081fe400078e3cff */
        /* <DEDUP_REMOVED lines=9> */
[--C-:B------:R-:W-:Y:S02]  /*105f0*/  SHF.R.U64 R121, R34, 0x10, R35.reuse ;  /* 0x0000001022797819 */ /* 0x100fe40000001223 */
[----:B------:R-:W-:Y:S02]  /*10600*/  IADD3 R65, R60, R65, R218 ;  /* 0x000000413c417210 */ /* 0x000fe40007ffe0da */
[----:B------:R-:W0:Y:S01]  /*10610*/  LDS.128 R60, [R82+0x15400] ;  /* 0x01540000523c7984 */ /* 0x000e220000000c00 */
[----:B------:R-:W-:Y:S02]  /*10620*/  SHF.R.U32.HI R120, RZ, 0x10, R35 ;  /* 0x00000010ff787819 */ /* 0x000fe40000011623 */
[----:B------:R-:W-:Y:S01]  /*10630*/  IMAD R83, R65, 0x2, R16 ;  /* 0x0000000241537824 */ /* 0x000fe200078e0210 */
[----:B------:R-:W-:-:S02]  /*10640*/  PRMT R118, R118, 0x5410, R119 ;  /* 0x0000541076767816 */ /* 0x000fc40000000077 */
[----:B------:R-:W-:Y:S02]  /*10650*/  SHF.R.U32.HI R117, RZ, 0x10, R45 ;  /* 0x00000010ff757819 */ /* 0x000fe4000001162d */
[----:B------:R-:W1:Y:S01]  /*10660*/  LDS.128 R64, [R83+0x15400] ;  /* 0x0154000053407984 */ /* 0x000e620000000c00 */
[----:B------:R-:W-:Y:S01]  /*10670*/  PRMT R34, R78, 0x5432, R123 ;  /* 0x000054324e227816 */ /* 0x000fe2000000007b */
[----:B------:R-:W-:Y:S01]  /*10680*/  IMAD.U32 R126, R118, 0x10000, RZ ;  /* 0x00010000767e7824 */ /* 0x000fe200078e00ff */
[--C-:B------:R-:W-:Y:S02]  /*10690*/  SHF.R.U64 R45, R46, 0x10, R47.reuse ;  /* 0x000000102e2d7819 */ /* 0x100fe4000000122f */
[----:B------:R-:W-:Y:S01]  /*106a0*/  SHF.R.U32.HI R116, RZ, 0x10, R47 ;  /* 0x00000010ff747819 */ /* 0x000fe2000001162f */
        /* <DEDUP_REMOVED lines=22> */
[C---:B------:R-:W-:Y:S01]  /*10810*/  FMUL.FTZ R128, R120.reuse, R126 ;  /* 0x0000007e78807220 */ /* 0x040fe20000410000 */
[----:B------:R-:W-:Y:S01]  /*10820*/  FMUL.FTZ R130, R120, R125 ;  /* 0x0000007d78827220 */ /* 0x000fe20000410000 */
[----:B------:R-:W-:Y:S01]  /*10830*/  IMAD.U32 R64, R66, 0x10000, RZ ;  /* 0x0001000042407824 */ /* 0x000fe200078e00ff */
[C---:B------:R-:W-:Y:S01]  /*10840*/  LOP3.LUT R66, R67.reuse, 0xffff0000, RZ, 0xc0, !PT ;  /* 0xffff000043427812 */ /* 0x040fe200078ec0ff */
[----:B------:R-:W-:-:S02]  /*10850*/  IMAD.U32 R124, R67, 0x10000, RZ ;  /* 0x00010000437c7824 */ /* 0x000fc400078e00ff */
[----:B------:R-:W-:Y:S01]  /*10860*/  FFMA.FTZ R67, R119, R125, -R128 ;  /* 0x0000007d77437223 */ /* 0x000fe20000010880 */
[----:B------:R-:W-:Y:S02]  /*10870*/  IMAD.U32 R120, R33, 0x10000, RZ ;  /* 0x0001000021787824 */ /* 0x000fe400078e00ff */
[----:B------:R-:W-:Y:S01]  /*10880*/  FMUL.FTZ R129, R123, R127 ;  /* 0x0000007f7b817220 */ /* 0x000fe20000410000 */
[----:B------:R-:W-:Y:S01]  /*10890*/  FFMA.FTZ R119, R119, R126, R130 ;  /* 0x0000007e77777223 */ /* 0x000fe20000010082 */
[----:B------:R-:W-:Y:S01]  /*108a0*/  IMAD.U32 R128, R45, 0x10000, RZ ;  /* 0x000100002d807824 */ /* 0x000fe200078e00ff */
[----:B------:R-:W-:Y:S01]  /*108b0*/  LOP3.LUT R126, R118, 0xffff0000, RZ, 0xc0, !PT ;  /* 0xffff0000767e7812 */ /* 0x000fe200078ec0ff */
[----:B------:R-:W-:Y:S02]  /*108c0*/  IMAD.U32 R125, R35, 0x10000, RZ ;  /* 0x00010000237d7824 */ /* 0x000fe400078e00ff */
[-C--:B------:R-:W-:Y:S01]  /*108d0*/  FMUL.FTZ R123, R123, R120.reuse ;  /* 0x000000787b7b7220 */ /* 0x080fe20000410000 */
[----:B------:R-:W-:Y:S01]  /*108e0*/  FFMA.FTZ R120, R122, R120, -R129 ;  /* 0x000000787a787223 */ /* 0x000fe20000010881 */
[C---:B------:R-:W-:Y:S01]  /*108f0*/  FMUL.FTZ R130, R124.reuse, R128 ;  /* 0x000000807c827220 */ /* 0x040fe20000410000 */
[----:B------:R-:W-:Y:S01]  /*10900*/  FMUL.FTZ R129, R124, R125 ;  /* 0x0000007d7c817220 */ /* 0x000fe20000410000 */
[C---:B------:R-:W-:Y:S01]  /*10910*/  FMUL.FTZ R124, R117.reuse, R126 ;  /* 0x0000007e757c7220 */ /* 0x040fe20000410000 */
[----:B------:R-:W-:Y:S01]  /*10920*/  FFMA.FTZ R122, R122, R127, R123 ;  /* 0x0000007f7a7a7223 */ /* 0x000fe2000001007b */
[----:B------:R-:W-:Y:S01]  /*10930*/  LOP3.LUT R123, R46, 0xffff0000, RZ, 0xc0, !PT ;  /* 0xffff00002e7b7812 */ /* 0x000fe200078ec0ff */
[-C--:B------:R-:W-:Y:S01]  /*10940*/  FMUL.FTZ R46, R117, R34.reuse ;  /* 0x00000022752e7220 */ /* 0x080fe20000410000 */
[----:B------:R-:W-:Y:S01]  /*10950*/  FFMA.FTZ R34, R47, R34, -R124 ;  /* 0x000000222f227223 */ /* 0x000fe2000001087c */
[----:B------:R-:W-:Y:S01]  /*10960*/  IMAD.U32 R124, R44, 0x10000, RZ ;  /* 0x000100002c7c7824 */ /* 0x000fe200078e00ff */
[----:B------:R-:W-:Y:S01]  /*10970*/  LOP3.LUT R65, R65, 0xffff0000, RZ, 0xc0, !PT ;  /* 0xffff000041417812 */ /* 0x000fe200078ec0ff */
[----:B------:R-:W-:-:S02]  /*10980*/  IMAD.U32 R117, R32, 0x10000, RZ ;  /* 0x0001000020757824 */ /* 0x000fc400078e00ff */
[----:B------:R-:W-:Y:S01]  /*10990*/  FFMA.FTZ R46, R47, R126, R46 ;  /* 0x0000007e2f2e7223 */ /* 0x000fe2000001002e */
[-C--:B------:R-:W-:Y:S01]  /*109a0*/  FMUL.FTZ R126, R64, R124.reuse ;  /* 0x0000007c407e7220 */ /* 0x080fe20000410000 */
[----:B------:R-:W-:Y:S01]  /*109b0*/  LOP3.LUT R44, R44, 0xffff0000, RZ, 0xc0, !PT ;  /* 0xffff00002c2c7812 */ /* 0x000fe200078ec0ff */
[----:B------:R-:W-:Y:S01]  /*109c0*/  FMUL.FTZ R64, R64, R117 ;  /* 0x0000007540407220 */ /* 0x000fe20000410000 */
[----:B------:R-:W-:Y:S01]  /*109d0*/  LOP3.LUT R45, R45, 0xffff0000, RZ, 0xc0, !PT ;  /* 0xffff00002d2d7812 */ /* 0x000fe200078ec0ff */
[----:B------:R-:W-:Y:S01]  /*109e0*/  FFMA.FTZ R118, R121, R125, -R130 ;  /* 0x0000007d79767223 */ /* 0x000fe20000010882 */
[----:B------:R-:W-:Y:S01]  /*109f0*/  LOP3.LUT R33, R33, 0xffff0000, RZ, 0xc0, !PT ;  /* 0xffff000021217812 */ /* 0x000fe200078ec0ff */
[C---:B------:R-:W-:Y:S01]  /*10a00*/  FFMA.FTZ R126, R61.reuse, R117, -R126 ;  /* 0x000000753d7e7223 */ /* 0x040fe2000001087e */
[----:B------:R-:W-:Y:S01]  /*10a10*/  LOP3.LUT R32, R32, 0xffff0000, RZ, 0xc0, !PT ;  /* 0xffff000020207812 */ /* 0x000fe200078ec0ff */
[----:B------:R-:W-:Y:S01]  /*10a20*/  FFMA.FTZ R64, R61, R124, R64 ;  /* 0x0000007c3d407223 */ /* 0x000fe20000010040 */
[----:B------:R-:W-:Y:S01]  /*10a30*/  LOP3.LUT R35, R35, 0xffff0000, RZ, 0xc0, !PT ;  /* 0xffff000023237812 */ /* 0x000fe200078ec0ff */
[----:B------:R-:W-:Y:S01]  /*10a40*/  FFMA.FTZ R121, R121, R128, R129 ;  /* 0x0000008079797223 */ /* 0x000fe20000010081 */
[----:B------:R-:W-:Y:S01]  /*10a50*/  FMUL.FTZ R125, R65, R123 ;  /* 0x0000007b417d7220 */ /* 0x000fe20000410000 */
[----:B------:R-:W-:Y:S01]  /*10a60*/  FMUL.FTZ R47, R63, R44 ;  /* 0x0000002c3f2f7220 */ /* 0x000fe20000410000 */
[C---:B------:R-:W-:Y:S01]  /*10a70*/  FMUL.FTZ R61, R66.reuse, R45 ;  /* 0x0000002d423d7220 */ /* 0x040fe20000410000 */
        /* <DEDUP_REMOVED lines=16> */
[----:B------:R1:W-:Y:S01]  /*10b80*/  STS.128 [R82+0x15400], R32 ;  /* 0x0154002052007388 */ /* 0x0003e20000000c00 */
[----:B------:R-:W-:-:S05]  /*10b90*/  F2FP.BF16.F32.PACK_AB R47, R66, R121 ;  /* 0x00000079422f723e */ /* 0x000fca00000010ff */
[----:B------:R1:W-:Y:S02]  /*10ba0*/  STS.128 [R83+0x15400], R44 ;  /* 0x0154002c53007388 */ /* 0x0003e40000000c00 */
.L_x_2678:
[----:B------:R-:W-:Y:S05]  /*10bb0*/  BSYNC B2 ;  /* 0x0000000000027941 */ /* 0x000fea0003800000 */
.L_x_2677:
[----:B------:R-:W-:Y:S04]  /*10bc0*/  BSSY B2, `(.L_x_2679) ;  /* 0x0000071000027945 */ /* 0x000fe80003800000 */
[----:B------:R-:W-:Y:S05]  /*10bd0*/  @P1 BRA `(.L_x_2680) ;  /* 0x0000000400bc1947 */ /* 0x000fea0003800000 */
[----:B-1----:R-:W2:Y:S01]  /*10be0*/  LDL R32, [R1+0x50] ;  /* 0x0000500001207983 */ /* 0x002ea20000100800 */
[----:B------:R-:W-:Y:S02]  /*10bf0*/  LEA.HI R34, R21, R206, RZ, 0x6 ;  /* 0x000000ce15227211 */ /* 0x000fe400078f30ff */
[----:B------:R-:W-:Y:S02]  /*10c00*/  LOP3.LUT R44, R216, 0x38, R69, 0xf8, !PT ;  /* 0x00000038d82c7812 */ /* 0x000fe400078ef845 */
[----:B------:R-:W-:Y:S01]  /*10c10*/  SHF.R.U64 R62, R30, 0x10, R31 ;  /* 0x000000101e3e7819 */ /* 0x000fe2000000121f */
[----:B------:R-:W-:Y:S01]  /*10c20*/  IMAD.SHL.U32 R35, R34, 0x80, RZ ;  /* 0x0000008022237824 */ /* 0x000fe200078e00ff */
[----:B------:R-:W-:Y:S02]  /*10c30*/  LOP3.LUT R44, R44, R217, RZ, 0x3c, !PT ;  /* 0x000000d92c2c7212 */ /* 0x000fe400078e3cff */
[----:B------:R-:W-:Y:S02]  /*10c40*/  SHF.R.U64 R30, R40, 0x10, R41 ;  /* 0x00000010281e7819 */ /* 0x000fe40000001229 */
[----:B------:R-:W-:-:S02]  /*10c50*/  LOP3.LUT R35, R35, 0xffffe000, RZ, 0xc0, !PT ;  /* 0xffffe00023237812 */ /* 0x000fc400078ec0ff */
[----:B------:R-:W-:Y:S02]  /*10c60*/  SHF.R.U64 R64, R28, 0x10, R29 ;  /* 0x000000101c407819 */ /* 0x000fe4000000121d */
[----:B------:R-:W-:Y:S02]  /*10c70*/  IADD3 R35, R44, R35, R218 ;  /* 0x000000232c237210 */ /* 0x000fe40007ffe0da */
[----:B------:R-:W-:Y:S02]  /*10c80*/  SHF.R.U32.HI R31, RZ, 0x10, R31 ;  /* 0x00000010ff1f7819 */ /* 0x000fe4000001161f */
[----:B------:R-:W-:Y:S02]  /*10c90*/  SHF.R.U32.HI R41, RZ, 0x10, R41 ;  /* 0x00000010ff297819 */ /* 0x000fe40000011629 */
[----:B------:R-:W-:Y:S02]  /*10ca0*/  PRMT R109, R109, 0x5410, R30 ;  /* 0x000054106d6d7816 */ /* 0x000fe4000000001e */
[----:B------:R-:W-:-:S02]  /*10cb0*/  PRMT R115, R115, 0x5410, R64 ;  /* 0x0000541073737816 */ /* 0x000fc40000000040 */
[----:B------:R-:W-:Y:S01]  /*10cc0*/  SHF.R.U64 R28, R42, 0x10, R43 ;  /* 0x000000102a1c7819 */ /* 0x000fe2000000122b */
[----:B------:R-:W-:Y:S01]  /*10cd0*/  IMAD.U32 R64, R109, 0x10000, RZ ;  /* 0x000100006d407824 */ /* 0x000fe200078e00ff */
[----:B------:R-:W-:Y:S02]  /*10ce0*/  PRMT R112, R112, 0x5410, R31 ;  /* 0x0000541070707816 */ /* 0x000fe4000000001f */
[----:B------:R-:W-:Y:S02]  /*10cf0*/  PRMT R110, R110, 0x5410, R41 ;  /* 0x000054106e6e7816 */ /* 0x000fe40000000029 */
[----:B------:R-:W-:Y:S02]  /*10d00*/  SHF.R.U32.HI R29, RZ, 0x10, R29 ;  /* 0x00000010ff1d7819 */ /* 0x000fe4000001161d */
[----:B------:R-:W-:Y:S01]  /*10d10*/  SHF.R.U32.HI R43, RZ, 0x10, R43 ;  /* 0x00000010ff2b7819 */ /* 0x000fe2000001162b */
[----:B------:R-:W-:Y:S01]  /*10d20*/  IMAD.U32 R65, R110, 0x10000, RZ ;  /* 0x000100006e417824 */ /* 0x000fe200078e00ff */
[----:B------:R-:W-:-:S02]  /*10d30*/  PRMT R114, R114, 0x5410, R29 ;  /* 0x0000541072727816 */ /* 0x000fc4000000001d */
[----:B------:R-:W-:Y:S02]  /*10d40*/  PRMT R108, R108, 0x5410, R43 ;  /* 0x000054106c6c7816 */ /* 0x000fe4000000002b */
[----:B------:R-:W-:Y:S02]  /*10d50*/  PRMT R111, R111, 0x5410, R28 ;  /* 0x000054106f6f7816 */ /* 0x000fe4000000001c */
[----:B------:R-:W-:Y:S02]  /*10d60*/  PRMT R113, R113, 0x5410, R62 ;  /* 0x0000541071717816 */ /* 0x000fe4000000003e */
[----:B------:R-:W-:Y:S02]  /*10d70*/  LOP3.LUT R109, R109, 0xffff0000, RZ, 0xc0, !PT ;  /* 0xffff00006d6d7812 */ /* 0x000fe400078ec0ff */
[----:B------:R-:W-:Y:S02]  /*10d80*/  LOP3.LUT R110, R110, 0xffff0000, RZ, 0xc0, !PT ;  /* 0xffff00006e6e7812 */ /* 0x000fe400078ec0ff */
[----:B--2---:R-:W-:-:S02]  /*10d90*/  R2UR UR4, R32 ;  /* 0x00000000200472ca */ /* 0x004fc400000e0000 */
[----:B------:R-:W-:-:S04]  /*10da0*/  LEA.HI R32, R75, R72, RZ, 0x1d ;  /* 0x000000484b207211 */ /* 0x000fc800078fe8ff */
[----:B------:R-:W-:-:S04]  /*10db0*/  SHF.R.S32.HI R33, RZ, 0x1f, R32 ;  /* 0x0000001fff217819 */ /* 0x000fc80000011420 */
[----:B------:R-:W-:Y:S01]  /*10dc0*/  LEA.HI R34, R33, R32, RZ, 0x3 ;  /* 0x0000002021227211 */ /* 0x000fe200078f18ff */
[----:B------:R-:W-:Y:S02]  /*10dd0*/  IMAD.SHL.U32 R33, R32, 0x8, RZ ;  /* 0x0000000820217824 */ /* 0x000fe400078e00ff */
[----:B------:R-:W-:Y:S02]  /*10de0*/  LEA R60, R35, UR4, 0x1 ;  /* 0x00000004233c7c11 */ /* 0x000fe4000f8e08ff */
[----:B------:R-:W-:Y:S01]  /*10df0*/  IMAD.SHL.U32 R34, R34, 0x400, RZ ;  /* 0x0000040022227824 */ /* 0x000fe200078e00ff */
[----:B------:R-:W-:-:S04]  /*10e00*/  LOP3.LUT R32, R216, 0x38, R33, 0xf8, !PT ;  /* 0x00000038d8207812 */ /* 0x000fc800078ef821 */
[----:B------:R-:W-:Y:S02]  /*10e10*/  LOP3.LUT R32, R32, R217, RZ, 0x3c, !PT ;  /* 0x000000d920207212 */ /* 0x000fe400078e3cff */
[----:B------:R-:W-:-:S04]  /*10e20*/  LOP3.LUT R33, R34, 0x7fffe000, RZ, 0xc0, !PT ;  /* 0x7fffe00022217812 */ /* 0x000fc800078ec0ff */
[----:B0-----:R-:W-:Y:S02]  /*10e30*/  IADD3 R61, R32, R33, R218 ;  /* 0x00000021203d7210 */ /* 0x001fe40007ffe0da */
[----:B------:R-:W0:Y:S03]  /*10e40*/  LDS.128 R32, [R60] ;  /* 0x000000003c207984 */ /* 0x000e260000000c00 */
[----:B------:R-:W-:-:S05]  /*10e50*/  IMAD R61, R61, 0x2, R16 ;  /* 0x000000023d3d7824 */ /* 0x000fca00078e0210 */
[----:B------:R-:W1:Y:S01]  /*10e60*/  LDS.128 R44, [R61+0x15400] ;  /* 0x015400003d2c7984 */ /* 0x000e620000000c00 */
[C---:B0-----:R-:W-:Y:S01]  /*10e70*/  IMAD.U32 R41, R32.reuse, 0x10000, RZ ;  /* 0x0001000020297824 */ /* 0x041fe200078e00ff */
[----:B------:R-:W-:Y:S01]  /*10e80*/  LOP3.LUT R40, R32, 0xffff0000, RZ, 0xc0, !PT ;  /* 0xffff000020287812 */ /* 0x000fe200078ec0ff */
[----:B------:R-:W-:Y:S01]  /*10e90*/  IMAD.U32 R32, R115, 0x10000, RZ ;  /* 0x0001000073207824 */ /* 0x000fe200078e00ff */
[C---:B------:R-:W-:Y:S01]  /*10ea0*/  LOP3.LUT R28, R34.reuse, 0xffff0000, RZ, 0xc0, !PT ;  /* 0xffff0000221c7812 */ /* 0x040fe200078ec0ff */
[----:B------:R-:W-:Y:S01]  /*10eb0*/  IMAD.U32 R29, R34, 0x10000, RZ ;  /* 0x00010000221d7824 */ /* 0x000fe200078e00ff */
[C---:B------:R-:W-:Y:S01]  /*10ec0*/  LOP3.LUT R34, R35.reuse, 0xffff0000, RZ, 0xc0, !PT ;  /* 0xffff000023227812 */ /* 0x040fe200078ec0ff */
[----:B------:R-:W-:Y:S01]  /*10ed0*/  IMAD.U32 R43, R35, 0x10000, RZ ;  /* 0x00010000232b7824 */ /* 0x000fe200078e00ff */
[----:B------:R-:W-:Y:S01]  /*10ee0*/  LOP3.LUT R115, R115, 0xffff0000, RZ, 0xc0, !PT ;  /* 0xffff000073737812 */ /* 0x000fe200078ec0ff */
[----:B-1----:R-:W-:Y:S01]  /*10ef0*/  IMAD.U32 R31, R44, 0x10000, RZ ;  /* 0x000100002c1f7824 */ /* 0x002fe200078e00ff */
[C---:B------:R-:W-:Y:S01]  /*10f00*/  LOP3.LUT R30, R46.reuse, 0xffff0000, RZ, 0xc0, !PT ;  /* 0xffff00002e1e7812 */ /* 0x040fe200078ec0ff */
[----:B------:R-:W-:Y:S01]  /*10f10*/  IMAD.U32 R62, R46, 0x10000, RZ ;  /* 0x000100002e3e7824 */ /* 0x000fe200078e00ff */
[----:B------:R-:W-:Y:S01]  /*10f20*/  LOP3.LUT R46, R47, 0xffff0000, RZ, 0xc0, !PT ;  /* 0xffff00002f2e7812 */ /* 0x000fe200078ec0ff */
[C---:B------:R-:W-:Y:S01]  /*10f30*/  FMUL.FTZ R66, R31.reuse, R64 ;  /* 0x000000401f427220 */ /* 0x040fe20000410000 */
[----:B------:R-:W-:Y:S01]  /*10f40*/  FMUL.FTZ R82, R31, R32 ;  /* 0x000000201f527220 */ /* 0x000fe20000410000 */
[----:B------:R-:W-:Y:S01]  /*10f50*/  IMAD.U32 R35, R45, 0x10000, RZ ;  /* 0x000100002d237824 */ /* 0x000fe200078e00ff */
[----:B------:R-:W-:Y:S01]  /*10f60*/  LOP3.LUT R44, R44, 0xffff0000, RZ, 0xc0, !PT ;  /* 0xffff00002c2c7812 */ /* 0x000fe200078ec0ff */
[----:B------:R-:W-:-:S02]  /*10f70*/  IMAD.U32 R63, R47, 0x10000, RZ ;  /* 0x000100002f3f7824 */ /* 0x000fc400078e00ff */
[C---:B------:R-:W-:Y:S01]  /*10f80*/  FFMA.FTZ R31, R41.reuse, R32, -R66 ;  /* 0x00000020291f7223 */ /* 0x040fe20000010842 */
[----:B------:R-:W-:Y:S02]  /*10f90*/  IMAD.U32 R47, R114, 0x10000, RZ ;  /* 0x00010000722f7824 */ /* 0x000fe400078e00ff */
[----:B------:R-:W-:Y:S01]  /*10fa0*/  FFMA.FTZ R32, R41, R64, R82 ;  /* 0x0000004029207223 */ /* 0x000fe20000010052 */
[----:B------:R-:W-:Y:S02]  /*10fb0*/  IMAD.U32 R66, R108, 0x10000, RZ ;  /* 0x000100006c427824 */ /* 0x000fe400078e00ff */
[C---:B------:R-:W-:Y:S01]  /*10fc0*/  FMUL.FTZ R67, R35.reuse, R65 ;  /* 0x0000004123437220 */ /* 0x040fe20000410000 */
[----:B------:R-:W-:Y:S02]  /*10fd0*/  IMAD.U32 R64, R112, 0x10000, RZ ;  /* 0x0001000070407824 */ /* 0x000fe400078e00ff */
[----:B------:R-:W-:Y:S01]  /*10fe0*/  FMUL.FTZ R41, R35, R47 ;  /* 0x0000002f23297220 */ /* 0x000fe20000410000 */
[----:B------:R-:W-:-:S02]  /*10ff0*/  IMAD.U32 R42, R33, 0x10000, RZ ;  /* 0x00010000212a7824 */ /* 0x000fc400078e00ff */
[C---:B------:R-:W-:Y:S01]  /*11000*/  FMUL.FTZ R82, R63.reuse, R66 ;  /* 0x000000423f527220 */ /* 0x040fe20000410000 */
[-C--:B------:R-:W-:Y:S01]  /*11010*/  FMUL.FTZ R63, R63, R64.reuse ;  /* 0x000000403f3f7220 */ /* 0x080fe20000410000 */
[----:B------:R-:W-:Y:S01]  /*11020*/  LOP3.LUT R45, R45, 0xffff0000, RZ, 0xc0, !PT ;  /* 0xffff00002d2d7812 */ /* 0x000fe200078ec0ff */
[C---:B------:R-:W-:Y:S01]  /*11030*/  FFMA.FTZ R35, R42.reuse, R47, -R67 ;  /* 0x0000002f2a237223 */ /* 0x040fe20000010843 */
[----:B------:R-:W-:Y:S01]  /*11040*/  FFMA.FTZ R42, R42, R65, R41 ;  /* 0x000000412a2a7223 */ /* 0x000fe20000010029 */
[C---:B------:R-:W-:Y:S01]  /*11050*/  FFMA.FTZ R41, R43.reuse, R64, -R82 ;  /* 0x000000402b297223 */ /* 0x040fe20000010852 */
[----:B------:R-:W-:Y:S01]  /*11060*/  FFMA.FTZ R63, R43, R66, R63 ;  /* 0x000000422b3f7223 */ /* 0x000fe2000001003f */
[C---:B------:R-:W-:Y:S01]  /*11070*/  FMUL.FTZ R43, R44.reuse, R109 ;  /* 0x0000006d2c2b7220 */ /* 0x040fe20000410000 */
[----:B------:R-:W-:Y:S01]  /*11080*/  FMUL.FTZ R47, R44, R115 ;  /* 0x000000732c2f7220 */ /* 0x000fe20000410000 */
[----:B------:R-:W-:Y:S01]  /*11090*/  LOP3.LUT R114, R114, 0xffff0000, RZ, 0xc0, !PT ;  /* 0xffff000072727812 */ /* 0x000fe200078ec0ff */
[----:B------:R-:W-:-:S02]  /*110a0*/  IMAD.U32 R44, R111, 0x10000, RZ ;  /* 0x000100006f2c7824 */ /* 0x000fc400078e00ff */
[C---:B------:R-:W-:Y:S01]  /*110b0*/  FFMA.FTZ R64, R40.reuse, R115, -R43 ;  /* 0x0000007328407223 */ /* 0x040fe2000001082b */
[----:B------:R-:W-:Y:S01]  /*110c0*/  FFMA.FTZ R47, R40, R109, R47 ;  /* 0x0000006d282f7223 */ /* 0x000fe2000001002f */
[----:B------:R-:W-:Y:S01]  /*110d0*/  LOP3.LUT R33, R33, 0xffff0000, RZ, 0xc0, !PT ;  /* 0xffff000021217812 */ /* 0x000fe200078ec0ff */
[----:B------:R-:W-:Y:S02]  /*110e0*/  IMAD.U32 R43, R113, 0x10000, RZ ;  /* 0x00010000712b7824 */ /* 0x000fe400078e00ff */
[C---:B------:R-:W-:Y:S01]  /*110f0*/  FMUL.FTZ R66, R45.reuse, R110 ;  /* 0x0000006e2d427220 */ /* 0x040fe20000410000 */
[C---:B------:R-:W-:Y:S01]  /*11100*/  FMUL.FTZ R40, R62.reuse, R44 ;  /* 0x0000002c3e287220 */ /* 0x040fe20000410000 */
[-C--:B------:R-:W-:Y:S01]  /*11110*/  FMUL.FTZ R45, R45, R114.reuse ;  /* 0x000000722d2d7220 */ /* 0x080fe20000410000 */
[-C--:B------:R-:W-:Y:S01]  /*11120*/  FMUL.FTZ R62, R62, R43.reuse ;  /* 0x0000002b3e3e7220 */ /* 0x080fe20000410000 */
[----:B------:R-:W-:Y:S01]  /*11130*/  FFMA.FTZ R66, R33, R114, -R66 ;  /* 0x0000007221427223 */ /* 0x000fe20000010842 */
[----:B------:R-:W-:Y:S01]  /*11140*/  FFMA.FTZ R40, R29, R43, -R40 ;  /* 0x0000002b1d287223 */ /* 0x000fe20000010828 */
[----:B------:R-:W-:Y:S01]  /*11150*/  FFMA.FTZ R45, R33, R110, R45 ;  /* 0x0000006e212d7223 */ /* 0x000fe2000001002d */
[----:B------:R-:W-:Y:S01]  /*11160*/  LOP3.LUT R111, R111, 0xffff0000, RZ, 0xc0, !PT ;  /* 0xffff00006f6f7812 */ /* 0x000fe200078ec0ff */
[----:B------:R-:W-:Y:S01]  /*11170*/  FFMA.FTZ R62, R29, R44, R62 ;  /* 0x0000002c1d3e7223 */ /* 0x000fe2000001003e */
[----:B------:R-:W-:-:S02]  /*11180*/  LOP3.LUT R43, R108, 0xffff0000, RZ, 0xc0, !PT ;  /* 0xffff00006c2b7812 */ /* 0x000fc400078ec0ff */
        /* <DEDUP_REMOVED lines=20> */
.L_x_2680:
[----:B------:R-:W-:Y:S05]  /*112d0*/  BSYNC B2 ;  /* 0x0000000000027941 */ /* 0x000fea0003800000 */
.L_x_2679:
[----:B------:R-:W-:Y:S05]  /*112e0*/  @P2 BRA `(.L_x_2676) ;  /* 0x0000000400bc2947 */ /* 0x000fea0003800000 */
[----:B--2---:R-:W2:Y:S01]  /*112f0*/  LDL R28, [R1+0x50] ;  /* 0x00005000011c7983 */ /* 0x004ea20000100800 */
[----:B------:R-:W-:Y:S02]  /*11300*/  LEA.HI R75, R75, R20, RZ, 0x1d ;  /* 0x000000144b4b7211 */ /* 0x000fe400078fe8ff */
[----:B------:R-:W-:Y:S02]  /*11310*/  LEA.HI R29, R0, R207, RZ, 0x6 ;  /* 0x000000cf001d7211 */ /* 0x000fe400078f30ff */
[----:B------:R-:W-:Y:S02]  /*11320*/  LOP3.LUT R30, R216, 0x38, R3, 0xf8, !PT ;  /* 0x00000038d81e7812 */ /* 0x000fe400078ef803 */
[----:B-1----:R-:W-:Y:S01]  /*11330*/  SHF.R.U64 R45, R24, 0x10, R25 ;  /* 0x00000010182d7819 */ /* 0x002fe20000001219 */
[----:B------:R-:W-:Y:S01]  /*11340*/  IMAD.SHL.U32 R31, R29, 0x80, RZ ;  /* 0x000000801d1f7824 */ /* 0x000fe200078e00ff */
[----:B------:R-:W-:Y:S02]  /*11350*/  LOP3.LUT R30, R30, R217, RZ, 0x3c, !PT ;  /* 0x000000d91e1e7212 */ /* 0x000fe400078e3cff */
[----:B------:R-:W-:-:S02]  /*11360*/  SHF.R.U64 R43, R26, 0x10, R27 ;  /* 0x000000101a2b7819 */ /* 0x000fc4000000121b */
[----:B------:R-:W-:Y:S02]  /*11370*/  LOP3.LUT R31, R31, 0xffffe000, RZ, 0xc0, !PT ;  /* 0xffffe0001f1f7812 */ /* 0x000fe400078ec0ff */
[----:B------:R-:W-:Y:S02]  /*11380*/  SHF.R.U32.HI R24, RZ, 0x10, R25 ;  /* 0x00000010ff187819 */ /* 0x000fe40000011619 */
[----:B------:R-:W-:Y:S02]  /*11390*/  IADD3 R30, R30, R31, R218 ;  /* 0x0000001f1e1e7210 */ /* 0x000fe40007ffe0da */
[----:B------:R-:W-:Y:S02]  /*113a0*/  SHF.R.U32.HI R26, RZ, 0x10, R27 ;  /* 0x00000010ff1a7819 */ /* 0x000fe4000001161b */
[----:B------:R-:W-:Y:S02]  /*113b0*/  SHF.R.U64 R27, R36, 0x10, R37 ;  /* 0x00000010241b7819 */ /* 0x000fe40000001225 */
[----:B------:R-:W-:-:S02]  /*113c0*/  SHF.R.U64 R25, R38, 0x10, R39 ;  /* 0x0000001026197819 */ /* 0x000fc40000001227 */
[----:B------:R-:W-:Y:S02]  /*113d0*/  SHF.R.U32.HI R36, RZ, 0x10, R37 ;  /* 0x00000010ff247819 */ /* 0x000fe40000011625 */
[----:B------:R-:W-:Y:S02]  /*113e0*/  PRMT R97, R97, 0x5410, R24 ;  /* 0x0000541061617816 */ /* 0x000fe40000000018 */
[----:B------:R-:W-:Y:S02]  /*113f0*/  PRMT R92, R92, 0x5410, R27 ;  /* 0x000054105c5c7816 */ /* 0x000fe4000000001b */
[----:B------:R-:W-:Y:S02]  /*11400*/  PRMT R94, R94, 0x5410, R25 ;  /* 0x000054105e5e7816 */ /* 0x000fe40000000019 */
[----:B------:R-:W-:Y:S02]  /*11410*/  PRMT R99, R99, 0x5410, R26 ;  /* 0x0000541063637816 */ /* 0x000fe4000000001a */
[----:B------:R-:W-:-:S02]  /*11420*/  PRMT R96, R96, 0x5410, R45 ;  /* 0x0000541060607816 */ /* 0x000fc4000000002d */
[----:B------:R-:W-:Y:S02]  /*11430*/  PRMT R93, R93, 0x5410, R36 ;  /* 0x000054105d5d7816 */ /* 0x000fe40000000024 */
[----:B------:R-:W-:Y:S01]  /*11440*/  PRMT R98, R98, 0x5410, R43 ;  /* 0x0000541062627816 */ /* 0x000fe2000000002b */
[----:B------:R-:W-:Y:S01]  /*11450*/  IMAD.U32 R43, R92, 0x10000, RZ ;  /* 0x000100005c2b7824 */ /* 0x000fe200078e00ff */
[----:B------:R-:W-:Y:S01]  /*11460*/  SHF.R.U32.HI R38, RZ, 0x10, R39 ;  /* 0x00000010ff267819 */ /* 0x000fe20000011627 */
[----:B------:R-:W-:Y:S01]  /*11470*/  IMAD.U32 R42, R96, 0x10000, RZ ;  /* 0x00010000602a7824 */ /* 0x000fe200078e00ff */
[----:B------:R-:W-:Y:S01]  /*11480*/  LOP3.LUT R92, R92, 0xffff0000, RZ, 0xc0, !PT ;  /* 0xffff00005c5c7812 */ /* 0x000fe200078ec0ff */
[----:B------:R-:W-:Y:S01]  /*11490*/  IMAD.U32 R44, R93, 0x10000, RZ ;  /* 0x000100005d2c7824 */ /* 0x000fe200078e00ff */
[----:B------:R-:W-:Y:S02]  /*114a0*/  PRMT R95, R95, 0x5410, R38 ;  /* 0x000054105f5f7816 */ /* 0x000fe40000000026 */
[----:B------:R-:W-:-:S02]  /*114b0*/  LOP3.LUT R96, R96, 0xffff0000, RZ, 0xc0, !PT ;  /* 0xffff000060607812 */ /* 0x000fc400078ec0ff */
[----:B------:R-:W-:Y:S02]  /*114c0*/  LOP3.LUT R93, R93, 0xffff0000, RZ, 0xc0, !PT ;  /* 0xffff00005d5d7812 */ /* 0x000fe400078ec0ff */
[----:B--2---:R-:W-:Y:S02]  /*114d0*/  R2UR UR4, R28 ;  /* 0x000000001c0472ca */ /* 0x004fe400000e0000 */
[----:B------:R-:W-:-:S04]  /*114e0*/  SHF.R.S32.HI R28, RZ, 0x1f, R75 ;  /* 0x0000001fff1c7819 */ /* 0x000fc8000001144b */
[----:B------:R-:W-:Y:S01]  /*114f0*/  LEA.HI R29, R28, R75, RZ, 0x3 ;  /* 0x0000004b1c1d7211 */ /* 0x000fe200078f18ff */
[----:B------:R-:W-:-:S04]  /*11500*/  IMAD.SHL.U32 R75, R75, 0x8, RZ ;  /* 0x000000084b4b7824 */ /* 0x000fc800078e00ff */
[----:B------:R-:W-:Y:S01]  /*11510*/  IMAD.SHL.U32 R29, R29, 0x400, RZ ;  /* 0x000004001d1d7824 */ /* 0x000fe200078e00ff */
[----:B------:R-:W-:Y:S02]  /*11520*/  LOP3.LUT R28, R216, 0x38, R75, 0xf8, !PT ;  /* 0x00000038d81c7812 */ /* 0x000fe400078ef84b */
[----:B------:R-:W-:Y:S02]  /*11530*/  LEA R40, R30, UR4, 0x1 ;  /* 0x000000041e287c11 */ /* 0x000fe4000f8e08ff */
[----:B------:R-:W-:Y:S02]  /*11540*/  LOP3.LUT R28, R28, R217, RZ, 0x3c, !PT ;  /* 0x000000d91c1c7212 */ /* 0x000fe400078e3cff */
[----:B------:R-:W-:-:S04]  /*11550*/  LOP3.LUT R29, R29, 0x7fffe000, RZ, 0xc0, !PT ;  /* 0x7fffe0001d1d7812 */ /* 0x000fc800078ec0ff */
[----:B------:R-:W-:Y:S02]  /*11560*/  IADD3 R41, R28, R29, R218 ;  /* 0x0000001d1c297210 */ /* 0x000fe40007ffe0da */
[----:B------:R-:W1:Y:S03]  /*11570*/  LDS.128 R28, [R40] ;  /* 0x00000000281c7984 */ /* 0x000e660000000c00 */
[----:B------:R-:W-:-:S05]  /*11580*/  IMAD R41, R41, 0x2, R16 ;  /* 0x0000000229297824 */ /* 0x000fca00078e0210 */
[----:B------:R-:W2:Y:S01]  /*11590*/  LDS.128 R32, [R41+0x15400] ;  /* 0x0154000029207984 */ /* 0x000ea20000000c00 */
        /* <DEDUP_REMOVED lines=28> */
[C---:B------:R-:W-:Y:S01]  /*11760*/  FMUL.FTZ R24, R32.reuse, R92 ;  /* 0x0000005c20187220 */ /* 0x040fe20000410000 */
[-C--:B------:R-:W-:Y:S01]  /*11770*/  FMUL.FTZ R32, R32, R96.reuse ;  /* 0x0000006020207220 */ /* 0x080fe20000410000 */
[----:B------:R-:W-:Y:S01]  /*11780*/  IMAD.U32 R26, R94, 0x10000, RZ ;  /* 0x000100005e1a7824 */ /* 0x000fe200078e00ff */
[----:B------:R-:W-:Y:S01]  /*11790*/  LOP3.LUT R34, R34, 0xffff0000, RZ, 0xc0, !PT ;  /* 0xffff000022227812 */ /* 0x000fe200078ec0ff */
[----:B------:R-:W-:Y:S01]  /*117a0*/  FFMA.FTZ R96, R25, R96, -R24 ;  /* 0x0000006019607223 */ /* 0x000fe20000010818 */
[----:B------:R-:W-:Y:S01]  /*117b0*/  IMAD.U32 R24, R98, 0x10000, RZ ;  /* 0x0001000062187824 */ /* 0x000fe200078e00ff */
[----:B------:R-:W-:Y:S01]  /*117c0*/  LOP3.LUT R97, R97, 0xffff0000, RZ, 0xc0, !PT ;  /* 0xffff000061617812 */ /* 0x000fe200078ec0ff */
[----:B------:R-:W-:Y:S01]  /*117d0*/  FMUL.FTZ R44, R38, R26 ;  /* 0x0000001a262c7220 */ /* 0x000fe20000410000 */
[----:B------:R-:W-:Y:S01]  /*117e0*/  LOP3.LUT R94, R94, 0xffff0000, RZ, 0xc0, !PT ;  /* 0xffff00005e5e7812 */ /* 0x000fe200078ec0ff */
[----:B------:R-:W-:Y:S01]  /*117f0*/  FMUL.FTZ R38, R38, R24 ;  /* 0x0000001826267220 */ /* 0x000fe20000410000 */
[----:B------:R-:W-:Y:S01]  /*11800*/  LOP3.LUT R35, R35, 0xffff0000, RZ, 0xc0, !PT ;  /* 0xffff000023237812 */ /* 0x000fe200078ec0ff */
[----:B------:R-:W-:Y:S01]  /*11810*/  FFMA.FTZ R43, R36, R42, R43 ;  /* 0x0000002a242b7223 */ /* 0x000fe2000001002b */
[----:B------:R-:W-:Y:S01]  /*11820*/  LOP3.LUT R98, R98, 0xffff0000, RZ, 0xc0, !PT ;  /* 0xffff000062627812 */ /* 0x000fe200078ec0ff */
[----:B------:R-:W-:Y:S01]  /*11830*/  FFMA.FTZ R44, R27, R24, -R44 ;  /* 0x000000181b2c7223 */ /* 0x000fe2000001082c */
[----:B------:R-:W-:Y:S01]  /*11840*/  LOP3.LUT R95, R95, 0xffff0000, RZ, 0xc0, !PT ;  /* 0xffff00005f5f7812 */ /* 0x000fe200078ec0ff */
[----:B------:R-:W-:Y:S01]  /*11850*/  FMUL.FTZ R31, R33, R93 ;  /* 0x0000005d211f7220 */ /* 0x000fe20000410000 */
[----:B------:R-:W-:Y:S01]  /*11860*/  LOP3.LUT R99, R99, 0xffff0000, RZ, 0xc0, !PT ;  /* 0xffff000063637812 */ /* 0x000fe200078ec0ff */
[----:B------:R-:W-:Y:S01]  /*11870*/  FMUL.FTZ R42, R33, R97 ;  /* 0x00000061212a7220 */ /* 0x000fe20000410000 */
[----:B------:R-:W-:Y:S01]  /*11880*/  FFMA.FTZ R32, R25, R92, R32 ;  /* 0x0000005c19207223 */ /* 0x000fe20000010020 */
[C---:B------:R-:W-:Y:S01]  /*11890*/  FMUL.FTZ R24, R34.reuse, R94 ;  /* 0x0000005e22187220 */ /* 0x040fe20000410000 */
[----:B------:R-:W-:Y:S01]  /*118a0*/  FFMA.FTZ R38, R27, R26, R38 ;  /* 0x0000001a1b267223 */ /* 0x000fe20000010026 */
[-C--:B------:R-:W-:Y:S01]  /*118b0*/  FMUL.FTZ R25, R34, R98.reuse ;  /* 0x0000006222197220 */ /* 0x080fe20000410000 */
[C---:B------:R-:W-:Y:S01]  /*118c0*/  FMUL.FTZ R33, R35.reuse, R95 ;  /* 0x0000005f23217220 */ /* 0x040fe20000410000 */
[----:B------:R-:W-:Y:S01]  /*118d0*/  FMUL.FTZ R26, R35, R99 ;  /* 0x00000063231a7220 */ /* 0x000fe20000410000 */
[----:B------:R-:W-:Y:S01]  /*118e0*/  FFMA.FTZ R36, R28, R97, -R31 ;  /* 0x000000611c247223 */ /* 0x000fe2000001081f */
[C---:B------:R-:W-:Y:S01]  /*118f0*/  FFMA.FTZ R27, R29.reuse, R98, -R24 ;  /* 0x000000621d1b7223 */ /* 0x040fe20000010818 */
[----:B------:R-:W-:Y:S01]  /*11900*/  FFMA.FTZ R31, R29, R94, R25 ;  /* 0x0000005e1d1f7223 */ /* 0x000fe20000010019 */
        /* <DEDUP_REMOVED lines=13> */
.L_x_2676:
[----:B------:R-:W-:Y:S05]  /*119e0*/  BSYNC B1 ;  /* 0x0000000000017941 */ /* 0x000fea0003800000 */
.L_x_2675:
[----:B------:R-:W-:-:S13]  /*119f0*/  ISETP.GE.AND P0, PT, R234, R71, PT ;  /* 0x00000047ea00720c */ /* 0x000fda0003f06270 */
[----:B------:R-:W-:Y:S05]  /*11a00*/  @P0 BRA `(.L_x_2656) ;  /* 0x00000014004c0947 */ /* 0x000fea0003800000 */
[----:B-1----:R1:W5:Y:S01]  /*11a10*/  LDL R46, [R1+0x50] ;  /* 0x00005000012e7983 */ /* 0x0023620000100800 */
[----:B--2---:R-:W2:Y:S01]  /*11a20*/  LDC R33, c[0x0][0x3f4] ;  /* 0x0000fd00ff217b82 */ /* 0x004ea20000000800 */
[----:B------:R-:W-:Y:S01]  /*11a30*/  BSSY B1, `(.L_x_2681) ;  /* 0x0000070000017945 */ /* 0x000fe20003800000 */
[----:B------:R-:W-:Y:S02]  /*11a40*/  SHF.R.U32.HI R44, RZ, 0x3, R215 ;  /* 0x00000003ff2c7819 */ /* 0x000fe400000116d7 */
[-C--:B--2---:R-:W-:Y:S02]  /*11a50*/  ISETP.GE.AND P0, PT, R18, R33.reuse, PT ;  /* 0x000000211200720c */ /* 0x084fe40003f06270 */
[-C--:B------:R-:W-:Y:S02]  /*11a60*/  ISETP.GE.AND P1, PT, R206, R33.reuse, PT ;  /* 0x00000021ce00720c */ /* 0x080fe40003f26270 */
[----:B------:R-:W-:-:S09]  /*11a70*/  ISETP.GE.AND P2, PT, R207, R33, PT ;  /* 0x00000021cf00720c */ /* 0x000fd20003f46270 */
[----:B-1----:R-:W-:Y:S05]  /*11a80*/  @P0 BRA `(.L_x_2682) ;  /* 0x0000000400a80947 */ /* 0x002fea0003800000 */
[----:B------:R-:W-:Y:S02]  /*11a90*/  LEA.HI R73, R33, R73, RZ, 0x1d ;  /* 0x0000004921497211 */ /* 0x000fe400078fe8ff */
[----:B-----5:R-:W-:Y:S02]  /*11aa0*/  R2UR UR4, R46 ;  /* 0x000000002e0472ca */ /* 0x020fe400000e0000 */
[----:B---3--:R-:W-:Y:S01]  /*11ab0*/  SHF.R.S32.HI R26, RZ, 0x1f, R73 ;  /* 0x0000001fff1a7819 */ /* 0x008fe20000011449 */
[----:B------:R-:W-:Y:S01]  /*11ac0*/  IMAD.SHL.U32 R24, R73, 0x8, RZ ;  /* 0x0000000849187824 */ /* 0x000fe200078e00ff */
[C---:B------:R-:W-:Y:S02]  /*11ad0*/  LOP3.LUT R28, R215.reuse, 0x38, R18, 0xf8, !PT ;  /* 0x00000038d71c7812 */ /* 0x040fe400078ef812 */
[----:B------:R-:W-:Y:S02]  /*11ae0*/  LEA.HI R26, R26, R73, RZ, 0x3 ;  /* 0x000000491a1a7211 */ /* 0x000fe400078f18ff */
[----:B------:R-:W-:-:S02]  /*11af0*/  LOP3.LUT R24, R215, 0x38, R24, 0xf8, !PT ;  /* 0x00000038d7187812 */ /* 0x000fc400078ef818 */
[----:B------:R-:W-:Y:S01]  /*11b00*/  LOP3.LUT R28, R219, R28, R44, 0xf6, !PT ;  /* 0x0000001cdb1c7212 */ /* 0x000fe200078ef62c */
[----:B------:R-:W-:Y:S01]  /*11b10*/  IMAD.SHL.U32 R26, R26, 0x400, RZ ;  /* 0x000004001a1a7824 */ /* 0x000fe200078e00ff */
[----:B------:R-:W-:Y:S02]  /*11b20*/  LOP3.LUT R24, R24, R44, RZ, 0x3c, !PT ;  /* 0x0000002c18187212 */ /* 0x000fe400078e3cff */
[----:B------:R-:W-:Y:S02]  /*11b30*/  LEA R32, R28, UR4, 0x1 ;  /* 0x000000041c207c11 */ /* 0x000fe4000f8e08ff */
[----:B------:R-:W-:Y:S02]  /*11b40*/  LOP3.LUT R26, R26, 0x7fffe000, RZ, 0xc0, !PT ;  /* 0x7fffe0001a1a7812 */ /* 0x000fe400078ec0ff */
[----:B------:R-:W-:Y:S02]  /*11b50*/  SHF.R.U64 R35, R4, 0x10, R5 ;  /* 0x0000001004237819 */ /* 0x000fe40000001205 */
[----:B------:R-:W-:-:S02]  /*11b60*/  IADD3 R29, R24, R26, R219 ;  /* 0x0000001a181d7210 */ /* 0x000fc40007ffe0db */
[----:B------:R-:W1:Y:S01]  /*11b70*/  LDS.128 R24, [R32] ;  /* 0x0000000020187984 */ /* 0x000e620000000c00 */
[----:B------:R-:W-:Y:S02]  /*11b80*/  SHF.R.U32.HI R4, RZ, 0x10, R5 ;  /* 0x00000010ff047819 */ /* 0x000fe40000011605 */
[----:B------:R-:W-:Y:S01]  /*11b90*/  IMAD R34, R29, 0x2, R16 ;  /* 0x000000021d227824 */ /* 0x000fe200078e0210 */
[--C-:B------:R-:W-:Y:S02]  /*11ba0*/  SHF.R.U64 R5, R6, 0x10, R7.reuse ;  /* 0x0000001006057819 */ /* 0x100fe40000001207 */
[----:B------:R-:W-:Y:S02]  /*11bb0*/  SHF.R.U32.HI R6, RZ, 0x10, R7 ;  /* 0x00000010ff067819 */ /* 0x000fe40000011607 */
[----:B------:R-:W2:Y:S01]  /*11bc0*/  LDS.128 R28, [R34+0x15400] ;  /* 0x01540000221c7984 */ /* 0x000ea20000000c00 */
[----:B------:R-:W-:Y:S02]  /*11bd0*/  SHF.R.U64 R39, R48, 0x10, R49 ;  /* 0x0000001030277819 */ /* 0x000fe40000001231 */
[----:B------:R-:W-:-:S02]  /*11be0*/  PRMT R100, R100, 0x5410, R35 ;  /* 0x0000541064647816 */ /* 0x000fc40000000023 */
[----:B------:R-:W-:Y:S02]  /*11bf0*/  PRMT R101, R101, 0x5410, R4 ;  /* 0x0000541065657816 */ /* 0x000fe40000000004 */
[----:B------:R-:W-:Y:S01]  /*11c00*/  PRMT R102, R102, 0x5410, R5 ;  /* 0x0000541066667816 */ /* 0x000fe20000000005 */
[----:B------:R-:W-:Y:S01]  /*11c10*/  IMAD.U32 R40, R100, 0x10000, RZ ;  /* 0x0001000064287824 */ /* 0x000fe200078e00ff */
[----:B------:R-:W-:Y:S01]  /*11c20*/  PRMT R103, R103, 0x5410, R6 ;  /* 0x0000541067677816 */ /* 0x000fe20000000006 */
[----:B------:R-:W-:Y:S01]  /*11c30*/  IMAD.U32 R41, R101, 0x10000, RZ ;  /* 0x0001000065297824 */ /* 0x000fe200078e00ff */
[----:B------:R-:W-:Y:S02]  /*11c40*/  PRMT R104, R104, 0x5410, R39 ;  /* 0x0000541068687816 */ /* 0x000fe40000000027 */
[----:B------:R-:W-:Y:S02]  /*11c50*/  SHF.R.U32.HI R48, RZ, 0x10, R49 ;  /* 0x00000010ff307819 */ /* 0x000fe40000011631 */
[----:B------:R-:W-:Y:S01]  /*11c60*/  SHF.R.U64 R37, R50, 0x10, R51 ;  /* 0x0000001032257819 */ /* 0x000fe20000001233 */
[----:B------:R-:W-:Y:S01]  /*11c70*/  IMAD.U32 R39, R104, 0x10000, RZ ;  /* 0x0001000068277824 */ /* 0x000fe200078e00ff */
[----:B------:R-:W-:-:S02]  /*11c80*/  PRMT R105, R105, 0x5410, R48 ;  /* 0x0000541069697816 */ /* 0x000fc40000000030 */
[----:B------:R-:W-:Y:S02]  /*11c90*/  SHF.R.U32.HI R50, RZ, 0x10, R51 ;  /* 0x00000010ff327819 */ /* 0x000fe40000011633 */
[----:B------:R-:W-:Y:S02]  /*11ca0*/  LOP3.LUT R100, R100, 0xffff0000, RZ, 0xc0, !PT ;  /* 0xffff000064647812 */ /* 0x000fe400078ec0ff */
[----:B------:R-:W-:Y:S02]  /*11cb0*/  PRMT R107, R107, 0x5410, R50 ;  /* 0x000054106b6b7816 */ /* 0x000fe40000000032 */
[----:B------:R-:W-:Y:S02]  /*11cc0*/  LOP3.LUT R104, R104, 0xffff0000, RZ, 0xc0, !PT ;  /* 0xffff000068687812 */ /* 0x000fe400078ec0ff */
        /* <DEDUP_REMOVED lines=70> */
.L_x_2682:
[----:B------:R-:W-:Y:S05]  /*12130*/  BSYNC B1 ;  /* 0x0000000000017941 */ /* 0x000fea0003800000 */
.L_x_2681:
[----:B------:R-:W-:Y:S04]  /*12140*/  BSSY B1, `(.L_x_2683) ;  /* 0x0000070000017945 */ /* 0x000fe80003800000 */
[----:B------:R-:W-:Y:S05]  /*12150*/  @P1 BRA `(.L_x_2684) ;  /* 0x0000000400b81947 */ /* 0x000fea0003800000 */
[----:B------:R-:W-:Y:S02]  /*12160*/  LEA.HI R72, R33, R72, RZ, 0x1d ;  /* 0x0000004821487211 */ /* 0x000fe400078fe8ff */
[----:B------:R-:W-:Y:S02]  /*12170*/  LEA.HI R21, R21, R206, RZ, 0x6 ;  /* 0x000000ce15157211 */ /* 0x000fe400078f30ff */
[----:B-1----:R-:W-:Y:S01]  /*12180*/  SHF.R.S32.HI R5, RZ, 0x1f, R72 ;  /* 0x0000001fff057819 */ /* 0x002fe20000011448 */
[----:B------:R-:W-:Y:S01]  /*12190*/  IMAD.SHL.U32 R4, R72, 0x8, RZ ;  /* 0x0000000848047824 */ /* 0x000fe200078e00ff */
[----:B-----5:R-:W-:Y:S01]  /*121a0*/  R2UR UR4, R46 ;  /* 0x000000002e0472ca */ /* 0x020fe200000e0000 */
[----:B------:R-:W-:Y:S01]  /*121b0*/  IMAD.SHL.U32 R21, R21, 0x80, RZ ;  /* 0x0000008015157824 */ /* 0x000fe200078e00ff */
[----:B------:R-:W-:Y:S02]  /*121c0*/  LEA.HI R5, R5, R72, RZ, 0x3 ;  /* 0x0000004805057211 */ /* 0x000fe400078f18ff */
[----:B------:R-:W-:-:S02]  /*121d0*/  LOP3.LUT R4, R215, 0x38, R4, 0xf8, !PT ;  /* 0x00000038d7047812 */ /* 0x000fc400078ef804 */
[----:B------:R-:W-:Y:S01]  /*121e0*/  LOP3.LUT R69, R215, 0x38, R69, 0xf8, !PT ;  /* 0x00000038d7457812 */ /* 0x000fe200078ef845 */
[----:B------:R-:W-:Y:S01]  /*121f0*/  IMAD.SHL.U32 R5, R5, 0x400, RZ ;  /* 0x0000040005057824 */ /* 0x000fe200078e00ff */
[-C--:B------:R-:W-:Y:S02]  /*12200*/  LOP3.LUT R4, R4, R44.reuse, RZ, 0x3c, !PT ;  /* 0x0000002c04047212 */ /* 0x080fe400078e3cff */
[----:B------:R-:W-:Y:S02]  /*12210*/  LOP3.LUT R69, R69, R44, RZ, 0x3c, !PT ;  /* 0x0000002c45457212 */ /* 0x000fe400078e3cff */
[----:B------:R-:W-:Y:S02]  /*12220*/  LOP3.LUT R5, R5, 0x7fffe000, RZ, 0xc0, !PT ;  /* 0x7fffe00005057812 */ /* 0x000fe400078ec0ff */
[----:B------:R-:W-:Y:S02]  /*12230*/  LOP3.LUT R6, R21, 0xffffe000, RZ, 0xc0, !PT ;  /* 0xffffe00015067812 */ /* 0x000fe400078ec0ff */
[----:B---3--:R-:W-:-:S02]  /*12240*/  IADD3 R25, R4, R5, R219 ;  /* 0x0000000504197210 */ /* 0x008fc40007ffe0db */
[----:B------:R-:W-:Y:S02]  /*12250*/  IADD3 R6, R69, R6, R219 ;  /* 0x0000000645067210 */ /* 0x000fe40007ffe0db */
[----:B------:R-:W-:Y:S01]  /*12260*/  SHF.R.U64 R35, R52, 0x10, R53 ;  /* 0x0000001034237819 */ /* 0x000fe20000001235 */
[----:B------:R-:W-:Y:S01]  /*12270*/  IMAD R28, R25, 0x2, R16 ;  /* 0x00000002191c7824 */ /* 0x000fe200078e0210 */
[----:B------:R-:W-:Y:S02]  /*12280*/  LEA R21, R6, UR4, 0x1 ;  /* 0x0000000406157c11 */ /* 0x000fe4000f8e08ff */
[--C-:B------:R-:W-:Y:S02]  /*12290*/  SHF.R.U64 R29, R8, 0x10, R9.reuse ;  /* 0x00000010081d7819 */ /* 0x100fe40000001209 */
[----:B------:R-:W1:Y:S01]  /*122a0*/  LDS.128 R24, [R28+0x15400] ;  /* 0x015400001c187984 */ /* 0x000e620000000c00 */
[----:B------:R-:W-:Y:S02]  /*122b0*/  SHF.R.U32.HI R8, RZ, 0x10, R9 ;  /* 0x00000010ff087819 */ /* 0x000fe40000011609 */
[----:B------:R-:W-:Y:S01]  /*122c0*/  PRMT R88, R88, 0x5410, R35 ;  /* 0x0000541058587816 */ /* 0x000fe20000000023 */
[----:B------:R-:W2:Y:S01]  /*122d0*/  LDS.128 R4, [R21] ;  /* 0x0000000015047984 */ /* 0x000ea20000000c00 */
[----:B------:R-:W-:-:S02]  /*122e0*/  PRMT R84, R84, 0x5410, R29 ;  /* 0x0000541054547816 */ /* 0x000fc4000000001d */
[----:B------:R-:W-:Y:S01]  /*122f0*/  SHF.R.U32.HI R52, RZ, 0x10, R53 ;  /* 0x00000010ff347819 */ /* 0x000fe20000011635 */
[----:B------:R-:W-:Y:S01]  /*12300*/  IMAD.U32 R34, R88, 0x10000, RZ ;  /* 0x0001000058227824 */ /* 0x000fe200078e00ff */
[----:B------:R-:W-:Y:S01]  /*12310*/  SHF.R.U64 R31, R54, 0x10, R55 ;  /* 0x00000010361f7819 */ /* 0x000fe20000001237 */
[----:B------:R-:W-:Y:S01]  /*12320*/  IMAD.U32 R35, R84, 0x10000, RZ ;  /* 0x0001000054237824 */ /* 0x000fe200078e00ff */
[----:B------:R-:W-:Y:S02]  /*12330*/  SHF.R.U64 R9, R10, 0x10, R11 ;  /* 0x000000100a097819 */ /* 0x000fe4000000120b */
        /* <DEDUP_REMOVED lines=8> */
[----:B------:R-:W-:Y:S01]  /*123c0*/  PRMT R90, R90, 0x5410, R31 ;  /* 0x000054105a5a7816 */ /* 0x000fe2000000001f */
[C---:B-1----:R-:W-:Y:S01]  /*123d0*/  IMAD.U32 R29, R24.reuse, 0x10000, RZ ;  /* 0x00010000181d7824 */ /* 0x042fe200078e00ff */
[----:B------:R-:W-:Y:S01]  /*123e0*/  LOP3.LUT R24, R24, 0xffff0000, RZ, 0xc0, !PT ;  /* 0xffff000018187812 */ /* 0x000fe200078ec0ff */
[C---:B------:R-:W-:Y:S01]  /*123f0*/  IMAD.U32 R30, R25.reuse, 0x10000, RZ ;  /* 0x00010000191e7824 */ /* 0x040fe200078e00ff */
[----:B------:R-:W-:Y:S01]  /*12400*/  LOP3.LUT R25, R25, 0xffff0000, RZ, 0xc0, !PT ;  /* 0xffff000019197812 */ /* 0x000fe200078ec0ff */
[----:B--2---:R-:W-:-:S02]  /*12410*/  IMAD.U32 R8, R4, 0x10000, RZ ;  /* 0x0001000004087824 */ /* 0x004fc400078e00ff */
[CC--:B------:R-:W-:Y:S01]  /*12420*/  FMUL.FTZ R37, R29.reuse, R35.reuse ;  /* 0x000000231d257220 */ /* 0x0c0fe20000410000 */
[----:B------:R-:W-:Y:S01]  /*12430*/  FMUL.FTZ R39, R29, R34 ;  /* 0x000000221d277220 */ /* 0x000fe20000410000 */
[----:B------:R-:W-:Y:S02]  /*12440*/  IMAD.U32 R29, R89, 0x10000, RZ ;  /* 0x00010000591d7824 */ /* 0x000fe400078e00ff */
[----:B------:R-:W-:Y:S01]  /*12450*/  FMUL.FTZ R38, R30, R36 ;  /* 0x000000241e267220 */ /* 0x000fe20000410000 */
[----:B------:R-:W-:Y:S02]  /*12460*/  IMAD.U32 R9, R5, 0x10000, RZ ;  /* 0x0001000005097824 */ /* 0x000fe400078e00ff */
[C---:B------:R-:W-:Y:S01]  /*12470*/  FFMA.FTZ R37, R8.reuse, R34, -R37 ;  /* 0x0000002208257223 */ /* 0x040fe20000010825 */
[----:B------:R-:W-:Y:S01]  /*12480*/  FFMA.FTZ R39, R8, R35, R39 ;  /* 0x0000002308277223 */ /* 0x000fe20000010027 */
[----:B------:R-:W-:Y:S02]  /*12490*/  IMAD.U32 R32, R27, 0x10000, RZ ;  /* 0x000100001b207824 */ /* 0x000fe400078e00ff */
[----:B------:R-:W-:Y:S01]  /*124a0*/  FMUL.FTZ R30, R30, R29 ;  /* 0x0000001d1e1e7220 */ /* 0x000fe20000410000 */
[----:B------:R-:W-:-:S02]  /*124b0*/  IMAD.U32 R34, R87, 0x10000, RZ ;  /* 0x0001000057227824 */ /* 0x000fc400078e00ff */
[----:B------:R-:W-:Y:S01]  /*124c0*/  FFMA.FTZ R38, R9, R29, -R38 ;  /* 0x0000001d09267223 */ /* 0x000fe20000010826 */
[----:B------:R-:W-:Y:S01]  /*124d0*/  IMAD.U32 R8, R91, 0x10000, RZ ;  /* 0x000100005b087824 */ /* 0x000fe200078e00ff */
[----:B------:R-:W-:Y:S01]  /*124e0*/  LOP3.LUT R29, R84, 0xffff0000, RZ, 0xc0, !PT ;  /* 0xffff0000541d7812 */ /* 0x000fe200078ec0ff */
[----:B------:R-:W-:Y:S02]  /*124f0*/  IMAD.U32 R11, R7, 0x10000, RZ ;  /* 0x00010000070b7824 */ /* 0x000fe400078e00ff */
[C---:B------:R-:W-:Y:S01]  /*12500*/  FMUL.FTZ R40, R32.reuse, R34 ;  /* 0x0000002220287220 */ /* 0x040fe20000410000 */
[----:B------:R-:W-:Y:S01]  /*12510*/  FMUL.FTZ R35, R32, R8 ;  /* 0x0000000820237220 */ /* 0x000fe20000410000 */
[----:B------:R-:W-:Y:S01]  /*12520*/  FFMA.FTZ R36, R9, R36, R30 ;  /* 0x0000002409247223 */ /* 0x000fe2000001001e */
[----:B------:R-:W-:Y:S01]  /*12530*/  LOP3.LUT R9, R88, 0xffff0000, RZ, 0xc0, !PT ;  /* 0xffff000058097812 */ /* 0x000fe200078ec0ff */
[C---:B------:R-:W-:Y:S01]  /*12540*/  FFMA.FTZ R40, R11.reuse, R8, -R40 ;  /* 0x000000080b287223 */ /* 0x040fe20000010828 */
[----:B------:R-:W-:Y:S01]  /*12550*/  LOP3.LUT R4, R4, 0xffff0000, RZ, 0xc0, !PT ;  /* 0xffff000004047812 */ /* 0x000fe200078ec0ff */
[----:B------:R-:W-:Y:S01]  /*12560*/  FFMA.FTZ R42, R11, R34, R35 ;  /* 0x000000220b2a7223 */ /* 0x000fe20000010023 */
[C---:B------:R-:W-:Y:S01]  /*12570*/  FMUL.FTZ R11, R24.reuse, R29 ;  /* 0x0000001d180b7220 */ /* 0x040fe20000410000 */
[-C--:B------:R-:W-:Y:S01]  /*12580*/  FMUL.FTZ R35, R24, R9.reuse ;  /* 0x0000000918237220 */ /* 0x080fe20000410000 */
[----:B------:R-:W-:Y:S01]  /*12590*/  IMAD.U32 R31, R26, 0x10000, RZ ;  /* 0x000100001a1f7824 */ /* 0x000fe200078e00ff */
[----:B------:R-:W-:Y:S01]  /*125a0*/  LOP3.LUT R8, R89, 0xffff0000, RZ, 0xc0, !PT ;  /* 0xffff000059087812 */ /* 0x000fe200078ec0ff */
[----:B------:R-:W-:Y:S01]  /*125b0*/  FFMA.FTZ R24, R4, R9, -R11 ;  /* 0x0000000904187223 */ /* 0x000fe2000001080b */
[----:B------:R-:W-:Y:S01]  /*125c0*/  LOP3.LUT R30, R85, 0xffff0000, RZ, 0xc0, !PT ;  /* 0xffff0000551e7812 */ /* 0x000fe200078ec0ff */
[----:B------:R-:W-:-:S02]  /*125d0*/  IMAD.U32 R11, R86, 0x10000, RZ ;  /* 0x00010000560b7824 */ /* 0x000fc400078e00ff */
[----:B------:R-:W-:Y:S01]  /*125e0*/  FFMA.FTZ R32, R4, R29, R35 ;  /* 0x0000001d04207223 */ /* 0x000fe20000010023 */
[----:B------:R-:W-:Y:S01]  /*125f0*/  LOP3.LUT R5, R5, 0xffff0000, RZ, 0xc0, !PT ;  /* 0xffff000005057812 */ /* 0x000fe200078ec0ff */
[----:B------:R-:W-:Y:S02]  /*12600*/  IMAD.U32 R10, R6, 0x10000, RZ ;  /* 0x00010000060a7824 */ /* 0x000fe400078e00ff */
[----:B------:R-:W-:Y:S01]  /*12610*/  FMUL.FTZ R29, R31, R11 ;  /* 0x0000000b1f1d7220 */ /* 0x000fe20000410000 */
[----:B------:R-:W-:Y:S02]  /*12620*/  IMAD.U32 R9, R90, 0x10000, RZ ;  /* 0x000100005a097824 */ /* 0x000fe400078e00ff */
[C---:B------:R-:W-:Y:S01]  /*12630*/  FMUL.FTZ R34, R25.reuse, R30 ;  /* 0x0000001e19227220 */ /* 0x040fe20000410000 */
[-C--:B------:R-:W-:Y:S01]  /*12640*/  FMUL.FTZ R41, R25, R8.reuse ;  /* 0x0000000819297220 */ /* 0x080fe20000410000 */
[----:B------:R-:W-:Y:S01]  /*12650*/  LOP3.LUT R26, R26, 0xffff0000, RZ, 0xc0, !PT ;  /* 0xffff00001a1a7812 */ /* 0x000fe200078ec0ff */
[-C--:B------:R-:W-:Y:S01]  /*12660*/  FMUL.FTZ R31, R31, R9.reuse ;  /* 0x000000091f1f7220 */ /* 0x080fe20000410000 */
[----:B------:R-:W-:Y:S01]  /*12670*/  FFMA.FTZ R29, R10, R9, -R29 ;  /* 0x000000090a1d7223 */ /* 0x000fe2000001081d */
[C---:B------:R-:W-:Y:S01]  /*12680*/  FFMA.FTZ R25, R5.reuse, R8, -R34 ;  /* 0x0000000805197223 */ /* 0x040fe20000010822 */
[----:B------:R-:W-:Y:S01]  /*12690*/  FFMA.FTZ R41, R5, R30, R41 ;  /* 0x0000001e05297223 */ /* 0x000fe20000010029 */
        /* <DEDUP_REMOVED lines=8> */
[----:B------:R-:W-:Y:S01]  /*12720*/  LOP3.LUT R6, R6, 0xffff0000, RZ, 0xc0, !PT ;  /* 0xffff000006067812 */ /* 0x000fe200078ec0ff */
[----:B------:R-:W-:Y:S01]  /*12730*/  FMUL.FTZ R34, R27, R8 ;  /* 0x000000081b227220 */ /* 0x000fe20000410000 */
[----:B------:R-:W-:Y:S01]  /*12740*/  LOP3.LUT R7, R7, 0xffff0000, RZ, 0xc0, !PT ;  /* 0xffff000007077812 */ /* 0x000fe200078ec0ff */
[-C--:B------:R-:W-:Y:S02]  /*12750*/  FMUL.FTZ R31, R27, R4.reuse ;  /* 0x000000041b1f7220 */ /* 0x080fe40000410000 */
        /* <DEDUP_REMOVED lines=14> */
.L_x_2684:
[----:B------:R-:W-:Y:S05]  /*12840*/  BSYNC B1 ;  /* 0x0000000000017941 */ /* 0x000fea0003800000 */
.L_x_2683:
[----:B------:R-:W-:Y:S05]  /*12850*/  @P2 BRA `(.L_x_2656) ;  /* 0x0000000400b82947 */ /* 0x000fea0003800000 */
[----:B------:R-:W-:Y:S02]  /*12860*/  LEA.HI R20, R33, R20, RZ, 0x1d ;  /* 0x0000001421147211 */ /* 0x000fe400078fe8ff */
[----:B------:R-:W-:Y:S02]  /*12870*/  LEA.HI R0, R0, R207, RZ, 0x6 ;  /* 0x000000cf00007211 */ /* 0x000fe400078f30ff */
[----:B-12---:R-:W-:Y:S02]  /*12880*/  LOP3.LUT R5, R215, 0x38, R3, 0xf8, !PT ;  /* 0x00000038d7057812 */ /* 0x006fe400078ef803 */
[----:B------:R-:W-:Y:S01]  /*12890*/  SHF.R.S32.HI R3, RZ, 0x1f, R20 ;  /* 0x0000001fff037819 */ /* 0x000fe20000011414 */
[----:B------:R-:W-:Y:S01]  /*128a0*/  IMAD.SHL.U32 R4, R0, 0x80, RZ ;  /* 0x0000008000047824 */ /* 0x000fe200078e00ff */
[----:B-----5:R-:W-:Y:S01]  /*128b0*/  R2UR UR4, R46 ;  /* 0x000000002e0472ca */ /* 0x020fe200000e0000 */
[----:B------:R-:W-:Y:S01]  /*128c0*/  IMAD.SHL.U32 R0, R20, 0x8, RZ ;  /* 0x0000000814007824 */ /* 0x000fe200078e00ff */
[----:B------:R-:W-:-:S02]  /*128d0*/  LEA.HI R3, R3, R20, RZ, 0x3 ;  /* 0x0000001403037211 */ /* 0x000fc400078f18ff */
[-C--:B------:R-:W-:Y:S02]  /*128e0*/  LOP3.LUT R5, R5, R44.reuse, RZ, 0x3c, !PT ;  /* 0x0000002c05057212 */ /* 0x080fe400078e3cff */
[----:B------:R-:W-:Y:S01]  /*128f0*/  LOP3.LUT R0, R215, 0x38, R0, 0xf8, !PT ;  /* 0x00000038d7007812 */ /* 0x000fe200078ef800 */
[----:B------:R-:W-:Y:S01]  /*12900*/  IMAD.SHL.U32 R3, R3, 0x400, RZ ;  /* 0x0000040003037824 */ /* 0x000fe200078e00ff */
[----:B------:R-:W-:Y:S02]  /*12910*/  LOP3.LUT R4, R4, 0xffffe000, RZ, 0xc0, !PT ;  /* 0xffffe00004047812 */ /* 0x000fe400078ec0ff */
[----:B------:R-:W-:Y:S02]  /*12920*/  LOP3.LUT R0, R0, R44, RZ, 0x3c, !PT ;  /* 0x0000002c00007212 */ /* 0x000fe400078e3cff */
[----:B------:R-:W-:Y:S02]  /*12930*/  LOP3.LUT R3, R3, 0x7fffe000, RZ, 0xc0, !PT ;  /* 0x7fffe00003037812 */ /* 0x000fe400078ec0ff */
[----:B------:R-:W-:-:S02]  /*12940*/  IADD3 R4, R5, R4, R219 ;  /* 0x0000000405047210 */ /* 0x000fc40007ffe0db */
[----:B------:R-:W-:Y:S02]  /*12950*/  IADD3 R3, R0, R3, R219 ;  /* 0x0000000300037210 */ /* 0x000fe40007ffe0db */
[----:B---3--:R-:W-:Y:S02]  /*12960*/  LEA R30, R4, UR4, 0x1 ;  /* 0x00000004041e7c11 */ /* 0x008fe4000f8e08ff */
[----:B------:R-:W-:Y:S01]  /*12970*/  SHF.R.U64 R25, R12, 0x10, R13 ;  /* 0x000000100c197819 */ /* 0x000fe2000000120d */
[----:B------:R-:W-:Y:S01]  /*12980*/  IMAD R3, R3, 0x2, R16 ;  /* 0x0000000203037824 */ /* 0x000fe200078e0210 */
[----:B------:R-:W-:Y:S01]  /*12990*/  SHF.R.U64 R29, R56, 0x10, R57 ;  /* 0x00000010381d7819 */ /* 0x000fe20000001239 */
[----:B------:R-:W1:Y:S01]  /*129a0*/  LDS.128 R4, [R30] ;  /* 0x000000001e047984 */ /* 0x000e620000000c00 */
[----:B------:R-:W-:Y:S02]  /*129b0*/  PRMT R70, R70, 0x5410, R25 ;  /* 0x0000541046467816 */ /* 0x000fe40000000019 */
[----:B------:R-:W-:Y:S01]  /*129c0*/  SHF.R.U32.HI R21, RZ, 0x10, R13 ;  /* 0x00000010ff157819 */ /* 0x000fe2000001160d */
[----:B------:R-:W2:Y:S01]  /*129d0*/  LDS.128 R8, [R3+0x15400] ;  /* 0x0154000003087984 */ /* 0x000ea20000000c00 */
[----:B------:R-:W-:Y:S01]  /*129e0*/  SHF.R.U64 R13, R14, 0x10, R15 ;  /* 0x000000100e0d7819 */ /* 0x000fe2000000120f */
[----:B------:R-:W-:Y:S01]  /*129f0*/  IMAD.U32 R26, R70, 0x10000, RZ ;  /* 0x00010000461a7824 */ /* 0x000fe200078e00ff */
[----:B------:R-:W-:-:S02]  /*12a00*/  PRMT R78, R78, 0x5410, R29 ;  /* 0x000054104e4e7816 */ /* 0x000fc4000000001d */
[----:B------:R-:W-:Y:S02]  /*12a10*/  SHF.R.U32.HI R56, RZ, 0x10, R57 ;  /* 0x00000010ff387819 */ /* 0x000fe40000011639 */
[----:B------:R-:W-:Y:S01]  /*12a20*/  SHF.R.U64 R27, R58, 0x10, R59 ;  /* 0x000000103a1b7819 */ /* 0x000fe2000000123b */
[----:B------:R-:W-:Y:S01]  /*12a30*/  IMAD.U32 R25, R78, 0x10000, RZ ;  /* 0x000100004e197824 */ /* 0x000fe200078e00ff */
[----:B------:R-:W-:Y:S02]  /*12a40*/  SHF.R.U32.HI R14, RZ, 0x10, R15 ;  /* 0x00000010ff0e7819 */ /* 0x000fe4000001160f */
[----:B------:R-:W-:Y:S02]  /*12a50*/  PRMT R74, R74, 0x5410, R21 ;  /* 0x000054104a4a7816 */ /* 0x000fe40000000015 */
[----:B------:R-:W-:Y:S02]  /*12a60*/  PRMT R79, R79, 0x5410, R56 ;  /* 0x000054104f4f7816 */ /* 0x000fe40000000038 */
[----:B------:R-:W-:Y:S01]  /*12a70*/  PRMT R80, R80, 0x5410, R27 ;  /* 0x0000541050507816 */ /* 0x000fe2000000001b */
[----:B------:R-:W-:Y:S01]  /*12a80*/  IMAD.U32 R29, R74, 0x10000, RZ ;  /* 0x000100004a1d7824 */ /* 0x000fe200078e00ff */
[----:B------:R-:W-:-:S02]  /*12a90*/  SHF.R.U32.HI R58, RZ, 0x10, R59 ;  /* 0x00000010ff3a7819 */ /* 0x000fc4000001163b */
[----:B------:R-:W-:Y:S02]  /*12aa0*/  PRMT R77, R77, 0x5410, R14 ;  /* 0x000054104d4d7816 */ /* 0x000fe4000000000e */
[----:B------:R-:W-:Y:S02]  /*12ab0*/  PRMT R81, R81, 0x5410, R58 ;  /* 0x0000541051517816 */ /* 0x000fe4000000003a */
[----:B------:R-:W-:Y:S01]  /*12ac0*/  PRMT R76, R76, 0x5410, R13 ;  /* 0x000054104c4c7816 */ /* 0x000fe2000000000d */
[----:B------:R-:W-:Y:S01]  /*12ad0*/  IMAD.U32 R31, R77, 0x10000, RZ ;  /* 0x000100004d1f7824 */ /* 0x000fe200078e00ff */
        /* <DEDUP_REMOVED lines=13> */
[C---:B------:R-:W-:Y:S01]  /*12bb0*/  FMUL.FTZ R27, R20.reuse, R29 ;  /* 0x0000001d141b7220 */ /* 0x040fe20000410000 */
[----:B------:R-:W-:Y:S02]  /*12bc0*/  IMAD.U32 R24, R11, 0x10000, RZ ;  /* 0x000100000b187824 */ /* 0x000fe400078e00ff */
[-C--:B------:R-:W-:Y:S01]  /*12bd0*/  FMUL.FTZ R35, R20, R15.reuse ;  /* 0x0000000f14237220 */ /* 0x080fe20000410000 */
[----:B------:R-:W-:Y:S02]  /*12be0*/  IMAD.U32 R14, R7, 0x10000, RZ ;  /* 0x00010000070e7824 */ /* 0x000fe400078e00ff */
[----:B------:R-:W-:Y:S01]  /*12bf0*/  FFMA.FTZ R20, R12, R15, -R27 ;  /* 0x0000000f0c147223 */ /* 0x000fe2000001081b */
[----:B------:R-:W-:Y:S02]  /*12c00*/  IMAD.U32 R25, R81, 0x10000, RZ ;  /* 0x0001000051197824 */ /* 0x000fe400078e00ff */
[----:B------:R-:W-:Y:S01]  /*12c10*/  FMUL.FTZ R15, R24, R31 ;  /* 0x0000001f180f7220 */ /* 0x000fe20000410000 */
[----:B------:R-:W-:Y:S01]  /*12c20*/  FFMA.FTZ R33, R0, R26, R33 ;  /* 0x0000001a00217223 */ /* 0x000fe20000010021 */
[----:B------:R-:W-:Y:S01]  /*12c30*/  LOP3.LUT R27, R70, 0xffff0000, RZ, 0xc0, !PT ;  /* 0xffff0000461b7812 */ /* 0x000fe200078ec0ff */
[-C--:B------:R-:W-:Y:S01]  /*12c40*/  FMUL.FTZ R24, R24, R25.reuse ;  /* 0x0000001918187220 */ /* 0x080fe20000410000 */
[----:B------:R-:W-:Y:S01]  /*12c50*/  FFMA.FTZ R26, R14, R25, -R15 ;  /* 0x000000190e1a7223 */ /* 0x000fe2000001080f */
[----:B------:R-:W-:Y:S01]  /*12c60*/  LOP3.LUT R15, R78, 0xffff0000, RZ, 0xc0, !PT ;  /* 0xffff00004e0f7812 */ /* 0x000fe200078ec0ff */
[----:B------:R-:W-:Y:S01]  /*12c70*/  FFMA.FTZ R35, R12, R29, R35 ;  /* 0x0000001d0c237223 */ /* 0x000fe20000010023 */
[----:B------:R-:W-:Y:S01]  /*12c80*/  LOP3.LUT R0, R79, 0xffff0000, RZ, 0xc0, !PT ;  /* 0xffff00004f007812 */ /* 0x000fe200078ec0ff */
[----:B------:R-:W-:Y:S01]  /*12c90*/  FMUL.FTZ R25, R8, R27 ;  /* 0x0000001b08197220 */ /* 0x000fe20000410000 */
[----:B------:R-:W-:-:S02]  /*12ca0*/  IMAD.U32 R21, R10, 0x10000, RZ ;  /* 0x000100000a157824 */ /* 0x000fc400078e00ff */
[----:B------:R-:W-:Y:S01]  /*12cb0*/  FMUL.FTZ R29, R8, R15 ;  /* 0x0000000f081d7220 */ /* 0x000fe20000410000 */
[----:B------:R-:W-:Y:S02]  /*12cc0*/  IMAD.U32 R12, R76, 0x10000, RZ ;  /* 0x000100004c0c7824 */ /* 0x000fe400078e00ff */
[----:B------:R-:W-:Y:S01]  /*12cd0*/  FFMA.FTZ R31, R14, R31, R24 ;  /* 0x0000001f0e1f7223 */ /* 0x000fe20000010018 */
[C---:B------:R-:W-:Y:S01]  /*12ce0*/  FMUL.FTZ R24, R9.reuse, R74 ;  /* 0x0000004a09187220 */ /* 0x040fe20000410000 */
[----:B------:R-:W-:Y:S01]  /*12cf0*/  FFMA.FTZ R25, R4, R15, -R25 ;  /* 0x0000000f04197223 */ /* 0x000fe20000010819 */
[----:B------:R-:W-:Y:S02]  /*12d00*/  IMAD.U32 R8, R80, 0x10000, RZ ;  /* 0x0001000050087824 */ /* 0x000fe400078e00ff */
[----:B------:R-:W-:Y:S01]  /*12d10*/  FMUL.FTZ R9, R9, R0 ;  /* 0x0000000009097220 */ /* 0x000fe20000410000 */
[----:B------:R-:W-:Y:S01]  /*12d20*/  FFMA.FTZ R14, R4, R27, R29 ;  /* 0x0000001b040e7223 */ /* 0x000fe2000001001d */
[----:B------:R-:W-:-:S02]  /*12d30*/  IMAD.U32 R13, R6, 0x10000, RZ ;  /* 0x00010000060d7824 */ /* 0x000fc400078e00ff */
        /* <DEDUP_REMOVED lines=8> */
[----:B------:R-:W-:Y:S02]  /*12dc0*/  LOP3.LUT R11, R11, 0xffff0000, RZ, 0xc0, !PT ;  /* 0xffff00000b0b7812 */ /* 0x000fe400078ec0ff */
[----:B------:R-:W-:Y:S01]  /*12dd0*/  LOP3.LUT R5, R80, 0xffff0000, RZ, 0xc0, !PT ;  /* 0xffff000050057812 */ /* 0x000fe200078ec0ff */
[----:B------:R-:W-:Y:S01]  /*12de0*/  FMUL.FTZ R13, R10, R9 ;  /* 0x000000090a0d7220 */ /* 0x000fe20000410000 */
[----:B------:R-:W-:-:S02]  /*12df0*/  LOP3.LUT R4, R77, 0xffff0000, RZ, 0xc0, !PT ;  /* 0xffff00004d047812 */ /* 0x000fc400078ec0ff */
        /* <DEDUP_REMOVED lines=20> */
.L_x_2656:
[----:B------:R-:W-:Y:S05]  /*12f40*/  BSYNC B0 ;  /* 0x0000000000007941 */ /* 0x000fea0003800000 */
.L_x_2634:
[----:B------:R-:W-:Y:S01]  /*12f50*/  @!PT LDS RZ, [RZ] ;  /* 0x00000000fffff984 */ /* 0x000fe20000000800 */
[----:B------:R-:W-:Y:S01]  /*12f60*/  @!PT LDS RZ, [RZ] ;  /* 0x00000000fffff984 */ /* 0x000fe20000000800 */
[----:B------:R-:W-:Y:S01]  /*12f70*/  @!PT LDS RZ, [RZ] ;  /* 0x00000000fffff984 */ /* 0x000fe20000000800 */
[----:B------:R-:W-:Y:S01]  /*12f80*/  @!PT LDS RZ, [RZ] ;  /* 0x00000000fffff984 */ /* 0x000fe20000000800 */
[----:B------:R1:W-:Y:S06]  /*12f90*/  MEMBAR.ALL.CTA ;  /* 0x0000000000007992 */ /* 0x0003ec0000008000 */
[----:B-1----:R-:W1:Y:S01]  /*12fa0*/  FENCE.VIEW.ASYNC.S ;  /* 0x00000000000073c6 */ /* 0x002e620000000000 */
[----:B------:R-:W-:Y:S05]  /*12fb0*/  WARPSYNC.ALL ;  /* 0x0000000000007948 */ /* 0x000fea0003800000 */
[----:B-1----:R-:W-:Y:S06]  /*12fc0*/  BAR.SYNC.DEFER_BLOCKING 0xd, 0x100 ;  /* 0x0344000000007b1d */ /* 0x002fec0000010000 */
.L_x_2632:
[----:B0--3--:R-:W3:Y:S02]  /*12fd0*/  LDL R0, [R1+0x4c] ;  /* 0x00004c0001007983 */ /* 0x009ee40000100800 */
[----:B---3--:R-:W-:-:S13]  /*12fe0*/  R2UR UR4, R0 ;  /* 0x00000000000472ca */ /* 0x008fda00000e0000 */
[----:B------:R-:W-:-:S05]  /*12ff0*/  IMAD.U32 R0, RZ, RZ, UR4 ;  /* 0x00000004ff007e24 */ /* 0x000fca000f8e00ff */
[----:B------:R-:W-:-:S13]  /*13000*/  ISETP.NE.AND P0, PT, R0, 0x3, PT ;  /* 0x000000030000780c */ /* 0x000fda0003f05270 */
[----:B------:R-:W-:Y:S05]  /*13010*/  @!P0 BRA `(.L_x_2685) ;  /* 0x0000000000048947 */ /* 0x000fea0003800000 */
[----:B------:R-:W-:Y:S01]  /*13020*/  BPT.TRAP 0x1 ;  /* 0x000000040000795c */ /* 0x000fe20000300000 */
.L_x_2685:
[----:B-12-4-:R-:W-:Y:S01]  /*13030*/  IMAD R3, R205, 0x8, R16 ;  /* 0x00000008cd037824 */ /* 0x016fe200078e0210 */
[----:B------:R-:W-:-:S04]  /*13040*/  SHF.L.U32 R0, R208, 0x1f, RZ ;  /* 0x0000001fd0007819 */ /* 0x000fc800000006ff */
[----:B------:R0:W1:Y:S01]  /*13050*/  SYNCS.PHASECHK.TRANS64.TRYWAIT P2, [R3+URZ+0x36830], R0 ;  /* 0x03683000030075a7 */ /* 0x000062000804017f */
[----:B------:R-:W-:Y:S05]  /*13060*/  @!P0 BRA `(.L_x_2686) ;  /* 0x0000000000048947 */ /* 0x000fea0003800000 */
[----:B------:R-:W-:Y:S01]  /*13070*/  BPT.TRAP 0x1 ;  /* 0x000000040000795c */ /* 0x000fe20000300000 */
.L_x_2686:
[----:B------:R-:W2:Y:S02]  /*13080*/  S2R R4, SR_TID.X ;  /* 0x0000000000047919 */ /* 0x000ea40000002100 */
[----:B--2---:R-:W-:-:S04]  /*13090*/  LOP3.LUT R4, R4, 0x7f, RZ, 0xc0, !PT ;  /* 0x0000007f04047812 */ /* 0x004fc800078ec0ff */
[----:B------:R-:W-:Y:S01]  /*130a0*/  ISETP.NE.AND P1, PT, R4, RZ, PT ;  /* 0x000000ff0400720c */ /* 0x000fe20003f25270 */
[----:B-1----:R-:W-:-:S12]  /*130b0*/  @P2 BRA `(.L_x_2687) ;  /* 0x0000000000082947 */ /* 0x002fd80003800000 */
[----:B------:R-:W1:Y:S02]  /*130c0*/  SYNCS.PHASECHK.TRANS64.TRYWAIT P2, [R3+URZ+0x36830], R0 ;  /* 0x03683000030075a7 */ /* 0x000e64000804017f */
[----:B-1----:R-:W-:Y:S05]  /*130d0*/  @!P2 BRA `(.L_x_2688) ;  /* 0x000001d8008ca947 */ /* 0x002fea0003800000 */
.L_x_2687:
        /* <DEDUP_REMOVED lines=9> */
[----:B------:R-:W-:Y:S01]  /*13170*/  UMOV UR17, UR9 ;  /* 0x0000000900117c82 */ /* 0x000fe20008000000 */
[----:B------:R-:W-:Y:S01]  /*13180*/  LOP3.LUT R0, R0, 0x3fff, RZ, 0xc0, !PT ;  /* 0x00003fff00007812 */ /* 0x000fe200078ec0ff */
[----:B------:R-:W-:Y:S01]  /*13190*/  UMOV UR5, UR17 ;  /* 0x0000001100057c82 */ /* 0x000fe20008000000 */
[----:B------:R-:W-:Y:S01]  /*131a0*/  R2UR UR7, R7 ;  /* 0x00000000070772ca */ /* 0x000fe200000e0000 */
[----:B------:R-:W-:Y:S01]  /*131b0*/  IMAD.MOV.U32 R7, RZ, RZ, 0x40000040 ;  /* 0x40000040ff077424 */ /* 0x000fe200078e00ff */
[----:B------:R-:W-:Y:S01]  /*131c0*/  LOP3.LUT R220, R0, 0x10000, RZ, 0xfc, !PT ;  /* 0x0001000000dc7812 */ /* 0x000fe200078efcff */
[----:B------:R-:W-:Y:S01]  /*131d0*/  ULOP3.LUT UR20, UR20, 0x10000, URZ, 0xfc, !UPT ;  /* 0x0001000014147892 */ /* 0x000fe2000f8efc3f */
[----:B------:R-:W-:Y:S01]  /*131e0*/  IMAD.U32 R13, RZ, RZ, UR9 ;  /* 0x00000009ff0d7e24 */ /* 0x000fe2000f8e00ff */
[----:B------:R-:W-:Y:S01]  /*131f0*/  UMOV UR13, UR17 ;  /* 0x00000011000d7c82 */ /* 0x000fe20008000000 */
[----:B------:R-:W-:Y:S01]  /*13200*/  IMAD.MOV.U32 R9, RZ, RZ, 0x40000040 ;  /* 0x40000040ff097424 */ /* 0x000fe200078e00ff */
[----:B------:R-:W-:Y:S01]  /*13210*/  UMOV UR25, 0x40000040 ;  /* 0x4000004000197882 */ /* 0x000fe20000000000 */
[----:B------:R-:W-:Y:S01]  /*13220*/  IMAD R4, R205, 0xa80, R220 ;  /* 0x00000a80cd047824 */ /* 0x000fe200078e02dc */
[----:B------:R-:W-:Y:S01]  /*13230*/  UMOV UR23, UR25 ;  /* 0x0000001900177c82 */ /* 0x000fe20008000000 */
[----:B------:R-:W-:Y:S01]  /*13240*/  UMOV UR8, UR20 ;  /* 0x0000001400087c82 */ /* 0x000fe20008000000 */
[----:B------:R-:W-:Y:S01]  /*13250*/  R2UR UR15, R9 ;  /* 0x00000000090f72ca */ /* 0x000fe200000e0000 */
[C---:B------:R-:W-:Y:S01]  /*13260*/  VIADD R6, R4.reuse, 0x80 ;  /* 0x0000008004067836 */ /* 0x040fe20000000000 */
[----:B------:R-:W-:Y:S01]  /*13270*/  R2UR UR10, R4 ;  /* 0x00000000040a72ca */ /* 0x000fe200000e0000 */
[----:B------:R-:W-:Y:S01]  /*13280*/  UMOV UR16, UR8 ;  /* 0x0000000800107c82 */ /* 0x000fe20008000000 */
[----:B------:R-:W-:Y:S01]  /*13290*/  IMAD.U32 R12, RZ, RZ, UR8 ;  /* 0x00000008ff0c7e24 */ /* 0x000fe2000f8e00ff */
[----:B------:R-:W-:Y:S01]  /*132a0*/  UMOV UR4, UR16 ;  /* 0x0000001000047c82 */ /* 0x000fe20008000000 */
[----:B------:R-:W-:Y:S01]  /*132b0*/  R2UR UR6, R6 ;  /* 0x00000000060672ca */ /* 0x000fe200000e0000 */
[C---:B------:R-:W-:Y:S01]  /*132c0*/  VIADD R6, R4.reuse, 0x100 ;  /* 0x0000010004067836 */ /* 0x040fe20000000000 */
[----:B------:R-:W-:Y:S01]  /*132d0*/  UMOV UR12, UR16 ;  /* 0x00000010000c7c82 */ /* 0x000fe20008000000 */
[C---:B------:R-:W-:Y:S01]  /*132e0*/  VIADD R8, R4.reuse, 0x200 ;  /* 0x0000020004087836 */ /* 0x040fe20000000000 */
[----:B------:R0:W-:Y:S01]  /*132f0*/  STL.64 [R1+0x38], R12 ;  /* 0x0000380c01007387 */ /* 0x0001e20000100a00 */
[----:B------:R-:W-:Y:S01]  /*13300*/  IMAD.MOV.U32 R9, RZ, RZ, 0x40000040 ;  /* 0x40000040ff097424 */ /* 0x000fe200078e00ff */
[----:B------:R-:W-:Y:S01]  /*13310*/  UIADD3 UR52, UR20, 0x406, URZ ;  /* 0x0000040614347890 */ /* 0x000fe2000fffe03f */
[----:B------:R-:W-:Y:S01]  /*13320*/  VIADD R10, R4, 0xa04 ;  /* 0x00000a04040a7836 */ /* 0x000fe20000000000 */
[----:B------:R-:W-:Y:S01]  /*13330*/  R2UR UR14, R8 ;  /* 0x00000000080e72ca */ /* 0x000fe200000e0000 */
[----:B------:R-:W-:Y:S01]  /*13340*/  HGMMA.64x16x16.F32.BF16 R72, gdesc[UR8], RZ, !UPT, gsb0 ;  /* 0x00200000084879f0 */ /* 0x000fe2000c0018ff */
[----:B------:R-:W-:Y:S01]  /*13350*/  UMOV UR8, UR16 ;  /* 0x0000001000087c82 */ /* 0x000fe20008000000 */
[----:B------:R-:W-:Y:S01]  /*13360*/  UMOV UR9, UR17 ;  /* 0x0000001100097c82 */ /* 0x000fe20008000000 */
[----:B------:R-:W-:Y:S01]  /*13370*/  VIADD R8, R4, 0x300 ;  /* 0x0000030004087836 */ /* 0x000fe20000000000 */
[----:B------:R-:W-:Y:S01]  /*13380*/  R2UR UR19, R9 ;  /* 0x00000000091372ca */ /* 0x000fe200000e0000 */
[----:B------:R-:W-:Y:S01]  /*13390*/  IMAD.MOV.U32 R9, RZ, RZ, 0x40000040 ;  /* 0x40000040ff097424 */ /* 0x000fe200078e00ff */
[----:B------:R-:W-:Y:S01]  /*133a0*/  UMOV UR53, 0x40000040 ;  /* 0x4000004000357882 */ /* 0x000fe20000000000 */
[----:B0-----:R-:W-:Y:S01]  /*133b0*/  IMAD.U32 R13, RZ, RZ, UR25 ;  /* 0x00000019ff0d7e24 */ /* 0x001fe2000f8e00ff */
[----:B------:R-:W-:Y:S01]  /*133c0*/  R2UR UR18, R8 ;  /* 0x00000000081272ca */ /* 0x000fe200000e0000 */
[----:B------:R-:W-:Y:S01]  /*133d0*/  VIADD R8, R4, 0x202 ;  /* 0x0000020204087836 */ /* 0x000fe20000000000 */
[----:B------:R-:W-:Y:S01]  /*133e0*/  UIADD3 UR48, UR20, 0x800, URZ ;  /* 0x0000080014307890 */ /* 0x000fe2000fffe03f */
[----:B------:R-:W-:Y:S01]  /*133f0*/  IMAD.MOV.U32 R11, RZ, RZ, 0x40000040 ;  /* 0x40000040ff0b7424 */ /* 0x000fe200078e00ff */
[----:B------:R-:W-:Y:S01]  /*13400*/  UMOV UR49, 0x40000040 ;  /* 0x4000004000317882 */ /* 0x000fe20000000000 */
[----:B------:R-:W-:Y:S01]  /*13410*/  UIADD3 UR44, UR20, 0x802, URZ ;  /* 0x00000802142c7890 */ /* 0x000fe2000fffe03f */
[----:B------:R-:W0:Y:S01]  /*13420*/  LDC R0, c[0x0][0x448] ;  /* 0x00011200ff007b82 */ /* 0x000e220000000800 */
[----:B------:R-:W-:Y:S01]  /*13430*/  UMOV UR45, 0x40000040 ;  /* 0x40000040002d7882 */ /* 0x000fe20000000000 */
[----:B------:R-:W-:Y:S01]  /*13440*/  UIADD3 UR40, UR20, 0x804, URZ ;  /* 0x0000080414287890 */ /* 0x000fe2000fffe03f */
[----:B------:R-:W-:Y:S01]  /*13450*/  @!P1 VIADD R3, R3, 0x36840 ;  /* 0x0003684003039836 */ /* 0x000fe20000000000 */
[----:B------:R-:W-:Y:S01]  /*13460*/  UMOV UR41, 0x40000040 ;  /* 0x4000004000297882 */ /* 0x000fe20000000000 */
[----:B------:R-:W-:Y:S01]  /*13470*/  UIADD3 UR36, UR20, 0x806, URZ ;  /* 0x0000080614247890 */ /* 0x000fe2000fffe03f */
[----:B------:R-:W-:Y:S01]  /*13480*/  BSSY B0, `(.L_x_2689) ;  /* 0x0000a04000007945 */ /* 0x000fe20003800000 */
[----:B------:R-:W-:Y:S01]  /*13490*/  UMOV UR37, 0x40000040 ;  /* 0x4000004000257882 */ /* 0x000fe20000000000 */
        /* <DEDUP_REMOVED lines=11> */
[----:B0-----:R-:W-:-:S13]  /*13550*/  ISETP.NE.AND P2, PT, R0, 0x1, PT ;  /* 0x000000010000780c */ /* 0x001fda0003f45270 */
[----:B------:R-:W0:Y:S01]  /*13560*/  @P2 LDC R5, c[0x0][0x44c] ;  /* 0x00011300ff052b82 */ /* 0x000e220000000800 */
        /* <DEDUP_REMOVED lines=29> */
[----:B------:R-:W-:Y:S02]  /*13740*/  UMOV UR9, UR23 ;  /* 0x0000001700097c82 */ /* 0x000fe40008000000 */
[----:B------:R-:W-:Y:S02]  /*13750*/  WARPGROUP.DEPBAR.LE gsb0, 0x0 ;  /* 0x00008000000079c5 */ /* 0x000fe40000010000 */
[----:B-----5:R-:W-:-:S06]  /*13760*/  WARPGROUP.ARRIVE ;  /* 0x00000000000079c5 */ /* 0x020fcc0000000000 */
[----:B------:R-:W-:Y:S01]  /*13770*/  HGMMA.64x16x16.F32.BF16 R40, gdesc[UR12], RZ, !UPT, gsb0 ;  /* 0x002000000c2879f0 */ /* 0x000fe2000c0018ff */
[----:B------:R-:W-:Y:S02]  /*13780*/  UMOV UR13, UR23 ;  /* 0x00000017000d7c82 */ /* 0x000fe40008000000 */
[----:B------:R-:W-:Y:S02]  /*13790*/  WARPGROUP.DEPBAR.LE gsb0, 0x0 ;  /* 0x00008000000079c5 */ /* 0x000fe40000010000 */
[----:B------:R-:W-:-:S06]  /*137a0*/  WARPGROUP.ARRIVE ;  /* 0x00000000000079c5 */ /* 0x000fcc0000000000 */
[----:B------:R-:W-:Y:S01]  /*137b0*/  HGMMA.64x16x16.F32.BF16 R32, gdesc[UR4], RZ, !UPT, gsb0 ;  /* 0x00200000042079f0 */ /* 0x000fe2000c0018ff */
        /* <DEDUP_REMOVED lines=12> */
[----:B------:R-:W-:Y:S01]  /*13880*/  VIADD R6, R4, 0x182 ;  /* 0x0000018204067836 */ /* 0x000fe20000000000 */
[----:B------:R-:W-:Y:S01]  /*13890*/  UMOV UR12, UR22 ;  /* 0x00000016000c7c82 */ /* 0x000fe20008000000 */
[----:B------:R-:W-:-:S02]  /*138a0*/  IMAD.MOV.U32 R7, RZ, RZ, 0x40000040 ;  /* 0x40000040ff077424 */ /* 0x000fc400078e00ff */
[----:B------:R-:W-:Y:S01]  /*138b0*/  IMAD.U32 R12, RZ, RZ, UR24 ;  /* 0x00000018ff0c7e24 */ /* 0x000fe2000f8e00ff */
[----:B------:R-:W-:Y:S01]  /*138c0*/  R2UR UR14, R6 ;  /* 0x00000000060e72ca */ /* 0x000fe200000e0000 */
[----:B------:R-:W-:Y:S01]  /*138d0*/  VIADD R6, R4, 0x282 ;  /* 0x0000028204067836 */ /* 0x000fe20000000000 */
[----:B------:R-:W-:Y:S01]  /*138e0*/  R2UR UR15, R7 ;  /* 0x00000000070f72ca */ /* 0x000fe200000e0000 */
[----:B------:R-:W-:Y:S01]  /*138f0*/  IMAD.MOV.U32 R7, RZ, RZ, 0x40000040 ;  /* 0x40000040ff077424 */ /* 0x000fe200078e00ff */
[----:B------:R1:W-:Y:S01]  /*13900*/  STL.64 [R1+0x30], R12 ;  /* 0x0000300c01007387 */ /* 0x0003e20000100a00 */
        /* <DEDUP_REMOVED lines=17> */
[----:B-1----:R-:W-:Y:S01]  /*13a20*/  IMAD.U32 R13, RZ, RZ, UR25 ;  /* 0x00000019ff0d7e24 */ /* 0x002fe2000f8e00ff */
        /* <DEDUP_REMOVED lines=91> */
[----:B------:R-:W-:Y:S01]  /*13fe0*/  UIADD3 UR4, UR20, 0x6, URZ ;  /* 0x0000000614047890 */ /* 0x000fe2000fffe03f */
[----:B------:R-:W-:Y:S01]  /*13ff0*/  R2UR UR6, R6 ;  /* 0x00000000060672ca */ /* 0x000fe200000e0000 */
[----:B------:R-:W-:Y:S01]  /*14000*/  VIADD R6, R4, 0x106 ;  /* 0x0000010604067836 */ /* 0x000fe20000000000 */
[----:B------:R-:W-:Y:S01]  /*14010*/  R2UR UR7, R7 ;  /* 0x00000000070772ca */ /* 0x000fe200000e0000 */
[----:B------:R-:W-:-:S03]  /*14020*/  IMAD.MOV.U32 R7, RZ, RZ, 0x40000040 ;  /* 0x40000040ff077424 */ /* 0x000fc600078e00ff */
[----:B------:R-:W-:Y:S02]  /*14030*/  UMOV UR24, UR4 ;  /* 0x0000000400187c82 */ /* 0x000fe40008000000 */
[----:B------:R-:W-:-:S05]  /*14040*/  IMAD.U32 R12, RZ, RZ, UR24 ;  /* 0x00000018ff0c7e24 */ /* 0x000fca000f8e00ff */
[----:B------:R1:W-:Y:S01]  /*14050*/  STL.64 [R1+0x18], R12 ;  /* 0x0000180c01007387 */ /* 0x0003e20000100a00 */
[----:B------:R-:W-:Y:S02]  /*14060*/  WARPGROUP.DEPBAR.LE gsb0, 0x0 ;  /* 0x00008000000079c5 */ /* 0x000fe40000010000 */
[----:B------:R-:W-:-:S06]  /*14070*/  WARPGROUP.ARRIVE ;  /* 0x00000000000079c5 */ /* 0x000fcc0000000000 */
[----:B------:R-:W-:Y:S01]  /*14080*/  HGMMA.64x16x16.F32.BF16 R32, gdesc[UR8], R32, gsb0 ;  /* 0x00200000082079f0 */ /* 0x000fe20008001820 */
        /* <DEDUP_REMOVED lines=11> */
[----:B------:R-:W-:Y:S01]  /*14140*/  UMOV UR12, UR24 ;  /* 0x00000018000c7c82 */ /* 0x000fe20008000000 */
[----:B------:R-:W-:Y:S01]  /*14150*/  UMOV UR13, UR25 ;  /* 0x00000019000d7c82 */ /* 0x000fe20008000000 */
[----:B------:R-:W-:Y:S01]  /*14160*/  UMOV UR4, UR12 ;  /* 0x0000000c00047c82 */ /* 0x000fe20008000000 */
[----:B------:R-:W-:Y:S01]  /*14170*/  UMOV UR5, UR13 ;  /* 0x0000000d00057c82 */ /* 0x000fe20008000000 */
[----:B------:R-:W-:Y:S01]  /*14180*/  UMOV UR8, UR12 ;  /* 0x0000000c00087c82 */ /* 0x000fe20008000000 */
[----:B------:R-:W-:Y:S01]  /*14190*/  UMOV UR9, UR13 ;  /* 0x0000000d00097c82 */ /* 0x000fe20008000000 */
[----:B------:R-:W-:Y:S01]  /*141a0*/  UMOV UR16, UR12 ;  /* 0x0000000c00107c82 */ /* 0x000fe20008000000 */
[----:B------:R-:W-:Y:S01]  /*141b0*/  UMOV UR17, UR13 ;  /* 0x0000000d00117c82 */ /* 0x000fe20008000000 */
        /* <DEDUP_REMOVED lines=178> */
[----:B------:R1:W-:Y:S01]  /*14ce0*/  STL.64 [R1], R12 ;  /* 0x0000000c01007387 */ /* 0x0003e20000100a00 */
        /* <DEDUP_REMOVED lines=255> */
[----:B------:R-:W-:Y:S02]  /*15ce0*/  R2UR UR11, R9 ;  /* 0x00000000090b72ca */ /* 0x000fe400000e0000 */
[----:B------:R-:W2:Y:S01]  /*15cf0*/  @P2 LDC R9, c[0x0][0x450] ;  /* 0x00011400ff092b82 */ /* 0x000ea20000000800 */
        /* <DEDUP_REMOVED lines=36> */
[----:B------:R-:W-:-:S04]  /*15f40*/  IMAD.IADD R10, R227, 0x1, R223 ;  /* 0x00000001e30a7824 */ /* 0x000fc800078e02df */
[----:B0-----:R-:W-:-:S05]  /*15f50*/  @P2 IMAD.HI.U32 R0, R10, R5, RZ ;  /* 0x000000050a002227 */ /* 0x001fca00078e00ff */
[----:B--2---:R-:W-:Y:S01]  /*15f60*/  @P2 SHF.R.U32.HI R10, RZ, R9, R0 ;  /* 0x00000009ff0a2219 */ /* 0x004fe20000011600 */
[----:B------:R-:W-:-:S04]  /*15f70*/  IMAD R0, R2, -0x70, RZ ;  /* 0xffffff9002007824 */ /* 0x000fc800078e02ff */
[----:B------:R-:W0:Y:S01]  /*15f80*/  SHFL.IDX PT, R9, R10, 0x1, 0x1c1f ;  /* 0x003c1f000a097f89 */ /* 0x000e2200000e0000 */
[----:B------:R-:W-:-:S04]  /*15f90*/  IADD3 R5, -R225, 0x71, R0 ;  /* 0x00000071e1057810 */ /* 0x000fc80007ffe100 */
[----:B------:R-:W-:Y:S01]  /*15fa0*/  IADD3 R81, -R224, R5, R226 ;  /* 0x00000005e0517210 */ /* 0x000fe20007ffe1e2 */
[----:B------:R-:W-:Y:S01]  /*15fb0*/  IMAD.MOV.U32 R5, RZ, RZ, 0x40000040 ;  /* 0x40000040ff057424 */ /* 0x000fe200078e00ff */
        /* <DEDUP_REMOVED lines=39> */
[----:B------:R-:W-:Y:S02]  /*16230*/  IMAD R6, R2, -0x70, R226 ;  /* 0xffffff9002067824 */ /* 0x000fe400078e02e2 */
[----:B------:R-:W-:-:S03]  /*16240*/  IMAD.MOV.U32 R7, RZ, RZ, 0x40000040 ;  /* 0x40000040ff077424 */ /* 0x000fc600078e00ff */
[----:B-1----:R-:W-:Y:S01]  /*16250*/  IADD3 R12, -R225, 0x70, R6 ;  /* 0x00000070e10c7810 */ /* 0x002fe20007ffe106 */
[C---:B------:R-:W-:Y:S01]  /*16260*/  VIADD R6, R4.reuse, 0x906 ;  /* 0x0000090604067836 */ /* 0x040fe20000000000 */
[----:B------:R-:W-:Y:S01]  /*16270*/  R2UR UR11, R7 ;  /* 0x00000000070b72ca */ /* 0x000fe200000e0000 */
[----:B------:R-:W-:Y:S01]  /*16280*/  VIADD R4, R4, 0xa06 ;  /* 0x00000a0604047836 */ /* 0x000fe20000000000 */
[----:B0-----:R-:W-:Y:S01]  /*16290*/  VIADDMNMX R0, R9, R81, R12, PT ;  /* 0x0000005109007246 */ /* 0x001fe2000380010c */
[----:B------:R-:W-:Y:S01]  /*162a0*/  IMAD.MOV.U32 R9, RZ, RZ, 0x40000040 ;  /* 0x40000040ff097424 */ /* 0x000fe200078e00ff */
[----:B------:R-:W-:Y:S02]  /*162b0*/  R2UR UR10, R6 ;  /* 0x00000000060a72ca */ /* 0x000fe400000e0000 */
[C---:B------:R-:W-:Y:S02]  /*162c0*/  ISETP.GT.AND P3, PT, R0.reuse, RZ, PT ;  /* 0x000000ff0000720c */ /* 0x040fe40003f64270 */
[----:B------:R-:W-:-:S02]  /*162d0*/  ISETP.GT.AND P4, PT, R0, 0x1, PT ;  /* 0x000000010000780c */ /* 0x000fc40003f84270 */
[----:B------:R-:W-:Y:S02]  /*162e0*/  ISETP.GT.AND P5, PT, R0, 0x8, PT ;  /* 0x000000080000780c */ /* 0x000fe40003fa4270 */
[----:B------:R-:W-:Y:S02]  /*162f0*/  FSEL R83, R74, -INF , P3 ;  /* 0xff8000004a537808 */ /* 0x000fe40001800000 */
[----:B------:R-:W-:Y:S02]  /*16300*/  FSEL R95, R75, -INF , P4 ;  /* 0xff8000004b5f7808 */ /* 0x000fe40002000000 */
[----:B------:R-:W-:Y:S02]  /*16310*/  ISETP.GT.AND P3, PT, R0, 0x9, PT ;  /* 0x000000090000780c */ /* 0x000fe40003f64270 */
[----:B------:R-:W-:Y:S02]  /*16320*/  FSEL R87, R78, -INF , P5 ;  /* 0xff8000004e577808 */ /* 0x000fe40002800000 */
[----:B------:R-:W-:-:S02]  /*16330*/  FMNMX.FTZ R6, R83, R95, !PT ;  /* 0x0000005f53067209 */ /* 0x000fc40007810000 */
[C---:B------:R-:W-:Y:S02]  /*16340*/  ISETP.GT.AND P4, PT, R0.reuse, 0x10, PT ;  /* 0x000000100000780c */ /* 0x040fe40003f84270 */
[----:B------:R-:W-:Y:S02]  /*16350*/  FSEL R91, R79, -INF , P3 ;  /* 0xff8000004f5b7808 */ /* 0x000fe40001800000 */
[----:B------:R-:W-:Y:S02]  /*16360*/  FMNMX.FTZ R6, R87, R6, !PT ;  /* 0x0000000657067209 */ /* 0x000fe40007810000 */
[----:B------:R-:W-:Y:S02]  /*16370*/  ISETP.GT.AND P3, PT, R0, 0x11, PT ;  /* 0x000000110000780c */ /* 0x000fe40003f64270 */
[----:B------:R-:W-:Y:S02]  /*16380*/  FSEL R93, R66, -INF , P4 ;  /* 0xff800000425d7808 */ /* 0x000fe40002000000 */
[----:B------:R-:W-:-:S02]  /*16390*/  FMNMX.FTZ R6, R91, R6, !PT ;  /* 0x000000065b067209 */ /* 0x000fc40007810000 */
[C---:B------:R-:W-:Y:S02]  /*163a0*/  ISETP.GT.AND P4, PT, R0.reuse, 0x18, PT ;  /* 0x000000180000780c */ /* 0x040fe40003f84270 */
[----:B------:R-:W-:Y:S02]  /*163b0*/  FSEL R89, R67, -INF , P3 ;  /* 0xff80000043597808 */ /* 0x000fe40001800000 */
[----:B------:R-:W-:Y:S01]  /*163c0*/  FMNMX.FTZ R6, R93, R6, !PT ;  /* 0x000000065d067209 */ /* 0x000fe20007810000 */
[----:B------:R-:W-:Y:S02]  /*163d0*/  WARPGROUP.DEPBAR.LE gsb0, 0x0 ;  /* 0x00008000000079c5 */ /* 0x000fe40000010000 */
[----:B------:R-:W-:Y:S01]  /*163e0*/  WARPGROUP.ARRIVE ;  /* 0x00000000000079c5 */ /* 0x000fe20000000000 */
[----:B------:R-:W-:Y:S02]  /*163f0*/  ISETP.GT.AND P3, PT, R0, 0x19, PT ;  /* 0x000000190000780c */ /* 0x000fe40003f64270 */
[----:B------:R-:W-:-:S02]  /*16400*/  FSEL R85, R70, -INF , P4 ;  /* 0xff80000046557808 */ /* 0x000fc40002000000 */
[----:B------:R-:W-:Y:S01]  /*16410*/  FMNMX.FTZ R6, R89, R6, !PT ;  /* 0x0000000659067209 */ /* 0x000fe20007810000 */
[----:B------:R-:W-:Y:S01]  /*16420*/  HGMMA.64x16x16.F32.BF16 R48, gdesc[UR4], R48, gsb0 ;  /* 0x00200000043079f0 */ /* 0x000fe20008001830 */
[----:B------:R-:W-:Y:S01]  /*16430*/  R2UR UR6, R8 ;  /* 0x00000000080672ca */ /* 0x000fe200000e0000 */
[----:B------:R-:W-:Y:S01]  /*16440*/  UMOV UR4, UR36 ;  /* 0x0000002400047c82 */ /* 0x000fe20008000000 */
[----:B------:R-:W-:Y:S01]  /*16450*/  R2UR UR7, R9 ;  /* 0x00000000090772ca */ /* 0x000fe200000e0000 */
[----:B------:R-:W-:Y:S01]  /*16460*/  UMOV UR5, UR37 ;  /* 0x0000002500057c82 */ /* 0x000fe20008000000 */
        /* <DEDUP_REMOVED lines=24> */
[C---:B------:R-:W-:Y:S02]  /*165f0*/  ISETP.GT.AND P3, PT, R0.reuse, 0x39, PT ;  /* 0x000000390000780c */ /* 0x040fe40003f64270 */
[----:B------:R-:W-:Y:S02]  /*16600*/  FMNMX.FTZ R6, R51, R6, !PT ;  /* 0x0000000633067209 */ /* 0x000fe40007810000 */
[----:B------:R-:W-:Y:S02]  /*16610*/  FSEL R55, R55, -INF , P3 ;  /* 0xff80000037377808 */ /* 0x000fe40001800000 */
[----:B------:R-:W-:Y:S01]  /*16620*/  ISETP.GT.AND P3, PT, R0, 0x41, PT ;  /* 0x000000410000780c */ /* 0x000fe20003f64270 */
[----:B------:R-:W-:Y:S02]  /*16630*/  WARPGROUP.DEPBAR.LE gsb0, 0x0 ;  /* 0x00008000000079c5 */ /* 0x000fe40000010000 */
[----:B------:R-:W-:Y:S01]  /*16640*/  WARPGROUP.ARRIVE ;  /* 0x00000000000079c5 */ /* 0x000fe20000000000 */
[----:B------:R-:W-:-:S02]  /*16650*/  FSEL R59, R43, -INF , P3 ;  /* 0xff8000002b3b7808 */ /* 0x000fc40001800000 */
[----:B------:R-:W-:-:S03]  /*16660*/  ISETP.GT.AND P3, PT, R0, 0x49, PT ;  /* 0x000000490000780c */ /* 0x000fc60003f64270 */
[----:B------:R-:W-:Y:S01]  /*16670*/  HGMMA.64x16x16.F32.BF16 R32, gdesc[UR4], R32, gsb0 ;  /* 0x00200000042079f0 */ /* 0x000fe20008001820 */
[----:B------:R-:W-:Y:S01]  /*16680*/  R2UR UR6, R4 ;  /* 0x00000000040672ca */ /* 0x000fe200000e0000 */
[----:B------:R-:W-:Y:S01]  /*16690*/  UMOV UR4, UR36 ;  /* 0x0000002400047c82 */ /* 0x000fe20008000000 */
[----:B------:R-:W-:Y:S01]  /*166a0*/  R2UR UR7, R5 ;  /* 0x00000000050772ca */ /* 0x000fe200000e0000 */
[----:B------:R-:W-:Y:S01]  /*166b0*/  UMOV UR5, UR37 ;  /* 0x0000002500057c82 */ /* 0x000fe20008000000 */
[----:B------:R-:W-:Y:S02]  /*166c0*/  FSEL R5, R54, -INF , P4 ;  /* 0xff80000036057808 */ /* 0x000fe40002000000 */
[----:B------:R-:W-:Y:S02]  /*166d0*/  ISETP.GT.AND P4, PT, R0, 0x40, PT ;  /* 0x000000400000780c */ /* 0x000fe40003f84270 */
[----:B------:R-:W-:Y:S02]  /*166e0*/  FMNMX.FTZ R6, R5, R6, !PT ;  /* 0x0000000605067209 */ /* 0x000fe40007810000 */
[----:B------:R-:W-:-:S02]  /*166f0*/  FSEL R9, R42, -INF , P4 ;  /* 0xff8000002a097808 */ /* 0x000fc40002000000 */
[----:B------:R-:W-:Y:S02]  /*16700*/  FMNMX.FTZ R6, R55, R6, !PT ;  /* 0x0000000637067209 */ /* 0x000fe40007810000 */
[----:B------:R-:W-:Y:S02]  /*16710*/  ISETP.GT.AND P4, PT, R0, 0x48, PT ;  /* 0x000000480000780c */ /* 0x000fe40003f84270 */
[----:B------:R-:W-:Y:S02]  /*16720*/  FMNMX.FTZ R6, R9, R6, !PT ;  /* 0x0000000609067209 */ /* 0x000fe40007810000 */
[----:B------:R-:W-:Y:S02]  /*16730*/  FSEL R21, R46, -INF , P4 ;  /* 0xff8000002e157808 */ /* 0x000fe40002000000 */
[----:B------:R-:W-:Y:S01]  /*16740*/  FMNMX.FTZ R6, R59, R6, !PT ;  /* 0x000000063b067209 */ /* 0x000fe20007810000 */
[----:B------:R-:W0:Y:S01]  /*16750*/  @P2 LDC R46, c[0x0][0x450] ;  /* 0x00011400ff2e2b82 */ /* 0x000e220000000800 */
[----:B------:R-:W-:-:S02]  /*16760*/  ISETP.GT.AND P4, PT, R0, 0x50, PT ;  /* 0x000000500000780c */ /* 0x000fc40003f84270 */
[----:B------:R-:W-:Y:S02]  /*16770*/  FSEL R47, R47, -INF , P3 ;  /* 0xff8000002f2f7808 */ /* 0x000fe40001800000 */
[----:B------:R-:W-:Y:S02]  /*16780*/  FMNMX.FTZ R6, R21, R6, !PT ;  /* 0x0000000615067209 */ /* 0x000fe40007810000 */
[----:B------:R-:W-:Y:S02]  /*16790*/  ISETP.GT.AND P3, PT, R0, 0x51, PT ;  /* 0x000000510000780c */ /* 0x000fe40003f64270 */
[----:B------:R-:W-:Y:S01]  /*167a0*/  FMNMX.FTZ R6, R47, R6, !PT ;  /* 0x000000062f067209 */ /* 0x000fe20007810000 */
[----:B------:R-:W-:Y:S02]  /*167b0*/  WARPGROUP.DEPBAR.LE gsb0, 0x0 ;  /* 0x00008000000079c5 */ /* 0x000fe40000010000 */
[----:B------:R-:W-:Y:S01]  /*167c0*/  WARPGROUP.ARRIVE ;  /* 0x00000000000079c5 */ /* 0x000fe20000000000 */
[----:B------:R-:W-:-:S02]  /*167d0*/  FSEL R43, R34, -INF , P4 ;  /* 0xff800000222b7808 */ /* 0x000fc40002000000 */
[C---:B------:R-:W-:Y:S01]  /*167e0*/  ISETP.GT.AND P4, PT, R0.reuse, 0x58, PT ;  /* 0x000000580000780c */ /* 0x040fe20003f84270 */
[----:B------:R-:W1:Y:S01]  /*167f0*/  SHFL.IDX PT, R34, R10, RZ, 0x1c1f ;  /* 0x001c1fff0a227589 */ /* 0x000e6200000e0000 */
[----:B------:R-:W-:Y:S01]  /*16800*/  FSEL R35, R35, -INF , P3 ;  /* 0xff80000023237808 */ /* 0x000fe20001800000 */
[----:B------:R-:W-:Y:S01]  /*16810*/  HGMMA.64x16x16.F32.BF16 R24, gdesc[UR4], R24, gsb0 ;  /* 0x00200000041879f0 */ /* 0x000fe20008001818 */
[----:B------:R-:W-:Y:S01]  /*16820*/  FMNMX.FTZ R6, R43, R6, !PT ;  /* 0x000000062b067209 */ /* 0x000fe20007810000 */
[----:B------:R-:W-:Y:S01]  /*16830*/  ULDC UR4, c[0x0][0x988] ;  /* 0x0002620000047ab9 */ /* 0x000fe20000000800 */
[----:B------:R-:W-:Y:S02]  /*16840*/  ISETP.GT.AND P3, PT, R0, 0x59, PT ;  /* 0x000000590000780c */ /* 0x000fe40003f64270 */
[----:B------:R-:W-:Y:S02]  /*16850*/  FSEL R13, R38, -INF , P4 ;  /* 0xff800000260d7808 */ /* 0x000fe40002000000 */
[----:B------:R-:W-:-:S02]  /*16860*/  FMNMX.FTZ R6, R35, R6, !PT ;  /* 0x0000000623067209 */ /* 0x000fc40007810000 */
[C---:B------:R-:W-:Y:S02]  /*16870*/  ISETP.GT.AND P4, PT, R0.reuse, 0x60, PT ;  /* 0x000000600000780c */ /* 0x040fe40003f84270 */
[----:B------:R-:W-:Y:S02]  /*16880*/  FSEL R39, R39, -INF , P3 ;  /* 0xff80000027277808 */ /* 0x000fe40001800000 */
[----:B------:R-:W-:Y:S02]  /*16890*/  FMNMX.FTZ R6, R13, R6, !PT ;  /* 0x000000060d067209 */ /* 0x000fe40007810000 */
[----:B------:R-:W-:Y:S02]  /*168a0*/  ISETP.GT.AND P3, PT, R0, 0x61, PT ;  /* 0x000000610000780c */ /* 0x000fe40003f64270 */
[----:B------:R-:W-:Y:S02]  /*168b0*/  FMNMX.FTZ R6, R39, R6, !PT ;  /* 0x0000000627067209 */ /* 0x000fe40007810000 */
[----:B-1----:R-:W-:-:S04]  /*168c0*/  VIADDMNMX R34, R34, R81, R12, PT ;  /* 0x0000005122227246 */ /* 0x002fc8000380010c */
[----:B------:R-:W-:Y:S01]  /*168d0*/  ISETP.GT.AND P5, PT, R34, 0x8, PT ;  /* 0x000000082200780c */ /* 0x000fe20003fa4270 */
[----:B------:R-:W-:Y:S02]  /*168e0*/  WARPGROUP.DEPBAR.LE gsb0, 0x0 ;  /* 0x00008000000079c5 */ /* 0x000fe40000010000 */
[----:B------:R-:W-:Y:S02]  /*168f0*/  FSEL R15, R26, -INF , P4 ;  /* 0xff8000001a0f7808 */ /* 0x000fe40002000000 */
[C---:B------:R-:W-:Y:S02]  /*16900*/  ISETP.GT.AND P4, PT, R0.reuse, 0x68, PT ;  /* 0x000000680000780c */ /* 0x040fe40003f84270 */
[----:B------:R-:W-:Y:S02]  /*16910*/  FSEL R27, R27, -INF , P3 ;  /* 0xff8000001b1b7808 */ /* 0x000fe40001800000 */
[----:B------:R-:W-:Y:S02]  /*16920*/  FMNMX.FTZ R6, R15, R6, !PT ;  /* 0x000000060f067209 */ /* 0x000fe40007810000 */
[----:B------:R-:W-:Y:S01]  /*16930*/  ISETP.GT.AND P3, PT, R0, 0x69, PT ;  /* 0x000000690000780c */ /* 0x000fe20003f64270 */
[----:B------:R-:W-:Y:S01]  /*16940*/  IMAD.U32 R0, RZ, RZ, UR4 ;  /* 0x00000004ff007e24 */ /* 0x000fe2000f8e00ff */
[----:B------:R-:W-:-:S02]  /*16950*/  FSEL R11, R30, -INF , P4 ;  /* 0xff8000001e0b7808 */ /* 0x000fc40002000000 */
[----:B------:R-:W-:Y:S02]  /*16960*/  FMNMX.FTZ R6, R27, R6, !PT ;  /* 0x000000061b067209 */ /* 0x000fe40007810000 */
[----:B------:R-:W-:Y:S02]  /*16970*/  FSEL R31, R31, -INF , P3 ;  /* 0xff8000001f1f7808 */ /* 0x000fe40001800000 */
[----:B------:R-:W-:Y:S02]  /*16980*/  FMNMX.FTZ R6, R11, R6, !PT ;  /* 0x000000060b067209 */ /* 0x000fe40007810000 */
[----:B------:R-:W-:Y:S02]  /*16990*/  ISETP.GT.AND P4, PT, R34, 0x1, PT ;  /* 0x000000012200780c */ /* 0x000fe40003f84270 */
[----:B------:R-:W-:-:S05]  /*169a0*/  FMNMX.FTZ R6, R31, R6, !PT ;  /* 0x000000061f067209 */ /* 0x000fca0007810000 */
[----:B------:R-:W1:Y:S02]  /*169b0*/  SHFL.BFLY PT, R97, R6, 0x2, 0x1f ;  /* 0x0c401f0006617f89 */ /* 0x000e6400000e0000 */
[----:B-1----:R-:W-:Y:S02]  /*169c0*/  FMNMX.FTZ R97, R6, R97, !PT ;  /* 0x0000006106617209 */ /* 0x002fe40007810000 */
[----:B------:R-:W-:Y:S02]  /*169d0*/  FSEL R6, R73, -INF , P4 ;  /* 0xff80000049067808 */ /* 0x000fe40002000000 */
[----:B------:R-:W-:Y:S01]  /*169e0*/  FSEL R73, R76, -INF , P5 ;  /* 0xff8000004c497808 */ /* 0x000fe20002800000 */
[----:B------:R-:W1:Y:S01]  /*169f0*/  SHFL.BFLY PT, R4, R97, 0x1, 0x1f ;  /* 0x0c201f0061047f89 */ /* 0x000e6200000e0000 */
        /* <DEDUP_REMOVED lines=8> */
[----:B-1----:R-:W-:Y:S02]  /*16a80*/  FMNMX.FTZ R4, R97, R4, !PT ;  /* 0x0000000461047209 */ /* 0x002fe40007810000 */
[----:B------:R-:W-:Y:S02]  /*16a90*/  CS2R R96, SRZ ;  /* 0x0000000000607805 */ /* 0x000fe4000001ff00 */
[----:B------:R-:W-:Y:S02]  /*16aa0*/  ISETP.GT.AND P4, PT, R34, 0x31, PT ;  /* 0x000000312200780c */ /* 0x000fe40003f84270 */
[C---:B------:R-:W-:Y:S01]  /*16ab0*/  FSETP.NEU.FTZ.AND P3, PT, R4.reuse, -INF , PT ;  /* 0xff8000000400780b */ /* 0x040fe20003f7d000 */
[----:B------:R-:W-:Y:S01]  /*16ac0*/  FMUL.FTZ R14, R4, R0 ;  /* 0x00000000040e7220 */ /* 0x000fe20000410000 */
[----:B------:R-:W-:-:S02]  /*16ad0*/  FSEL R49, R49, -INF , P4 ;  /* 0xff80000031317808 */ /* 0x000fc40002000000 */
[----:B------:R-:W-:Y:S02]  /*16ae0*/  ISETP.GT.AND P4, PT, R34, 0x39, PT ;  /* 0x000000392200780c */ /* 0x000fe40003f84270 */
[----:B------:R-:W-:Y:S02]  /*16af0*/  FSEL R14, R14, RZ, P3 ;  /* 0x000000ff0e0e7208 */ /* 0x000fe40001800000 */
[----:B------:R-:W-:Y:S02]  /*16b00*/  ISETP.GT.AND P3, PT, R34, RZ, PT ;  /* 0x000000ff2200720c */ /* 0x000fe40003f64270 */
[----:B------:R-:W-:Y:S01]  /*16b10*/  FSEL R53, R53, -INF , P4 ;  /* 0xff80000035357808 */ /* 0x000fe20002000000 */
[-CC-:B------:R-:W-:Y:S01]  /*16b20*/  FFMA.FTZ R201, R83, R0.reuse, -R14.reuse ;  /* 0x0000000053c97223 */ /* 0x180fe2000001080e */
[----:B------:R-:W-:Y:S01]  /*16b30*/  FSEL R81, R72, -INF , P3 ;  /* 0xff80000048517808 */ /* 0x000fe20001800000 */
[-CC-:B------:R-:W-:Y:S01]  /*16b40*/  FFMA.FTZ R203, R87, R0.reuse, -R14.reuse ;  /* 0x0000000057cb7223 */ /* 0x180fe2000001080e */
[C---:B------:R-:W-:Y:S01]  /*16b50*/  ISETP.GT.AND P3, PT, R34.reuse, 0x9, PT ;  /* 0x000000092200780c */ /* 0x040fe20003f64270 */
[--C-:B------:R-:W-:Y:S01]  /*16b60*/  FFMA.FTZ R20, R91, R0, -R14.reuse ;  /* 0x000000005b147223 */ /* 0x100fe2000001080e */
[----:B------:R-:W-:Y:S01]  /*16b70*/  FMNMX.FTZ R10, R81, R6, !PT ;  /* 0x00000006510a7209 */ /* 0x000fe20007810000 */
[-CC-:B------:R-:W-:Y:S01]  /*16b80*/  FFMA.FTZ R197, R93, R0.reuse, -R14.reuse ;  /* 0x000000005dc57223 */ /* 0x180fe2000001080e */
[----:B------:R-:W-:Y:S01]  /*16b90*/  FSEL R77, R77, -INF , P3 ;  /* 0xff8000004d4d7808 */ /* 0x000fe20001800000 */
        /* <DEDUP_REMOVED lines=16> */
[--C-:B------:R-:W-:Y:S01]  /*16ca0*/  FFMA.FTZ R189, R7, R0, -R14.reuse ;  /* 0x0000000007bd7223 */ /* 0x100fe2000001080e */
[----:B------:R-:W-:Y:S01]  /*16cb0*/  ISETP.GT.AND P3, PT, R34, 0x20, PT ;  /* 0x000000202200780c */ /* 0x000fe20003f64270 */
[----:B------:R1:W-:Y:S01]  /*16cc0*/  MUFU.EX2 R10, R20 ;  /* 0x00000014000a7308 */ /* 0x0003e20000000800 */
[----:B------:R-:W-:Y:S01]  /*16cd0*/  FMNMX.FTZ R12, R87, R12, !PT ;  /* 0x0000000c570c7209 */ /* 0x000fe20007810000 */
[-CC-:B------:R-:W-:Y:S01]  /*16ce0*/  FFMA.FTZ R185, R9, R0.reuse, -R14.reuse ;  /* 0x0000000009b97223 */ /* 0x180fe2000001080e */
[----:B------:R-:W-:Y:S01]  /*16cf0*/  FSEL R91, R56, -INF , P3 ;  /* 0xff800000385b7808 */ /* 0x000fe20001800000 */
[--C-:B------:R-:W-:Y:S01]  /*16d00*/  FFMA.FTZ R179, R11, R0, -R14.reuse ;  /* 0x000000000bb37223 */ /* 0x100fe2000001080e */
[----:B------:R-:W-:Y:S01]  /*16d10*/  FMNMX.FTZ R12, R69, R12, !PT ;  /* 0x0000000c450c7209 */ /* 0x000fe20007810000 */
[--C-:B------:R-:W-:Y:S01]  /*16d20*/  FFMA.FTZ R183, R13, R0, -R14.reuse ;  /* 0x000000000db77223 */ /* 0x100fe2000001080e */
[----:B------:R-:W-:Y:S01]  /*16d30*/  ISETP.GT.AND P3, PT, R34, 0x28, PT ;  /* 0x000000282200780c */ /* 0x000fe20003f64270 */
[----:B------:R-:W-:Y:S01]  /*16d40*/  MUFU.EX2 R201, R201 ;  /* 0x000000c900c97308 */ /* 0x000fe20000000800 */
[----:B------:R-:W-:Y:S01]  /*16d50*/  FMNMX.FTZ R12, R91, R12, !PT ;  /* 0x0000000c5b0c7209 */ /* 0x000fe20007810000 */
[-CC-:B------:R-:W-:Y:S01]  /*16d60*/  FFMA.FTZ R177, R15, R0.reuse, -R14.reuse ;  /* 0x000000000fb17223 */ /* 0x180fe2000001080e */
[----:B------:R-:W-:Y:S01]  /*16d70*/  FSEL R93, R60, -INF , P3 ;  /* 0xff8000003c5d7808 */ /* 0x000fe20001800000 */
[--C-:B------:R-:W-:Y:S01]  /*16d80*/  FFMA.FTZ R187, R21, R0, -R14.reuse ;  /* 0x0000000015bb7223 */ /* 0x100fe2000001080e */
[----:B-1----:R-:W-:Y:S01]  /*16d90*/  FMNMX.FTZ R20, R57, R12, !PT ;  /* 0x0000000c39147209 */ /* 0x002fe20007810000 */
[--C-:B------:R-:W-:Y:S01]  /*16da0*/  FFMA.FTZ R27, R27, R0, -R14.reuse ;  /* 0x000000001b1b7223 */ /* 0x100fe2000001080e */
[----:B------:R-:W-:Y:S01]  /*16db0*/  ISETP.GT.AND P3, PT, R34, 0x30, PT ;  /* 0x000000302200780c */ /* 0x000fe20003f64270 */
[----:B------:R1:W-:Y:S01]  /*16dc0*/  MUFU.EX2 R12, R26 ;  /* 0x0000001a000c7308 */ /* 0x0003e20000000800 */
[----:B------:R-:W-:Y:S01]  /*16dd0*/  FMNMX.FTZ R20, R93, R20, !PT ;  /* 0x000000145d147209 */ /* 0x000fe20007810000 */
[----:B------:R-:W-:Y:S01]  /*16de0*/  FFMA.FTZ R181, R43, R0, -R14 ;  /* 0x000000002bb57223 */ /* 0x000fe2000001080e */
[----:B------:R-:W-:-:S02]  /*16df0*/  FSEL R89, R48, -INF , P3 ;  /* 0xff80000030597808 */ /* 0x000fc40001800000 */
[----:B------:R-:W-:Y:S02]  /*16e00*/  FMNMX.FTZ R20, R61, R20, !PT ;  /* 0x000000143d147209 */ /* 0x000fe40007810000 */
[----:B------:R-:W-:Y:S01]  /*16e10*/  ISETP.GT.AND P3, PT, R34, 0x38, PT ;  /* 0x000000382200780c */ /* 0x000fe20003f64270 */
[----:B------:R-:W2:Y:S01]  /*16e20*/  MUFU.EX2 R8, R8 ;  /* 0x0000000800087308 */ /* 0x000ea20000000800 */
[----:B------:R-:W-:Y:S02]  /*16e30*/  FMNMX.FTZ R20, R89, R20, !PT ;  /* 0x0000001459147209 */ /* 0x000fe40007810000 */
[----:B------:R-:W-:Y:S02]  /*16e40*/  FSEL R85, R52, -INF , P3 ;  /* 0xff80000034557808 */ /* 0x000fe40001800000 */
[----:B-1----:R-:W-:Y:S02]  /*16e50*/  FMNMX.FTZ R26, R49, R20, !PT ;  /* 0x00000014311a7209 */ /* 0x002fe40007810000 */
[----:B------:R-:W-:Y:S01]  /*16e60*/  ISETP.GT.AND P3, PT, R34, 0x40, PT ;  /* 0x000000402200780c */ /* 0x000fe20003f64270 */
[----:B------:R1:W-:Y:S01]  /*16e70*/  MUFU.EX2 R20, R30 ;  /* 0x0000001e00147308 */ /* 0x0003e20000000800 */
[----:B------:R-:W-:-:S02]  /*16e80*/  FMNMX.FTZ R26, R85, R26, !PT ;  /* 0x0000001a551a7209 */ /* 0x000fc40007810000 */
[----:B------:R-:W-:Y:S02]  /*16e90*/  ISETP.GT.AND P4, PT, R34, 0x41, PT ;  /* 0x000000412200780c */ /* 0x000fe40003f84270 */
[----:B------:R-:W-:Y:S02]  /*16ea0*/  FSEL R79, R40, -INF , P3 ;  /* 0xff800000284f7808 */ /* 0x000fe40001800000 */
[----:B------:R-:W-:Y:S01]  /*16eb0*/  FMNMX.FTZ R26, R53, R26, !PT ;  /* 0x0000001a351a7209 */ /* 0x000fe20007810000 */
[----:B------:R-:W3:Y:S01]  /*16ec0*/  MUFU.EX2 R203, R203 ;  /* 0x000000cb00cb7308 */ /* 0x000ee20000000800 */
[----:B------:R-:W-:Y:S02]  /*16ed0*/  ISETP.GT.AND P3, PT, R34, 0x48, PT ;  /* 0x000000482200780c */ /* 0x000fe40003f64270 */
[----:B------:R-:W-:Y:S02]  /*16ee0*/  FSEL R75, R41, -INF , P4 ;  /* 0xff800000294b7808 */ /* 0x000fe40002000000 */
[----:B------:R-:W-:-:S02]  /*16ef0*/  FMNMX.FTZ R26, R79, R26, !PT ;  /* 0x0000001a4f1a7209 */ /* 0x000fc40007810000 */
[----:B------:R-:W-:Y:S01]  /*16f00*/  ISETP.GT.AND P4, PT, R34, 0x49, PT ;  /* 0x000000492200780c */ /* 0x000fe20003f84270 */
[----:B------:R-:W4:Y:S01]  /*16f10*/  MUFU.EX2 R197, R197 ;  /* 0x000000c500c57308 */ /* 0x000f220000000800 */
[----:B------:R-:W-:Y:S02]  /*16f20*/  FSEL R41, R44, -INF , P3 ;  /* 0xff8000002c297808 */ /* 0x000fe40001800000 */
[----:B-1----:R-:W-:Y:S01]  /*16f30*/  FMNMX.FTZ R30, R75, R26, !PT ;  /* 0x0000001a4b1e7209 */ /* 0x002fe20007810000 */
[----:B------:R-:W1:Y:S01]  /*16f40*/  @P2 LDC R44, c[0x0][0x44c] ;  /* 0x00011300ff2c2b82 */ /* 0x000e620000000800 */
[----:B------:R-:W-:Y:S02]  /*16f50*/  FSEL R45, R45, -INF , P4 ;  /* 0xff8000002d2d7808 */ /* 0x000fe40002000000 */
[----:B------:R-:W-:Y:S01]  /*16f60*/  ISETP.GT.AND P3, PT, R34, 0x50, PT ;  /* 0x000000502200780c */ /* 0x000fe20003f64270 */
[----:B------:R-:W4:Y:S01]  /*16f70*/  MUFU.EX2 R199, R199 ;  /* 0x000000c700c77308 */ /* 0x000f220000000800 */
[----:B------:R-:W-:-:S02]  /*16f80*/  FMNMX.FTZ R30, R41, R30, !PT ;  /* 0x0000001e291e7209 */ /* 0x000fc40007810000 */
[----:B------:R-:W-:Y:S02]  /*16f90*/  ISETP.GT.AND P4, PT, R34, 0x51, PT ;  /* 0x000000512200780c */ /* 0x000fe40003f84270 */
[----:B------:R-:W-:Y:S02]  /*16fa0*/  FSEL R71, R32, -INF , P3 ;  /* 0xff80000020477808 */ /* 0x000fe40001800000 */
[----:B------:R-:W-:Y:S01]  /*16fb0*/  FMNMX.FTZ R30, R45, R30, !PT ;  /* 0x0000001e2d1e7209 */ /* 0x000fe20007810000 */
[----:B------:R0:W-:Y:S01]  /*16fc0*/  MUFU.EX2 R26, R38 ;  /* 0x00000026001a7308 */ /* 0x0001e20000000800 */
[----:B------:R-:W-:Y:S02]  /*16fd0*/  ISETP.GT.AND P3, PT, R34, 0x58, PT ;  /* 0x000000582200780c */ /* 0x000fe40003f64270 */
[----:B------:R-:W-:Y:S02]  /*16fe0*/  FSEL R33, R33, -INF , P4 ;  /* 0xff80000021217808 */ /* 0x000fe40002000000 */
[----:B------:R-:W-:-:S02]  /*16ff0*/  FMNMX.FTZ R30, R71, R30, !PT ;  /* 0x0000001e471e7209 */ /* 0x000fc40007810000 */
[----:B------:R-:W-:Y:S01]  /*17000*/  ISETP.GT.AND P4, PT, R34, 0x59, PT ;  /* 0x000000592200780c */ /* 0x000fe20003f84270 */
[----:B------:R-:W-:Y:S01]  /*17010*/  MUFU.EX2 R193, R193 ;  /* 0x000000c100c17308 */ /* 0x000fe20000000800 */
[----:B------:R-:W-:Y:S01]  /*17020*/  FSEL R67, R36, -INF , P3 ;  /* 0xff80000024437808 */ /* 0x000fe20001800000 */
[--C-:B------:R-:W-:Y:S01]  /*17030*/  FFMA.FTZ R36, R63, R0, -R14.reuse ;  /* 0x000000003f247223 */ /* 0x100fe2000001080e */
[----:B------:R-:W-:Y:S01]  /*17040*/  FMNMX.FTZ R32, R33, R30, !PT ;  /* 0x0000001e21207209 */ /* 0x000fe20007810000 */
[----:B0-----:R-:W-:Y:S01]  /*17050*/  FFMA.FTZ R38, R39, R0, -R14 ;  /* 0x0000000027267223 */ /* 0x001fe2000001080e */
[----:B------:R-:W-:Y:S01]  /*17060*/  FSEL R37, R37, -INF , P4 ;  /* 0xff80000025257808 */ /* 0x000fe20002000000 */
[----:B-1----:R-:W-:Y:S01]  /*17070*/  @P2 IMAD.HI.U32 R39, R223, R44, RZ ;  /* 0x0000002cdf272227 */ /* 0x002fe200078e00ff */
[----:B------:R-:W-:Y:S01]  /*17080*/  ISETP.GT.AND P3, PT, R34, 0x60, PT ;  /* 0x000000602200780c */ /* 0x000fe20003f64270 */
[----:B------:R0:W-:Y:S01]  /*17090*/  MUFU.EX2 R30, R36 ;  /* 0x00000024001e7308 */ /* 0x0001e20000000800 */
[----:B------:R-:W-:-:S02]  /*170a0*/  FMNMX.FTZ R32, R67, R32, !PT ;  /* 0x0000002043207209 */ /* 0x000fc40007810000 */
[----:B------:R-:W-:Y:S02]  /*170b0*/  ISETP.GT.AND P4, PT, R34, 0x61, PT ;  /* 0x000000612200780c */ /* 0x000fe40003f84270 */
[----:B------:R-:W-:Y:S01]  /*170c0*/  FSEL R63, R24, -INF , P3 ;  /* 0xff800000183f7808 */ /* 0x000fe20001800000 */
[----:B------:R-:W-:Y:S01]  /*170d0*/  FFMA.FTZ R24, R51, R0, -R14 ;  /* 0x0000000033187223 */ /* 0x000fe2000001080e */
[----:B------:R-:W-:Y:S01]  /*170e0*/  FMNMX.FTZ R32, R37, R32, !PT ;  /* 0x0000002025207209 */ /* 0x000fe20007810000 */
[----:B------:R-:W-:Y:S01]  /*170f0*/  MUFU.EX2 R195, R195 ;  /* 0x000000c300c37308 */ /* 0x000fe20000000800 */
[----:B------:R-:W-:Y:S02]  /*17100*/  ISETP.GT.AND P3, PT, R34, 0x68, PT ;  /* 0x000000682200780c */ /* 0x000fe40003f64270 */
[----:B------:R-:W-:Y:S02]  /*17110*/  CS2R R50, SRZ ;  /* 0x0000000000327805 */ /* 0x000fe4000001ff00 */
[----:B------:R-:W-:-:S02]  /*17120*/  FSEL R25, R25, -INF , P4 ;  /* 0xff80000019197808 */ /* 0x000fc40002000000 */
[----:B------:R-:W-:Y:S02]  /*17130*/  FMNMX.FTZ R32, R63, R32, !PT ;  /* 0x000000203f207209 */ /* 0x000fe40007810000 */
[----:B------:R-:W-:Y:S01]  /*17140*/  ISETP.GT.AND P4, PT, R34, 0x69, PT ;  /* 0x000000692200780c */ /* 0x000fe20003f84270 */
[--C-:B------:R-:W-:Y:S01]  /*17150*/  FFMA.FTZ R34, R47, R0, -R14.reuse ;  /* 0x000000002f227223 */ /* 0x100fe2000001080e */
[----:B------:R-:W-:Y:S01]  /*17160*/  FSEL R95, R28, -INF , P3 ;  /* 0xff8000001c5f7808 */ /* 0x000fe20001800000 */
[----:B------:R-:W-:Y:S01]  /*17170*/  IMAD.MOV.U32 R47, RZ, RZ, R223 ;  /* 0x000000ffff2f7224 */ /* 0x000fe200078e00df */
[----:B------:R-:W-:Y:S01]  /*17180*/  FMNMX.FTZ R32, R25, R32, !PT ;  /* 0x0000002019207209 */ /* 0x000fe20007810000 */
[----:B------:R-:W-:Y:S01]  /*17190*/  MUFU.EX2 R189, R189 ;  /* 0x000000bd00bd7308 */ /* 0x000fe20000000800 */
[----:B------:R-:W-:Y:S01]  /*171a0*/  FSEL R29, R29, -INF , P4 ;  /* 0xff8000001d1d7808 */ /* 0x000fe20002000000 */
[----:B------:R-:W-:Y:S01]  /*171b0*/  FFMA.FTZ R28, R55, R0, -R14 ;  /* 0x00000000371c7223 */ /* 0x000fe2000001080e */
[----:B------:R-:W-:-:S02]  /*171c0*/  FMNMX.FTZ R32, R95, R32, !PT ;  /* 0x000000205f207209 */ /* 0x000fc40007810000 */
[----:B------:R-:W-:Y:S02]  /*171d0*/  CS2R R54, SRZ ;  /* 0x0000000000367805 */ /* 0x000fe4000001ff00 */
[----:B------:R-:W-:Y:S02]  /*171e0*/  @P2 SHF.R.U32.HI R47, RZ, R46, R39 ;  /* 0x0000002eff2f2219 */ /* 0x000fe40000011627 */
[----:B------:R-:W-:Y:S01]  /*171f0*/  FMNMX.FTZ R5, R29, R32, !PT ;  /* 0x000000201d057209 */ /* 0x000fe20007810000 */
[----:B------:R-:W-:Y:S01]  /*17200*/  MUFU.EX2 R24, R24 ;  /* 0x0000001800187308 */ /* 0x000fe20000000800 */
[--C-:B------:R-:W-:Y:S01]  /*17210*/  FFMA.FTZ R32, R59, R0, -R14.reuse ;  /* 0x000000003b207223 */ /* 0x100fe2000001080e */
[----:B------:R-:W-:Y:S02]  /*17220*/  CS2R R58, SRZ ;  /* 0x00000000003a7805 */ /* 0x000fe4000001ff00 */
[----:B0-----:R-:W0:Y:S04]  /*17230*/  SHFL.BFLY PT, R36, R5, 0x2, 0x1f ;  /* 0x0c401f0005247f89 */ /* 0x001e2800000e0000 */
        /* <DEDUP_REMOVED lines=13> */
[----:B------:R-:W-:Y:S02]  /*17310*/  FMUL.FTZ R42, R5, R0 ;  /* 0x00000000052a7220 */ /* 0x000fe40000410000 */
[----:B------:R0:W-:Y:S03]  /*17320*/  MUFU.EX2 R40, R27 ;  /* 0x0000001b00287308 */ /* 0x0001e60000000800 */
[----:B------:R-:W-:-:S05]  /*17330*/  FSEL R42, R42, RZ, P3 ;  /* 0x000000ff2a2a7208 */ /* 0x000fca0001800000 */
[-CC-:B------:R-:W-:Y:S01]  /*17340*/  FFMA.FTZ R200, R81, R0.reuse, -R42.reuse ;  /* 0x0000000051c87223 */ /* 0x180fe2000001082a */
[-CC-:B------:R-:W-:Y:S01]  /*17350*/  FFMA.FTZ R9, R6, R0.reuse, -R42.reuse ;  /* 0x0000000006097223 */ /* 0x180fe2000001082a */
[-C--:B------:R-:W-:Y:S01]  /*17360*/  FFMA.FTZ R202, R73, R0.reuse, -R42 ;  /* 0x0000000049ca7223 */ /* 0x080fe2000001082a */
[----:B--2---:R-:W-:Y:S01]  /*17370*/  FADD.FTZ R6, R201, R8 ;  /* 0x00000008c9067221 */ /* 0x004fe20000010000 */
[-CC-:B------:R-:W-:Y:S01]  /*17380*/  FFMA.FTZ R11, R77, R0.reuse, -R42.reuse ;  /* 0x000000004d0b7223 */ /* 0x180fe2000001082a */
[-C--:B------:R-:W-:Y:S01]  /*17390*/  FFMA.FTZ R196, R83, R0.reuse, -R42 ;  /* 0x0000000053c47223 */ /* 0x080fe2000001082a */
[----:B------:R-:W-:Y:S01]  /*173a0*/  MUFU.EX2 R200, R200 ;  /* 0x000000c800c87308 */ /* 0x000fe20000000800 */
[----:B---3--:R-:W-:Y:S01]  /*173b0*/  FADD.FTZ R7, R203, R6 ;  /* 0x00000006cb077221 */ /* 0x008fe20000010000 */
[-CC-:B------:R-:W-:Y:S01]  /*173c0*/  FFMA.FTZ R13, R65, R0.reuse, -R42.reuse ;  /* 0x00000000410d7223 */ /* 0x180fe2000001082a */
[-CC-:B------:R-:W-:Y:S01]  /*173d0*/  FFMA.FTZ R198, R87, R0.reuse, -R42.reuse ;  /* 0x0000000057c67223 */ /* 0x180fe2000001082a */
[-CC-:B------:R-:W-:Y:S01]  /*173e0*/  FFMA.FTZ R15, R69, R0.reuse, -R42.reuse ;  /* 0x00000000450f7223 */ /* 0x180fe2000001082a */
[----:B------:R-:W-:Y:S01]  /*173f0*/  FADD.FTZ R6, R10, R7 ;  /* 0x000000070a067221 */ /* 0x000fe20000010000 */
[-CC-:B------:R-:W-:Y:S01]  /*17400*/  FFMA.FTZ R192, R91, R0.reuse, -R42.reuse ;  /* 0x000000005bc07223 */ /* 0x180fe2000001082a */
[-C--:B------:R-:W-:Y:S01]  /*17410*/  FFMA.FTZ R21, R57, R0.reuse, -R42 ;  /* 0x0000000039157223 */ /* 0x080fe2000001082a */
[----:B------:R-:W1:Y:S01]  /*17420*/  MUFU.EX2 R9, R9 ;  /* 0x0000000900097308 */ /* 0x000e620000000800 */
[----:B----4-:R-:W-:Y:S01]  /*17430*/  FADD.FTZ R7, R197, R6 ;  /* 0x00000006c5077221 */ /* 0x010fe20000010000 */
[-CC-:B------:R-:W-:Y:S01]  /*17440*/  FFMA.FTZ R194, R93, R0.reuse, -R42.reuse ;  /* 0x000000005dc27223 */ /* 0x180fe2000001082a */
[-CC-:B0-----:R-:W-:Y:S01]  /*17450*/  FFMA.FTZ R27, R61, R0.reuse, -R42.reuse ;  /* 0x000000003d1b7223 */ /* 0x181fe2000001082a */
[-CC-:B------:R-:W-:Y:S01]  /*17460*/  FFMA.FTZ R188, R89, R0.reuse, -R42.reuse ;  /* 0x0000000059bc7223 */ /* 0x180fe2000001082a */
[----:B------:R-:W-:Y:S01]  /*17470*/  FADD.FTZ R6, R12, R7 ;  /* 0x000000070c067221 */ /* 0x000fe20000010000 */
[-CC-:B------:R-:W-:Y:S01]  /*17480*/  FFMA.FTZ R186, R41, R0.reuse, -R42.reuse ;  /* 0x0000000029ba7223 */ /* 0x180fe2000001082a */
[-C--:B------:R-:W-:Y:S01]  /*17490*/  FFMA.FTZ R31, R49, R0.reuse, -R42 ;  /* 0x00000000311f7223 */ /* 0x080fe2000001082a */
[----:B------:R-:W0:Y:S01]  /*174a0*/  MUFU.EX2 R202, R202 ;  /* 0x000000ca00ca7308 */ /* 0x000e220000000800 */
[----:B------:R-:W-:Y:S01]  /*174b0*/  FADD.FTZ R39, R199, R6 ;  /* 0x00000006c7277221 */ /* 0x000fe20000010000 */
[----:B------:R-:W-:Y:S01]  /*174c0*/  @!P1 PRMT R6, RZ, 0x654, R3 ;  /* 0x00000654ff069816 */ /* 0x000fe20000000003 */
[-CC-:B------:R-:W-:Y:S01]  /*174d0*/  FFMA.FTZ R190, R85, R0.reuse, -R42.reuse ;  /* 0x0000000055be7223 */ /* 0x180fe2000001082a */
[-CC-:B------:R-:W-:Y:S01]  /*174e0*/  FFMA.FTZ R35, R53, R0.reuse, -R42.reuse ;  /* 0x0000000035237223 */ /* 0x180fe2000001082a */
[----:B------:R-:W-:Y:S01]  /*174f0*/  FADD.FTZ R46, R20, R39 ;  /* 0x00000027142e7221 */ /* 0x000fe20000010000 */
[----:B------:R2:W-:Y:S01]  /*17500*/  @!P1 SYNCS.ARRIVE.TRANS64.RED.A1T0 RZ, [R6+URZ], RZ ;  /* 0x000000ff06ff99a7 */ /* 0x0005e2000810043f */
[-C--:B------:R-:W-:Y:S01]  /*17510*/  FFMA.FTZ R184, R79, R0.reuse, -R42 ;  /* 0x000000004fb87223 */ /* 0x080fe2000001082a */
[----:B------:R-:W3:Y:S01]  /*17520*/  MUFU.EX2 R11, R11 ;  /* 0x0000000b000b7308 */ /* 0x000ee20000000800 */
[----:B-1----:R-:W-:Y:S01]  /*17530*/  FADD.FTZ R7, R200, R9 ;  /* 0x00000009c8077221 */ /* 0x002fe20000010000 */
[----:B------:R-:W-:Y:S01]  /*17540*/  FADD.FTZ R43, R193, R46 ;  /* 0x0000002ec12b7221 */ /* 0x000fe20000010000 */
[-CC-:B------:R-:W-:Y:S01]  /*17550*/  FFMA.FTZ R75, R75, R0.reuse, -R42.reuse ;  /* 0x000000004b4b7223 */ /* 0x180fe2000001082a */
[-CC-:B------:R-:W-:Y:S01]  /*17560*/  FFMA.FTZ R45, R45, R0.reuse, -R42.reuse ;  /* 0x000000002d2d7223 */ /* 0x180fe2000001082a */
[----:B------:R-:W-:Y:S01]  /*17570*/  FFMA.FTZ R71, R71, R0, -R42 ;  /* 0x0000000047477223 */ /* 0x000fe2000001082a */
[----:B------:R-:W-:Y:S01]  /*17580*/  FADD.FTZ R46, R26, R43 ;  /* 0x0000002b1a2e7221 */ /* 0x000fe20000010000 */
[----:B--2---:R-:W-:Y:S01]  /*17590*/  IMAD.MOV.U32 R6, RZ, RZ, RZ ;  /* 0x000000ffff067224 */ /* 0x004fe200078e00ff */
[----:B------:R-:W1:Y:S01]  /*175a0*/  MUFU.EX2 R196, R196 ;  /* 0x000000c400c47308 */ /* 0x000e620000000800 */
[----:B0-----:R-:W-:Y:S01]  /*175b0*/  FADD.FTZ R44, R202, R7 ;  /* 0x00000007ca2c7221 */ /* 0x001fe20000010000 */
[----:B------:R-:W-:Y:S01]  /*175c0*/  IADD3 R7, R47, R226, -R224 ;  /* 0x000000e22f077210 */ /* 0x000fe20007ffe8e0 */
[----:B------:R-:W-:Y:S01]  /*175d0*/  FADD.FTZ R41, R195, R46 ;  /* 0x0000002ec3297221 */ /* 0x000fe20000010000 */
[-CC-:B------:R-:W-:Y:S01]  /*175e0*/  FFMA.FTZ R33, R33, R0.reuse, -R42.reuse ;  /* 0x0000000021217223 */ /* 0x180fe2000001082a */
[-CC-:B------:R-:W-:Y:S01]  /*175f0*/  FFMA.FTZ R67, R67, R0.reuse, -R42.reuse ;  /* 0x0000000043437223 */ /* 0x180fe2000001082a */
[----:B------:R-:W-:Y:S01]  /*17600*/  FFMA.FTZ R37, R37, R0, -R42 ;  /* 0x0000000025257223 */ /* 0x000fe2000001082a */
[----:B------:R-:W-:Y:S01]  /*17610*/  FADD.FTZ R46, R30, R41 ;  /* 0x000000291e2e7221 */ /* 0x000fe20000010000 */
[----:B------:R-:W0:Y:S01]  /*17620*/  MUFU.EX2 R13, R13 ;  /* 0x0000000d000d7308 */ /* 0x000e220000000800 */
[----:B---3--:R-:W-:Y:S01]  /*17630*/  FADD.FTZ R39, R11, R44 ;  /* 0x0000002c0b277221 */ /* 0x008fe20000010000 */
[----:B------:R-:W-:-:S04]  /*17640*/  IMAD.HI R221, R7, -0x6db6db6d, R6 ;  /* 0x9249249307dd7827 */ /* 0x000fc800078e0206 */
[----:B------:R-:W-:Y:S01]  /*17650*/  FADD.FTZ R41, R189, R46 ;  /* 0x0000002ebd297221 */ /* 0x000fe20000010000 */
[-CC-:B------:R-:W-:Y:S01]  /*17660*/  FFMA.FTZ R63, R63, R0.reuse, -R42.reuse ;  /* 0x000000003f3f7223 */ /* 0x180fe2000001082a */
[-CC-:B------:R-:W-:Y:S01]  /*17670*/  FFMA.FTZ R25, R25, R0.reuse, -R42.reuse ;  /* 0x0000000019197223 */ /* 0x180fe2000001082a */
[-CC-:B------:R-:W-:Y:S01]  /*17680*/  FFMA.FTZ R95, R95, R0.reuse, -R42.reuse ;  /* 0x000000005f5f7223 */ /* 0x180fe2000001082a */
[----:B------:R-:W-:Y:S01]  /*17690*/  FFMA.FTZ R29, R29, R0, -R42 ;  /* 0x000000001d1d7223 */ /* 0x000fe2000001082a */
[----:B------:R-:W2:Y:S01]  /*176a0*/  MUFU.EX2 R198, R198 ;  /* 0x000000c600c67308 */ /* 0x000ea20000000800 */
[----:B-1----:R-:W-:Y:S01]  /*176b0*/  FADD.FTZ R44, R196, R39 ;  /* 0x00000027c42c7221 */ /* 0x002fe20000010000 */
[----:B------:R-:W-:Y:S02]  /*176c0*/  F2FP.BF16.F32.PACK_AB R201, R8, R201 ;  /* 0x000000c908c9723e */ /* 0x000fe400000010ff */
[----:B------:R-:W-:Y:S02]  /*176d0*/  CS2R R92, SRZ ;  /* 0x00000000005c7805 */ /* 0x000fe4000001ff00 */
[----:B------:R-:W-:Y:S01]  /*176e0*/  F2FP.BF16.F32.PACK_AB R203, R10, R203 ;  /* 0x000000cb0acb723e */ /* 0x000fe200000010ff */
[----:B------:R-:W-:Y:S01]  /*176f0*/  VIADD R10, R2, 0xfffffffe ;  /* 0xfffffffe020a7836 */ /* 0x000fe20000000000 */
[----:B------:R-:W-:Y:S01]  /*17700*/  F2FP.BF16.F32.PACK_AB R200, R9, R200 ;  /* 0x000000c809c8723e */ /* 0x000fe200000010ff */
[----:B------:R-:W-:Y:S01]  /*17710*/  IMAD.MOV.U32 R2, RZ, RZ, 0x3f800000 ;  /* 0x3f800000ff027424 */ /* 0x000fe200078e00ff */
[----:B------:R-:W1:Y:S01]  /*17720*/  MUFU.EX2 R15, R15 ;  /* 0x0000000f000f7308 */ /* 0x000e620000000800 */
[----:B0-----:R-:W-:Y:S01]  /*17730*/  FADD.FTZ R39, R13, R44 ;  /* 0x0000002c0d277221 */ /* 0x001fe20000010000 */
[----:B------:R-:W-:-:S02]  /*17740*/  F2FP.BF16.F32.PACK_AB R193, R26, R193 ;  /* 0x000000c11ac1723e */ /* 0x000fc400000010ff */
[----:B------:R-:W-:Y:S02]  /*17750*/  CS2R R90, SRZ ;  /* 0x00000000005a7805 */ /* 0x000fe4000001ff00 */
[----:B------:R-:W-:Y:S02]  /*17760*/  F2FP.BF16.F32.PACK_AB R195, R30, R195 ;  /* 0x000000c31ec3723e */ /* 0x000fe400000010ff */
[----:B------:R-:W-:Y:S02]  /*17770*/  CS2R R88, SRZ ;  /* 0x0000000000587805 */ /* 0x000fe4000001ff00 */
[----:B------:R-:W-:Y:S02]  /*17780*/  F2FP.BF16.F32.PACK_AB R189, R24, R189 ;  /* 0x000000bd18bd723e */ /* 0x000fe400000010ff */
[----:B------:R-:W-:Y:S01]  /*17790*/  CS2R R86, SRZ ;  /* 0x0000000000567805 */ /* 0x000fe2000001ff00 */
[----:B------:R-:W0:Y:S01]  /*177a0*/  MUFU.EX2 R192, R192 ;  /* 0x000000c000c07308 */ /* 0x000e220000000800 */
[----:B--2---:R-:W-:Y:S01]  /*177b0*/  FADD.FTZ R44, R198, R39 ;  /* 0x00000027c62c7221 */ /* 0x004fe20000010000 */
[----:B------:R-:W-:-:S02]  /*177c0*/  F2FP.BF16.F32.PACK_AB R197, R12, R197 ;  /* 0x000000c50cc5723e */ /* 0x000fc400000010ff */
[----:B------:R-:W-:Y:S02]  /*177d0*/  CS2R R84, SRZ ;  /* 0x0000000000547805 */ /* 0x000fe4000001ff00 */
[----:B------:R-:W-:Y:S02]  /*177e0*/  F2FP.BF16.F32.PACK_AB R199, R20, R199 ;  /* 0x000000c714c7723e */ /* 0x000fe400000010ff */
[----:B------:R-:W-:Y:S02]  /*177f0*/  CS2R R82, SRZ ;  /* 0x0000000000527805 */ /* 0x000fe4000001ff00 */
[----:B------:R-:W-:Y:S02]  /*17800*/  F2FP.BF16.F32.PACK_AB R202, R11, R202 ;  /* 0x000000ca0bca723e */ /* 0x000fe400000010ff */
[----:B------:R-:W-:Y:S01]  /*17810*/  CS2R R80, SRZ ;  /* 0x0000000000507805 */ /* 0x000fe2000001ff00 */
[----:B------:R-:W2:Y:S01]  /*17820*/  MUFU.EX2 R21, R21 ;  /* 0x0000001500157308 */ /* 0x000ea20000000800 */
[----:B-1----:R-:W-:Y:S01]  /*17830*/  FADD.FTZ R39, R15, R44 ;  /* 0x0000002c0f277221 */ /* 0x002fe20000010000 */
[----:B------:R-:W-:Y:S01]  /*17840*/  FADD.FTZ R44, R24, R41 ;  /* 0x00000029182c7221 */ /* 0x000fe20000010000 */
[----:B------:R-:W-:-:S02]  /*17850*/  F2FP.BF16.F32.PACK_AB R196, R13, R196 ;  /* 0x000000c40dc4723e */ /* 0x000fc400000010ff */
[----:B------:R-:W-:Y:S02]  /*17860*/  CS2R R78, SRZ ;  /* 0x00000000004e7805 */ /* 0x000fe4000001ff00 */
[----:B------:R-:W-:Y:S01]  /*17870*/  F2FP.BF16.F32.PACK_AB R198, R15, R198 ;  /* 0x000000c60fc6723e */ /* 0x000fe200000010ff */
[----:B------:R-:W-:Y:S01]  /*17880*/  FADD.FTZ R41, R191, R44 ;  /* 0x0000002cbf297221 */ /* 0x000fe20000010000 */
[----:B------:R-:W-:Y:S01]  /*17890*/  F2FP.BF16.F32.PACK_AB R191, R28, R191 ;  /* 0x000000bf1cbf723e */ /* 0x000fe200000010ff */
[----:B------:R-:W1:Y:S01]  /*178a0*/  MUFU.EX2 R194, R194 ;  /* 0x000000c200c27308 */ /* 0x000e620000000800 */
[----:B0-----:R-:W-:Y:S01]  /*178b0*/  FADD.FTZ R6, R192, R39 ;  /* 0x00000027c0067221 */ /* 0x001fe20000010000 */
[----:B------:R-:W-:Y:S01]  /*178c0*/  FADD.FTZ R44, R28, R41 ;  /* 0x000000291c2c7221 */ /* 0x000fe20000010000 */
[----:B------:R-:W-:Y:S02]  /*178d0*/  CS2R R76, SRZ ;  /* 0x00000000004c7805 */ /* 0x000fe4000001ff00 */
[----:B------:R-:W-:-:S02]  /*178e0*/  CS2R R72, SRZ ;  /* 0x0000000000487805 */ /* 0x000fc4000001ff00 */
[----:B------:R-:W-:Y:S01]  /*178f0*/  CS2R R68, SRZ ;  /* 0x0000000000447805 */ /* 0x000fe2000001ff00 */
[----:B------:R-:W-:Y:S01]  /*17900*/  FADD.FTZ R41, R185, R44 ;  /* 0x0000002cb9297221 */ /* 0x000fe20000010000 */
[----:B------:R-:W-:Y:S01]  /*17910*/  SHF.R.U32.HI R44, RZ, 0x1f, R221 ;  /* 0x0000001fff2c7819 */ /* 0x000fe200000116dd */
[----:B------:R-:W0:Y:S01]  /*17920*/  MUFU.EX2 R27, R27 ;  /* 0x0000001b001b7308 */ /* 0x000e220000000800 */
[----:B--2---:R-:W-:Y:S01]  /*17930*/  FADD.FTZ R39, R21, R6 ;  /* 0x0000000615277221 */ /* 0x004fe20000010000 */
[C---:B------:R-:W-:Y:S01]  /*17940*/  FADD.FTZ R42, R32.reuse, R41 ;  /* 0x00000029202a7221 */ /* 0x040fe20000010000 */
[----:B------:R-:W-:Y:S02]  /*17950*/  LEA.HI.SX32 R221, R221, R44, 0x1a ;  /* 0x0000002cdddd7211 */ /* 0x000fe400078fd2ff */
[----:B------:R-:W-:Y:S02]  /*17960*/  CS2R R64, SRZ ;  /* 0x0000000000407805 */ /* 0x000fe4000001ff00 */
[----:B------:R-:W-:Y:S01]  /*17970*/  F2FP.BF16.F32.PACK_AB R185, R32, R185 ;  /* 0x000000b920b9723e */ /* 0x000fe200000010ff */
[----:B------:R-:W-:Y:S01]  /*17980*/  FADD.FTZ R41, R187, R42 ;  /* 0x0000002abb297221 */ /* 0x000fe20000010000 */
[----:B------:R-:W-:Y:S01]  /*17990*/  VIMNMX R221, R222, R221, !PT ;  /* 0x000000dddedd7248 */ /* 0x000fe20007fe0100 */
[----:B------:R-:W2:Y:S01]  /*179a0*/  MUFU.EX2 R188, R188 ;  /* 0x000000bc00bc7308 */ /* 0x000ea20000000800 */
[----:B-1----:R-:W-:Y:S01]  /*179b0*/  FADD.FTZ R6, R194, R39 ;  /* 0x00000027c2067221 */ /* 0x002fe20000010000 */
[----:B------:R-:W-:Y:S01]  /*179c0*/  FADD.FTZ R8, R34, R41 ;  /* 0x0000002922087221 */ /* 0x000fe20000010000 */
[----:B------:R-:W-:-:S02]  /*179d0*/  ISETP.GE.AND P3, PT, R10, R221, PT ;  /* 0x000000dd0a00720c */ /* 0x000fc40003f66270 */
[----:B------:R-:W-:Y:S02]  /*179e0*/  CS2R R60, SRZ ;  /* 0x00000000003c7805 */ /* 0x000fe4000001ff00 */
[----:B------:R-:W-:Y:S02]  /*179f0*/  F2FP.BF16.F32.PACK_AB R187, R34, R187 ;  /* 0x000000bb22bb723e */ /* 0x000fe400000010ff */
[----:B------:R-:W-:Y:S02]  /*17a00*/  CS2R R56, SRZ ;  /* 0x0000000000387805 */ /* 0x000fe4000001ff00 */
[----:B------:R-:W-:Y:S01]  /*17a10*/  F2FP.BF16.F32.PACK_AB R192, R21, R192 ;  /* 0x000000c015c0723e */ /* 0x000fe200000010ff */
[----:B------:R-:W1:Y:S01]  /*17a20*/  MUFU.EX2 R31, R31 ;  /* 0x0000001f001f7308 */ /* 0x000e620000000800 */
[C---:B0-----:R-:W-:Y:S01]  /*17a30*/  FADD.FTZ R39, R27.reuse, R6 ;  /* 0x000000061b277221 */ /* 0x041fe20000010000 */
[----:B------:R-:W-:Y:S02]  /*17a40*/  F2FP.BF16.F32.PACK_AB R194, R27, R194 ;  /* 0x000000c21bc2723e */ /* 0x000fe400000010ff */
[----:B------:R-:W-:-:S02]  /*17a50*/  CS2R R52, SRZ ;  /* 0x0000000000347805 */ /* 0x000fc4000001ff00 */
[----:B------:R-:W-:Y:S02]  /*17a60*/  CS2R R48, SRZ ;  /* 0x0000000000307805 */ /* 0x000fe4000001ff00 */
[----:B------:R-:W-:Y:S02]  /*17a70*/  CS2R R46, SRZ ;  /* 0x00000000002e7805 */ /* 0x000fe4000001ff00 */
[----:B------:R-:W-:Y:S02]  /*17a80*/  CS2R R42, SRZ ;  /* 0x00000000002a7805 */ /* 0x000fe4000001ff00 */
[----:B------:R-:W-:Y:S01]  /*17a90*/  CS2R R26, SRZ ;  /* 0x00000000001a7805 */ /* 0x000fe2000001ff00 */
[----:B------:R-:W0:Y:S01]  /*17aa0*/  MUFU.EX2 R190, R190 ;  /* 0x000000be00be7308 */ /* 0x000e220000000800 */
[----:B--2---:R-:W-:-:S07]  /*17ab0*/  FADD.FTZ R6, R188, R39 ;  /* 0x00000027bc067221 */ /* 0x004fce0000010000 */
[----:B------:R-:W2:Y:S01]  /*17ac0*/  MUFU.EX2 R35, R35 ;  /* 0x0000002300237308 */ /* 0x000ea20000000800 */
[C---:B-1----:R-:W-:Y:S01]  /*17ad0*/  FADD.FTZ R39, R31.reuse, R6 ;  /* 0x000000061f277221 */ /* 0x042fe20000010000 */
[----:B------:R-:W-:Y:S02]  /*17ae0*/  F2FP.BF16.F32.PACK_AB R188, R31, R188 ;  /* 0x000000bc1fbc723e */ /* 0x000fe400000010ff */
[----:B------:R-:W-:-:S04]  /*17af0*/  CS2R R30, SRZ ;  /* 0x00000000001e7805 */ /* 0x000fc8000001ff00 */
[----:B------:R-:W-:Y:S01]  /*17b00*/  MUFU.EX2 R184, R184 ;  /* 0x000000b800b87308 */ /* 0x000fe20000000800 */
[----:B0-----:R-:W-:Y:S01]  /*17b10*/  FADD.FTZ R6, R190, R39 ;  /* 0x00000027be067221 */ /* 0x001fe20000010000 */
[----:B------:R-:W-:-:S06]  /*17b20*/  FADD.FTZ R39, R181, R8 ;  /* 0x00000008b5277221 */ /* 0x000fcc0000010000 */
[----:B------:R0:W-:Y:S01]  /*17b30*/  MUFU.EX2 R3, R75 ;  /* 0x0000004b00037308 */ /* 0x0001e20000000800 */
[----:B--2---:R-:W-:-:S07]  /*17b40*/  F2FP.BF16.F32.PACK_AB R190, R35, R190 ;  /* 0x000000be23be723e */ /* 0x004fce00000010ff */
[----:B------:R-:W1:Y:S01]  /*17b50*/  MUFU.EX2 R36, R36 ;  /* 0x0000002400247308 */ /* 0x000e620000000800 */
[----:B0-----:R-:W-:-:S07]  /*17b60*/  CS2R R74, SRZ ;  /* 0x00000000004a7805 */ /* 0x001fce000001ff00 */
[----:B------:R-:W-:Y:S08]  /*17b70*/  MUFU.EX2 R186, R186 ;  /* 0x000000ba00ba7308 */ /* 0x000ff00000000800 */
[----:B------:R-:W0:Y:S01]  /*17b80*/  MUFU.EX2 R183, R183 ;  /* 0x000000b700b77308 */ /* 0x000e220000000800 */
[C---:B-1----:R-:W-:Y:S01]  /*17b90*/  FADD.FTZ R8, R36.reuse, R39 ;  /* 0x0000002724087221 */ /* 0x042fe20000010000 */
[----:B------:R-:W-:-:S06]  /*17ba0*/  F2FP.BF16.F32.PACK_AB R181, R36, R181 ;  /* 0x000000b524b5723e */ /* 0x000fcc00000010ff */
[----:B------:R1:W2:Y:S08]  /*17bb0*/  MUFU.EX2 R7, R45 ;  /* 0x0000002d00077308 */ /* 0x0002b00000000800 */
[----:B------:R3:W-:Y:S01]  /*17bc0*/  MUFU.EX2 R180, R33 ;  /* 0x0000002100b47308 */ /* 0x0007e20000000800 */
[----:B0-----:R-:W-:Y:S01]  /*17bd0*/  FADD.FTZ R39, R183, R8 ;  /* 0x00000008b7277221 */ /* 0x001fe20000010000 */
[----:B-1----:R-:W-:-:S06]  /*17be0*/  CS2R R44, SRZ ;  /* 0x00000000002c7805 */ /* 0x002fcc000001ff00 */
[----:B------:R-:W0:Y:S01]  /*17bf0*/  MUFU.EX2 R38, R38 ;  /* 0x0000002600267308 */ /* 0x000e220000000800 */
[----:B---3--:R-:W-:Y:S01]  /*17c00*/  FADD.FTZ R33, R35, R6 ;  /* 0x0000000623217221 */ /* 0x008fe20000010000 */
[----:B------:R-:W-:-:S03]  /*17c10*/  CS2R R34, SRZ ;  /* 0x0000000000227805 */ /* 0x000fc6000001ff00 */
[----:B------:R-:W-:Y:S01]  /*17c20*/  FADD.FTZ R6, R184, R33 ;  /* 0x00000021b8067221 */ /* 0x000fe20000010000 */
[C---:B------:R-:W-:Y:S02]  /*17c30*/  F2FP.BF16.F32.PACK_AB R184, R3.reuse, R184 ;  /* 0x000000b803b8723e */ /* 0x040fe400000010ff */
[----:B------:R-:W1:Y:S01]  /*17c40*/  MUFU.EX2 R71, R71 ;  /* 0x0000004700477308 */ /* 0x000e620000000800 */
[----:B------:R-:W-:Y:S01]  /*17c50*/  FADD.FTZ R33, R3, R6 ;  /* 0x0000000603217221 */ /* 0x000fe20000010000 */
[----:B------:R-:W-:-:S03]  /*17c60*/  IMAD.MOV.U32 R3, RZ, RZ, 0x3f800000 ;  /* 0x3f800000ff037424 */ /* 0x000fc600078e00ff */
[----:B------:R-:W-:Y:S01]  /*17c70*/  FADD.FTZ R6, R186, R33 ;  /* 0x00000021ba067221 */ /* 0x000fe20000010000 */
[C---:B--2---:R-:W-:Y:S02]  /*17c80*/  F2FP.BF16.F32.PACK_AB R186, R7.reuse, R186 ;  /* 0x000000ba07ba723e */ /* 0x044fe400000010ff */
[----:B------:R-:W2:Y:S01]  /*17c90*/  MUFU.EX2 R177, R177 ;  /* 0x000000b100b17308 */ /* 0x000ea20000000800 */
[----:B------:R-:W-:Y:S01]  /*17ca0*/  FADD.FTZ R6, R7, R6 ;  /* 0x0000000607067221 */ /* 0x000fe20000010000 */
[C---:B0-----:R-:W-:Y:S01]  /*17cb0*/  FADD.FTZ R8, R38.reuse, R39 ;  /* 0x0000002726087221 */ /* 0x041fe20000010000 */
[----:B------:R-:W-:Y:S02]  /*17cc0*/  F2FP.BF16.F32.PACK_AB R183, R38, R183 ;  /* 0x000000b726b7723e */ /* 0x000fe400000010ff */
[----:B------:R-:W-:-:S03]  /*17cd0*/  CS2R R38, SRZ ;  /* 0x0000000000267805 */ /* 0x000fc6000001ff00 */
[----:B------:R-:W-:Y:S01]  /*17ce0*/  MUFU.EX2 R67, R67 ;  /* 0x0000004300437308 */ /* 0x000fe20000000800 */
[----:B-1----:R-:W-:-:S04]  /*17cf0*/  FADD.FTZ R33, R71, R6 ;  /* 0x0000000647217221 */ /* 0x002fc80000010000 */
[C---:B------:R-:W-:Y:S01]  /*17d00*/  FADD.FTZ R6, R180.reuse, R33 ;  /* 0x00000021b4067221 */ /* 0x040fe20000010000 */
[----:B------:R-:W-:Y:S02]  /*17d10*/  F2FP.BF16.F32.PACK_AB R180, R180, R71 ;  /* 0x00000047b4b4723e */ /* 0x000fe400000010ff */
[----:B------:R-:W-:Y:S01]  /*17d20*/  CS2R R70, SRZ ;  /* 0x0000000000467805 */ /* 0x000fe2000001ff00 */
[----:B------:R-:W0:Y:S08]  /*17d30*/  MUFU.EX2 R179, R179 ;  /* 0x000000b300b37308 */ /* 0x000e300000000800 */
[----:B------:R2:W1:Y:S08]  /*17d40*/  MUFU.EX2 R182, R37 ;  /* 0x0000002500b67308 */ /* 0x0004700000000800 */
[----:B------:R-:W3:Y:S01]  /*17d50*/  MUFU.EX2 R63, R63 ;  /* 0x0000003f003f7308 */ /* 0x000ee20000000800 */
[----:B--2---:R-:W-:Y:S01]  /*17d60*/  FADD.FTZ R37, R177, R8 ;  /* 0x00000008b1257221 */ /* 0x004fe20000010000 */
[----:B------:R-:W-:-:S03]  /*17d70*/  F2FP.BF16.F32.PACK_AB R177, R40, R177 ;  /* 0x000000b128b1723e */ /* 0x000fc600000010ff */
[----:B------:R-:W-:Y:S01]  /*17d80*/  FADD.FTZ R8, R40, R37 ;  /* 0x0000002528087221 */ /* 0x000fe20000010000 */
[----:B------:R-:W-:Y:S02]  /*17d90*/  CS2R R40, SRZ ;  /* 0x0000000000287805 */ /* 0x000fe4000001ff00 */
[----:B------:R-:W-:Y:S01]  /*17da0*/  CS2R R36, SRZ ;  /* 0x0000000000247805 */ /* 0x000fe2000001ff00 */
[----:B------:R2:W4:Y:S01]  /*17db0*/  MUFU.EX2 R176, R25 ;  /* 0x0000001900b07308 */ /* 0x0005220000000800 */
[----:B0-----:R-:W-:-:S07]  /*17dc0*/  FADD.FTZ R33, R179, R8 ;  /* 0x00000008b3217221 */ /* 0x001fce0000010000 */
[----:B------:R-:W0:Y:S01]  /*17dd0*/  MUFU.EX2 R95, R95 ;  /* 0x0000005f005f7308 */ /* 0x000e220000000800 */
[----:B--2---:R-:W-:-:S04]  /*17de0*/  FADD.FTZ R25, R67, R6 ;  /* 0x0000000643197221 */ /* 0x004fc80000010000 */
[C---:B-1----:R-:W-:Y:S01]  /*17df0*/  FADD.FTZ R8, R182.reuse, R25 ;  /* 0x00000019b6087221 */ /* 0x042fe20000010000 */
[----:B------:R-:W-:Y:S02]  /*17e00*/  F2FP.BF16.F32.PACK_AB R182, R182, R67 ;  /* 0x00000043b6b6723e */ /* 0x000fe400000010ff */
[----:B------:R-:W-:Y:S01]  /*17e10*/  CS2R R66, SRZ ;  /* 0x0000000000427805 */ /* 0x000fe2000001ff00 */
[----:B------:R1:W2:Y:S01]  /*17e20*/  MUFU.EX2 R178, R29 ;  /* 0x0000001d00b27308 */ /* 0x0002a20000000800 */
[----:B---3--:R-:W-:Y:S01]  /*17e30*/  FADD.FTZ R9, R63, R8 ;  /* 0x000000083f097221 */ /* 0x008fe20000010000 */
[----:B------:R-:W-:-:S03]  /*17e40*/  CS2R R24, SRZ ;  /* 0x0000000000187805 */ /* 0x000fc6000001ff00 */
[C---:B----4-:R-:W-:Y:S01]  /*17e50*/  FADD.FTZ R8, R176.reuse, R9 ;  /* 0x00000009b0087221 */ /* 0x050fe20000010000 */
[----:B------:R-:W-:Y:S02]  /*17e60*/  F2FP.BF16.F32.PACK_AB R176, R176, R63 ;  /* 0x0000003fb0b0723e */ /* 0x000fe400000010ff */
[----:B------:R-:W-:Y:S01]  /*17e70*/  CS2R R62, SRZ ;  /* 0x00000000003e7805 */ /* 0x000fe2000001ff00 */
[----:B------:R-:W3:Y:S01]  /*17e80*/  MUFU.EX2 R14, R14 ;  /* 0x0000000e000e7308 */ /* 0x000ee20000000800 */
[----:B0-----:R-:W-:Y:S01]  /*17e90*/  FADD.FTZ R7, R95, R8 ;  /* 0x000000085f077221 */ /* 0x001fe20000010000 */
[----:B-1----:R-:W-:-:S03]  /*17ea0*/  CS2R R28, SRZ ;  /* 0x00000000001c7805 */ /* 0x002fc6000001ff00 */
[C---:B--2---:R-:W-:Y:S01]  /*17eb0*/  FADD.FTZ R7, R178.reuse, R7 ;  /* 0x00000007b2077221 */ /* 0x044fe20000010000 */
[----:B------:R-:W-:Y:S02]  /*17ec0*/  F2FP.BF16.F32.PACK_AB R178, R178, R95 ;  /* 0x0000005fb2b2723e */ /* 0x000fe400000010ff */
[----:B------:R-:W-:Y:S01]  /*17ed0*/  CS2R R94, SRZ ;  /* 0x00000000005e7805 */ /* 0x000fe2000001ff00 */
[C---:B---3--:R-:W-:Y:S01]  /*17ee0*/  FADD.FTZ R6, R14.reuse, R33 ;  /* 0x000000210e067221 */ /* 0x048fe20000010000 */
[----:B------:R-:W-:Y:S02]  /*17ef0*/  F2FP.BF16.F32.PACK_AB R179, R14, R179 ;  /* 0x000000b30eb3723e */ /* 0x000fe400000010ff */
[----:B------:R-:W-:Y:S01]  /*17f00*/  CS2R R32, SRZ ;  /* 0x0000000000207805 */ /* 0x000fe2000001ff00 */
[----:B------:R-:W-:Y:S06]  /*17f10*/  @!P3 BRA `(.L_x_2690) ;  /* 0x000000540068b947 */ /* 0x000fec0003800000 */
[----:B------:R-:W-:Y:S01]  /*17f20*/  BSSY B1, `(.L_x_2690) ;  /* 0x0000559000017945 */ /* 0x000fe20003800000 */
[----:B------:R-:W-:Y:S02]  /*17f30*/  IMAD.MOV.U32 R8, RZ, RZ, R4 ;  /* 0x000000ffff087224 */ /* 0x000fe400078e0004 */
[----:B------:R-:W-:Y:S02]  /*17f40*/  IMAD.MOV.U32 R9, RZ, RZ, R5 ;  /* 0x000000ffff097224 */ /* 0x000fe400078e0005 */
[----:B------:R-:W-:Y:S02]  /*17f50*/  IMAD.MOV.U32 R11, RZ, RZ, R208 ;  /* 0x000000ffff0b7224 */ /* 0x000fe400078e00d0 */
[----:B------:R-:W-:Y:S02]  /*17f60*/  IMAD.MOV.U32 R12, RZ, RZ, R205 ;  /* 0x000000ffff0c7224 */ /* 0x000fe400078e00cd */
[----:B------:R-:W-:Y:S02]  /*17f70*/  IMAD.MOV.U32 R3, RZ, RZ, 0x3f800000 ;  /* 0x3f800000ff037424 */ /* 0x000fe400078e00ff */
[----:B------:R-:W-:-:S07]  /*17f80*/  IMAD.MOV.U32 R119, RZ, RZ, RZ ;  /* 0x000000ffff777224 */ /* 0x000fce00078e00ff */
.L_x_2701:
[----:B------:R-:W-:-:S05]  /*17f90*/  VIADD R0, R12, 0x1 ;  /* 0x000000010c007836 */ /* 0x000fca0000000000 */
[----:B------:R-:W-:-:S04]  /*17fa0*/  ISETP.NE.AND P3, PT, R0, 0x2, PT ;  /* 0x000000020000780c */ /* 0x000fc80003f65270 */
[----:B------:R-:W-:Y:S02]  /*17fb0*/  SEL R208, RZ, 0x1, P3 ;  /* 0x00000001ffd07807 */ /* 0x000fe40001800000 */
[----:B------:R-:W-:Y:S02]  /*17fc0*/  SEL R205, R0, RZ, P3 ;  /* 0x000000ff00cd7207 */ /* 0x000fe40001800000 */
[----:B------:R-:W-:Y:S01]  /*17fd0*/  LOP3.LUT R208, R11, R208, RZ, 0x3c, !PT ;  /* 0x000000d00bd07212 */ /* 0x000fe200078e3cff */
[----:B------:R-:W-:Y:S06]  /*17fe0*/  @!P0 BRA `(.L_x_2691) ;  /* 0x0000000000048947 */ /* 0x000fec0003800000 */
[----:B------:R-:W-:Y:S01]  /*17ff0*/  BPT.TRAP 0x1 ;  /* 0x000000040000795c */ /* 0x000fe20000300000 */
.L_x_2691:
[----:B------:R-:W-:Y:S01]  /*18000*/  IMAD R13, R205, 0x8, R16 ;  /* 0x00000008cd0d7824 */ /* 0x000fe200078e0210 */
[----:B------:R-:W-:-:S04]  /*18010*/  SHF.L.U32 R4, R208, 0x1f, RZ ;  /* 0x0000001fd0047819 */ /* 0x000fc800000006ff */
[----:B------:R0:W1:Y:S01]  /*18020*/  SYNCS.PHASECHK.TRANS64.TRYWAIT P3, [R13+URZ+0x36830], R4 ;  /* 0x036830040d0075a7 */ /* 0x000062000806017f */
[----:B------:R-:W-:Y:S05]  /*18030*/  @!P0 BRA `(.L_x_2692) ;  /* 0x0000000000048947 */ /* 0x000fea0003800000 */
[----:B------:R-:W-:Y:S01]  /*18040*/  BPT.TRAP 0x1 ;  /* 0x000000040000795c */ /* 0x000fe20000300000 */
.L_x_2692:
[----:B------:R-:W-:Y:S01]  /*18050*/  IMAD R0, R205, 0xa80, R220 ;  /* 0x00000a80cd007824 */ /* 0x000fe200078e02dc */
[----:B------:R-:W-:Y:S03]  /*18060*/  BSSY B2, `(.L_x_2693) ;  /* 0x0000006000027945 */ /* 0x000fe60003800000 */
[C---:B------:R-:W-:Y:S02]  /*18070*/  VIADD R20, R0.reuse, 0x80 ;  /* 0x0000008000147836 */ /* 0x040fe40000000000 */
[----:B------:R-:W-:Y:S01]  /*18080*/  VIADD R120, R0, 0x100 ;  /* 0x0000010000787836 */ /* 0x000fe20000000000 */
[----:B-1----:R-:W-:Y:S06]  /*18090*/  @P3 BRA `(.L_x_2694) ;  /* 0x0000000000083947 */ /* 0x002fec0003800000 */
[----:B------:R-:W1:Y:S02]  /*180a0*/  SYNCS.PHASECHK.TRANS64.TRYWAIT P3, [R13+URZ+0x36830], R4 ;  /* 0x036830040d0075a7 */ /* 0x000e64000806017f */
[----:B-1----:R-:W-:Y:S05]  /*180b0*/  @!P3 BRA `(.L_x_2695) ;  /* 0x0000018800a8b947 */ /* 0x002fea0003800000 */
.L_x_2694:
[----:B------:R-:W-:Y:S05]  /*180c0*/  BSYNC B2 ;  /* 0x0000000000027941 */ /* 0x000fea0003800000 */
.L_x_2693:
[----:B------:R-:W2:Y:S04]  /*180d0*/  LDL.64 R14, [R1+0x30] ;  /* 0x00003000010e7983 */ /* 0x000ea80000100a00 */
[----:B------:R-:W3:Y:S01]  /*180e0*/  LDL.64 R122, [R1+0x38] ;  /* 0x00003800017a7983 */ /* 0x000ee20000100a00 */
[----:B------:R-:W-:Y:S01]  /*180f0*/  WARPGROUP.ARRIVE ;  /* 0x00000000000079c5 */ /* 0x000fe20000000000 */
[----:B------:R-:W-:Y:S01]  /*18100*/  IMAD.MOV.U32 R21, RZ, RZ, 0x40000040 ;  /* 0x40000040ff157424 */ /* 0x000fe200078e00ff */
[----:B------:R-:W-:-:S04]  /*18110*/  R2UR UR6, R20 ;  /* 0x00000000140672ca */ /* 0x000fc800000e0000 */
[C---:B------:R-:W-:Y:S01]  /*18120*/  R2UR UR7, R21.reuse ;  /* 0x00000000150772ca */ /* 0x040fe200000e0000 */
[----:B------:R-:W-:Y:S01]  /*18130*/  IMAD.MOV.U32 R20, RZ, RZ, R120 ;  /* 0x000000ffff147224 */ /* 0x000fe200078e0078 */
[----:B------:R-:W-:-:S04]  /*18140*/  R2UR UR19, R21 ;  /* 0x00000000151372ca */ /* 0x000fc800000e0000 */
[----:B------:R-:W-:Y:S01]  /*18150*/  R2UR UR18, R20 ;  /* 0x00000000141272ca */ /* 0x000fe200000e0000 */
[----:B------:R-:W-:Y:S01]  /*18160*/  VIADD R20, R0, 0x200 ;  /* 0x0000020000147836 */ /* 0x000fe20000000000 */
[----:B------:R-:W-:-:S04]  /*18170*/  R2UR UR15, R21 ;  /* 0x00000000150f72ca */ /* 0x000fc800000e0000 */
[----:B------:R-:W-:Y:S02]  /*18180*/  R2UR UR14, R20 ;  /* 0x00000000140e72ca */ /* 0x000fe400000e0000 */
[----:B--2---:R-:W-:Y:S01]  /*18190*/  R2UR UR42, R14 ;  /* 0x000000000e2a72ca */ /* 0x004fe200000e0000 */
[----:B------:R-:W-:Y:S01]  /*181a0*/  IMAD.MOV.U32 R14, RZ, RZ, R0 ;  /* 0x000000ffff0e7224 */ /* 0x000fe200078e0000 */
[----:B------:R-:W-:Y:S01]  /*181b0*/  R2UR UR43, R15 ;  /* 0x000000000f2b72ca */ /* 0x000fe200000e0000 */
[----:B------:R-:W-:Y:S01]  /*181c0*/  IMAD.MOV.U32 R15, RZ, RZ, 0x40000040 ;  /* 0x40000040ff0f7424 */ /* 0x000fe200078e00ff */
[----:B---3--:R-:W-:Y:S02]  /*181d0*/  R2UR UR28, R122 ;  /* 0x000000007a1c72ca */ /* 0x008fe400000e0000 */
[----:B------:R-:W-:Y:S02]  /*181e0*/  R2UR UR29, R123 ;  /* 0x000000007b1d72ca */ /* 0x000fe400000e0000 */
[----:B------:R-:W-:Y:S01]  /*181f0*/  R2UR UR26, R14 ;  /* 0x000000000e1a72ca */ /* 0x000fe200000e0000 */
[----:B------:R-:W2:Y:S01]  /*18200*/  LDL.64 R122, [R1+0x28] ;  /* 0x00002800017a7983 */ /* 0x000ea20000100a00 */
[----:B------:R-:W-:-:S07]  /*18210*/  R2UR UR27, R15 ;  /* 0x000000000f1b72ca */ /* 0x000fce00000e0000 */
[----:B------:R-:W-:Y:S02]  /*18220*/  UMOV UR24, UR28 ;  /* 0x0000001c00187c82 */ /* 0x000fe40008000000 */
[----:B------:R-:W-:-:S04]  /*18230*/  UMOV UR25, UR29 ;  /* 0x0000001d00197c82 */ /* 0x000fc80008000000 */
[----:B------:R-:W-:Y:S01]  /*18240*/  HGMMA.64x16x16.F32.BF16 R168, gdesc[UR24], RZ, !UPT, gsb0 ;  /* 0x0020000018a879f0 */ /* 0x000fe2000c0018ff */
[----:B------:R-:W-:Y:S01]  /*18250*/  UMOV UR4, UR28 ;  /* 0x0000001c00047c82 */ /* 0x000fe20008000000 */
[----:B------:R-:W-:Y:S01]  /*18260*/  UMOV UR5, UR29 ;  /* 0x0000001d00057c82 */ /* 0x000fe20008000000 */
[----:B------:R-:W-:Y:S02]  /*18270*/  WARPGROUP.DEPBAR.LE gsb0, 0x0 ;  /* 0x00008000000079c5 */ /* 0x000fe40000010000 */
[----:B------:R-:W-:-:S06]  /*18280*/  WARPGROUP.ARRIVE ;  /* 0x00000000000079c5 */ /* 0x000fcc0000000000 */
[----:B------:R-:W-:Y:S01]  /*18290*/  HGMMA.64x16x16.F32.BF16 R160, gdesc[UR4], RZ, !UPT, gsb0 ;  /* 0x0020000004a079f0 */ /* 0x000fe2000c0018ff */
[----:B------:R-:W-:Y:S01]  /*182a0*/  UMOV UR16, UR28 ;  /* 0x0000001c00107c82 */ /* 0x000fe20008000000 */
[----:B------:R-:W-:Y:S01]  /*182b0*/  UMOV UR17, UR29 ;  /* 0x0000001d00117c82 */ /* 0x000fe20008000000 */
[----:B------:R-:W-:Y:S01]  /*182c0*/  VIADD R14, R0, 0x180 ;  /* 0x00000180000e7836 */ /* 0x000fe20000000000 */
[----:B------:R-:W-:Y:S02]  /*182d0*/  WARPGROUP.DEPBAR.LE gsb0, 0x0 ;  /* 0x00008000000079c5 */ /* 0x000fe40000010000 */
[----:B------:R-:W-:-:S06]  /*182e0*/  WARPGROUP.ARRIVE ;  /* 0x00000000000079c5 */ /* 0x000fcc0000000000 */
[----:B------:R-:W-:Y:S01]  /*182f0*/  HGMMA.64x16x16.F32.BF16 R152, gdesc[UR16], RZ, !UPT, gsb0 ;  /* 0x00200000109879f0 */ /* 0x000fe2000c0018ff */
[----:B------:R-:W-:Y:S02]  /*18300*/  R2UR UR22, R14 ;  /* 0x000000000e1672ca */ /* 0x000fe400000e0000 */
[----:B------:R-:W-:Y:S01]  /*18310*/  R2UR UR23, R15 ;  /* 0x000000000f1772ca */ /* 0x000fe200000e0000 */
[----:B------:R-:W-:Y:S01]  /*18320*/  UMOV UR20, UR28 ;  /* 0x0000001c00147c82 */ /* 0x000fe20008000000 */
[----:B------:R-:W-:Y:S01]  /*18330*/  UMOV UR21, UR29 ;  /* 0x0000001d00157c82 */ /* 0x000fe20008000000 */
[----:B------:R-:W-:Y:S02]  /*18340*/  WARPGROUP.DEPBAR.LE gsb0, 0x0 ;  /* 0x00008000000079c5 */ /* 0x000fe40000010000 */
[----:B------:R-:W-:-:S08]  /*18350*/  WARPGROUP.ARRIVE ;  /* 0x00000000000079c5 */ /* 0x000fd00000000000 */
[----:B------:R-:W-:Y:S01]  /*18360*/  HGMMA.64x16x16.F32.BF16 R144, gdesc[UR20], RZ, !UPT, gsb0 ;  /* 0x00200000149079f0 */ /* 0x000fe2000c0018ff */
[----:B------:R-:W-:Y:S01]  /*18370*/  UMOV UR12, UR28 ;  /* 0x0000001c000c7c82 */ /* 0x000fe20008000000 */
[----:B------:R-:W-:Y:S01]  /*18380*/  UMOV UR13, UR29 ;  /* 0x0000001d000d7c82 */ /* 0x000fe20008000000 */
[----:B------:R-:W-:Y:S01]  /*18390*/  VIADD R120, R0, 0x280 ;  /* 0x0000028000787836 */ /* 0x000fe20000000000 */
[----:B------:R-:W-:Y:S02]  /*183a0*/  WARPGROUP.DEPBAR.LE gsb0, 0x0 ;  /* 0x00008000000079c5 */ /* 0x000fe40000010000 */
[----:B------:R-:W-:-:S06]  /*183b0*/  WARPGROUP.ARRIVE ;  /* 0x00000000000079c5 */ /* 0x000fcc0000000000 */
[----:B------:R-:W-:Y:S01]  /*183c0*/  HGMMA.64x16x16.F32.BF16 R136, gdesc[UR12], RZ, !UPT, gsb0 ;  /* 0x002000000c8879f0 */ /* 0x000fe2000c0018ff */
[----:B------:R-:W-:Y:S01]  /*183d0*/  IMAD.MOV.U32 R121, RZ, RZ, 0x40000040 ;  /* 0x40000040ff797424 */ /* 0x000fe200078e00ff */
[----:B------:R-:W-:-:S04]  /*183e0*/  R2UR UR10, R120 ;  /* 0x00000000780a72ca */ /* 0x000fc800000e0000 */
[----:B------:R-:W-:Y:S01]  /*183f0*/  R2UR UR11, R121 ;  /* 0x00000000790b72ca */ /* 0x000fe200000e0000 */
[----:B------:R-:W-:Y:S01]  /*18400*/  UMOV UR8, UR28 ;  /* 0x0000001c00087c82 */ /* 0x000fe20008000000 */
[----:B------:R-:W-:Y:S01]  /*18410*/  UMOV UR9, UR29 ;  /* 0x0000001d00097c82 */ /* 0x000fe20008000000 */
[----:B------:R-:W-:Y:S02]  /*18420*/  WARPGROUP.DEPBAR.LE gsb0, 0x0 ;  /* 0x00008000000079c5 */ /* 0x000fe40000010000 */
[----:B------:R-:W-:-:S08]  /*18430*/  WARPGROUP.ARRIVE ;  /* 0x00000000000079c5 */ /* 0x000fd00000000000 */
[----:B------:R-:W-:Y:S01]  /*18440*/  HGMMA.64x16x16.F32.BF16 R128, gdesc[UR8], RZ, !UPT, gsb0 ;  /* 0x00200000088079f0 */ /* 0x000fe2000c0018ff */
[C---:B------:R-:W-:Y:S02]  /*18450*/  VIADD R14, R0.reuse, 0x300 ;  /* 0x00000300000e7836 */ /* 0x040fe40000000000 */
[----:B------:R-:W-:Y:S02]  /*18460*/  VIADD R120, R0, 0x182 ;  /* 0x0000018200787836 */ /* 0x000fe40000000000 */
[----:B------:R-:W-:Y:S01]  /*18470*/  IMAD.MOV.U32 R121, RZ, RZ, 0x40000040 ;  /* 0x40000040ff797424 */ /* 0x000fe200078e00ff */
[----:B------:R-:W-:Y:S02]  /*18480*/  R2UR UR58, R14 ;  /* 0x000000000e3a72ca */ /* 0x000fe400000e0000 */
[----:B------:R-:W-:Y:S02]  /*18490*/  R2UR UR59, R15 ;  /* 0x000000000f3b72ca */ /* 0x000fe400000e0000 */
[----:B------:R-:W-:Y:S01]  /*184a0*/  R2UR UR26, R120 ;  /* 0x00000000781a72ca */ /* 0x000fe200000e0000 */
[----:B------:R-:W-:Y:S01]  /*184b0*/  VIADD R120, R0, 0x302 ;  /* 0x0000030200787836 */ /* 0x000fe20000000000 */
[----:B------:R-:W-:Y:S01]  /*184c0*/  R2UR UR27, R121 ;  /* 0x00000000791b72ca */ /* 0x000fe200000e0000 */
[----:B------:R-:W-:Y:S01]  /*184d0*/  IMAD.MOV.U32 R121, RZ, RZ, 0x40000040 ;  /* 0x40000040ff797424 */ /* 0x000fe200078e00ff */
[----:B--2---:R-:W-:-:S02]  /*184e0*/  R2UR UR38, R122 ;  /* 0x000000007a2672ca */ /* 0x004fc400000e0000 */
[----:B------:R-:W-:Y:S02]  /*184f0*/  R2UR UR46, R120 ;  /* 0x00000000782e72ca */ /* 0x000fe400000e0000 */
[----:B------:R-:W-:Y:S02]  /*18500*/  R2UR UR47, R121 ;  /* 0x00000000792f72ca */ /* 0x000fe400000e0000 */
[----:B------:R-:W-:Y:S01]  /*18510*/  R2UR UR39, R123 ;  /* 0x000000007b2772ca */ /* 0x000fe200000e0000 */
[----:B------:R-:W-:Y:S01]  /*18520*/  UMOV UR56, UR28 ;  /* 0x0000001c00387c82 */ /* 0x000fe20008000000 */
[----:B------:R-:W-:Y:S01]  /*18530*/  UMOV UR57, UR29 ;  /* 0x0000001d00397c82 */ /* 0x000fe20008000000 */
[----:B------:R-:W-:Y:S02]  /*18540*/  WARPGROUP.DEPBAR.LE gsb0, 0x0 ;  /* 0x00008000000079c5 */ /* 0x000fe40000010000 */
[----:B------:R-:W-:-:S06]  /*18550*/  WARPGROUP.ARRIVE ;  /* 0x00000000000079c5 */ /* 0x000fcc0000000000 */
[----:B------:R-:W-:Y:S01]  /*18560*/  HGMMA.64x16x16.F32.BF16 R120, gdesc[UR56], RZ, !UPT, gsb0 ;  /* 0x00200000387879f0 */ /* 0x000fe2000c0018ff */
        /* <DEDUP_REMOVED lines=27> */
[----:B------:R-:W-:Y:S01]  /*18720*/  UMOV UR24, UR42 ;  /* 0x0000002a00187c82 */ /* 0x000fe20008000000 */
[----:B------:R-:W-:Y:S01]  /*18730*/  UMOV UR25, UR43 ;  /* 0x0000002b00197c82 */ /* 0x000fe20008000000 */
[----:B------:R-:W-:Y:S01]  /*18740*/  VIADD R14, R0, 0x202 ;  /* 0x00000202000e7836 */ /* 0x000fe20000000000 */
[----:B------:R-:W-:Y:S02]  /*18750*/  WARPGROUP.DEPBAR.LE gsb0, 0x0 ;  /* 0x00008000000079c5 */ /* 0x000fe40000010000 */
[----:B------:R-:W-:-:S06]  /*18760*/  WARPGROUP.ARRIVE ;  /* 0x00000000000079c5 */ /* 0x000fcc0000000000 */
[----:B------:R-:W-:Y:S01]  /*18770*/  HGMMA.64x16x16.F32.BF16 R144, gdesc[UR24], R144, gsb0 ;  /* 0x00200000189079f0 */ /* 0x000fe20008001890 */
[----:B------:R-:W-:Y:S01]  /*18780*/  IMAD.MOV.U32 R15, RZ, RZ, 0x40000040 ;  /* 0x40000040ff0f7424 */ /* 0x000fe200078e00ff */
[----:B------:R-:W-:-:S04]  /*18790*/  R2UR UR22, R14 ;  /* 0x000000000e1672ca */ /* 0x000fc800000e0000 */
        /* <DEDUP_REMOVED lines=12> */
[----:B------:R-:W-:Y:S01]  /*18860*/  MOV R5, UR45 ;  /* 0x0000002d00057c02 */ /* 0x000fe20008000f00 */
[----:B------:R-:W-:Y:S02]  /*18870*/  WARPGROUP.DEPBAR.LE gsb0, 0x0 ;  /* 0x00008000000079c5 */ /* 0x000fe40000010000 */
[----:B------:R-:W-:Y:S01]  /*18880*/  WARPGROUP.ARRIVE ;  /* 0x00000000000079c5 */ /* 0x000fe20000000000 */
[----:B01----:R-:W-:Y:S01]  /*18890*/  MOV R4, UR44 ;  /* 0x0000002c00047c02 */ /* 0x003fe20008000f00 */
[----:B------:R-:W-:Y:S01]  /*188a0*/  VIADD R14, R0, 0x4 ;  /* 0x00000004000e7836 */ /* 0x000fe20000000000 */
[----:B------:R-:W-:Y:S01]  /*188b0*/  UMOV UR12, UR38 ;  /* 0x00000026000c7c82 */ /* 0x000fe20008000000 */
[----:B------:R-:W-:Y:S01]  /*188c0*/  IMAD.MOV.U32 R15, RZ, RZ, 0x40000040 ;  /* 0x40000040ff0f7424 */ /* 0x000fe200078e00ff */
[----:B------:R-:W-:-:S02]  /*188d0*/  UMOV UR13, UR39 ;  /* 0x00000027000d7c82 */ /* 0x000fc40008000000 */
[----:B------:R-:W-:Y:S01]  /*188e0*/  HGMMA.64x16x16.F32.BF16 R128, gdesc[UR16], R128, gsb0 ;  /* 0x00200000108079f0 */ /* 0x000fe20008001880 */
[----:B------:R-:W-:Y:S01]  /*188f0*/  UMOV UR44, UR42 ;  /* 0x0000002a002c7c82 */ /* 0x000fe20008000000 */
[----:B------:R-:W-:Y:S01]  /*18900*/  UMOV UR45, UR43 ;  /* 0x0000002b002d7c82 */ /* 0x000fe20008000000 */
[----:B------:R-:W-:Y:S01]  /*18910*/  UMOV UR8, UR38 ;  /* 0x0000002600087c82 */ /* 0x000fe20008000000 */
[----:B------:R-:W-:Y:S01]  /*18920*/  UMOV UR9, UR39 ;  /* 0x0000002700097c82 */ /* 0x000fe20008000000 */
[----:B------:R-:W2:Y:S01]  /*18930*/  LDL.64 R20, [R1+0x18] ;  /* 0x0000180001147983 */ /* 0x000ea20000100a00 */
[----:B------:R-:W-:Y:S02]  /*18940*/  WARPGROUP.DEPBAR.LE gsb0, 0x0 ;  /* 0x00008000000079c5 */ /* 0x000fe40000010000 */
[----:B------:R-:W-:-:S06]  /*18950*/  WARPGROUP.ARRIVE ;  /* 0x00000000000079c5 */ /* 0x000fcc0000000000 */
[----:B------:R-:W-:Y:S01]  /*18960*/  HGMMA.64x16x16.F32.BF16 R120, gdesc[UR44], R120, gsb0 ;  /* 0x002000002c7879f0 */ /* 0x000fe20008001878 */
[----:B------:R-:W-:Y:S02]  /*18970*/  R2UR UR14, R14 ;  /* 0x000000000e0e72ca */ /* 0x000fe400000e0000 */
[----:B------:R-:W-:Y:S01]  /*18980*/  R2UR UR15, R15 ;  /* 0x000000000f0f72ca */ /* 0x000fe200000e0000 */
[----:B------:R-:W-:Y:S01]  /*18990*/  VIADD R14, R0, 0x84 ;  /* 0x00000084000e7836 */ /* 0x000fe20000000000 */
[----:B------:R-:W-:Y:S02]  /*189a0*/  WARPGROUP.DEPBAR.LE gsb0, 0x0 ;  /* 0x00008000000079c5 */ /* 0x000fe40000010000 */
[----:B------:R-:W-:-:S09]  /*189b0*/  WARPGROUP.ARRIVE ;  /* 0x00000000000079c5 */ /* 0x000fd20000000000 */
[----:B------:R-:W-:Y:S01]  /*189c0*/  HGMMA.64x16x16.F32.BF16 R168, gdesc[UR12], R168, gsb0 ;  /* 0x002000000ca879f0 */ /* 0x000fe200080018a8 */
[----:B------:R-:W-:Y:S01]  /*189d0*/  IMAD.MOV.U32 R15, RZ, RZ, 0x40000040 ;  /* 0x40000040ff0f7424 */ /* 0x000fe200078e00ff */
[----:B------:R-:W-:-:S04]  /*189e0*/  R2UR UR10, R14 ;  /* 0x000000000e0a72ca */ /* 0x000fc800000e0000 */
        /* <DEDUP_REMOVED lines=168> */
[----:B------:R-:W-:-:S09]  /*19470*/  UMOV UR17, UR39 ;  /* 0x0000002700117c82 */ /* 0x000fd20008000000 */
        /* <DEDUP_REMOVED lines=19> */
[----:B------:R-:W2:Y:S01]  /*195b0*/  LDL.64 R20, [R1] ;  /* 0x0000000001147983 */ /* 0x000ea20000100a00 */
        /* <DEDUP_REMOVED lines=132> */
[----:B------:R-:W-:Y:S01]  /*19e00*/  R2UR UR45, R5 ;  /* 0x00000000052d72ca */ /* 0x000fe200000e0000 */
[----:B------:R-:W-:Y:S01]  /*19e10*/  IMAD.MOV.U32 R5, RZ, RZ, 0x40000040 ;  /* 0x40000040ff057424 */ /* 0x000fe200078e00ff */
[----:B------:R-:W-:Y:S01]  /*19e20*/  R2UR UR44, R4 ;  /* 0x00000000042c72ca */ /* 0x000fe200000e0000 */
[----:B------:R-:W-:-:S03]  /*19e30*/  VIADD R4, R0, 0x406 ;  /* 0x0000040600047836 */ /* 0x000fc60000000000 */
        /* <DEDUP_REMOVED lines=395> */
.L_x_2696:
[----:B------:R-:W-:Y:S01]  /*1b6f0*/  SHF.L.U32 R0, R11, 0x1f, RZ ;  /* 0x0000001f0b007819 */ /* 0x000fe200000006ff */
[----:B------:R-:W-:-:S04]  /*1b700*/  IMAD R11, R12, 0x8, R16 ;  /* 0x000000080c0b7824 */ /* 0x000fc800078e0210 */
[----:B------:R0:W1:Y:S01]  /*1b710*/  SYNCS.PHASECHK.TRANS64.TRYWAIT P3, [R11+URZ+0x36850], R0 ;  /* 0x036850000b0075a7 */ /* 0x000062000806017f */
[----:B------:R-:W-:Y:S05]  /*1b720*/  @!P0 BRA `(.L_x_2697) ;  /* 0x0000000000048947 */ /* 0x000fea0003800000 */
[----:B------:R-:W-:Y:S01]  /*1b730*/  BPT.TRAP 0x1 ;  /* 0x000000040000795c */ /* 0x000fe20000300000 */
.L_x_2697:
[----:B------:R-:W-:Y:S04]  /*1b740*/  BSSY B2, `(.L_x_2698) ;  /* 0x0000004000027945 */ /* 0x000fe80003800000 */
[----:B-1----:R-:W-:Y:S05]  /*1b750*/  @P3 BRA `(.L_x_2699) ;  /* 0x0000000000083947 */ /* 0x002fea0003800000 */
[----:B------:R-:W1:Y:S02]  /*1b760*/  SYNCS.PHASECHK.TRANS64.TRYWAIT P3, [R11+URZ+0x36850], R0 ;  /* 0x036850000b0075a7 */ /* 0x000e64000806017f */
[----:B-1----:R-:W-:Y:S05]  /*1b770*/  @!P3 BRA `(.L_x_2700) ;  /* 0x00000154000cb947 */ /* 0x002fea0003800000 */
.L_x_2699:
[----:B------:R-:W-:Y:S05]  /*1b780*/  BSYNC B2 ;  /* 0x0000000000027941 */ /* 0x000fea0003800000 */
.L_x_2698:
        /* <DEDUP_REMOVED lines=9> */
[----:B------:R-:W-:Y:S01]  /*1b820*/  LOP3.LUT R0, R0, 0x3fff, RZ, 0xc0, !PT ;  /* 0x00003fff00007812 */ /* 0x000fe200078ec0ff */
[----:B------:R-:W0:Y:S01]  /*1b830*/  @P2 LDC R3, c[0x0][0x450] ;  /* 0x00011400ff032b82 */ /* 0x000e220000000800 */
[----:B------:R-:W-:-:S02]  /*1b840*/  @!P1 PRMT R13, RZ, 0x654, R13 ;  /* 0x00000654ff0d9816 */ /* 0x000fc4000000000d */
[----:B------:R-:W-:Y:S02]  /*1b850*/  LOP3.LUT R0, R0, 0x3800000, RZ, 0xfc, !PT ;  /* 0x0380000000007812 */ /* 0x000fe400078efcff */
[----:B------:R-:W-:-:S03]  /*1b860*/  @!P1 PRMT R11, RZ, 0x654, R11 ;  /* 0x00000654ff0b9816 */ /* 0x000fc6000000000b */
[----:B------:R-:W-:Y:S02]  /*1b870*/  IMAD R2, R12, 0xa80, R0 ;  /* 0x00000a800c027824 */ /* 0x000fe400078e0200 */
[----:B------:R-:W-:Y:S02]  /*1b880*/  IMAD.IADD R0, R227, 0x1, R223 ;  /* 0x00000001e3007824 */ /* 0x000fe400078e02df */
[C---:B------:R-:W-:Y:S01]  /*1b890*/  VIADD R4, R2.reuse, 0x80 ;  /* 0x0000008002047836 */ /* 0x040fe20000000000 */
[----:B------:R-:W-:-:S13]  /*1b8a0*/  R2UR UR6, R2 ;  /* 0x00000000020672ca */ /* 0x000fda00000e0000 */
        /* <DEDUP_REMOVED lines=16> */
[----:B------:R-:W1:Y:S01]  /*1b9b0*/  @P2 LDC R4, c[0x0][0x44c] ;  /* 0x00011300ff042b82 */ /* 0x000e620000000800 */
[----:B------:R-:W-:Y:S01]  /*1b9c0*/  R2UR UR7, R5 ;  /* 0x00000000050772ca */ /* 0x000fe200000e0000 */
[----:B------:R-:W-:Y:S02]  /*1b9d0*/  IMAD.MOV.U32 R5, RZ, RZ, 0x40000040 ;  /* 0x40000040ff057424 */ /* 0x000fe400078e00ff */
[----:B-1----:R-:W-:-:S05]  /*1b9e0*/  @P2 IMAD.HI.U32 R4, R0, R4, RZ ;  /* 0x0000000400042227 */ /* 0x002fca00078e00ff */
[----:B0-----:R-:W-:Y:S01]  /*1b9f0*/  @P2 SHF.R.U32.HI R0, RZ, R3, R4 ;  /* 0x00000003ff002219 */ /* 0x001fe20000011604 */
[----:B------:R-:W-:Y:S02]  /*1ba00*/  VIADD R4, R2, 0x200 ;  /* 0x0000020002047836 */ /* 0x000fe40000000000 */
[----:B------:R-:W-:Y:S02]  /*1ba10*/  IMAD R3, R10, -0x70, RZ ;  /* 0xffffff900a037824 */ /* 0x000fe400078e02ff */
[----:B------:R-:W-:Y:S03]  /*1ba20*/  SHFL.IDX PT, R12, R0, 0x1, 0x1c1f ;  /* 0x003c1f00000c7f89 */ /* 0x000fe600000e0000 */
[----:B------:R-:W-:-:S04]  /*1ba30*/  IADD3 R3, -R225, 0x1, R3 ;  /* 0x00000001e1037810 */ /* 0x000fc80007ffe103 */
[----:B------:R-:W-:Y:S01]  /*1ba40*/  IADD3 R3, -R224, R3, R226 ;  /* 0x00000003e0037210 */ /* 0x000fe20007ffe1e2 */
[----:B------:R-:W-:Y:S02]  /*1ba50*/  WARPGROUP.DEPBAR.LE gsb0, 0x0 ;  /* 0x00008000000079c5 */ /* 0x000fe40000010000 */
[----:B------:R-:W-:-:S06]  /*1ba60*/  WARPGROUP.ARRIVE ;  /* 0x00000000000079c5 */ /* 0x000fcc0000000000 */
[----:B------:R-:W-:Y:S01]  /*1ba70*/  HGMMA.64x192x16.F32.BF16 R24, R188, gdesc[UR4].tnspB, R24, gsb0 ;  /* 0x42e00004bc187df0 */ /* 0x000fe20008001818 */
[----:B------:R-:W-:Y:S02]  /*1ba80*/  R2UR UR6, R4 ;  /* 0x00000000040672ca */ /* 0x000fe400000e0000 */
[----:B------:R0:W1:Y:S01]  /*1ba90*/  SHFL.IDX PT, R4, R0, RZ, 0x1c1f ;  /* 0x001c1fff00047589 */ /* 0x00006200000e0000 */
[----:B------:R-:W-:Y:S01]  /*1baa0*/  R2UR UR7, R5 ;  /* 0x00000000050772ca */ /* 0x000fe200000e0000 */
[----:B0-----:R-:W-:Y:S02]  /*1bab0*/  IMAD.U32 R0, RZ, RZ, UR4 ;  /* 0x00000004ff007e24 */ /* 0x001fe4000f8e00ff */
[----:B-1----:R-:W-:-:S05]  /*1bac0*/  IMAD.IADD R4, R3, 0x1, R4 ;  /* 0x0000000103047824 */ /* 0x002fca00078e0204 */
        /* <DEDUP_REMOVED lines=81> */
[----:B------:R-:W-:Y:S02]  /*1bfe0*/  FSEL R125, R125, -INF , P5 ;  /* 0xff8000007d7d7808 */ /* 0x000fe40002800000 */
[----:B------:R-:W-:-:S04]  /*1bff0*/  FMNMX.FTZ R5, R124, R5, !PT ;  /* 0x000000057c057209 */ /* 0x000fc80007810000 */
[----:B------:R-:W-:Y:S01]  /*1c000*/  FMNMX.FTZ R14, R125, R5, !PT ;  /* 0x000000057d0e7209 */ /* 0x000fe20007810000 */
[----:B------:R-:W-:-:S04]  /*1c010*/  IMAD.MOV.U32 R5, RZ, RZ, 0x40000040 ;  /* 0x40000040ff057424 */ /* 0x000fc800078e00ff */
[----:B------:R-:W0:Y:S01]  /*1c020*/  SHFL.BFLY PT, R4, R14, 0x2, 0x1f ;  /* 0x0c401f000e047f89 */ /* 0x000e2200000e0000 */
[----:B------:R-:W-:Y:S02]  /*1c030*/  WARPGROUP.DEPBAR.LE gsb0, 0x0 ;  /* 0x00008000000079c5 */ /* 0x000fe40000010000 */
[----:B------:R-:W-:-:S06]  /*1c040*/  WARPGROUP.ARRIVE ;  /* 0x00000000000079c5 */ /* 0x000fcc0000000000 */
[----:B------:R-:W-:Y:S01]  /*1c050*/  HGMMA.64x192x16.F32.BF16 R24, R184, gdesc[UR4].tnspB, R24, gsb0 ;  /* 0x42e00004b8187df0 */ /* 0x000fe20008001818 */
[----:B------:R-:W-:Y:S02]  /*1c060*/  R2UR UR7, R5 ;  /* 0x00000000050772ca */ /* 0x000fe400000e0000 */
[----:B0-----:R-:W-:Y:S01]  /*1c070*/  FMNMX.FTZ R14, R14, R4, !PT ;  /* 0x000000040e0e7209 */ /* 0x001fe20007810000 */
[----:B------:R-:W-:-:S04]  /*1c080*/  VIADD R4, R2, 0x280 ;  /* 0x0000028002047836 */ /* 0x000fc80000000000 */
[----:B------:R-:W0:Y:S01]  /*1c090*/  SHFL.BFLY PT, R15, R14, 0x1, 0x1f ;  /* 0x0c201f000e0f7f89 */ /* 0x000e2200000e0000 */
[----:B------:R-:W-:Y:S01]  /*1c0a0*/  R2UR UR6, R4 ;  /* 0x00000000040672ca */ /* 0x000fe200000e0000 */
[----:B------:R-:W-:-:S05]  /*1c0b0*/  IMAD.IADD R4, R3, 0x1, R12 ;  /* 0x0000000103047824 */ /* 0x000fca00078e020c */
        /* <DEDUP_REMOVED lines=8> */
[----:B------:R-:W-:Y:S02]  /*1c140*/  FSEL R175, R175, -INF , P5 ;  /* 0xff800000afaf7808 */ /* 0x000fe40002800000 */
[----:B0-----:R-:W-:Y:S02]  /*1c150*/  FMNMX.FTZ R5, R14, R15, !PT ;  /* 0x0000000f0e057209 */ /* 0x001fe40007810000 */
[C---:B------:R-:W-:Y:S02]  /*1c160*/  ISETP.GT.AND P4, PT, R4.reuse, 0x10, PT ;  /* 0x000000100400780c */ /* 0x040fe40003f84270 */
[C---:B------:R-:W-:Y:S01]  /*1c170*/  FSETP.NEU.FTZ.AND P3, PT, R5.reuse, -INF , PT ;  /* 0xff8000000500780b */ /* 0x040fe20003f7d000 */
[----:B------:R-:W-:Y:S01]  /*1c180*/  FMUL.FTZ R14, R5, R0 ;  /* 0x00000000050e7220 */ /* 0x000fe20000410000 */
[----:B------:R-:W-:-:S02]  /*1c190*/  ISETP.GT.AND P5, PT, R4, 0x11, PT ;  /* 0x000000110400780c */ /* 0x000fc40003fa4270 */
[----:B------:R-:W-:Y:S02]  /*1c1a0*/  FSEL R162, R162, -INF , P4 ;  /* 0xff800000a2a27808 */ /* 0x000fe40002000000 */
[----:B------:R-:W-:Y:S02]  /*1c1b0*/  FSEL R3, R14, RZ, P3 ;  /* 0x000000ff0e037208 */ /* 0x000fe40001800000 */
[----:B------:R-:W-:Y:S02]  /*1c1c0*/  FMNMX.FTZ R14, R171, R12, !PT ;  /* 0x0000000cab0e7209 */ /* 0x000fe40007810000 */
        /* <DEDUP_REMOVED lines=17> */
[-CC-:B------:R-:W-:Y:S01]  /*1c2e0*/  FFMA.FTZ R202, R172, R0.reuse, -R3.reuse ;  /* 0x00000000acca7223 */ /* 0x180fe20000010803 */
[----:B------:R-:W-:Y:S01]  /*1c2f0*/  ISETP.GT.AND P4, PT, R4, 0x20, PT ;  /* 0x000000200400780c */ /* 0x000fe20003f84270 */
[-CC-:B------:R-:W-:Y:S01]  /*1c300*/  FFMA.FTZ R173, R173, R0.reuse, -R3.reuse ;  /* 0x00000000adad7223 */ /* 0x180fe20000010803 */
[----:B------:R-:W-:Y:S01]  /*1c310*/  FMNMX.FTZ R15, R166, R15, !PT ;  /* 0x0000000fa60f7209 */ /* 0x000fe20007810000 */
[-CC-:B------:R-:W-:Y:S01]  /*1c320*/  FFMA.FTZ R161, R161, R0.reuse, -R3.reuse ;  /* 0x00000000a1a17223 */ /* 0x180fe20000010803 */
[----:B------:R-:W-:Y:S01]  /*1c330*/  ISETP.GT.AND P5, PT, R4, 0x21, PT ;  /* 0x000000210400780c */ /* 0x000fe20003fa4270 */
[-CC-:B------:R-:W-:Y:S01]  /*1c340*/  FFMA.FTZ R198, R164, R0.reuse, -R3.reuse ;  /* 0x00000000a4c67223 */ /* 0x180fe20000010803 */
[----:B------:R-:W-:Y:S01]  /*1c350*/  FSEL R154, R154, -INF , P4 ;  /* 0xff8000009a9a7808 */ /* 0x000fe20002000000 */
        /* <DEDUP_REMOVED lines=10> */
[----:B------:R-:W-:Y:S01]  /*1c400*/  FFMA.FTZ R125, R125, R0, -R3 ;  /* 0x000000007d7d7223 */ /* 0x000fe20000010803 */
[----:B------:R-:W-:Y:S01]  /*1c410*/  FSEL R158, R158, -INF , P4 ;  /* 0xff8000009e9e7808 */ /* 0x000fe20002000000 */
[----:B------:R-:W-:Y:S01]  /*1c420*/  MUFU.EX2 R200, R200 ;  /* 0x000000c800c87308 */ /* 0x000fe20000000800 */
[----:B------:R-:W-:-:S02]  /*1c430*/  FMNMX.FTZ R20, R155, R15, !PT ;  /* 0x0000000f9b147209 */ /* 0x000fc40007810000 */
[----:B------:R-:W-:Y:S02]  /*1c440*/  FSEL R159, R159, -INF , P5 ;  /* 0xff8000009f9f7808 */ /* 0x000fe40002800000 */
[----:B------:R-:W-:Y:S02]  /*1c450*/  ISETP.GT.AND P4, PT, R4, 0x30, PT ;  /* 0x000000300400780c */ /* 0x000fe40003f84270 */
[----:B------:R-:W-:Y:S01]  /*1c460*/  FMNMX.FTZ R20, R158, R20, !PT ;  /* 0x000000149e147209 */ /* 0x000fe20007810000 */
[----:B------:R-:W-:Y:S01]  /*1c470*/  MUFU.EX2 R12, R169 ;  /* 0x000000a9000c7308 */ /* 0x000fe20000000800 */
[----:B------:R-:W-:Y:S02]  /*1c480*/  ISETP.GT.AND P5, PT, R4, 0x31, PT ;  /* 0x000000310400780c */ /* 0x000fe40003fa4270 */
[----:B------:R-:W-:Y:S02]  /*1c490*/  FSEL R146, R146, -INF , P4 ;  /* 0xff80000092927808 */ /* 0x000fe40002000000 */
[----:B------:R-:W-:-:S02]  /*1c4a0*/  FMNMX.FTZ R20, R159, R20, !PT ;  /* 0x000000149f147209 */ /* 0x000fc40007810000 */
[----:B------:R-:W-:Y:S01]  /*1c4b0*/  ISETP.GT.AND P4, PT, R4, 0x38, PT ;  /* 0x000000380400780c */ /* 0x000fe20003f84270 */
[----:B------:R-:W-:Y:S01]  /*1c4c0*/  MUFU.EX2 R202, R202 ;  /* 0x000000ca00ca7308 */ /* 0x000fe20000000800 */
[----:B------:R-:W-:Y:S02]  /*1c4d0*/  FSEL R147, R147, -INF , P5 ;  /* 0xff80000093937808 */ /* 0x000fe40002800000 */
[----:B------:R-:W-:Y:S02]  /*1c4e0*/  FMNMX.FTZ R20, R146, R20, !PT ;  /* 0x0000001492147209 */ /* 0x000fe40007810000 */
[----:B------:R-:W-:Y:S02]  /*1c4f0*/  ISETP.GT.AND P5, PT, R4, 0x39, PT ;  /* 0x000000390400780c */ /* 0x000fe40003fa4270 */
        /* <DEDUP_REMOVED lines=18> */
[C---:B------:R-:W-:Y:S02]  /*1c620*/  ISETP.GT.AND P4, PT, R4.reuse, 0x50, PT ;  /* 0x000000500400780c */ /* 0x040fe40003f84270 */
[----:B------:R-:W-:Y:S02]  /*1c630*/  FSEL R143, R143, -INF , P5 ;  /* 0xff8000008f8f7808 */ /* 0x000fe40002800000 */
[----:B------:R-:W-:Y:S01]  /*1c640*/  ISETP.GT.AND P5, PT, R4, 0x51, PT ;  /* 0x000000510400780c */ /* 0x000fe20003fa4270 */
[----:B------:R0:W-:Y:S08]  /*1c650*/  MUFU.EX2 R21, R153 ;  /* 0x0000009900157308 */ /* 0x0001f00000000800 */
[----:B------:R-:W-:Y:S01]  /*1c660*/  MUFU.EX2 R20, R165 ;  /* 0x000000a500147308 */ /* 0x000fe20000000800 */
[----:B0-----:R-:W-:-:S02]  /*1c670*/  FMNMX.FTZ R153, R142, R152, !PT ;  /* 0x000000988e997209 */ /* 0x001fc40007810000 */
[----:B------:R-:W-:Y:S02]  /*1c680*/  FSEL R152, R130, -INF , P4 ;  /* 0xff80000082987808 */ /* 0x000fe40002000000 */
[----:B------:R-:W-:Y:S02]  /*1c690*/  FMNMX.FTZ R130, R143, R153, !PT ;  /* 0x000000998f827209 */ /* 0x000fe40007810000 */
[----:B------:R-:W-:Y:S01]  /*1c6a0*/  ISETP.GT.AND P4, PT, R4, 0x58, PT ;  /* 0x000000580400780c */ /* 0x000fe20003f84270 */
[----:B------:R-:W-:Y:S01]  /*1c6b0*/  MUFU.EX2 R192, R192 ;  /* 0x000000c000c07308 */ /* 0x000fe20000000800 */
[----:B------:R-:W-:Y:S02]  /*1c6c0*/  FSEL R153, R131, -INF , P5 ;  /* 0xff80000083997808 */ /* 0x000fe40002800000 */
[----:B------:R-:W-:Y:S02]  /*1c6d0*/  FMNMX.FTZ R130, R152, R130, !PT ;  /* 0x0000008298827209 */ /* 0x000fe40007810000 */
[----:B------:R-:W-:-:S02]  /*1c6e0*/  ISETP.GT.AND P5, PT, R4, 0x59, PT ;  /* 0x000000590400780c */ /* 0x000fc40003fa4270 */
[----:B------:R-:W-:Y:S01]  /*1c6f0*/  FSEL R156, R134, -INF , P4 ;  /* 0xff800000869c7808 */ /* 0x000fe20002000000 */
[----:B------:R-:W-:Y:S01]  /*1c700*/  FFMA.FTZ R134, R141, R0, -R3 ;  /* 0x000000008d867223 */ /* 0x000fe20000010803 */
[----:B------:R-:W-:Y:S01]  /*1c710*/  FMNMX.FTZ R131, R153, R130, !PT ;  /* 0x0000008299837209 */ /* 0x000fe20007810000 */
[----:B------:R-:W-:Y:S01]  /*1c720*/  MUFU.EX2 R194, R194 ;  /* 0x000000c200c27308 */ /* 0x000fe20000000800 */
[----:B------:R-:W-:Y:S02]  /*1c730*/  FSEL R135, R135, -INF , P5 ;  /* 0xff80000087877808 */ /* 0x000fe40002800000 */
[----:B------:R-:W-:Y:S02]  /*1c740*/  ISETP.GT.AND P4, PT, R4, 0x60, PT ;  /* 0x000000600400780c */ /* 0x000fe40003f84270 */
[----:B------:R-:W-:Y:S02]  /*1c750*/  FMNMX.FTZ R131, R156, R131, !PT ;  /* 0x000000839c837209 */ /* 0x000fe40007810000 */
[----:B------:R-:W-:Y:S01]  /*1c760*/  ISETP.GT.AND P5, PT, R4, 0x61, PT ;  /* 0x000000610400780c */ /* 0x000fe20003fa4270 */
[----:B------:R0:W-:Y:S01]  /*1c770*/  MUFU.EX2 R130, R157 ;  /* 0x0000009d00827308 */ /* 0x0001e20000000800 */
[----:B------:R-:W-:-:S02]  /*1c780*/  FMNMX.FTZ R131, R135, R131, !PT ;  /* 0x0000008387837209 */ /* 0x000fc40007810000 */
[----:B------:R-:W-:Y:S02]  /*1c790*/  FSEL R144, R123, -INF , P5 ;  /* 0xff8000007b907808 */ /* 0x000fe40002800000 */
[----:B------:R-:W-:-:S03]  /*1c7a0*/  ISETP.GT.AND P5, PT, R4, 0x69, PT ;  /* 0x000000690400780c */ /* 0x000fc60003fa4270 */
[----:B------:R-:W-:Y:S01]  /*1c7b0*/  MUFU.EX2 R188, R188 ;  /* 0x000000bc00bc7308 */ /* 0x000fe20000000800 */
[----:B0-----:R-:W-:Y:S02]  /*1c7c0*/  FSEL R157, R122, -INF , P4 ;  /* 0xff8000007a9d7808 */ /* 0x001fe40002000000 */
[----:B------:R-:W-:Y:S02]  /*1c7d0*/  ISETP.GT.AND P4, PT, R4, 0x68, PT ;  /* 0x000000680400780c */ /* 0x000fe40003f84270 */
[----:B------:R-:W-:Y:S02]  /*1c7e0*/  FMNMX.FTZ R131, R157, R131, !PT ;  /* 0x000000839d837209 */ /* 0x000fe40007810000 */
[----:B------:R-:W-:Y:S01]  /*1c7f0*/  FSEL R160, R126, -INF , P4 ;  /* 0xff8000007ea07808 */ /* 0x000fe20002000000 */
[----:B------:R-:W-:Y:S01]  /*1c800*/  FFMA.FTZ R126, R145, R0, -R3 ;  /* 0x00000000917e7223 */ /* 0x000fe20000010803 */
[----:B------:R-:W-:Y:S01]  /*1c810*/  FMNMX.FTZ R131, R144, R131, !PT ;  /* 0x0000008390837209 */ /* 0x000fe20007810000 */
[----:B------:R-:W-:Y:S01]  /*1c820*/  MUFU.EX2 R190, R190 ;  /* 0x000000be00be7308 */ /* 0x000fe20000000800 */
[----:B------:R-:W-:Y:S01]  /*1c830*/  FSEL R145, R127, -INF , P5 ;  /* 0xff8000007f917808 */ /* 0x000fe20002800000 */
[----:B------:R-:W-:-:S02]  /*1c840*/  WARPGROUP.DEPBAR.LE gsb0, 0x0 ;  /* 0x00008000000079c5 */ /* 0x000fc40000010000 */
[----:B------:R-:W-:Y:S01]  /*1c850*/  WARPGROUP.ARRIVE ;  /* 0x00000000000079c5 */ /* 0x000fe20000000000 */
[----:B------:R-:W-:Y:S01]  /*1c860*/  FMNMX.FTZ R4, R160, R131, !PT ;  /* 0x00000083a0047209 */ /* 0x000fe20007810000 */
[-CC-:B------:R-:W-:Y:S01]  /*1c870*/  FFMA.FTZ R127, R149, R0.reuse, -R3.reuse ;  /* 0x00000000957f7223 */ /* 0x180fe20000010803 */
[-CC-:B------:R-:W-:Y:S01]  /*1c880*/  FFMA.FTZ R184, R136, R0.reuse, -R3.reuse ;  /* 0x0000000088b87223 */ /* 0x180fe20000010803 */
[--C-:B------:R-:W-:Y:S01]  /*1c890*/  FFMA.FTZ R131, R137, R0, -R3.reuse ;  /* 0x0000000089837223 */ /* 0x100fe20000010803 */
[----:B------:R-:W-:Y:S01]  /*1c8a0*/  FMNMX.FTZ R4, R145, R4, !PT ;  /* 0x0000000491047209 */ /* 0x000fe20007810000 */
[----:B------:R-:W-:Y:S01]  /*1c8b0*/  HGMMA.64x192x16.F32.BF16 R24, R180, gdesc[UR4].tnspB, R24, gsb0 ;  /* 0x42e00004b4187df0 */ /* 0x000fe20008001818 */
[----:B------:R-:W-:Y:S01]  /*1c8c0*/  FFMA.FTZ R186, R140, R0, -R3 ;  /* 0x000000008cba7223 */ /* 0x000fe20000010803 */
[----:B------:R-:W-:Y:S02]  /*1c8d0*/  MUFU.EX2 R126, R126 ;  /* 0x0000007e007e7308 */ /* 0x000fe40000000800 */
[----:B------:R-:W0:Y:S06]  /*1c8e0*/  SHFL.BFLY PT, R122, R4, 0x2, 0x1f ;  /* 0x0c401f00047a7f89 */ /* 0x000e2c00000e0000 */
[----:B------:R-:W-:Y:S08]  /*1c8f0*/  MUFU.EX2 R127, R127 ;  /* 0x0000007f007f7308 */ /* 0x000ff00000000800 */
[----:B------:R-:W-:Y:S08]  /*1c900*/  MUFU.EX2 R184, R184 ;  /* 0x000000b800b87308 */ /* 0x000ff00000000800 */
[----:B------:R-:W-:Y:S01]  /*1c910*/  MUFU.EX2 R131, R131 ;  /* 0x0000008300837308 */ /* 0x000fe20000000800 */
[----:B0-----:R-:W-:-:S05]  /*1c920*/  FMNMX.FTZ R4, R4, R122, !PT ;  /* 0x0000007a04047209 */ /* 0x001fca0007810000 */
[----:B------:R-:W0:Y:S02]  /*1c930*/  SHFL.BFLY PT, R122, R4, 0x1, 0x1f ;  /* 0x0c201f00047a7f89 */ /* 0x000e2400000e0000 */
[----:B------:R-:W-:Y:S08]  /*1c940*/  MUFU.EX2 R186, R186 ;  /* 0x000000ba00ba7308 */ /* 0x000ff00000000800 */
[----:B------:R-:W-:Y:S08]  /*1c950*/  MUFU.EX2 R134, R134 ;  /* 0x0000008600867308 */ /* 0x000ff00000000800 */
[----:B------:R-:W-:Y:S01]  /*1c960*/  MUFU.EX2 R120, R120 ;  /* 0x0000007800787308 */ /* 0x000fe20000000800 */
[----:B0-----:R-:W-:Y:S01]  /*1c970*/  FMNMX.FTZ R4, R4, R122, !PT ;  /* 0x0000007a04047209 */ /* 0x001fe20007810000 */
[----:B------:R-:W-:-:S06]  /*1c980*/  VIADD R122, R2, 0x300 ;  /* 0x00000300027a7836 */ /* 0x000fcc0000000000 */
[----:B------:R-:W-:Y:S01]  /*1c990*/  MUFU.EX2 R121, R121 ;  /* 0x0000007900797308 */ /* 0x000fe20000000800 */
[----:B------:R-:W-:Y:S02]  /*1c9a0*/  FSETP.NEU.FTZ.AND P4, PT, R4, -INF , PT ;  /* 0xff8000000400780b */ /* 0x000fe40003f9d000 */
[----:B------:R-:W-:Y:S02]  /*1c9b0*/  R2UR UR6, R122 ;  /* 0x000000007a0672ca */ /* 0x000fe400000e0000 */
[----:B------:R-:W-:-:S03]  /*1c9c0*/  FSEL R123, R4, RZ, P4 ;  /* 0x000000ff047b7208 */ /* 0x000fc60002000000 */
[----:B------:R-:W-:Y:S02]  /*1c9d0*/  MUFU.EX2 R124, R124 ;  /* 0x0000007c007c7308 */ /* 0x000fe40000000800 */
[----:B------:R-:W-:Y:S01]  /*1c9e0*/  FADD.FTZ R8, -R123, R8 ;  /* 0x000000087b087221 */ /* 0x000fe20000010100 */
[----:B------:R-:W-:-:S03]  /*1c9f0*/  IMAD.MOV.U32 R123, RZ, RZ, 0x40000040 ;  /* 0x40000040ff7b7424 */ /* 0x000fc600078e00ff */
[-C--:B------:R-:W-:Y:S02]  /*1ca00*/  FMUL.FTZ R8, R8, R0.reuse ;  /* 0x0000000008087220 */ /* 0x080fe40000410000 */
[----:B------:R-:W-:Y:S01]  /*1ca10*/  MUFU.EX2 R125, R125 ;  /* 0x0000007d007d7308 */ /* 0x000fe20000000800 */
[----:B------:R-:W-:Y:S01]  /*1ca20*/  R2UR UR7, R123 ;  /* 0x000000007b0772ca */ /* 0x000fe200000e0000 */
[----:B------:R-:W-:Y:S02]  /*1ca30*/  WARPGROUP.DEPBAR.LE gsb0, 0x0 ;  /* 0x00008000000079c5 */ /* 0x000fe40000010000 */
[----:B------:R-:W-:Y:S01]  /*1ca40*/  WARPGROUP.ARRIVE ;  /* 0x00000000000079c5 */ /* 0x000fe20000000000 */
[-CC-:B------:R-:W-:Y:S01]  /*1ca50*/  FFMA.FTZ R180, R128, R0.reuse, -R3.reuse ;  /* 0x0000000080b47223 */ /* 0x180fe20000010803 */
[-CC-:B------:R-:W-:Y:S01]  /*1ca60*/  FFMA.FTZ R128, R129, R0.reuse, -R3.reuse ;  /* 0x0000000081807223 */ /* 0x180fe20000010803 */
[-CC-:B------:R-:W-:Y:S01]  /*1ca70*/  FFMA.FTZ R129, R133, R0.reuse, -R3.reuse ;  /* 0x0000000085817223 */ /* 0x180fe20000010803 */
[-C--:B------:R-:W-:Y:S01]  /*1ca80*/  FFMA.FTZ R182, R132, R0.reuse, -R3 ;  /* 0x0000000084b67223 */ /* 0x080fe20000010803 */
[----:B------:R-:W-:-:S05]  /*1ca90*/  FMUL.FTZ R133, R4, R0 ;  /* 0x0000000004857220 */ /* 0x000fca0000410000 */
[----:B------:R-:W-:Y:S01]  /*1caa0*/  HGMMA.64x192x16.F32.BF16 R24, R176, gdesc[UR4].tnspB, R24, gsb0 ;  /* 0x42e00004b0187df0 */ /* 0x000fe20008001818 */
[----:B------:R-:W-:Y:S01]  /*1cab0*/  FSEL R3, R5, RZ, P3 ;  /* 0x000000ff05037208 */ /* 0x000fe20001800000 */
[----:B------:R-:W-:Y:S01]  /*1cac0*/  MUFU.EX2 R180, R180 ;  /* 0x000000b400b47308 */ /* 0x000fe20000000800 */
[C---:B------:R-:W-:Y:S01]  /*1cad0*/  ISETP.GT.AND P3, PT, R10.reuse, R221, PT ;  /* 0x000000dd0a00720c */ /* 0x040fe20003f64270 */
[----:B------:R-:W-:Y:S01]  /*1cae0*/  VIADD R10, R10, 0xffffffff ;  /* 0xffffffff0a0a7836 */ /* 0x000fe20000000000 */
[----:B------:R-:W-:Y:S01]  /*1caf0*/  FSEL R133, R133, RZ, P4 ;  /* 0x000000ff85857208 */ /* 0x000fe20002000000 */
[----:B------:R-:W-:-:S04]  /*1cb00*/  FADD.FTZ R3, -R3, R9 ;  /* 0x0000000903037221 */ /* 0x000fc80000010100 */
[-CC-:B------:R-:W-:Y:S01]  /*1cb10*/  FFMA.FTZ R201, R170, R0.reuse, -R133.reuse ;  /* 0x00000000aac97223 */ /* 0x180fe20000010885 */
[-C--:B------:R-:W-:Y:S01]  /*1cb20*/  FMUL.FTZ R3, R3, R0.reuse ;  /* 0x0000000003037220 */ /* 0x080fe20000410000 */
        /* <DEDUP_REMOVED lines=19> */
[----:B------:R1:W2:Y:S01]  /*1cc60*/  MUFU.EX2 R3, R8 ;  /* 0x0000000800037308 */ /* 0x0002a20000000800 */
[----:B0-----:R-:W-:Y:S01]  /*1cc70*/  FFMA.FTZ R7, R2, R7, R200 ;  /* 0x0000000702077223 */ /* 0x001fe200000100c8 */
[-CC-:B------:R-:W-:Y:S01]  /*1cc80*/  FFMA.FTZ R181, R152, R0.reuse, -R133.reuse ;  /* 0x0000000098b57223 */ /* 0x180fe20000010885 */
[-CC-:B------:R-:W-:Y:S01]  /*1cc90*/  FFMA.FTZ R183, R156, R0.reuse, -R133.reuse ;  /* 0x000000009cb77223 */ /* 0x180fe20000010885 */
[-C--:B------:R-:W-:Y:S01]  /*1cca0*/  FFMA.FTZ R135, R135, R0.reuse, -R133 ;  /* 0x0000000087877223 */ /* 0x080fe20000010885 */
[----:B------:R-:W-:Y:S01]  /*1ccb0*/  FADD.FTZ R7, R12, R7 ;  /* 0x000000070c077221 */ /* 0x000fe20000010000 */
[-CC-:B------:R-:W-:Y:S01]  /*1ccc0*/  FFMA.FTZ R157, R157, R0.reuse, -R133.reuse ;  /* 0x000000009d9d7223 */ /* 0x180fe20000010885 */
[-C--:B------:R-:W-:Y:S01]  /*1ccd0*/  FFMA.FTZ R144, R144, R0.reuse, -R133 ;  /* 0x0000000090907223 */ /* 0x080fe20000010885 */
[----:B------:R-:W0:Y:S01]  /*1cce0*/  MUFU.EX2 R132, R132 ;  /* 0x0000008400847308 */ /* 0x000e220000000800 */
[----:B------:R-:W-:Y:S01]  /*1ccf0*/  FADD.FTZ R7, R202, R7 ;  /* 0x00000007ca077221 */ /* 0x000fe20000010000 */
[-CC-:B-1----:R-:W-:Y:S01]  /*1cd00*/  FFMA.FTZ R8, R151, R0.reuse, -R133.reuse ;  /* 0x0000000097087223 */ /* 0x182fe20000010885 */
[----:B------:R-:W-:Y:S01]  /*1cd10*/  FFMA.FTZ R160, R160, R0, -R133 ;  /* 0x00000000a0a07223 */ /* 0x000fe20000010885 */
[----:B------:R-:W-:Y:S01]  /*1cd20*/  F2FP.BF16.F32.PACK_AB R200, R12, R200 ;  /* 0x000000c80cc8723e */ /* 0x000fe200000010ff */
[C---:B------:R-:W-:Y:S01]  /*1cd30*/  FADD.FTZ R7, R14.reuse, R7 ;  /* 0x000000070e077221 */ /* 0x040fe20000010000 */
[----:B------:R-:W-:Y:S01]  /*1cd40*/  F2FP.BF16.F32.PACK_AB R202, R14, R202 ;  /* 0x000000ca0eca723e */ /* 0x000fe200000010ff */
[----:B------:R-:W-:Y:S01]  /*1cd50*/  IMAD.MOV.U32 R12, RZ, RZ, R205 ;  /* 0x000000ffff0c7224 */ /* 0x000fe200078e00cd */
[----:B------:R-:W1:Y:S01]  /*1cd60*/  MUFU.EX2 R203, R203 ;  /* 0x000000cb00cb7308 */ /* 0x000e620000000800 */
[----:B--2---:R-:W-:-:S07]  /*1cd70*/  FFMA.FTZ R6, R3, R6, R201 ;  /* 0x0000000603067223 */ /* 0x004fce00000100c9 */
[----:B------:R-:W2:Y:S01]  /*1cd80*/  MUFU.EX2 R136, R136 ;  /* 0x0000008800887308 */ /* 0x000ea20000000800 */
[C---:B0-----:R-:W-:Y:S01]  /*1cd90*/  FADD.FTZ R6, R132.reuse, R6 ;  /* 0x0000000684067221 */ /* 0x041fe20000010000 */
[----:B------:R-:W-:-:S06]  /*1cda0*/  F2FP.BF16.F32.PACK_AB R201, R132, R201 ;  /* 0x000000c984c9723e */ /* 0x000fcc00000010ff */
[----:B------:R-:W0:Y:S08]  /*1cdb0*/  MUFU.EX2 R197, R197 ;  /* 0x000000c500c57308 */ /* 0x000e300000000800 */
[----:B------:R-:W3:Y:S08]  /*1cdc0*/  MUFU.EX2 R141, R141 ;  /* 0x0000008d008d7308 */ /* 0x000ef00000000800 */
[----:B------:R-:W4:Y:S08]  /*1cdd0*/  MUFU.EX2 R199, R199 ;  /* 0x000000c700c77308 */ /* 0x000f300000000800 */
[----:B------:R-:W5:Y:S08]  /*1cde0*/  MUFU.EX2 R137, R137 ;  /* 0x0000008900897308 */ /* 0x000f700000000800 */
        /* <DEDUP_REMOVED lines=20> */
[----:B------:R1:W-:Y:S03]  /*1cf30*/  @!P1 SYNCS.ARRIVE.TRANS64.RED.A1T0 RZ, [R11+URZ], RZ ;  /* 0x000000ff0bff99a7 */ /* 0x0003e6000810043f */
[----:B------:R-:W5:Y:S01]  /*1cf40*/  MUFU.EX2 R6, R139 ;  /* 0x0000008b00067308 */ /* 0x000f620000000800 */
[C---:B--2---:R-:W-:Y:S01]  /*1cf50*/  F2FP.BF16.F32.PACK_AB R203, R136.reuse, R203 ;  /* 0x000000cb88cb723e */ /* 0x044fe200000010ff */
[----:B------:R-:W-:-:S04]  /*1cf60*/  FADD.FTZ R13, R136, R13 ;  /* 0x0000000d880d7221 */ /* 0x000fc80000010000 */
[----:B0-----:R-:W-:Y:S01]  /*1cf70*/  FADD.FTZ R13, R197, R13 ;  /* 0x0000000dc50d7221 */ /* 0x001fe20000010000 */
[----:B-1----:R-:W-:Y:S01]  /*1cf80*/  FADD.FTZ R11, R196, R7 ;  /* 0x00000007c40b7221 */ /* 0x002fe20000010000 */
[----:B------:R-:W-:Y:S01]  /*1cf90*/  FFMA.FTZ R7, R143, R0, -R133 ;  /* 0x000000008f077223 */ /* 0x000fe20000010885 */
[----:B------:R-:W-:Y:S01]  /*1cfa0*/  MUFU.EX2 R135, R135 ;  /* 0x0000008700877308 */ /* 0x000fe20000000800 */
[----:B---3--:R-:W-:Y:S01]  /*1cfb0*/  FADD.FTZ R13, R141, R13 ;  /* 0x0000000d8d0d7221 */ /* 0x008fe20000010000 */
[C---:B------:R-:W-:Y:S01]  /*1cfc0*/  FADD.FTZ R11, R15.reuse, R11 ;  /* 0x0000000b0f0b7221 */ /* 0x040fe20000010000 */
[----:B------:R-:W-:Y:S02]  /*1cfd0*/  F2FP.BF16.F32.PACK_AB R196, R15, R196 ;  /* 0x000000c40fc4723e */ /* 0x000fe400000010ff */
[----:B----4-:R-:W-:Y:S01]  /*1cfe0*/  FADD.FTZ R13, R199, R13 ;  /* 0x0000000dc70d7221 */ /* 0x010fe20000010000 */
[----:B------:R-:W-:Y:S01]  /*1cff0*/  FADD.FTZ R122, R198, R11 ;  /* 0x0000000bc67a7221 */ /* 0x000fe20000010000 */
[-C--:B------:R-:W-:Y:S01]  /*1d000*/  FFMA.FTZ R11, R153, R0.reuse, -R133 ;  /* 0x00000000990b7223 */ /* 0x080fe20000010885 */
[----:B------:R-:W0:Y:S01]  /*1d010*/  MUFU.EX2 R7, R7 ;  /* 0x0000000700077308 */ /* 0x000e220000000800 */
[----:B-----5:R-:W-:Y:S01]  /*1d020*/  FADD.FTZ R13, R137, R13 ;  /* 0x0000000d890d7221 */ /* 0x020fe20000010000 */
[----:B------:R-:W-:Y:S01]  /*1d030*/  FADD.FTZ R122, R20, R122 ;  /* 0x0000007a147a7221 */ /* 0x000fe20000010000 */
[----:B------:R-:W-:Y:S01]  /*1d040*/  FFMA.FTZ R133, R145, R0, -R133 ;  /* 0x0000000091857223 */ /* 0x000fe20000010885 */
[----:B------:R-:W-:Y:S01]  /*1d050*/  F2FP.BF16.F32.PACK_AB R197, R141, R197 ;  /* 0x000000c58dc5723e */ /* 0x000fe200000010ff */
[----:B------:R-:W-:Y:S01]  /*1d060*/  FADD.FTZ R13, R193, R13 ;  /* 0x0000000dc10d7221 */ /* 0x000fe20000010000 */
[----:B------:R-:W-:Y:S01]  /*1d070*/  FADD.FTZ R122, R192, R122 ;  /* 0x0000007ac07a7221 */ /* 0x000fe20000010000 */
[----:B------:R-:W-:Y:S01]  /*1d080*/  F2FP.BF16.F32.PACK_AB R198, R20, R198 ;  /* 0x000000c614c6723e */ /* 0x000fe200000010ff */
[----:B------:R-:W1:Y:S01]  /*1d090*/  MUFU.EX2 R11, R11 ;  /* 0x0000000b000b7308 */ /* 0x000e620000000800 */
[----:B------:R-:W-:Y:S01]  /*1d0a0*/  FADD.FTZ R13, R140, R13 ;  /* 0x0000000d8c0d7221 */ /* 0x000fe20000010000 */
[----:B------:R-:W-:Y:S01]  /*1d0b0*/  FADD.FTZ R122, R21, R122 ;  /* 0x0000007a157a7221 */ /* 0x000fe20000010000 */
[----:B------:R-:W-:-:S02]  /*1d0c0*/  F2FP.BF16.F32.PACK_AB R199, R137, R199 ;  /* 0x000000c789c7723e */ /* 0x000fc400000010ff */
[----:B------:R-:W-:Y:S01]  /*1d0d0*/  FADD.FTZ R13, R195, R13 ;  /* 0x0000000dc30d7221 */ /* 0x000fe20000010000 */
[----:B------:R-:W-:Y:S01]  /*1d0e0*/  FADD.FTZ R122, R194, R122 ;  /* 0x0000007ac27a7221 */ /* 0x000fe20000010000 */
[----:B------:R-:W-:Y:S01]  /*1d0f0*/  F2FP.BF16.F32.PACK_AB R192, R21, R192 ;  /* 0x000000c015c0723e */ /* 0x000fe200000010ff */
[----:B------:R-:W2:Y:S01]  /*1d100*/  MUFU.EX2 R157, R157 ;  /* 0x0000009d009d7308 */ /* 0x000ea20000000800 */
[----:B------:R-:W-:Y:S01]  /*1d110*/  FADD.FTZ R13, R148, R13 ;  /* 0x0000000d940d7221 */ /* 0x000fe20000010000 */
[----:B------:R-:W-:Y:S01]  /*1d120*/  FADD.FTZ R122, R130, R122 ;  /* 0x0000007a827a7221 */ /* 0x000fe20000010000 */
[----:B------:R-:W-:Y:S02]  /*1d130*/  F2FP.BF16.F32.PACK_AB R193, R140, R193 ;  /* 0x000000c18cc1723e */ /* 0x000fe400000010ff */
[----:B------:R-:W-:Y:S01]  /*1d140*/  FADD.FTZ R13, R189, R13 ;  /* 0x0000000dbd0d7221 */ /* 0x000fe20000010000 */
[----:B------:R-:W-:Y:S01]  /*1d150*/  FADD.FTZ R122, R188, R122 ;  /* 0x0000007abc7a7221 */ /* 0x000fe20000010000 */
[C---:B------:R-:W-:Y:S01]  /*1d160*/  F2FP.BF16.F32.PACK_AB R189, R9.reuse, R189 ;  /* 0x000000bd09bd723e */ /* 0x040fe200000010ff */
[----:B------:R-:W3:Y:S01]  /*1d170*/  MUFU.EX2 R144, R144 ;  /* 0x0000009000907308 */ /* 0x000ee20000000800 */
[----:B------:R-:W-:Y:S01]  /*1d180*/  FADD.FTZ R13, R9, R13 ;  /* 0x0000000d090d7221 */ /* 0x000fe20000010000 */
[----:B------:R-:W-:Y:S01]  /*1d190*/  FADD.FTZ R122, R126, R122 ;  /* 0x0000007a7e7a7221 */ /* 0x000fe20000010000 */
[----:B------:R-:W-:Y:S01]  /*1d1a0*/  F2FP.BF16.F32.PACK_AB R194, R130, R194 ;  /* 0x000000c282c2723e */ /* 0x000fe200000010ff */
[----:B------:R-:W-:-:S02]  /*1d1b0*/  IMAD.MOV.U32 R9, RZ, RZ, R5 ;  /* 0x000000ffff097224 */ /* 0x000fc400078e0005 */
[----:B------:R-:W-:Y:S01]  /*1d1c0*/  FADD.FTZ R13, R191, R13 ;  /* 0x0000000dbf0d7221 */ /* 0x000fe20000010000 */
[----:B------:R-:W-:Y:S01]  /*1d1d0*/  FADD.FTZ R122, R190, R122 ;  /* 0x0000007abe7a7221 */ /* 0x000fe20000010000 */
[C---:B------:R-:W-:Y:S01]  /*1d1e0*/  F2FP.BF16.F32.PACK_AB R191, R8.reuse, R191 ;  /* 0x000000bf08bf723e */ /* 0x040fe200000010ff */
[----:B------:R-:W4:Y:S01]  /*1d1f0*/  MUFU.EX2 R160, R160 ;  /* 0x000000a000a07308 */ /* 0x000f220000000800 */
[----:B------:R-:W-:Y:S01]  /*1d200*/  FADD.FTZ R13, R8, R13 ;  /* 0x0000000d080d7221 */ /* 0x000fe20000010000 */
[----:B------:R-:W-:Y:S01]  /*1d210*/  FADD.FTZ R122, R127, R122 ;  /* 0x0000007a7f7a7221 */ /* 0x000fe20000010000 */
[----:B------:R-:W-:Y:S01]  /*1d220*/  F2FP.BF16.F32.PACK_AB R195, R148, R195 ;  /* 0x000000c394c3723e */ /* 0x000fe200000010ff */
[----:B------:R-:W-:Y:S02]  /*1d230*/  IMAD.MOV.U32 R8, RZ, RZ, R4 ;  /* 0x000000ffff087224 */ /* 0x000fe400078e0004 */
[----:B------:R-:W-:Y:S01]  /*1d240*/  FADD.FTZ R13, R185, R13 ;  /* 0x0000000db90d7221 */ /* 0x000fe20000010000 */
[----:B------:R-:W-:Y:S01]  /*1d250*/  FADD.FTZ R122, R184, R122 ;  /* 0x0000007ab87a7221 */ /* 0x000fe20000010000 */
[C---:B------:R-:W-:Y:S01]  /*1d260*/  F2FP.BF16.F32.PACK_AB R185, R6.reuse, R185 ;  /* 0x000000b906b9723e */ /* 0x040fe200000010ff */
[----:B------:R-:W5:Y:S01]  /*1d270*/  MUFU.EX2 R133, R133 ;  /* 0x0000008500857308 */ /* 0x000f620000000800 */
[----:B------:R-:W-:Y:S01]  /*1d280*/  FADD.FTZ R13, R6, R13 ;  /* 0x0000000d060d7221 */ /* 0x000fe20000010000 */
[----:B------:R-:W-:Y:S01]  /*1d290*/  FADD.FTZ R122, R131, R122 ;  /* 0x0000007a837a7221 */ /* 0x000fe20000010000 */
[----:B------:R-:W-:-:S02]  /*1d2a0*/  F2FP.BF16.F32.PACK_AB R188, R126, R188 ;  /* 0x000000bc7ebc723e */ /* 0x000fc400000010ff */
[----:B------:R-:W-:Y:S01]  /*1d2b0*/  FADD.FTZ R13, R187, R13 ;  /* 0x0000000dbb0d7221 */ /* 0x000fe20000010000 */
[----:B------:R-:W-:Y:S01]  /*1d2c0*/  FADD.FTZ R122, R186, R122 ;  /* 0x0000007aba7a7221 */ /* 0x000fe20000010000 */
[C---:B0-----:R-:W-:Y:S02]  /*1d2d0*/  F2FP.BF16.F32.PACK_AB R187, R7.reuse, R187 ;  /* 0x000000bb07bb723e */ /* 0x041fe400000010ff */
[----:B------:R-:W-:Y:S01]  /*1d2e0*/  FADD.FTZ R13, R7, R13 ;  /* 0x0000000d070d7221 */ /* 0x000fe20000010000 */
[----:B------:R-:W-:Y:S01]  /*1d2f0*/  FADD.FTZ R122, R134, R122 ;  /* 0x0000007a867a7221 */ /* 0x000fe20000010000 */
[----:B------:R-:W-:Y:S02]  /*1d300*/  F2FP.BF16.F32.PACK_AB R190, R127, R190 ;  /* 0x000000be7fbe723e */ /* 0x000fe400000010ff */
[----:B------:R-:W-:Y:S01]  /*1d310*/  FADD.FTZ R13, R181, R13 ;  /* 0x0000000db50d7221 */ /* 0x000fe20000010000 */
[----:B------:R-:W-:Y:S01]  /*1d320*/  FADD.FTZ R122, R180, R122 ;  /* 0x0000007ab47a7221 */ /* 0x000fe20000010000 */
[----:B-1----:R-:W-:-:S02]  /*1d330*/  F2FP.BF16.F32.PACK_AB R181, R11, R181 ;  /* 0x000000b50bb5723e */ /* 0x002fc400000010ff */
[----:B------:R-:W-:Y:S01]  /*1d340*/  FADD.FTZ R13, R11, R13 ;  /* 0x0000000d0b0d7221 */ /* 0x000fe20000010000 */
[----:B------:R-:W-:Y:S01]  /*1d350*/  FADD.FTZ R122, R128, R122 ;  /* 0x0000007a807a7221 */ /* 0x000fe20000010000 */
[----:B------:R-:W-:Y:S01]  /*1d360*/  F2FP.BF16.F32.PACK_AB R184, R131, R184 ;  /* 0x000000b883b8723e */ /* 0x000fe200000010ff */
[----:B------:R-:W-:Y:S02]  /*1d370*/  IMAD.MOV.U32 R11, RZ, RZ, R208 ;  /* 0x000000ffff0b7224 */ /* 0x000fe400078e00d0 */
[----:B------:R-:W-:Y:S01]  /*1d380*/  FADD.FTZ R13, R183, R13 ;  /* 0x0000000db70d7221 */ /* 0x000fe20000010000 */
[----:B------:R-:W-:Y:S01]  /*1d390*/  FADD.FTZ R122, R182, R122 ;  /* 0x0000007ab67a7221 */ /* 0x000fe20000010000 */
[----:B------:R-:W-:Y:S02]  /*1d3a0*/  F2FP.BF16.F32.PACK_AB R186, R134, R186 ;  /* 0x000000ba86ba723e */ /* 0x000fe400000010ff */
[----:B------:R-:W-:Y:S01]  /*1d3b0*/  FADD.FTZ R13, R135, R13 ;  /* 0x0000000d870d7221 */ /* 0x000fe20000010000 */
[----:B------:R-:W-:Y:S01]  /*1d3c0*/  FADD.FTZ R122, R129, R122 ;  /* 0x0000007a817a7221 */ /* 0x000fe20000010000 */
[----:B------:R-:W-:-:S02]  /*1d3d0*/  F2FP.BF16.F32.PACK_AB R180, R128, R180 ;  /* 0x000000b480b4723e */ /* 0x000fc400000010ff */
[----:B--2---:R-:W-:Y:S01]  /*1d3e0*/  FADD.FTZ R13, R157, R13 ;  /* 0x0000000d9d0d7221 */ /* 0x004fe20000010000 */
[----:B------:R-:W-:Y:S01]  /*1d3f0*/  FADD.FTZ R122, R120, R122 ;  /* 0x0000007a787a7221 */ /* 0x000fe20000010000 */
[----:B------:R-:W-:Y:S02]  /*1d400*/  F2FP.BF16.F32.PACK_AB R182, R129, R182 ;  /* 0x000000b681b6723e */ /* 0x000fe400000010ff */
[----:B---3--:R-:W-:Y:S01]  /*1d410*/  FADD.FTZ R13, R144, R13 ;  /* 0x0000000d900d7221 */ /* 0x008fe20000010000 */
[----:B------:R-:W-:Y:S01]  /*1d420*/  FADD.FTZ R122, R121, R122 ;  /* 0x0000007a797a7221 */ /* 0x000fe20000010000 */
[----:B------:R-:W-:Y:S02]  /*1d430*/  F2FP.BF16.F32.PACK_AB R183, R135, R183 ;  /* 0x000000b787b7723e */ /* 0x000fe400000010ff */
[----:B----4-:R-:W-:Y:S01]  /*1d440*/  FADD.FTZ R13, R160, R13 ;  /* 0x0000000da00d7221 */ /* 0x010fe20000010000 */
[----:B------:R-:W-:Y:S01]  /*1d450*/  FADD.FTZ R122, R124, R122 ;  /* 0x0000007a7c7a7221 */ /* 0x000fe20000010000 */
[----:B------:R-:W-:-:S02]  /*1d460*/  F2FP.BF16.F32.PACK_AB R177, R144, R157 ;  /* 0x0000009d90b1723e */ /* 0x000fc400000010ff */
[----:B-----5:R-:W-:Y:S01]  /*1d470*/  FADD.FTZ R6, R133, R13 ;  /* 0x0000000d85067221 */ /* 0x020fe20000010000 */
[----:B------:R-:W-:Y:S01]  /*1d480*/  FADD.FTZ R7, R125, R122 ;  /* 0x0000007a7d077221 */ /* 0x000fe20000010000 */
[----:B------:R-:W-:Y:S01]  /*1d490*/  F2FP.BF16.F32.PACK_AB R179, R133, R160 ;  /* 0x000000a085b3723e */ /* 0x000fe200000010ff */
[----:B------:R-:W-:Y:S06]  /*1d4a0*/  @P3 BRA `(.L_x_2701) ;  /* 0xffffffa800b83947 */ /* 0x000fec000383ffff */
[----:B------:R-:W-:Y:S05]  /*1d4b0*/  BSYNC B1 ;  /* 0x0000000000017941 */ /* 0x000fea0003800000 */
.L_x_2690:
[----:B------:R-:W-:Y:S05]  /*1d4c0*/  BSYNC B0 ;  /* 0x0000000000007941 */ /* 0x000fea0003800000 */
.L_x_2689:
[----:B------:R-:W-:Y:S01]  /*1d4d0*/  ISETP.GE.AND P2, PT, R10, R222, PT ;  /* 0x000000de0a00720c */ /* 0x000fe20003f46270 */
[----:B------:R-:W-:-:S12]  /*1d4e0*/  BSSY B0, `(.L_x_2702) ;  /* 0x00004d8000007945 */ /* 0x000fd80003800000 */
[----:B------:R-:W-:Y:S05]  /*1d4f0*/  @!P2 BRA `(.L_x_2703) ;  /* 0x0000004c0058a947 */ /* 0x000fea0003800000 */
[----:B------:R-:W-:Y:S02]  /*1d500*/  IMAD.MOV.U32 R8, RZ, RZ, R4 ;  /* 0x000000ffff087224 */ /* 0x000fe400078e0004 */
[----:B------:R-:W-:Y:S02]  /*1d510*/  IMAD.MOV.U32 R9, RZ, RZ, R5 ;  /* 0x000000ffff097224 */ /* 0x000fe400078e0005 */
[----:B------:R-:W-:Y:S02]  /*1d520*/  IMAD.MOV.U32 R11, RZ, RZ, R208 ;  /* 0x000000ffff0b7224 */ /* 0x000fe400078e00d0 */
[----:B------:R-:W-:-:S07]  /*1d530*/  IMAD.MOV.U32 R12, RZ, RZ, R205 ;  /* 0x000000ffff0c7224 */ /* 0x000fce00078e00cd */
.L_x_2714:
        /* <DEDUP_REMOVED lines=8> */
.L_x_2704:
[----:B------:R-:W-:Y:S01]  /*1d5c0*/  IMAD R4, R205, 0x8, R16 ;  /* 0x00000008cd047824 */ /* 0x000fe200078e0210 */
[----:B------:R-:W-:-:S04]  /*1d5d0*/  SHF.L.U32 R5, R208, 0x1f, RZ ;  /* 0x0000001fd0057819 */ /* 0x000fc800000006ff */
[----:B------:R0:W1:Y:S01]  /*1d5e0*/  SYNCS.PHASECHK.TRANS64.TRYWAIT P2, [R4+URZ+0x36830], R5 ;  /* 0x03683005040075a7 */ /* 0x000062000804017f */
[----:B------:R-:W-:Y:S05]  /*1d5f0*/  @!P0 BRA `(.L_x_2705) ;  /* 0x0000000000048947 */ /* 0x000fea0003800000 */
[----:B------:R-:W-:Y:S01]  /*1d600*/  BPT.TRAP 0x1 ;  /* 0x000000040000795c */ /* 0x000fe20000300000 */
.L_x_2705:
[----:B------:R-:W-:Y:S01]  /*1d610*/  IMAD R0, R205, 0xa80, R220 ;  /* 0x00000a80cd007824 */ /* 0x000fe200078e02dc */
[----:B------:R-:W-:Y:S03]  /*1d620*/  BSSY B1, `(.L_x_2706) ;  /* 0x0000006000017945 */ /* 0x000fe60003800000 */
[C---:B------:R-:W-:Y:S02]  /*1d630*/  VIADD R20, R0.reuse, 0x80 ;  /* 0x0000008000147836 */ /* 0x040fe40000000000 */
[----:B------:R-:W-:Y:S01]  /*1d640*/  VIADD R120, R0, 0x100 ;  /* 0x0000010000787836 */ /* 0x000fe20000000000 */
[----:B-1----:R-:W-:Y:S06]  /*1d650*/  @P2 BRA `(.L_x_2707) ;  /* 0x0000000000082947 */ /* 0x002fec0003800000 */
[----:B------:R-:W1:Y:S02]  /*1d660*/  SYNCS.PHASECHK.TRANS64.TRYWAIT P2, [R4+URZ+0x36830], R5 ;  /* 0x03683005040075a7 */ /* 0x000e64000804017f */
[----:B-1----:R-:W-:Y:S05]  /*1d670*/  @!P2 BRA `(.L_x_2708) ;  /* 0x000001340060a947 */ /* 0x002fea0003800000 */
.L_x_2707:
[----:B------:R-:W-:Y:S05]  /*1d680*/  BSYNC B1 ;  /* 0x0000000000017941 */ /* 0x000fea0003800000 */
.L_x_2706:
        /* <DEDUP_REMOVED lines=121> */
[----:B01----:R-:W-:Y:S01]  /*1de20*/  MOV R5, UR45 ;  /* 0x0000002d00057c02 */ /* 0x003fe20008000f00 */
[----:B------:R-:W-:Y:S02]  /*1de30*/  WARPGROUP.DEPBAR.LE gsb0, 0x0 ;  /* 0x00008000000079c5 */ /* 0x000fe40000010000 */
[----:B------:R-:W-:Y:S01]  /*1de40*/  WARPGROUP.ARRIVE ;  /* 0x00000000000079c5 */ /* 0x000fe20000000000 */
[----:B------:R-:W-:Y:S01]  /*1de50*/  MOV R4, UR44 ;  /* 0x0000002c00047c02 */ /* 0x000fe20008000f00 */
        /* <DEDUP_REMOVED lines=741> */
.L_x_2709:
[----:B------:R-:W-:Y:S01]  /*20cb0*/  SHF.L.U32 R0, R11, 0x1f, RZ ;  /* 0x0000001f0b007819 */ /* 0x000fe200000006ff */
[----:B------:R-:W-:-:S04]  /*20cc0*/  IMAD R11, R12, 0x8, R16 ;  /* 0x000000080c0b7824 */ /* 0x000fc800078e0210 */
[----:B------:R0:W1:Y:S01]  /*20cd0*/  SYNCS.PHASECHK.TRANS64.TRYWAIT P2, [R11+URZ+0x36850], R0 ;  /* 0x036850000b0075a7 */ /* 0x000062000804017f */
[----:B------:R-:W-:Y:S05]  /*20ce0*/  @!P0 BRA `(.L_x_2710) ;  /* 0x0000000000048947 */ /* 0x000fea0003800000 */
[----:B------:R-:W-:Y:S01]  /*20cf0*/  BPT.TRAP 0x1 ;  /* 0x000000040000795c */ /* 0x000fe20000300000 */
.L_x_2710:
[----:B------:R-:W-:Y:S04]  /*20d00*/  BSSY B1, `(.L_x_2711) ;  /* 0x0000004000017945 */ /* 0x000fe80003800000 */
[----:B-1----:R-:W-:Y:S05]  /*20d10*/  @P2 BRA `(.L_x_2712) ;  /* 0x0000000000082947 */ /* 0x002fea0003800000 */
[----:B------:R-:W1:Y:S02]  /*20d20*/  SYNCS.PHASECHK.TRANS64.TRYWAIT P2, [R11+URZ+0x36850], R0 ;  /* 0x036850000b0075a7 */ /* 0x000e64000804017f */
[----:B-1----:R-:W-:Y:S05]  /*20d30*/  @!P2 BRA `(.L_x_2713) ;  /* 0x000000fc00c4a947 */ /* 0x002fea0003800000 */
.L_x_2712:
[----:B------:R-:W-:Y:S05]  /*20d40*/  BSYNC B1 ;  /* 0x0000000000017941 */ /* 0x000fea0003800000 */
.L_x_2711:
[----:B01----:R-:W-:Y:S01]  /*20d50*/  VIADD R0, R16, 0x400 ;  /* 0x0000040010007836 */ /* 0x003fe20000000000 */
[----:B------:R-:W-:Y:S01]  /*20d60*/  WARPGROUP.ARRIVE ;  /* 0x00000000000079c5 */ /* 0x000fe20000000000 */
[----:B------:R-:W-:Y:S01]  /*20d70*/  IMAD.MOV.U32 R15, RZ, RZ, 0x40000040 ;  /* 0x40000040ff0f7424 */ /* 0x000fe200078e00ff */
[----:B------:R-:W-:Y:S01]  /*20d80*/  FMNMX.FTZ R4, R170, R8, !PT ;  /* 0x00000008aa047209 */ /* 0x000fe20007810000 */
[----:B------:R-:W-:Y:S01]  /*20d90*/  IMAD.MOV.U32 R3, RZ, RZ, 0x40000040 ;  /* 0x40000040ff037424 */ /* 0x000fe200078e00ff */
[----:B------:R-:W-:Y:S01]  /*20da0*/  SHF.R.U32.HI R0, RZ, 0x4, R0 ;  /* 0x00000004ff007819 */ /* 0x000fe20000011600 */
[----:B------:R-:W-:Y:S01]  /*20db0*/  ULDC UR4, c[0x0][0x988] ;  /* 0x0002620000047ab9 */ /* 0x000fe20000000800 */
[----:B------:R-:W-:Y:S01]  /*20dc0*/  R2UR UR7, R15 ;  /* 0x000000000f0772ca */ /* 0x000fe200000e0000 */
[----:B------:R-:W-:Y:S01]  /*20dd0*/  @!P1 IMAD R13, R13, 0x8, R16 ;  /* 0x000000080d0d9824 */ /* 0x000fe200078e0210 */
[----:B------:R-:W-:Y:S01]  /*20de0*/  LOP3.LUT R0, R0, 0x3fff, RZ, 0xc0, !PT ;  /* 0x00003fff00007812 */ /* 0x000fe200078ec0ff */
[----:B------:R-:W-:Y:S01]  /*20df0*/  @!P1 VIADD R11, R11, 0x36860 ;  /* 0x000368600b0b9836 */ /* 0x000fe20000000000 */
[----:B------:R-:W-:Y:S01]  /*20e00*/  FMNMX.FTZ R4, R171, R4, !PT ;  /* 0x00000004ab047209 */ /* 0x000fe20007810000 */
[----:B------:R-:W-:Y:S01]  /*20e10*/  @!P1 VIADD R13, R13, 0x36840 ;  /* 0x000368400d0d9836 */ /* 0x000fe20000000000 */
[----:B------:R-:W-:-:S02]  /*20e20*/  LOP3.LUT R0, R0, 0x3800000, RZ, 0xfc, !PT ;  /* 0x0380000000007812 */ /* 0x000fc400078efcff */
[----:B------:R-:W-:Y:S02]  /*20e30*/  FMNMX.FTZ R4, R174, R4, !PT ;  /* 0x00000004ae047209 */ /* 0x000fe40007810000 */
[----:B------:R-:W-:Y:S01]  /*20e40*/  @!P1 PRMT R11, RZ, 0x654, R11 ;  /* 0x00000654ff0b9816 */ /* 0x000fe2000000000b */
[----:B------:R-:W-:Y:S01]  /*20e50*/  IMAD R14, R12, 0xa80, R0 ;  /* 0x00000a800c0e7824 */ /* 0x000fe200078e0200 */
[----:B------:R-:W-:Y:S02]  /*20e60*/  FMNMX.FTZ R0, R168, R9, !PT ;  /* 0x00000009a8007209 */ /* 0x000fe40007810000 */
[----:B------:R-:W-:Y:S01]  /*20e70*/  FMNMX.FTZ R4, R175, R4, !PT ;  /* 0x00000004af047209 */ /* 0x000fe20007810000 */
[C---:B------:R-:W-:Y:S01]  /*20e80*/  VIADD R2, R14.reuse, 0x80 ;  /* 0x000000800e027836 */ /* 0x040fe20000000000 */
[----:B------:R-:W-:Y:S02]  /*20e90*/  R2UR UR6, R14 ;  /* 0x000000000e0672ca */ /* 0x000fe400000e0000 */
[----:B------:R-:W-:-:S02]  /*20ea0*/  FMNMX.FTZ R0, R169, R0, !PT ;  /* 0x00000000a9007209 */ /* 0x000fc40007810000 */
[----:B------:R-:W-:Y:S02]  /*20eb0*/  FMNMX.FTZ R4, R162, R4, !PT ;  /* 0x00000004a2047209 */ /* 0x000fe40007810000 */
[----:B------:R-:W-:Y:S02]  /*20ec0*/  FMNMX.FTZ R0, R172, R0, !PT ;  /* 0x00000000ac007209 */ /* 0x000fe40007810000 */
[----:B------:R-:W-:Y:S02]  /*20ed0*/  FMNMX.FTZ R4, R163, R4, !PT ;  /* 0x00000004a3047209 */ /* 0x000fe40007810000 */
[----:B------:R-:W-:Y:S02]  /*20ee0*/  FMNMX.FTZ R0, R173, R0, !PT ;  /* 0x00000000ad007209 */ /* 0x000fe40007810000 */
[----:B------:R-:W-:Y:S01]  /*20ef0*/  FMNMX.FTZ R4, R166, R4, !PT ;  /* 0x00000004a6047209 */ /* 0x000fe20007810000 */
[----:B------:R-:W-:Y:S01]  /*20f00*/  HGMMA.64x192x16.F32.BF16 R24, R200, gdesc[UR4].tnspB, R24, gsb0 ;  /* 0x42e00004c8187df0 */ /* 0x000fe20008001818 */
[----:B------:R-:W-:Y:S01]  /*20f10*/  R2UR UR6, R2 ;  /* 0x00000000020672ca */ /* 0x000fe200000e0000 */
[----:B------:R-:W-:Y:S01]  /*20f20*/  VIADD R2, R14, 0x100 ;  /* 0x000001000e027836 */ /* 0x000fe20000000000 */
[----:B------:R-:W-:Y:S01]  /*20f30*/  R2UR UR7, R3 ;  /* 0x00000000030772ca */ /* 0x000fe200000e0000 */
[----:B------:R-:W-:Y:S01]  /*20f40*/  IMAD.MOV.U32 R3, RZ, RZ, 0x40000040 ;  /* 0x40000040ff037424 */ /* 0x000fe200078e00ff */
[----:B------:R-:W-:-:S02]  /*20f50*/  FMNMX.FTZ R0, R160, R0, !PT ;  /* 0x00000000a0007209 */ /* 0x000fc40007810000 */
[----:B------:R-:W-:Y:S02]  /*20f60*/  FMNMX.FTZ R4, R167, R4, !PT ;  /* 0x00000004a7047209 */ /* 0x000fe40007810000 */
[----:B------:R-:W-:Y:S02]  /*20f70*/  FMNMX.FTZ R0, R161, R0, !PT ;  /* 0x00000000a1007209 */ /* 0x000fe40007810000 */
[----:B------:R-:W-:Y:S02]  /*20f80*/  FMNMX.FTZ R4, R154, R4, !PT ;  /* 0x000000049a047209 */ /* 0x000fe40007810000 */
[----:B------:R-:W-:Y:S02]  /*20f90*/  FMNMX.FTZ R0, R164, R0, !PT ;  /* 0x00000000a4007209 */ /* 0x000fe40007810000 */
[----:B------:R-:W-:Y:S02]  /*20fa0*/  FMNMX.FTZ R4, R155, R4, !PT ;  /* 0x000000049b047209 */ /* 0x000fe40007810000 */
        /* <DEDUP_REMOVED lines=37> */
[C---:B------:R-:W-:Y:S01]  /*21200*/  ISETP.GT.AND P2, PT, R10.reuse, R222, PT ;  /* 0x000000de0a00720c */ /* 0x040fe20003f44270 */
[----:B------:R-:W-:Y:S01]  /*21210*/  VIADD R10, R10, 0xffffffff ;  /* 0xffffffff0a0a7836 */ /* 0x000fe20000000000 */
[----:B------:R-:W-:-:S04]  /*21220*/  FMNMX.FTZ R0, R124, R0, !PT ;  /* 0x000000007c007209 */ /* 0x000fc80007810000 */
[----:B------:R-:W-:-:S05]  /*21230*/  FMNMX.FTZ R5, R125, R0, !PT ;  /* 0x000000007d057209 */ /* 0x000fca0007810000 */
[----:B------:R-:W0:Y:S02]  /*21240*/  SHFL.BFLY PT, R0, R5, 0x2, 0x1f ;  /* 0x0c401f0005007f89 */ /* 0x000e2400000e0000 */
[----:B0-----:R-:W-:-:S05]  /*21250*/  FMNMX.FTZ R5, R5, R0, !PT ;  /* 0x0000000005057209 */ /* 0x001fca0007810000 */
[----:B------:R-:W0:Y:S02]  /*21260*/  SHFL.BFLY PT, R0, R5, 0x1, 0x1f ;  /* 0x0c201f0005007f89 */ /* 0x000e2400000e0000 */
[----:B0-----:R-:W-:Y:S01]  /*21270*/  FMNMX.FTZ R5, R5, R0, !PT ;  /* 0x0000000005057209 */ /* 0x001fe20007810000 */
[----:B------:R-:W-:Y:S01]  /*21280*/  IMAD.U32 R0, RZ, RZ, UR4 ;  /* 0x00000004ff007e24 */ /* 0x000fe2000f8e00ff */
        /* <DEDUP_REMOVED lines=25> */
[----:B------:R-:W-:Y:S01]  /*21420*/  FADD.FTZ R2, -R5, R9 ;  /* 0x0000000905027221 */ /* 0x000fe20000010100 */
[----:B------:R-:W-:Y:S01]  /*21430*/  R2UR UR7, R3 ;  /* 0x00000000030772ca */ /* 0x000fe200000e0000 */
[----:B------:R-:W0:Y:S01]  /*21440*/  SHFL.BFLY PT, R9, R4, 0x2, 0x1f ;  /* 0x0c401f0004097f89 */ /* 0x000e2200000e0000 */
[-C--:B------:R-:W-:Y:S01]  /*21450*/  FMUL.FTZ R3, R5, R0.reuse ;  /* 0x0000000005037220 */ /* 0x080fe20000410000 */
[----:B------:R-:W-:-:S03]  /*21460*/  FMUL.FTZ R2, R2, R0 ;  /* 0x0000000002027220 */ /* 0x000fc60000410000 */
        /* <DEDUP_REMOVED lines=19> */
[----:B0-----:R-:W-:Y:S01]  /*215a0*/  FMNMX.FTZ R4, R4, R9, !PT ;  /* 0x0000000904047209 */ /* 0x001fe20007810000 */
[----:B------:R-:W-:-:S06]  /*215b0*/  FFMA.FTZ R9, R120, R0, -R3 ;  /* 0x0000000078097223 */ /* 0x000fcc0000010803 */
[----:B------:R-:W0:Y:S08]  /*215c0*/  MUFU.EX2 R200, R200 ;  /* 0x000000c800c87308 */ /* 0x000e300000000800 */
[----:B------:R-:W1:Y:S08]  /*215d0*/  MUFU.EX2 R21, R21 ;  /* 0x0000001500157308 */ /* 0x000e700000000800 */
[----:B------:R-:W2:Y:S01]  /*215e0*/  MUFU.EX2 R202, R202 ;  /* 0x000000ca00ca7308 */ /* 0x000ea20000000800 */
[----:B0-----:R-:W-:-:S07]  /*215f0*/  FFMA.FTZ R7, R2, R7, R200 ;  /* 0x0000000702077223 */ /* 0x001fce00000100c8 */
[----:B------:R-:W0:Y:S01]  /*21600*/  MUFU.EX2 R168, R168 ;  /* 0x000000a800a87308 */ /* 0x000e220000000800 */
[C---:B-1----:R-:W-:Y:S01]  /*21610*/  FADD.FTZ R7, R21.reuse, R7 ;  /* 0x0000000715077221 */ /* 0x042fe20000010000 */
[----:B------:R-:W-:-:S06]  /*21620*/  F2FP.BF16.F32.PACK_AB R200, R21, R200 ;  /* 0x000000c815c8723e */ /* 0x000fcc00000010ff */
[----:B------:R-:W-:Y:S01]  /*21630*/  MUFU.EX2 R196, R196 ;  /* 0x000000c400c47308 */ /* 0x000fe20000000800 */
[----:B--2---:R-:W-:-:S07]  /*21640*/  FADD.FTZ R7, R202, R7 ;  /* 0x00000007ca077221 */ /* 0x004fce0000010000 */
[----:B------:R-:W-:Y:S01]  /*21650*/  MUFU.EX2 R160, R160 ;  /* 0x000000a000a07308 */ /* 0x000fe20000000800 */
[C---:B0-----:R-:W-:Y:S01]  /*21660*/  FADD.FTZ R7, R168.reuse, R7 ;  /* 0x00000007a8077221 */ /* 0x041fe20000010000 */
        /* <DEDUP_REMOVED lines=18> */
[----:B------:R-:W-:Y:S01]  /*21790*/  FFMA.FTZ R186, R140, R0, -R3 ;  /* 0x000000008cba7223 */ /* 0x000fe20000010803 */
[----:B------:R-:W0:Y:S02]  /*217a0*/  SHFL.BFLY PT, R137, R4, 0x1, 0x1f ;  /* 0x0c201f0004897f89 */ /* 0x000e2400000e0000 */
[----:B------:R-:W-:Y:S01]  /*217b0*/  HGMMA.64x192x16.F32.BF16 R24, R180, gdesc[UR4].tnspB, R24, gsb0 ;  /* 0x42e00004b4187df0 */ /* 0x000fe20008001818 */
[----:B------:R-:W-:Y:S08]  /*217c0*/  MUFU.EX2 R184, R184 ;  /* 0x000000b800b87308 */ /* 0x000ff00000000800 */
[----:B------:R-:W-:Y:S08]  /*217d0*/  MUFU.EX2 R136, R136 ;  /* 0x0000008800887308 */ /* 0x000ff00000000800 */
[----:B------:R-:W-:Y:S01]  /*217e0*/  MUFU.EX2 R186, R186 ;  /* 0x000000ba00ba7308 */ /* 0x000fe20000000800 */
[----:B0-----:R-:W-:-:S05]  /*217f0*/  FMNMX.FTZ R4, R4, R137, !PT ;  /* 0x0000008904047209 */ /* 0x001fca0007810000 */
[----:B------:R-:W-:-:S04]  /*21800*/  FADD.FTZ R120, -R4, R8 ;  /* 0x0000000804787221 */ /* 0x000fc80000010100 */
[-C--:B------:R-:W-:Y:S01]  /*21810*/  FMUL.FTZ R120, R120, R0.reuse ;  /* 0x0000000078787220 */ /* 0x080fe20000410000 */
[----:B------:R-:W-:Y:S02]  /*21820*/  WARPGROUP.DEPBAR.LE gsb0, 0x0 ;  /* 0x00008000000079c5 */ /* 0x000fe40000010000 */
[-CC-:B------:R-:W-:Y:S01]  /*21830*/  FFMA.FTZ R180, R128, R0.reuse, -R3.reuse ;  /* 0x0000000080b47223 */ /* 0x180fe20000010803 */
[-CC-:B------:R-:W-:Y:S01]  /*21840*/  FFMA.FTZ R128, R129, R0.reuse, -R3.reuse ;  /* 0x0000000081807223 */ /* 0x180fe20000010803 */
[-CC-:B------:R-:W-:Y:S01]  /*21850*/  FFMA.FTZ R182, R132, R0.reuse, -R3.reuse ;  /* 0x0000000084b67223 */ /* 0x180fe20000010803 */
[-CC-:B------:R-:W-:Y:S01]  /*21860*/  FFMA.FTZ R129, R133, R0.reuse, -R3.reuse ;  /* 0x0000000085817223 */ /* 0x180fe20000010803 */
[-CC-:B------:R-:W-:Y:S01]  /*21870*/  FFMA.FTZ R132, R121, R0.reuse, -R3.reuse ;  /* 0x0000000079847223 */ /* 0x180fe20000010803 */
[-C--:B------:R-:W-:Y:S01]  /*21880*/  FFMA.FTZ R3, R125, R0.reuse, -R3 ;  /* 0x000000007d037223 */ /* 0x080fe20000010803 */
[----:B------:R-:W-:Y:S01]  /*21890*/  IMAD.MOV.U32 R121, RZ, RZ, 0x40000040 ;  /* 0x40000040ff797424 */ /* 0x000fe200078e00ff */
[----:B------:R-:W-:Y:S01]  /*218a0*/  WARPGROUP.ARRIVE ;  /* 0x00000000000079c5 */ /* 0x000fe20000000000 */
[-C--:B------:R-:W-:Y:S01]  /*218b0*/  FMUL.FTZ R125, R4, R0.reuse ;  /* 0x00000000047d7220 */ /* 0x080fe20000410000 */
[----:B------:R-:W-:Y:S02]  /*218c0*/  MUFU.EX2 R8, R3 ;  /* 0x0000000300087308 */ /* 0x000fe40000000800 */
[----:B------:R-:W-:Y:S01]  /*218d0*/  R2UR UR7, R121 ;  /* 0x00000000790772ca */ /* 0x000fe200000e0000 */
        /* <DEDUP_REMOVED lines=14> */
[----:B0-----:R-:W-:-:S02]  /*219c0*/  VIADD R120, R14, 0x300 ;  /* 0x000003000e787836 */ /* 0x001fc40000000000 */
[-CC-:B------:R-:W-:Y:S01]  /*219d0*/  FFMA.FTZ R189, R146, R0.reuse, -R125.reuse ;  /* 0x0000000092bd7223 */ /* 0x180fe2000001087d */
[-CC-:B------:R-:W-:Y:S01]  /*219e0*/  FFMA.FTZ R14, R147, R0.reuse, -R125.reuse ;  /* 0x00000000930e7223 */ /* 0x180fe2000001087d */
[-CC-:B------:R-:W-:Y:S01]  /*219f0*/  FFMA.FTZ R191, R150, R0.reuse, -R125.reuse ;  /* 0x0000000096bf7223 */ /* 0x180fe2000001087d */
[-CC-:B------:R-:W-:Y:S01]  /*21a00*/  FFMA.FTZ R151, R151, R0.reuse, -R125.reuse ;  /* 0x0000000097977223 */ /* 0x180fe2000001087d */
[----:B------:R-:W-:Y:S01]  /*21a10*/  R2UR UR6, R120 ;  /* 0x00000000780672ca */ /* 0x000fe200000e0000 */
[-C--:B------:R-:W-:Y:S01]  /*21a20*/  FFMA.FTZ R185, R138, R0.reuse, -R125 ;  /* 0x000000008ab97223 */ /* 0x080fe2000001087d */
[----:B------:R-:W0:Y:S01]  /*21a30*/  MUFU.EX2 R133, R133 ;  /* 0x0000008500857308 */ /* 0x000e220000000800 */
[----:B------:R-:W-:Y:S01]  /*21a40*/  @!P1 PRMT R120, RZ, 0x654, R13 ;  /* 0x00000654ff789816 */ /* 0x000fe2000000000d */
[-CC-:B------:R-:W-:Y:S01]  /*21a50*/  FFMA.FTZ R139, R139, R0.reuse, -R125.reuse ;  /* 0x000000008b8b7223 */ /* 0x180fe2000001087d */
[-CC-:B------:R-:W-:Y:S01]  /*21a60*/  FFMA.FTZ R187, R142, R0.reuse, -R125.reuse ;  /* 0x000000008ebb7223 */ /* 0x180fe2000001087d */
[-CC-:B------:R-:W-:Y:S01]  /*21a70*/  FFMA.FTZ R181, R130, R0.reuse, -R125.reuse ;  /* 0x0000000082b57223 */ /* 0x180fe2000001087d */
[-CC-:B------:R-:W-:Y:S01]  /*21a80*/  FFMA.FTZ R183, R134, R0.reuse, -R125.reuse ;  /* 0x0000000086b77223 */ /* 0x180fe2000001087d */
[-CC-:B------:R-:W-:Y:S01]  /*21a90*/  FFMA.FTZ R135, R135, R0.reuse, -R125.reuse ;  /* 0x0000000087877223 */ /* 0x180fe2000001087d */
[----:B------:R-:W-:Y:S01]  /*21aa0*/  FFMA.FTZ R122, R122, R0, -R125 ;  /* 0x000000007a7a7223 */ /* 0x000fe2000001087d */
[----:B------:R-:W-:Y:S01]  /*21ab0*/  MUFU.EX2 R203, R203 ;  /* 0x000000cb00cb7308 */ /* 0x000fe20000000800 */
[----:B-1----:R-:W-:Y:S01]  /*21ac0*/  FFMA.FTZ R6, R3, R6, R201 ;  /* 0x0000000603067223 */ /* 0x002fe200000100c9 */
[-CC-:B------:R-:W-:Y:S01]  /*21ad0*/  FFMA.FTZ R123, R123, R0.reuse, -R125.reuse ;  /* 0x000000007b7b7223 */ /* 0x180fe2000001087d */
[----:B------:R-:W-:Y:S01]  /*21ae0*/  HGMMA.64x192x16.F32.BF16 R24, R176, gdesc[UR4].tnspB, R24, gsb0 ;  /* 0x42e00004b0187df0 */ /* 0x000fe20008001818 */
[----:B------:R-:W-:-:S04]  /*21af0*/  FFMA.FTZ R126, R126, R0, -R125 ;  /* 0x000000007e7e7223 */ /* 0x000fc8000001087d */
        /* <DEDUP_REMOVED lines=26> */
[----:B------:R-:W1:Y:S08]  /*21ca0*/  MUFU.EX2 R123, R123 ;  /* 0x0000007b007b7308 */ /* 0x000e700000000800 */
[----:B------:R-:W-:Y:S01]  /*21cb0*/  MUFU.EX2 R126, R126 ;  /* 0x0000007e007e7308 */ /* 0x000fe20000000800 */
[----:B------:R-:W-:-:S02]  /*21cc0*/  WARPGROUP.DEPBAR.LE gsb0, 0x0 ;  /* 0x00008000000079c5 */ /* 0x000fc40000010000 */
[----:B------:R2:W-:Y:S01]  /*21cd0*/  @!P1 SYNCS.ARRIVE.TRANS64.RED.A1T0 RZ, [R120+URZ], RZ ;  /* 0x000000ff78ff99a7 */ /* 0x0005e2000810043f */
[----:B0-----:R-:W-:Y:S02]  /*21ce0*/  F2FP.BF16.F32.PACK_AB R176, R132, R9 ;  /* 0x0000000984b0723e */ /* 0x001fe400000010ff */
[----:B------:R-:W-:Y:S02]  /*21cf0*/  F2FP.BF16.F32.PACK_AB R178, R8, R124 ;  /* 0x0000007c08b2723e */ /* 0x000fe400000010ff */
[----:B-1----:R-:W-:Y:S01]  /*21d00*/  F2FP.BF16.F32.PACK_AB R177, R123, R122 ;  /* 0x0000007a7bb1723e */ /* 0x002fe200000010ff */
[----:B--2---:R-:W-:Y:S01]  /*21d10*/  FADD.FTZ R120, R203, R6 ;  /* 0x00000006cb787221 */ /* 0x004fe20000010000 */
[----:B------:R0:W-:Y:S01]  /*21d20*/  @!P1 SYNCS.ARRIVE.TRANS64.RED.A1T0 RZ, [R11+URZ], RZ ;  /* 0x000000ff0bff99a7 */ /* 0x0001e2000810043f */
[----:B------:R-:W1:Y:S01]  /*21d30*/  MUFU.EX2 R6, R139 ;  /* 0x0000008b00067308 */ /* 0x000e620000000800 */
[C---:B------:R-:W-:Y:S01]  /*21d40*/  F2FP.BF16.F32.PACK_AB R203, R137.reuse, R203 ;  /* 0x000000cb89cb723e */ /* 0x040fe200000010ff */
[----:B------:R-:W-:-:S04]  /*21d50*/  FADD.FTZ R120, R137, R120 ;  /* 0x0000007889787221 */ /* 0x000fc80000010000 */
[----:B------:R-:W-:Y:S01]  /*21d60*/  FADD.FTZ R120, R197, R120 ;  /* 0x00000078c5787221 */ /* 0x000fe20000010000 */
[----:B0-----:R-:W-:Y:S01]  /*21d70*/  FADD.FTZ R11, R196, R7 ;  /* 0x00000007c40b7221 */ /* 0x001fe20000010000 */
[----:B------:R-:W-:Y:S01]  /*21d80*/  FFMA.FTZ R7, R143, R0, -R125 ;  /* 0x000000008f077223 */ /* 0x000fe2000001087d */
[C---:B------:R-:W-:Y:S01]  /*21d90*/  F2FP.BF16.F32.PACK_AB R196, R160.reuse, R196 ;  /* 0x000000c4a0c4723e */ /* 0x040fe200000010ff */
[C---:B------:R-:W-:Y:S01]  /*21da0*/  FADD.FTZ R120, R145.reuse, R120 ;  /* 0x0000007891787221 */ /* 0x040fe20000010000 */
[----:B------:R-:W-:Y:S01]  /*21db0*/  FADD.FTZ R11, R160, R11 ;  /* 0x0000000ba00b7221 */ /* 0x000fe20000010000 */
[----:B------:R-:W-:Y:S02]  /*21dc0*/  F2FP.BF16.F32.PACK_AB R197, R145, R197 ;  /* 0x000000c591c5723e */ /* 0x000fe400000010ff */
[----:B------:R-:W-:Y:S01]  /*21dd0*/  FADD.FTZ R120, R199, R120 ;  /* 0x00000078c7787221 */ /* 0x000fe20000010000 */
[----:B------:R-:W-:Y:S01]  /*21de0*/  FADD.FTZ R121, R198, R11 ;  /* 0x0000000bc6797221 */ /* 0x000fe20000010000 */
[----:B------:R-:W0:Y:S01]  /*21df0*/  MUFU.EX2 R7, R7 ;  /* 0x0000000700077308 */ /* 0x000e220000000800 */
[-C--:B------:R-:W-:Y:S01]  /*21e00*/  FFMA.FTZ R11, R131, R0.reuse, -R125 ;  /* 0x00000000830b7223 */ /* 0x080fe2000001087d */
[----:B------:R-:W-:Y:S01]  /*21e10*/  FADD.FTZ R120, R140, R120 ;  /* 0x000000788c787221 */ /* 0x000fe20000010000 */
[C---:B------:R-:W-:Y:S01]  /*21e20*/  FADD.FTZ R121, R12.reuse, R121 ;  /* 0x000000790c797221 */ /* 0x040fe20000010000 */
[----:B------:R-:W-:Y:S01]  /*21e30*/  FFMA.FTZ R125, R127, R0, -R125 ;  /* 0x000000007f7d7223 */ /* 0x000fe2000001087d */
[----:B------:R-:W-:Y:S01]  /*21e40*/  F2FP.BF16.F32.PACK_AB R198, R12, R198 ;  /* 0x000000c60cc6723e */ /* 0x000fe200000010ff */
[----:B------:R-:W-:Y:S01]  /*21e50*/  FADD.FTZ R120, R193, R120 ;  /* 0x00000078c1787221 */ /* 0x000fe20000010000 */
[----:B------:R-:W-:Y:S01]  /*21e60*/  FADD.FTZ R121, R192, R121 ;  /* 0x00000079c0797221 */ /* 0x000fe20000010000 */
[----:B------:R-:W2:Y:S01]  /*21e70*/  MUFU.EX2 R11, R11 ;  /* 0x0000000b000b7308 */ /* 0x000ea20000000800 */
[----:B------:R-:W-:Y:S01]  /*21e80*/  F2FP.BF16.F32.PACK_AB R199, R140, R199 ;  /* 0x000000c78cc7723e */ /* 0x000fe200000010ff */
[----:B------:R-:W-:Y:S01]  /*21e90*/  FADD.FTZ R120, R141, R120 ;  /* 0x000000788d787221 */ /* 0x000fe20000010000 */
[C---:B------:R-:W-:Y:S01]  /*21ea0*/  FADD.FTZ R121, R153.reuse, R121 ;  /* 0x0000007999797221 */ /* 0x040fe20000010000 */
[----:B------:R-:W-:Y:S01]  /*21eb0*/  F2FP.BF16.F32.PACK_AB R192, R153, R192 ;  /* 0x000000c099c0723e */ /* 0x000fe200000010ff */
[----:B------:R-:W-:-:S02]  /*21ec0*/  IMAD.MOV.U32 R12, RZ, RZ, R205 ;  /* 0x000000ffff0c7224 */ /* 0x000fc400078e00cd */
[----:B------:R-:W-:Y:S01]  /*21ed0*/  FADD.FTZ R120, R195, R120 ;  /* 0x00000078c3787221 */ /* 0x000fe20000010000 */
[----:B------:R-:W-:Y:S01]  /*21ee0*/  FADD.FTZ R121, R194, R121 ;  /* 0x00000079c2797221 */ /* 0x000fe20000010000 */
[----:B------:R-:W3:Y:S01]  /*21ef0*/  MUFU.EX2 R125, R125 ;  /* 0x0000007d007d7308 */ /* 0x000ee20000000800 */
[----:B------:R-:W-:Y:S01]  /*21f00*/  F2FP.BF16.F32.PACK_AB R193, R141, R193 ;  /* 0x000000c18dc1723e */ /* 0x000fe200000010ff */
        /* <DEDUP_REMOVED lines=11> */
[----:B------:R-:W-:Y:S02]  /*21fc0*/  F2FP.BF16.F32.PACK_AB R189, R14, R189 ;  /* 0x000000bd0ebd723e */ /* 0x000fe400000010ff */
[----:B------:R-:W-:Y:S01]  /*21fd0*/  FADD.FTZ R120, R13, R120 ;  /* 0x000000780d787221 */ /* 0x000fe20000010000 */
[C---:B------:R-:W-:Y:S01]  /*21fe0*/  FADD.FTZ R121, R144.reuse, R121 ;  /* 0x0000007990797221 */ /* 0x040fe20000010000 */
[----:B------:R-:W-:-:S02]  /*21ff0*/  F2FP.BF16.F32.PACK_AB R190, R144, R190 ;  /* 0x000000be90be723e */ /* 0x000fc400000010ff */
[----:B------:R-:W-:Y:S01]  /*22000*/  FADD.FTZ R120, R185, R120 ;  /* 0x00000078b9787221 */ /* 0x000fe20000010000 */
[----:B------:R-:W-:Y:S01]  /*22010*/  FADD.FTZ R121, R184, R121 ;  /* 0x00000079b8797221 */ /* 0x000fe20000010000 */
[C---:B-1----:R-:W-:Y:S02]  /*22020*/  F2FP.BF16.F32.PACK_AB R185, R6.reuse, R185 ;  /* 0x000000b906b9723e */ /* 0x042fe400000010ff */
[----:B------:R-:W-:Y:S01]  /*22030*/  FADD.FTZ R120, R6, R120 ;  /* 0x0000007806787221 */ /* 0x000fe20000010000 */
[----:B------:R-:W-:Y:S01]  /*22040*/  FADD.FTZ R121, R136, R121 ;  /* 0x0000007988797221 */ /* 0x000fe20000010000 */
[----:B------:R-:W-:Y:S02]  /*22050*/  F2FP.BF16.F32.PACK_AB R191, R13, R191 ;  /* 0x000000bf0dbf723e */ /* 0x000fe400000010ff */
[----:B------:R-:W-:Y:S01]  /*22060*/  FADD.FTZ R120, R187, R120 ;  /* 0x00000078bb787221 */ /* 0x000fe20000010000 */
[----:B------:R-:W-:Y:S01]  /*22070*/  FADD.FTZ R121, R186, R121 ;  /* 0x00000079ba797221 */ /* 0x000fe20000010000 */
[----:B0-----:R-:W-:-:S02]  /*22080*/  F2FP.BF16.F32.PACK_AB R187, R7, R187 ;  /* 0x000000bb07bb723e */ /* 0x001fc400000010ff */
[----:B------:R-:W-:Y:S01]  /*22090*/  FADD.FTZ R120, R7, R120 ;  /* 0x0000007807787221 */ /* 0x000fe20000010000 */
[----:B------:R-:W-:Y:S01]  /*220a0*/  FADD.FTZ R121, R20, R121 ;  /* 0x0000007914797221 */ /* 0x000fe20000010000 */
[----:B------:R-:W-:Y:S02]  /*220b0*/  F2FP.BF16.F32.PACK_AB R184, R136, R184 ;  /* 0x000000b888b8723e */ /* 0x000fe400000010ff */
[----:B------:R-:W-:Y:S01]  /*220c0*/  FADD.FTZ R120, R181, R120 ;  /* 0x00000078b5787221 */ /* 0x000fe20000010000 */
[----:B------:R-:W-:Y:S01]  /*220d0*/  FADD.FTZ R121, R180, R121 ;  /* 0x00000079b4797221 */ /* 0x000fe20000010000 */
[C---:B--2---:R-:W-:Y:S02]  /*220e0*/  F2FP.BF16.F32.PACK_AB R181, R11.reuse, R181 ;  /* 0x000000b50bb5723e */ /* 0x044fe400000010ff */
[----:B------:R-:W-:Y:S01]  /*220f0*/  FADD.FTZ R120, R11, R120 ;  /* 0x000000780b787221 */ /* 0x000fe20000010000 */
[----:B------:R-:W-:Y:S01]  /*22100*/  FADD.FTZ R121, R128, R121 ;  /* 0x0000007980797221 */ /* 0x000fe20000010000 */
[----:B------:R-:W-:Y:S01]  /*22110*/  F2FP.BF16.F32.PACK_AB R186, R20, R186 ;  /* 0x000000ba14ba723e */ /* 0x000fe200000010ff */
[----:B------:R-:W-:-:S02]  /*22120*/  IMAD.MOV.U32 R11, RZ, RZ, R208 ;  /* 0x000000ffff0b7224 */ /* 0x000fc400078e00d0 */
[----:B------:R-:W-:Y:S01]  /*22130*/  FADD.FTZ R120, R183, R120 ;  /* 0x00000078b7787221 */ /* 0x000fe20000010000 */
[----:B------:R-:W-:Y:S01]  /*22140*/  FADD.FTZ R121, R182, R121 ;  /* 0x00000079b6797221 */ /* 0x000fe20000010000 */
[----:B------:R-:W-:Y:S02]  /*22150*/  F2FP.BF16.F32.PACK_AB R180, R128, R180 ;  /* 0x000000b480b4723e */ /* 0x000fe400000010ff */
[----:B------:R-:W-:Y:S01]  /*22160*/  FADD.FTZ R120, R135, R120 ;  /* 0x0000007887787221 */ /* 0x000fe20000010000 */
[C---:B------:R-:W-:Y:S01]  /*22170*/  FADD.FTZ R121, R129.reuse, R121 ;  /* 0x0000007981797221 */ /* 0x040fe20000010000 */
[----:B------:R-:W-:Y:S02]  /*22180*/  F2FP.BF16.F32.PACK_AB R182, R129, R182 ;  /* 0x000000b681b6723e */ /* 0x000fe400000010ff */
[----:B------:R-:W-:Y:S01]  /*22190*/  FADD.FTZ R120, R122, R120 ;  /* 0x000000787a787221 */ /* 0x000fe20000010000 */
[----:B------:R-:W-:Y:S01]  /*221a0*/  FADD.FTZ R121, R9, R121 ;  /* 0x0000007909797221 */ /* 0x000fe20000010000 */
[----:B------:R-:W-:Y:S01]  /*221b0*/  F2FP.BF16.F32.PACK_AB R183, R135, R183 ;  /* 0x000000b787b7723e */ /* 0x000fe200000010ff */
[----:B------:R-:W-:-:S02]  /*221c0*/  IMAD.MOV.U32 R9, RZ, RZ, R5 ;  /* 0x000000ffff097224 */ /* 0x000fc400078e0005 */
[----:B------:R-:W-:Y:S01]  /*221d0*/  FADD.FTZ R120, R123, R120 ;  /* 0x000000787b787221 */ /* 0x000fe20000010000 */
[----:B------:R-:W-:Y:S01]  /*221e0*/  FADD.FTZ R121, R132, R121 ;  /* 0x0000007984797221 */ /* 0x000fe20000010000 */
[----:B---3--:R-:W-:Y:S02]  /*221f0*/  F2FP.BF16.F32.PACK_AB R179, R125, R126 ;  /* 0x0000007e7db3723e */ /* 0x008fe400000010ff */
[----:B------:R-:W-:Y:S01]  /*22200*/  FADD.FTZ R120, R126, R120 ;  /* 0x000000787e787221 */ /* 0x000fe20000010000 */
[----:B------:R-:W-:-:S03]  /*22210*/  FADD.FTZ R121, R124, R121 ;  /* 0x000000797c797221 */ /* 0x000fc60000010000 */
[----:B------:R-:W-:Y:S01]  /*22220*/  FADD.FTZ R6, R125, R120 ;  /* 0x000000787d067221 */ /* 0x000fe20000010000 */
[----:B------:R-:W-:Y:S01]  /*22230*/  FADD.FTZ R7, R8, R121 ;  /* 0x0000007908077221 */ /* 0x000fe20000010000 */
[----:B------:R-:W-:Y:S01]  /*22240*/  IMAD.MOV.U32 R8, RZ, RZ, R4 ;  /* 0x000000ffff087224 */ /* 0x000fe200078e0004 */
[----:B------:R-:W-:Y:S06]  /*22250*/  @P2 BRA `(.L_x_2714) ;  /* 0xffffffb000b82947 */ /* 0x000fec000383ffff */
.L_x_2703:
[----:B------:R-:W-:Y:S05]  /*22260*/  BSYNC B0 ;  /* 0x0000000000007941 */ /* 0x000fea0003800000 */
.L_x_2702:
        /* <DEDUP_REMOVED lines=99> */
.L_x_2715:
[----:B------:R-:W-:Y:S01]  /*228a0*/  IMAD R8, R205, 0x8, R16 ;  /* 0x00000008cd087824 */ /* 0x000fe200078e0210 */
[----:B------:R-:W-:-:S04]  /*228b0*/  SHF.L.U32 R3, R208, 0x1f, RZ ;  /* 0x0000001fd0037819 */ /* 0x000fc800000006ff */
[----:B------:R0:W1:Y:S01]  /*228c0*/  SYNCS.PHASECHK.TRANS64.TRYWAIT P2, [R8+URZ+0x36850], R3 ;  /* 0x03685003080075a7 */ /* 0x000062000804017f */
[----:B------:R-:W-:Y:S05]  /*228d0*/  @!P0 BRA `(.L_x_2716) ;  /* 0x0000000000048947 */ /* 0x000fea0003800000 */
[----:B------:R-:W-:Y:S01]  /*228e0*/  BPT.TRAP 0x1 ;  /* 0x000000040000795c */ /* 0x000fe20000300000 */
.L_x_2716:
        /* <DEDUP_REMOVED lines=9> */
.L_x_2718:
[----:B------:R-:W-:Y:S05]  /*22980*/  BSYNC B0 ;  /* 0x0000000000007941 */ /* 0x000fea0003800000 */
.L_x_2717:
        /* <DEDUP_REMOVED lines=9> */
[----:B------:R-:W-:-:S02]  /*22a20*/  VIADD R205, R205, 0x1 ;  /* 0x00000001cdcd7836 */ /* 0x000fc40000000000 */
[----:B------:R-:W-:-:S03]  /*22a30*/  VIADD R233, R233, 0x1 ;  /* 0x00000001e9e97836 */ /* 0x000fc60000000000 */
[----:B------:R-:W-:-:S04]  /*22a40*/  ISETP.NE.AND P2, PT, R205, 0x2, PT ;  /* 0x00000002cd00780c */ /* 0x000fc80003f45270 */
[----:B------:R-:W-:Y:S01]  /*22a50*/  SEL R205, R205, RZ, P2 ;  /* 0x000000ffcdcd7207 */ /* 0x000fe20001000000 */
        /* <DEDUP_REMOVED lines=41> */
[----:B------:R-:W-:-:S02]  /*22cf0*/  IMAD.MOV.U32 R7, RZ, RZ, RZ ;  /* 0x000000ffff077224 */ /* 0x000fc400078e00ff */
[----:B-1----:R-:W-:Y:S01]  /*22d00*/  FADD.FTZ R9, R3, R6 ;  /* 0x0000000603097221 */ /* 0x002fe20000010000 */
[----:B------:R-:W-:Y:S01]  /*22d10*/  IMAD.MOV.U32 R6, RZ, RZ, -0x800000 ;  /* 0xff800000ff067424 */ /* 0x000fe200078e00ff */
[----:B------:R-:W0:Y:S04]  /*22d20*/  SHFL.BFLY PT, R3, R2, 0x1, 0x1f ;  /* 0x0c201f0002037f89 */ /* 0x000e2800000e0000 */
[----:B------:R-:W1:Y:S01]  /*22d30*/  SHFL.BFLY PT, R10, R9, 0x1, 0x1f ;  /* 0x0c201f00090a7f89 */ /* 0x000e6200000e0000 */
[----:B0-----:R-:W-:Y:S01]  /*22d40*/  FADD.FTZ R13, R2, R3 ;  /* 0x00000003020d7221 */ /* 0x001fe20000010000 */
[----:B------:R-:W-:Y:S01]  /*22d50*/  IMAD.MOV.U32 R2, RZ, RZ, RZ ;  /* 0x000000ffff027224 */ /* 0x000fe200078e00ff */
[----:B------:R-:W-:Y:S01]  /*22d60*/  SEL R3, RZ, 0x1, P2 ;  /* 0x00000001ff037807 */ /* 0x000fe20001000000 */
[----:B-1----:R-:W-:-:S02]  /*22d70*/  FADD.FTZ R14, R9, R10 ;  /* 0x0000000a090e7221 */ /* 0x002fc40000010000 */
[----:B------:R-:W-:Y:S02]  /*22d80*/  FSETP.NE.FTZ.AND P0, PT, R13, RZ, PT ;  /* 0x000000ff0d00720b */ /* 0x000fe40003f15000 */
        /* <DEDUP_REMOVED lines=115> */
.L_x_2626:
        /* <DEDUP_REMOVED lines=13> */
[----:B------:R-:W4:Y:S01]  /*23590*/  LDL.LU R144, [R1+0x68] ;  /* 0x0000680001907983 */ /* 0x000f220000300800 */
[----:B------:R-:W-:Y:S02]  /*235a0*/  MOV R140, R16 ;  /* 0x00000010008c7202 */ /* 0x000fe40000000f00 */
[----:B---3--:R-:W-:Y:S01]  /*235b0*/  MOV R141, R7 ;  /* 0x00000007008d7202 */ /* 0x008fe20000000f00 */
[----:B------:R-:W-:Y:S02]  /*235c0*/  BAR.SYNC.DEFER_BLOCKING 0x1, 0x100 ;  /* 0x0044000000007b1d */ /* 0x000fe40000010000 */
[----:B--2---:R-:W-:-:S03]  /*235d0*/  IMAD.WIDE R12, R0, 0x2, R140 ;  /* 0x00000002000c7825 */ /* 0x004fc600078e028c */
[C---:B------:R-:W-:Y:S02]  /*235e0*/  IADD3 R86, P2, R12.reuse, 0x20, RZ ;  /* 0x000000200c567810 */ /* 0x040fe40007f5e0ff */
[C---:B------:R-:W-:Y:S02]  /*235f0*/  IADD3 R90, P6, R12.reuse, 0x60, RZ ;  /* 0x000000600c5a7810 */ /* 0x040fe40007fde0ff */
[----:B------:R-:W-:Y:S02]  /*23600*/  IADD3 R92, P5, R12, 0x4000, RZ ;  /* 0x000040000c5c7810 */ /* 0x000fe40007fbe0ff */
[----:B------:R-:W-:Y:S02]  /*23610*/  LOP3.LUT R98, R86, 0x380, RZ, 0xc0, !PT ;  /* 0x0000038056627812 */ /* 0x000fe400078ec0ff */
[----:B------:R-:W-:Y:S02]  /*23620*/  LOP3.LUT R94, R90, 0x380, RZ, 0xc0, !PT ;  /* 0x000003805a5e7812 */ /* 0x000fe400078ec0ff */
[----:B------:R-:W-:-:S02]  /*23630*/  LOP3.LUT R96, R92, 0x380, RZ, 0xc0, !PT ;  /* 0x000003805c607812 */ /* 0x000fc400078ec0ff */
[----:B------:R-:W-:Y:S01]  /*23640*/  SHF.R.U64 R98, R98, 0x3, RZ ;  /* 0x0000000362627819 */ /* 0x000fe200000012ff */
[----:B------:R-:W-:Y:S01]  /*23650*/  IMAD.X R87, RZ, RZ, R13, P2 ;  /* 0x000000ffff577224 */ /* 0x000fe200010e060d */
[C---:B-1----:R-:W-:Y:S02]  /*23660*/  IADD3 R8, P0, R12.reuse, 0x4020, RZ ;  /* 0x000040200c087810 */ /* 0x042fe40007f1e0ff */
[----:B------:R-:W-:Y:S02]  /*23670*/  IADD3 R15, P4, R12, 0x4040, RZ ;  /* 0x000040400c0f7810 */ /* 0x000fe40007f9e0ff */
[----:B------:R-:W-:Y:S02]  /*23680*/  SHF.R.U64 R94, R94, 0x3, RZ ;  /* 0x000000035e5e7819 */ /* 0x000fe400000012ff */
[C---:B------:R-:W-:Y:S02]  /*23690*/  IADD3 R88, P1, R12.reuse, 0x40, RZ ;  /* 0x000000400c587810 */ /* 0x040fe40007f3e0ff */
[----:B------:R-:W-:-:S02]  /*236a0*/  IADD3 R84, P3, R12, 0x4060, RZ ;  /* 0x000040600c547810 */ /* 0x000fc40007f7e0ff */
[----:B------:R-:W-:Y:S02]  /*236b0*/  SHF.R.U64 R96, R96, 0x3, RZ ;  /* 0x0000000360607819 */ /* 0x000fe400000012ff */
[C---:B------:R-:W-:Y:S02]  /*236c0*/  LOP3.LUT R85, R12.reuse, 0x380, RZ, 0xc0, !PT ;  /* 0x000003800c557812 */ /* 0x040fe400078ec0ff */
[----:B------:R-:W-:Y:S02]  /*236d0*/  IADD3 R14, P2, R12, 0x8000, RZ ;  /* 0x000080000c0e7810 */ /* 0x000fe40007f5e0ff */
[----:B------:R-:W-:Y:S02]  /*236e0*/  LOP3.LUT R86, R98, R86, RZ, 0x3c, !PT ;  /* 0x0000005662567212 */ /* 0x000fe400078e3cff */
[----:B------:R-:W-:Y:S02]  /*236f0*/  LOP3.LUT R90, R94, R90, RZ, 0x3c, !PT ;  /* 0x0000005a5e5a7212 */ /* 0x000fe400078e3cff */
[----:B------:R-:W-:-:S02]  /*23700*/  LOP3.LUT R107, R8, 0x380, RZ, 0xc0, !PT ;  /* 0x00000380086b7812 */ /* 0x000fc400078ec0ff */
[----:B------:R-:W-:Y:S02]  /*23710*/  LOP3.LUT R98, R15, 0x380, RZ, 0xc0, !PT ;  /* 0x000003800f627812 */ /* 0x000fe400078ec0ff */
[----:B------:R-:W-:Y:S02]  /*23720*/  LOP3.LUT R100, R88, 0x380, RZ, 0xc0, !PT ;  /* 0x0000038058647812 */ /* 0x000fe400078ec0ff */
[----:B------:R-:W-:Y:S02]  /*23730*/  LOP3.LUT R92, R96, R92, RZ, 0x3c, !PT ;  /* 0x0000005c605c7212 */ /* 0x000fe400078e3cff */
[----:B------:R-:W-:Y:S02]  /*23740*/  LOP3.LUT R94, R84, 0x380, RZ, 0xc0, !PT ;  /* 0x00000380545e7812 */ /* 0x000fe400078ec0ff */
[----:B------:R-:W-:Y:S02]  /*23750*/  SHF.R.U64 R85, R85, 0x3, RZ ;  /* 0x0000000355557819 */ /* 0x000fe400000012ff */
[----:B------:R-:W-:Y:S01]  /*23760*/  LOP3.LUT R96, R14, 0x380, RZ, 0xc0, !PT ;  /* 0x000003800e607812 */ /* 0x000fe200078ec0ff */
[--C-:B------:R-:W-:Y:S01]  /*23770*/  IMAD.X R89, RZ, RZ, R13.reuse, P1 ;  /* 0x000000ffff597224 */ /* 0x100fe200008e060d */
[----:B------:R-:W-:Y:S01]  /*23780*/  SHF.R.U64 R107, R107, 0x3, RZ ;  /* 0x000000036b6b7819 */ /* 0x000fe200000012ff */
[--C-:B------:R-:W-:Y:S01]  /*23790*/  IMAD.X R91, RZ, RZ, R13.reuse, P6 ;  /* 0x000000ffff5b7224 */ /* 0x100fe200030e060d */
[----:B------:R-:W-:Y:S01]  /*237a0*/  SHF.R.U64 R98, R98, 0x3, RZ ;  /* 0x0000000362627819 */ /* 0x000fe200000012ff */
[----:B------:R-:W-:Y:S01]  /*237b0*/  IMAD.X R93, RZ, RZ, R13, P5 ;  /* 0x000000ffff5d7224 */ /* 0x000fe200028e060d */
[----:B------:R-:W-:-:S02]  /*237c0*/  IADD3 R0, P1, R12, 0x8020, RZ ;  /* 0x000080200c007810 */ /* 0x000fc40007f3e0ff */
[C---:B------:R-:W-:Y:S02]  /*237d0*/  IADD3 R2, P6, R12.reuse, 0x8040, RZ ;  /* 0x000080400c027810 */ /* 0x040fe40007fde0ff */
[----:B------:R-:W-:Y:S02]  /*237e0*/  IADD3 R7, P5, R12, 0x8060, RZ ;  /* 0x000080600c077810 */ /* 0x000fe40007fbe0ff */
[----:B------:R-:W-:Y:S02]  /*237f0*/  SHF.R.U64 R100, R100, 0x3, RZ ;  /* 0x0000000364647819 */ /* 0x000fe400000012ff */
[----:B------:R-:W-:Y:S02]  /*23800*/  SHF.R.U64 R143, R94, 0x3, RZ ;  /* 0x000000035e8f7819 */ /* 0x000fe400000012ff */
[----:B------:R-:W-:Y:S02]  /*23810*/  LOP3.LUT R12, R85, R12, RZ, 0x3c, !PT ;  /* 0x0000000c550c7212 */ /* 0x000fe400078e3cff */
[----:B------:R-:W-:-:S02]  /*23820*/  SHF.R.U64 R145, R96, 0x3, RZ ;  /* 0x0000000360917819 */ /* 0x000fc400000012ff */
[----:B------:R-:W-:Y:S02]  /*23830*/  LOP3.LUT R94, R107, R8, RZ, 0x3c, !PT ;  /* 0x000000086b5e7212 */ /* 0x000fe400078e3cff */
[----:B------:R-:W-:Y:S01]  /*23840*/  LOP3.LUT R96, R98, R15, RZ, 0x3c, !PT ;  /* 0x0000000f62607212 */ /* 0x000fe200078e3cff */
[--C-:B------:R-:W-:Y:S01]  /*23850*/  IMAD.X R95, RZ, RZ, R13.reuse, P0 ;  /* 0x000000ffff5f7224 */ /* 0x100fe200000e060d */
[----:B------:R-:W-:Y:S01]  /*23860*/  LOP3.LUT R88, R100, R88, RZ, 0x3c, !PT ;  /* 0x0000005864587212 */ /* 0x000fe200078e3cff */
[--C-:B------:R-:W-:Y:S01]  /*23870*/  IMAD.X R97, RZ, RZ, R13.reuse, P4 ;  /* 0x000000ffff617224 */ /* 0x100fe200020e060d */
[----:B------:R-:W-:Y:S01]  /*23880*/  LOP3.LUT R98, R143, R84, RZ, 0x3c, !PT ;  /* 0x000000548f627212 */ /* 0x000fe200078e3cff */
[--C-:B------:R-:W-:Y:S01]  /*23890*/  IMAD.X R99, RZ, RZ, R13.reuse, P3 ;  /* 0x000000ffff637224 */ /* 0x100fe200018e060d */
[----:B------:R-:W-:Y:S01]  /*238a0*/  LOP3.LUT R8, R7, 0x380, RZ, 0xc0, !PT ;  /* 0x0000038007087812 */ /* 0x000fe200078ec0ff */
[--C-:B------:R-:W-:Y:S01]  /*238b0*/  IMAD.X R101, RZ, RZ, R13.reuse, P2 ;  /* 0x000000ffff657224 */ /* 0x100fe200010e060d */
[----:B------:R-:W-:Y:S01]  /*238c0*/  LOP3.LUT R100, R145, R14, RZ, 0x3c, !PT ;  /* 0x0000000e91647212 */ /* 0x000fe200078e3cff */
[--C-:B------:R-:W-:Y:S01]  /*238d0*/  IMAD.X R103, RZ, RZ, R13.reuse, P1 ;  /* 0x000000ffff677224 */ /* 0x100fe200008e060d */
[----:B------:R-:W-:Y:S01]  /*238e0*/  MOV R143, R12 ;  /* 0x0000000c008f7202 */ /* 0x000fe20000000f00 */
[--C-:B------:R-:W-:Y:S01]  /*238f0*/  IMAD.X R105, RZ, RZ, R13.reuse, P6 ;  /* 0x000000ffff697224 */ /* 0x100fe200030e060d */
[----:B------:R-:W-:Y:S01]  /*23900*/  LOP3.LUT R107, R0, 0x380, RZ, 0xc0, !PT ;  /* 0x00000380006b7812 */ /* 0x000fe200078ec0ff */
[----:B------:R-:W-:Y:S01]  /*23910*/  IMAD.X R85, RZ, RZ, R13, P5 ;  /* 0x000000ffff557224 */ /* 0x000fe200028e060d */
[----:B------:R-:W-:-:S02]  /*23920*/  F2FP.BF16.F32.PACK_AB R12, R25, R24 ;  /* 0x00000018190c723e */ /* 0x000fc400000010ff */
[----:B------:R-:W-:Y:S02]  /*23930*/  F2FP.BF16.F32.PACK_AB R13, R27, R26 ;  /* 0x0000001a1b0d723e */ /* 0x000fe400000010ff */
[----:B------:R-:W-:Y:S02]  /*23940*/  F2FP.BF16.F32.PACK_AB R14, R29, R28 ;  /* 0x0000001c1d0e723e */ /* 0x000fe400000010ff */
[----:B------:R-:W-:Y:S02]  /*23950*/  F2FP.BF16.F32.PACK_AB R15, R31, R30 ;  /* 0x0000001e1f0f723e */ /* 0x000fe400000010ff */
[----:B------:R-:W-:Y:S02]  /*23960*/  SHF.R.U64 R8, R8, 0x3, RZ ;  /* 0x0000000308087819 */ /* 0x000fe400000012ff */
[----:B------:R-:W-:Y:S01]  /*23970*/  SHF.R.U64 R107, R107, 0x3, RZ ;  /* 0x000000036b6b7819 */ /* 0x000fe200000012ff */
[----:B------:R1:W-:Y:S01]  /*23980*/  STSM.16.M88.4 [R143], R12 ;  /* 0x0000000c8f007844 */ /* 0x0003e20000000200 */
[----:B------:R-:W-:-:S02]  /*23990*/  LOP3.LUT R84, R8, R7, RZ, 0x3c, !PT ;  /* 0x0000000708547212 */ /* 0x000fc400078e3cff */
[----:B------:R-:W-:Y:S02]  /*239a0*/  LOP3.LUT R102, R107, R0, RZ, 0x3c, !PT ;  /* 0x000000006b667212 */ /* 0x000fe400078e3cff */
[----:B------:R-:W-:Y:S02]  /*239b0*/  MOV R86, R86 ;  /* 0x0000005600567202 */ /* 0x000fe40000000f00 */
[----:B------:R-:W-:Y:S02]  /*239c0*/  MOV R8, R92 ;  /* 0x0000005c00087202 */ /* 0x000fe40000000f00 */
[----:B------:R-:W-:Y:S02]  /*239d0*/  MOV R106, R94 ;  /* 0x0000005e006a7202 */ /* 0x000fe40000000f00 */
[----:B------:R-:W-:Y:S02]  /*239e0*/  MOV R107, R96 ;  /* 0x00000060006b7202 */ /* 0x000fe40000000f00 */
[----:B------:R-:W-:-:S02]  /*239f0*/  MOV R142, R98 ;  /* 0x00000062008e7202 */ /* 0x000fc40000000f00 */
[----:B-1----:R-:W-:Y:S02]  /*23a00*/  MOV R12, R88 ;  /* 0x00000058000c7202 */ /* 0x002fe40000000f00 */
        /* <DEDUP_REMOVED lines=11> */
[----:B------:R-:W-:Y:S02]  /*23ac0*/  F2FP.BF16.F32.PACK_AB R98, R53, R52 ;  /* 0x000000343562723e */ /* 0x000fe400000010ff */
        /* <DEDUP_REMOVED lines=8> */
[----:B------:R-:W-:Y:S02]  /*23b50*/  F2FP.BF16.F32.PACK_AB R84, R65, R64 ;  /* 0x000000404154723e */ /* 0x000fe400000010ff */
[----:B------:R-:W-:Y:S02]  /*23b60*/  F2FP.BF16.F32.PACK_AB R85, R67, R66 ;  /* 0x000000424355723e */ /* 0x000fe400000010ff */
[----:B------:R-:W-:-:S02]  /*23b70*/  F2FP.BF16.F32.PACK_AB R87, R71, R70 ;  /* 0x000000464757723e */ /* 0x000fc400000010ff */
[----:B-1----:R-:W-:Y:S02]  /*23b80*/  F2FP.BF16.F32.PACK_AB R86, R69, R68 ;  /* 0x000000444556723e */ /* 0x002fe400000010ff */
[----:B--2---:R-:W-:Y:S02]  /*23b90*/  F2FP.BF16.F32.PACK_AB R12, R57, R56 ;  /* 0x00000038390c723e */ /* 0x004fe400000010ff */
[----:B------:R-:W-:Y:S02]  /*23ba0*/  SHF.R.U64 R145, R145, 0x3, RZ ;  /* 0x0000000391917819 */ /* 0x000fe400000012ff */
[----:B---3--:R-:W-:Y:S02]  /*23bb0*/  F2FP.BF16.F32.PACK_AB R13, R59, R58 ;  /* 0x0000003a3b0d723e */ /* 0x008fe400000010ff */
        /* <DEDUP_REMOVED lines=26> */
[----:B-1----:R-:W1:Y:S01]  /*23d60*/  LDC.64 R90, c[0x0][0xba8] ;  /* 0x0002ea00ff5a7b82 */ /* 0x002e620000000a00 */
[----:B------:R-:W-:-:S02]  /*23d70*/  F2FP.BF16.F32.PACK_AB R106, R109, R108 ;  /* 0x0000006c6d6a723e */ /* 0x000fc400000010ff */
[----:B------:R-:W-:Y:S02]  /*23d80*/  F2FP.BF16.F32.PACK_AB R107, R111, R110 ;  /* 0x0000006e6f6b723e */ /* 0x000fe400000010ff */
[----:B------:R-:W-:Y:S02]  /*23d90*/  F2FP.BF16.F32.PACK_AB R12, R113, R112 ;  /* 0x00000070710c723e */ /* 0x000fe400000010ff */
[----:B--2---:R-:W-:Y:S01]  /*23da0*/  F2FP.BF16.F32.PACK_AB R100, R123, R122 ;  /* 0x0000007a7b64723e */ /* 0x004fe200000010ff */
[----:B------:R-:W2:Y:S01]  /*23db0*/  LDC R92, c[0x0][0xbe8] ;  /* 0x0002fa00ff5c7b82 */ /* 0x000ea20000000800 */
[----:B------:R-:W-:Y:S02]  /*23dc0*/  F2FP.BF16.F32.PACK_AB R13, R115, R114 ;  /* 0x00000072730d723e */ /* 0x000fe400000010ff */
[----:B------:R-:W-:Y:S02]  /*23dd0*/  F2FP.BF16.F32.PACK_AB R14, R117, R116 ;  /* 0x00000074750e723e */ /* 0x000fe400000010ff */
[----:B------:R-:W-:Y:S01]  /*23de0*/  F2FP.BF16.F32.PACK_AB R15, R119, R118 ;  /* 0x00000076770f723e */ /* 0x000fe200000010ff */
[----:B------:R3:W-:Y:S04]  /*23df0*/  STSM.16.M88.4 [R0], R100 ;  /* 0x0000006400007844 */ /* 0x0007e80000000200 */
[----:B------:R0:W-:Y:S04]  /*23e00*/  STSM.16.M88.4 [R2], R104 ;  /* 0x0000006802007844 */ /* 0x0001e80000000200 */
[----:B------:R4:W-:Y:S01]  /*23e10*/  STSM.16.M88.4 [R7], R12 ;  /* 0x0000000c07007844 */ /* 0x0009e20000000200 */
[----:B------:R-:W-:Y:S01]  /*23e20*/  BAR.SYNC.DEFER_BLOCKING 0x1, 0x100 ;  /* 0x0044000000007b1d */ /* 0x000fe20000010000 */
[----:B------:R-:W-:-:S04]  /*23e30*/  ISETP.NE.U32.AND P0, PT, RZ, UR6, PT ;  /* 0x00000006ff007c0c */ /* 0x000fc8000bf05070 */
[----:B------:R-:W-:Y:S02]  /*23e40*/  ISETP.NE.AND.EX P0, PT, RZ, UR7, PT, P0 ;  /* 0x00000007ff007c0c */ /* 0x000fe4000bf05300 */
[----:B------:R-:W-:Y:S01]  /*23e50*/  IADD3 R84, P1, R231, UR6, RZ ;  /* 0x00000006e7547c10 */ /* 0x000fe2000ff3e0ff */
[----:B---3--:R-:W-:-:S03]  /*23e60*/  IMAD.MOV.U32 R0, RZ, RZ, RZ ;  /* 0x000000ffff007224 */ /* 0x008fc600078e00ff */
[----:B------:R-:W-:-:S07]  /*23e70*/  IADD3.X R85, R232, UR7, RZ, P1, !PT ;  /* 0x00000007e8557c10 */ /* 0x000fce0008ffe4ff */
[----:B------:R-:W3:Y:S01]  /*23e80*/  @P0 LDG.E R0, desc[UR60][R84.64] ;  /* 0x0000003c54000981 */ /* 0x000ee2000c1e1900 */
[----:B------:R-:W-:-:S04]  /*23e90*/  ISETP.NE.U32.AND P1, PT, RZ, UR4, PT ;  /* 0x00000004ff007c0c */ /* 0x000fc8000bf25070 */
[----:B------:R-:W-:Y:S01]  /*23ea0*/  ISETP.NE.AND.EX P1, PT, RZ, UR5, PT, P1 ;  /* 0x00000005ff007c0c */ /* 0x000fe2000bf25310 */
[----:B0-----:R-:W-:-:S12]  /*23eb0*/  IMAD.MOV.U32 R2, RZ, RZ, 0x9b8 ;  /* 0x000009b8ff027424 */ /* 0x001fd800078e00ff */
[----:B----4-:R-:W-:Y:S01]  /*23ec0*/  @P1 IADD3 R12, P2, R231, UR4, RZ ;  /* 0x00000004e70c1c10 */ /* 0x010fe2000ff5e0ff */
        /* <DEDUP_REMOVED lines=9> */
[----:B------:R-:W4:Y:S08]  /*23f60*/  LDC.64 R14, c[0x0][R2+0x220] ;  /* 0x00008800020e7b82 */ /* 0x000f300000000a00 */
[----:B------:R-:W1:Y:S01]  /*23f70*/  LDC.64 R86, c[0x0][R2+0x218] ;  /* 0x0000860002567b82 */ /* 0x000e620000000a00 */
[----:B--2---:R-:W-:-:S07]  /*23f80*/  ISETP.NE.AND P4, PT, R92, 0x1, PT ;  /* 0x000000015c00780c */ /* 0x004fce0003f85270 */
[----:B------:R-:W2:Y:S01]  /*23f90*/  LDC.64 R88, c[0x0][R2+0x228] ;  /* 0x00008a0002587b82 */ /* 0x000ea20000000a00 */
[----:B------:R-:W-:-:S07]  /*23fa0*/  ISETP.NE.U32.AND P2, PT, RZ, UR6, PT ;  /* 0x00000006ff007c0c */ /* 0x000fce000bf45070 */
[----:B0-----:R0:W0:Y:S01]  /*23fb0*/  LDC.64 R12, c[0x0][R2+0x210] ;  /* 0x00008400020c7b82 */ /* 0x0010220000000a00 */
[----:B------:R-:W-:-:S07]  /*23fc0*/  ISETP.NE.AND.EX P2, PT, RZ, UR7, PT, P2 ;  /* 0x00000007ff007c0c */ /* 0x000fce000bf45320 */
[----:B------:R-:W2:Y:S01]  /*23fd0*/  @P4 LDC R94, c[0x0][0xbec] ;  /* 0x0002fb00ff5e4b82 */ /* 0x000ea20000000800 */
[----:B------:R-:W-:-:S07]  /*23fe0*/  SEL R230, R230, RZ, !P2 ;  /* 0x000000ffe6e67207 */ /* 0x000fce0005000000 */
[----:B------:R-:W0:Y:S01]  /*23ff0*/  @P4 LDC R101, c[0x0][0xbf0] ;  /* 0x0002fc00ff654b82 */ /* 0x000e220000000800 */
[----:B------:R-:W-:Y:S01]  /*24000*/  SEL R7, R144, RZ, !P2 ;  /* 0x000000ff90077207 */ /* 0x000fe20005000000 */
[----:B----4-:R-:W-:-:S06]  /*24010*/  IMAD R8, R15, R230, RZ ;  /* 0x000000e60f087224 */ /* 0x010fcc00078e02ff */
[----:B-1----:R-:W1:Y:S01]  /*24020*/  @!P3 LDC R90, c[0x0][0xb50] ;  /* 0x0002d400ff5abb82 */ /* 0x002e620000000800 */
[C---:B------:R-:W-:Y:S02]  /*24030*/  IMAD R99, R14.reuse, R7, R8 ;  /* 0x000000070e637224 */ /* 0x040fe400078e0208 */
[----:B------:R-:W-:Y:S02]  /*24040*/  IMAD.IADD R7, R227, 0x1, R223 ;  /* 0x00000001e3077824 */ /* 0x000fe400078e02df */
[----:B------:R-:W-:Y:S01]  /*24050*/  IMAD.WIDE.U32 R14, R14, R230, RZ ;  /* 0x000000e60e0e7225 */ /* 0x000fe200078e00ff */
[----:B------:R-:W-:Y:S02]  /*24060*/  SEL R95, R236, RZ, P3 ;  /* 0x000000ffec5f7207 */ /* 0x000fe40001800000 */
[----:B------:R-:W4:Y:S01]  /*24070*/  @!P3 LDC R91, c[0x0][0xb54] ;  /* 0x0002d500ff5bbb82 */ /* 0x000f220000000800 */
[----:B--2---:R-:W-:-:S04]  /*24080*/  @P4 IMAD.HI.U32 R8, R7, R94, RZ ;  /* 0x0000005e07084227 */ /* 0x004fc800078e00ff */
[-C--:B------:R-:W-:Y:S02]  /*24090*/  IMAD R97, R87, R228.reuse, RZ ;  /* 0x000000e457617224 */ /* 0x080fe400078e02ff */
[----:B------:R-:W-:-:S04]  /*240a0*/  IMAD.WIDE.U32 R86, R86, R228, RZ ;  /* 0x000000e456567225 */ /* 0x000fc800078e00ff */
[----:B------:R-:W-:Y:S02]  /*240b0*/  IMAD.IADD R99, R15, 0x1, R99 ;  /* 0x000000010f637824 */ /* 0x000fe400078e0263 */
[----:B------:R-:W-:Y:S01]  /*240c0*/  IMAD.MOV.U32 R15, RZ, RZ, R7 ;  /* 0x000000ffff0f7224 */ /* 0x000fe200078e0007 */
[----:B0-----:R-:W-:Y:S01]  /*240d0*/  @P4 SHF.R.U32.HI R15, RZ, R101, R8 ;  /* 0x00000065ff0f4219 */ /* 0x001fe20000011608 */
[----:B------:R-:W-:Y:S02]  /*240e0*/  IMAD.IADD R87, R87, 0x1, R97 ;  /* 0x0000000157577824 */ /* 0x000fe400078e0261 */
[-C--:B------:R-:W-:Y:S02]  /*240f0*/  IMAD R97, R89, R95.reuse, RZ ;  /* 0x0000005f59617224 */ /* 0x080fe400078e02ff */
[----:B------:R-:W-:Y:S01]  /*24100*/  IMAD.WIDE.U32 R88, R88, R95, RZ ;  /* 0x0000005f58587225 */ /* 0x000fe200078e00ff */
[----:B------:R-:W-:-:S03]  /*24110*/  SHF.R.S32.HI R8, RZ, 0x1f, R15 ;  /* 0x0000001fff087819 */ /* 0x000fc6000001140f */
[----:B------:R-:W-:Y:S01]  /*24120*/  IMAD.IADD R97, R89, 0x1, R97 ;  /* 0x0000000159617824 */ /* 0x000fe200078e0261 */
[--C-:B---3--:R-:W-:Y:S02]  /*24130*/  IADD3 R14, P2, P5, R14, R86, R0.reuse ;  /* 0x000000560e0e7210 */ /* 0x108fe40007d5e000 */
[----:B------:R-:W-:Y:S01]  /*24140*/  SHF.R.S32.HI R2, RZ, 0x1f, R0 ;  /* 0x0000001fff027819 */ /* 0x000fe20000011400 */
[----:B------:R-:W-:-:S03]  /*24150*/  IMAD.MOV R86, RZ, RZ, -R15 ;  /* 0x000000ffff567224 */ /* 0x000fc600078e0a0f */
        /* <DEDUP_REMOVED lines=8> */
[----:B-1----:R-:W-:-:S03]  /*241e0*/  LEA R90, P2, R88, R90, 0x2 ;  /* 0x0000005a585a7211 */ /* 0x002fc600078410ff */
[----:B------:R-:W-:-:S05]  /*241f0*/  IMAD.IADD R8, R89, 0x1, R87 ;  /* 0x0000000159087824 */ /* 0x000fca00078e0257 */
[----:B----4-:R-:W-:Y:S01]  /*24200*/  LEA.HI.X R91, R88, R91, R8, 0x2, P2 ;  /* 0x0000005b585b7211 */ /* 0x010fe200010f1408 */
[----:B------:R-:W-:Y:S06]  /*24210*/  @P1 BRA `(.L_x_2722) ;  /* 0x0000000000101947 */ /* 0x000fec0003800000 */
[----:B------:R-:W-:Y:S05]  /*24220*/  @!P0 BRA `(.L_x_2722) ;  /* 0x00000000000c8947 */ /* 0x000fea0003800000 */
[----:B------:R-:W2:Y:S04]  /*24230*/  LDG.E R8, desc[UR60][R84.64] ;  /* 0x0000003c54087981 */ /* 0x000ea8000c1e1900 */
[----:B-----5:R-:W2:Y:S02]  /*24240*/  LDG.E R93, desc[UR60][R84.64+0x4] ;  /* 0x0000043c545d7981 */ /* 0x020ea4000c1e1900 */
[----:B--2---:R-:W-:-:S07]  /*24250*/  IMAD.IADD R93, R93, 0x1, -R8 ;  /* 0x000000015d5d7824 */ /* 0x004fce00078e0a08 */
.L_x_2722:
        /* <DEDUP_REMOVED lines=64> */
[----:B------:R-:W-:Y:S01]  /*24660*/  IMAD.MOV.U32 R21, RZ, RZ, R2 ;  /* 0x000000ffff157224 */ /* 0x000fe200078e0002 */
[C---:B------:R-:W-:Y:S01]  /*24670*/  IADD3 R41, P0, R140.reuse, 0x6000, RZ ;  /* 0x000060008c297810 */ /* 0x040fe20007f1e0ff */
[----:B------:R-:W-:Y:S01]  /*24680*/  IMAD R67, R67, UR4, RZ ;  /* 0x0000000443437c24 */ /* 0x000fe2000f8e02ff */
[C---:B------:R-:W-:Y:S01]  /*24690*/  IADD3 R45, P3, R140.reuse, 0x7000, RZ ;  /* 0x000070008c2d7810 */ /* 0x040fe20007f7e0ff */
[----:B------:R-:W-:Y:S01]  /*246a0*/  IMAD.X R37, RZ, RZ, R141, P1 ;  /* 0x000000ffff257224 */ /* 0x000fe200008e068d */
[C---:B------:R-:W-:Y:S01]  /*246b0*/  IADD3 R49, P2, R140.reuse, 0x8000, RZ ;  /* 0x000080008c317810 */ /* 0x040fe20007f5e0ff */
[----:B------:R-:W5:Y:S01]  /*246c0*/  LD.E.128 R12, desc[UR60][R12.64] ;  /* 0x0000003c0c0c7980 */ /* 0x000f62000c101d00 */
[----:B------:R-:W-:-:S02]  /*246d0*/  IADD3 R53, P6, R140, 0x9000, RZ ;  /* 0x000090008c357810 */ /* 0x000fc40007fde0ff */
[C---:B------:R-:W-:Y:S01]  /*246e0*/  IADD3 R57, P5, R140.reuse, 0xa000, RZ ;  /* 0x0000a0008c397810 */ /* 0x040fe20007fbe0ff */
[----:B------:R-:W5:Y:S01]  /*246f0*/  LD.E.128 R24, desc[UR60][R24.64] ;  /* 0x0000003c18187980 */ /* 0x000f62000c101d00 */
[----:B--2---:R-:W-:Y:S02]  /*24700*/  @P4 SHF.R.U32.HI R21, RZ, R71, R0 ;  /* 0x00000047ff154219 */ /* 0x004fe40000011600 */
[----:B------:R-:W-:Y:S01]  /*24710*/  IADD3 R5, P1, R140, 0xb000, RZ ;  /* 0x0000b0008c057810 */ /* 0x000fe20007f3e0ff */
[C---:B------:R-:W-:Y:S01]  /*24720*/  IMAD R67, R230.reuse, UR5, R67 ;  /* 0x00000005e6437c24 */ /* 0x040fe2000f8e0243 */
[----:B------:R-:W-:Y:S01]  /*24730*/  LOP3.LUT R40, R41, 0x380, RZ, 0xc0, !PT ;  /* 0x0000038029287812 */ /* 0x000fe200078ec0ff */
[----:B------:R-:W-:Y:S01]  /*24740*/  IMAD.WIDE.U32 R230, R230, UR4, R64 ;  /* 0x00000004e6e67c25 */ /* 0x000fe2000f8e0040 */
[----:B------:R-:W-:Y:S01]  /*24750*/  LOP3.LUT R44, R45, 0x380, RZ, 0xc0, !PT ;  /* 0x000003802d2c7812 */ /* 0x000fe200078ec0ff */
[----:B------:R-:W-:Y:S01]  /*24760*/  ULDC.64 UR4, c[0x0][0xae0] ;  /* 0x0002b80000047ab9 */ /* 0x000fe20000000a00 */
[----:B------:R-:W-:Y:S01]  /*24770*/  LOP3.LUT R48, R49, 0x380, RZ, 0xc0, !PT ;  /* 0x0000038031307812 */ /* 0x000fe200078ec0ff */
[----:B------:R-:W-:Y:S01]  /*24780*/  IMAD.MOV R65, RZ, RZ, -R21 ;  /* 0x000000ffff417224 */ /* 0x000fe200078e0a15 */
[----:B------:R-:W-:Y:S01]  /*24790*/  LOP3.LUT R52, R53, 0x380, RZ, 0xc0, !PT ;  /* 0x0000038035347812 */ /* 0x000fe200078ec0ff */
[----:B------:R-:W-:Y:S01]  /*247a0*/  IMAD.X R61, RZ, RZ, R141, P1 ;  /* 0x000000ffff3d7224 */ /* 0x000fe200008e068d */
[----:B------:R-:W-:Y:S01]  /*247b0*/  LOP3.LUT R56, R57, 0x380, RZ, 0xc0, !PT ;  /* 0x0000038039387812 */ /* 0x000fe200078ec0ff */
[----:B------:R-:W5:Y:S01]  /*247c0*/  LD.E.128 R28, desc[UR60][R28.64] ;  /* 0x0000003c1c1c7980 */ /* 0x000f62000c101d00 */
[----:B------:R-:W-:-:S02]  /*247d0*/  SHF.R.S32.HI R0, RZ, 0x1f, R21 ;  /* 0x0000001fff007819 */ /* 0x000fc40000011415 */
[----:B------:R-:W-:Y:S02]  /*247e0*/  LOP3.LUT R4, R5, 0x380, RZ, 0xc0, !PT ;  /* 0x0000038005047812 */ /* 0x000fe400078ec0ff */
[----:B------:R-:W-:Y:S01]  /*247f0*/  LOP3.LUT R7, R140, 0x380, RZ, 0xc0, !PT ;  /* 0x000003808c077812 */ /* 0x000fe200078ec0ff */
[----:B------:R-:W-:Y:S01]  /*24800*/  IMAD.IADD R231, R231, 0x1, R67 ;  /* 0x00000001e7e77824 */ /* 0x000fe200078e0243 */
[----:B------:R-:W-:Y:S01]  /*24810*/  SHF.R.U64 R40, R40, 0x3, RZ ;  /* 0x0000000328287819 */ /* 0x000fe200000012ff */
        /* <DEDUP_REMOVED lines=8> */
[----:B------:R-:W-:Y:S02]  /*248a0*/  SHF.R.U64 R4, R4, 0x3, RZ ;  /* 0x0000000304047819 */ /* 0x000fe400000012ff */
[----:B------:R-:W-:Y:S01]  /*248b0*/  SHF.R.U64 R7, R7, 0x3, RZ ;  /* 0x0000000307077819 */ /* 0x000fe200000012ff */
[----:B------:R-:W-:Y:S01]  /*248c0*/  IMAD.WIDE.U32 R230, R21, UR4, R230 ;  /* 0x0000000415e67c25 */ /* 0x000fe2000f8e00e6 */
[----:B------:R-:W-:Y:S02]  /*248d0*/  LOP3.LUT R40, R40, R41, RZ, 0x3c, !PT ;  /* 0x0000002928287212 */ /* 0x000fe400078e3cff */
        /* <DEDUP_REMOVED lines=11> */
[----:B------:R-:W-:Y:S01]  /*24990*/  IMAD R21, R21, UR5, R0 ;  /* 0x0000000515157c24 */ /* 0x000fe2000f8e0200 */
[----:B------:R-:W-:Y:S01]  /*249a0*/  SHF.R.S32.HI R0, RZ, 0x1f, R65 ;  /* 0x0000001fff007819 */ /* 0x000fe20000011441 */
[----:B------:R-:W-:Y:S01]  /*249b0*/  ULDC.64 UR4, c[0x0][0xad8] ;  /* 0x0002b60000047ab9 */ /* 0x000fe20000000a00 */
[----:B------:R-:W5:Y:S01]  /*249c0*/  LD.E.128 R40, desc[UR60][R40.64] ;  /* 0x0000003c28287980 */ /* 0x000f62000c101d00 */
[----:B------:R-:W-:-:S02]  /*249d0*/  IMAD.IADD R231, R231, 0x1, R21 ;  /* 0x00000001e7e77824 */ /* 0x000fc400078e0215 */
[----:B------:R-:W-:Y:S01]  /*249e0*/  IMAD R0, R0, UR4, RZ ;  /* 0x0000000400007c24 */ /* 0x000fe2000f8e02ff */
[----:B------:R0:W5:Y:S01]  /*249f0*/  LD.E.128 R4, desc[UR60][R140.64] ;  /* 0x0000003c8c047980 */ /* 0x000162000c101d00 */
[----:B------:R-:W-:-:S03]  /*24a00*/  IMAD.IADD R223, R20, 0x1, R223 ;  /* 0x0000000114df7824 */ /* 0x000fc600078e02df */
[----:B------:R-:W5:Y:S04]  /*24a10*/  LD.E.128 R44, desc[UR60][R44.64] ;  /* 0x0000003c2c2c7980 */ /* 0x000f68000c101d00 */
[----:B------:R-:W5:Y:S04]  /*24a20*/  LD.E.128 R48, desc[UR60][R48.64] ;  /* 0x0000003c30307980 */ /* 0x000f68000c101d00 */
[----:B------:R-:W5:Y:S04]  /*24a30*/  LD.E.128 R52, desc[UR60][R52.64] ;  /* 0x0000003c34347980 */ /* 0x000f68000c101d00 */
[----:B------:R-:W5:Y:S04]  /*24a40*/  LD.E.128 R56, desc[UR60][R56.64] ;  /* 0x0000003c38387980 */ /* 0x000f68000c101d00 */
[----:B------:R-:W5:Y:S01]  /*24a50*/  LD.E.128 R60, desc[UR60][R60.64] ;  /* 0x0000003c3c3c7980 */ /* 0x000f62000c101d00 */
[C---:B------:R-:W-:Y:S01]  /*24a60*/  IMAD R69, R65.reuse, UR5, R0 ;  /* 0x0000000541457c24 */ /* 0x040fe2000f8e0200 */
[----:B------:R-:W-:Y:S01]  /*24a70*/  @!PT LDS RZ, [RZ] ;  /* 0x00000000fffff984 */ /* 0x000fe20000000800 */
[----:B------:R-:W-:Y:S01]  /*24a80*/  @!PT LDS RZ, [RZ] ;  /* 0x00000000fffff984 */ /* 0x000fe20000000800 */
[----:B------:R-:W-:Y:S01]  /*24a90*/  @!PT LDS RZ, [RZ] ;  /* 0x00000000fffff984 */ /* 0x000fe20000000800 */
[----:B------:R-:W-:Y:S01]  /*24aa0*/  @!PT LDS RZ, [RZ] ;  /* 0x00000000fffff984 */ /* 0x000fe20000000800 */
[----:B------:R1:W-:Y:S06]  /*24ab0*/  MEMBAR.ALL.CTA ;  /* 0x0000000000007992 */ /* 0x0003ec0000008000 */
[----:B-1----:R-:W1:Y:S01]  /*24ac0*/  FENCE.VIEW.ASYNC.S ;  /* 0x00000000000073c6 */ /* 0x002e620000000000 */
[----:B------:R-:W-:Y:S01]  /*24ad0*/  IMAD.WIDE.U32 R20, R65, UR4, R230 ;  /* 0x0000000441147c25 */ /* 0x000fe2000f8e00e6 */
[----:B------:R-:W-:-:S03]  /*24ae0*/  ULDC.64 UR4, c[0x0][0xa80] ;  /* 0x0002a00000047ab9 */ /* 0x000fc60000000a00 */
[----:B------:R-:W-:Y:S01]  /*24af0*/  IMAD.IADD R21, R21, 0x1, R69 ;  /* 0x0000000115157824 */ /* 0x000fe200078e0245 */
[----:B------:R-:W-:Y:S01]  /*24b00*/  LEA R2, P2, R20, UR4, 0x1 ;  /* 0x0000000414027c11 */ /* 0x000fe2000f8408ff */
[----:B------:R-:W-:-:S03]  /*24b10*/  VIADD R0, R16, 0x36820 ;  /* 0x0003682010007836 */ /* 0x000fc60000000000 */
[----:B------:R-:W-:Y:S02]  /*24b20*/  LEA.HI.X R68, R20, UR5, R21, 0x1, P2 ;  /* 0x0000000514447c11 */ /* 0x000fe400090f0c15 */
[CC--:B------:R-:W-:Y:S02]  /*24b30*/  ISETP.GE.AND P2, PT, R223.reuse, R8.reuse, PT ;  /* 0x00000008df00720c */ /* 0x0c0fe40003f46270 */
[----:B------:R-:W-:Y:S01]  /*24b40*/  PRMT R0, RZ, 0x654, R0 ;  /* 0x00000654ff007816 */ /* 0x000fe20000000000 */
[C---:B------:R-:W-:Y:S02]  /*24b50*/  VIADD R65, R223.reuse, 0x20 ;  /* 0x00000020df417836 */ /* 0x040fe40000000000 */
[----:B------:R-:W-:Y:S02]  /*24b60*/  VIADD R67, R223, 0x40 ;  /* 0x00000040df437836 */ /* 0x000fe40000000000 */
[C---:B------:R-:W-:Y:S02]  /*24b70*/  VIADD R71, R3.reuse, 0x80 ;  /* 0x0000008003477836 */ /* 0x040fe40000000000 */
[----:B------:R-:W-:Y:S01]  /*24b80*/  VIADD R73, R3, 0x40 ;  /* 0x0000004003497836 */ /* 0x000fe20000000000 */
[----:B-1----:R0:W1:Y:S01]  /*24b90*/  SHFL.IDX PT, R66, R2, RZ, 0x181f ;  /* 0x00181fff02427589 */ /* 0x00206200000e0000 */
[----:B------:R-:W-:Y:S01]  /*24ba0*/  BSSY B1, `(.L_x_2724) ;  /* 0x0000016000017945 */ /* 0x000fe20003800000 */
[----:B------:R2:W-:Y:S01]  /*24bb0*/  SYNCS.ARRIVE.TRANS64.RED.A1T0 RZ, [R0+URZ], RZ ;  /* 0x000000ff00ff79a7 */ /* 0x0005e2000810043f */
[----:B------:R-:W-:-:S02]  /*24bc0*/  ISETP.GE.AND P1, PT, R65, R8, PT ;  /* 0x000000084100720c */ /* 0x000fc40003f26270 */
[----:B------:R-:W-:Y:S02]  /*24bd0*/  ISETP.GE.AND P0, PT, R67, R8, PT ;  /* 0x000000084300720c */ /* 0x000fe40003f06270 */
[----:B------:R-:W-:Y:S01]  /*24be0*/  SHF.R.S32.HI R69, RZ, 0x1f, R3 ;  /* 0x0000001fff457819 */ /* 0x000fe20000011403 */
[----:B--2---:R0:W2:Y:S01]  /*24bf0*/  SHFL.IDX PT, R0, R68, RZ, 0x181f ;  /* 0x00181fff44007589 */ /* 0x0040a200000e0000 */
[----:B------:R-:W-:Y:S02]  /*24c00*/  SHF.R.S32.HI R70, RZ, 0x1f, R73 ;  /* 0x0000001fff467819 */ /* 0x000fe40000011449 */
[----:B------:R-:W-:Y:S01]  /*24c10*/  SHF.R.S32.HI R72, RZ, 0x1f, R71 ;  /* 0x0000001fff487819 */ /* 0x000fe20000011447 */
[----:B------:R-:W-:Y:S06]  /*24c20*/  @P2 BRA `(.L_x_2725) ;  /* 0x0000000000342947 */ /* 0x000fec0003800000 */
        /* <DEDUP_REMOVED lines=13> */
.L_x_2725:
[----:B------:R-:W-:Y:S05]  /*24d00*/  BSYNC B1 ;  /* 0x0000000000017941 */ /* 0x000fea0003800000 */
.L_x_2724:
[----:B--2---:R2:W4:Y:S01]  /*24d10*/  SHFL.IDX PT, R0, R68, 0x1, 0x181f ;  /* 0x00381f0044007f89 */ /* 0x00452200000e0000 */
[----:B------:R-:W-:Y:S03]  /*24d20*/  BSSY B1, `(.L_x_2726) ;  /* 0x0000010000017945 */ /* 0x000fe60003800000 */
[----:B---3--:R2:W3:Y:S01]  /*24d30*/  SHFL.IDX PT, R20, R2, 0x1, 0x181f ;  /* 0x00381f0002147f89 */ /* 0x0084e200000e0000 */
[----:B------:R-:W-:Y:S05]  /*24d40*/  @P1 BRA `(.L_x_2727) ;  /* 0x0000000000341947 */ /* 0x000fea0003800000 */
[----:B------:R-:W-:Y:S02]  /*24d50*/  ULDC UR4, c[0x0][0xac8] ;  /* 0x0002b20000047ab9 */ /* 0x000fe40000000800 */
[----:B------:R-:W-:Y:S02]  /*24d60*/  ISETP.GE.AND P4, PT, R3, UR4, PT ;  /* 0x0000000403007c0c */ /* 0x000fe4000bf86270 */
[----:B------:R-:W-:Y:S02]  /*24d70*/  ISETP.GE.AND P5, PT, R73, UR4, PT ;  /* 0x0000000449007c0c */ /* 0x000fe4000bfa6270 */
[----:B------:R-:W-:-:S09]  /*24d80*/  ISETP.GE.AND P6, PT, R71, UR4, PT ;  /* 0x0000000447007c0c */ /* 0x000fd2000bfc6270 */
[-C--:B---3-5:R-:W-:Y:S02]  /*24d90*/  @!P4 LEA R4, P1, R3, R20.reuse, 0x1 ;  /* 0x000000140304c211 */ /* 0x0a8fe400078208ff */
        /* <DEDUP_REMOVED lines=8> */
.L_x_2727:
[----:B------:R-:W-:Y:S05]  /*24e20*/  BSYNC B1 ;  /* 0x0000000000017941 */ /* 0x000fea0003800000 */
.L_x_2726:
[----:B----4-:R4:W0:Y:S01]  /*24e30*/  SHFL.IDX PT, R0, R68, 0x2, 0x181f ;  /* 0x00581f0044007f89 */ /* 0x01082200000e0000 */
[----:B------:R-:W-:Y:S03]  /*24e40*/  BSSY B1, `(.L_x_2728) ;  /* 0x0000010000017945 */ /* 0x000fe60003800000 */
[----:B---3-5:R4:W3:Y:S01]  /*24e50*/  SHFL.IDX PT, R12, R2, 0x2, 0x181f ;  /* 0x00581f00020c7f89 */ /* 0x0288e200000e0000 */
        /* <DEDUP_REMOVED lines=14> */
.L_x_2729:
[----:B------:R-:W-:Y:S05]  /*24f40*/  BSYNC B1 ;  /* 0x0000000000017941 */ /* 0x000fea0003800000 */
.L_x_2728:
[----:B0-----:R-:W-:Y:S01]  /*24f50*/  VIADD R5, R223, 0x60 ;  /* 0x00000060df057836 */ /* 0x001fe20000000000 */
[----:B--2-4-:R-:W0:Y:S04]  /*24f60*/  SHFL.IDX PT, R68, R68, 0x3, 0x181f ;  /* 0x00781f0044447f89 */ /* 0x014e2800000e0000 */
[----:B------:R-:W-:Y:S01]  /*24f70*/  ISETP.GE.AND P0, PT, R5, R8, PT ;  /* 0x000000080500720c */ /* 0x000fe20003f06270 */
[----:B------:R2:W4:-:S12]  /*24f80*/  SHFL.IDX PT, R0, R2, 0x3, 0x181f ;  /* 0x00781f0002007f89 */ /* 0x00051800000e0000 */
[----:B--2---:R-:W-:Y:S05]  /*24f90*/  @P0 BRA `(.L_x_2730) ;  /* 0x0000002000800947 */ /* 0x004fea0003800000 */
[----:B------:R-:W-:Y:S02]  /*24fa0*/  ULDC UR4, c[0x0][0xac8] ;  /* 0x0002b20000047ab9 */ /* 0x000fe40000000800 */
[----:B------:R-:W-:Y:S02]  /*24fb0*/  ISETP.GE.AND P2, PT, R3, UR4, PT ;  /* 0x0000000403007c0c */ /* 0x000fe4000bf46270 */
[----:B------:R-:W-:-:S11]  /*24fc0*/  ISETP.GE.AND P3, PT, R73, UR4, PT ;  /* 0x0000000449007c0c */ /* 0x000fd6000bf66270 */
[-C--:B----4-:R-:W-:Y:S02]  /*24fd0*/  @!P2 LEA R2, P0, R3, R0.reuse, 0x1 ;  /* 0x000000000302a211 */ /* 0x090fe400078008ff */
[----:B------:R-:W-:Y:S02]  /*24fe0*/  @!P3 LEA R4, P1, R73, R0, 0x1 ;  /* 0x000000004904b211 */ /* 0x000fe400078208ff */
[-C--:B0-----:R-:W-:Y:S02]  /*24ff0*/  @!P2 LEA.HI.X R3, R3, R68.reuse, R69, 0x1, P0 ;  /* 0x000000440303a211 */ /* 0x081fe400000f0c45 */
        /* <DEDUP_REMOVED lines=9> */
.L_x_2723:
        /* <DEDUP_REMOVED lines=11> */
[----:B------:R-:W-:-:S02]  /*25140*/  VIADD R89, R225, 0x88 ;  /* 0x00000088e1597836 */ /* 0x000fc40000000000 */
[----:B------:R-:W-:Y:S01]  /*25150*/  IMAD.IADD R3, R3, 0x1, R13 ;  /* 0x0000000103037824 */ /* 0x000fe200078e020d */
[----:B------:R-:W-:Y:S01]  /*25160*/  SHF.R.S32.HI R13, RZ, 0x1f, R230 ;  /* 0x0000001fff0d7819 */ /* 0x000fe200000114e6 */
[----:B------:R-:W-:Y:S01]  /*25170*/  VIADD R91, R225, 0x80 ;  /* 0x00000080e15b7836 */ /* 0x000fe20000000000 */
[----:B------:R-:W-:Y:S01]  /*25180*/  SHF.R.S32.HI R89, RZ, 0x1f, R89 ;  /* 0x0000001fff597819 */ /* 0x000fe20000011459 */
[----:B------:R-:W-:-:S03]  /*25190*/  IMAD.WIDE.U32 R2, R228, UR4, R2 ;  /* 0x00000004e4027c25 */ /* 0x000fc6000f8e0002 */
[----:B------:R-:W-:Y:S01]  /*251a0*/  SHF.R.S32.HI R91, RZ, 0x1f, R91 ;  /* 0x0000001fff5b7819 */ /* 0x000fe2000001145b */
[----:B------:R-:W-:Y:S01]  /*251b0*/  IMAD R3, R228, UR5, R3 ;  /* 0x00000005e4037c24 */ /* 0x000fe2000f8e0203 */
[----:B------:R-:W-:Y:S01]  /*251c0*/  ULDC.64 UR4, c[0x0][0xb40] ;  /* 0x0002d00000047ab9 */ /* 0x000fe20000000a00 */
[----:B------:R-:W-:Y:S02]  /*251d0*/  VIADD R94, R225, 0x78 ;  /* 0x00000078e15e7836 */ /* 0x000fe40000000000 */
[----:B------:R-:W-:Y:S02]  /*251e0*/  IMAD R13, R13, UR4, RZ ;  /* 0x000000040d0d7c24 */ /* 0x000fe4000f8e02ff */
[----:B0-----:R-:W-:Y:S01]  /*251f0*/  @P4 IMAD.HI.U32 R6, R7, R6, RZ ;  /* 0x0000000607064227 */ /* 0x001fe200078e00ff */
[----:B------:R-:W-:-:S03]  /*25200*/  SHF.R.S32.HI R94, RZ, 0x1f, R94 ;  /* 0x0000001fff5e7819 */ /* 0x000fc6000001145e */
[C---:B------:R-:W-:Y:S02]  /*25210*/  IMAD R15, R230.reuse, UR5, R13 ;  /* 0x00000005e60f7c24 */ /* 0x040fe4000f8e020d */
[----:B------:R-:W-:Y:S01]  /*25220*/  IMAD.WIDE.U32 R2, R230, UR4, R2 ;  /* 0x00000004e6027c25 */ /* 0x000fe2000f8e0002 */
[----:B------:R-:W-:-:S03]  /*25230*/  ULDC.64 UR4, c[0x0][0xb48] ;  /* 0x0002d20000047ab9 */ /* 0x000fc60000000a00 */
[----:B------:R-:W-:Y:S01]  /*25240*/  IMAD.MOV.U32 R13, RZ, RZ, R7 ;  /* 0x000000ffff0d7224 */ /* 0x000fe200078e0007 */
[----:B-1----:R-:W-:Y:S01]  /*25250*/  @P4 SHF.R.U32.HI R13, RZ, R87, R6 ;  /* 0x00000057ff0d4219 */ /* 0x002fe20000011606 */
        /* <DEDUP_REMOVED lines=21> */
[C---:B------:R-:W-:Y:S01]  /*253b0*/  VIADD R98, R225.reuse, 0x68 ;  /* 0x00000068e1627836 */ /* 0x040fe20000000000 */
        /* <DEDUP_REMOVED lines=43> */
[C---:B------:R-:W-:Y:S02]  /*25670*/  VIADD R147, R225.reuse, 0x20 ;  /* 0x00000020e1937836 */ /* 0x040fe40000000000 */
[C---:B------:R-:W-:Y:S02]  /*25680*/  VIADD R149, R225.reuse, 0x18 ;  /* 0x00000018e1957836 */ /* 0x040fe40000000000 */
[C---:B------:R-:W-:Y:S02]  /*25690*/  VIADD R151, R225.reuse, 0x10 ;  /* 0x00000010e1977836 */ /* 0x040fe40000000000 */
[----:B------:R-:W-:Y:S01]  /*256a0*/  VIADD R153, R225, 0x8 ;  /* 0x00000008e1997836 */ /* 0x000fe20000000000 */
[----:B012---:R-:W-:Y:S06]  /*256b0*/  @P0 BRA `(.L_x_2732) ;  /* 0x0000000400a40947 */ /* 0x007fec0003800000 */
[----:B------:R-:W-:Y:S02]  /*256c0*/  ULDC UR4, c[0x0][0xac8] ;  /* 0x0002b20000047ab9 */ /* 0x000fe40000000800 */
[----:B------:R-:W-:Y:S02]  /*256d0*/  ISETP.GE.AND P4, PT, R153, UR4, PT ;  /* 0x0000000499007c0c */ /* 0x000fe4000bf86270 */
[----:B------:R-:W-:Y:S02]  /*256e0*/  ISETP.GE.AND P3, PT, R151, UR4, PT ;  /* 0x0000000497007c0c */ /* 0x000fe4000bf66270 */
[----:B------:R-:W-:Y:S02]  /*256f0*/  ISETP.GE.AND P5, PT, R225, UR4, PT ;  /* 0x00000004e1007c0c */ /* 0x000fe4000bfa6270 */
[----:B------:R-:W-:Y:S02]  /*25700*/  ISETP.GE.AND P0, PT, R149, UR4, PT ;  /* 0x0000000495007c0c */ /* 0x000fe4000bf06270 */
[----:B------:R-:W-:-:S05]  /*25710*/  ISETP.GE.AND P1, PT, R147, UR4, PT ;  /* 0x0000000493007c0c */ /* 0x000fca000bf26270 */
[-C--:B------:R-:W-:Y:S02]  /*25720*/  @!P4 LEA R6, P2, R153, R2.reuse, 0x2 ;  /* 0x000000029906c211 */ /* 0x080fe400078410ff */
[----:B------:R-:W-:Y:S02]  /*25730*/  @!P3 LEA R12, P6, R151, R2, 0x2 ;  /* 0x00000002970cb211 */ /* 0x000fe400078c10ff */
[-C--:B------:R-:W-:Y:S01]  /*25740*/  @!P4 LEA.HI.X R7, R153, R3.reuse, R154, 0x2, P2 ;  /* 0x000000039907c211 */ /* 0x080fe200010f149a */
[----:B------:R-:W-:Y:S01]  /*25750*/  @!P5 IMAD.WIDE R14, R225, 0x4, R2 ;  /* 0x00000004e10ed825 */ /* 0x000fe200078e0202 */
[----:B------:R-:W-:Y:S02]  /*25760*/  ISETP.GE.AND P2, PT, R145, UR4, PT ;  /* 0x0000000491007c0c */ /* 0x000fe4000bf46270 */
[----:B------:R-:W-:Y:S02]  /*25770*/  @!P3 LEA.HI.X R13, R151, R3, R152, 0x2, P6 ;  /* 0x00000003970db211 */ /* 0x000fe400030f1498 */
[----:B------:R0:W-:Y:S04]  /*25780*/  @!P5 ST.E.64 desc[UR60][R14.64], R24 ;  /* 0x000000180e00d985 */ /* 0x0001e8000c101b3c */
[----:B------:R1:W-:Y:S01]  /*25790*/  @!P4 ST.E.64 desc[UR60][R6.64], R28 ;  /* 0x0000001c0600c985 */ /* 0x0003e2000c101b3c */
[----:B------:R-:W-:-:S03]  /*257a0*/  ISETP.GE.AND P4, PT, R141, UR4, PT ;  /* 0x000000048d007c0c */ /* 0x000fc6000bf86270 */
[----:B------:R2:W-:Y:S01]  /*257b0*/  @!P3 ST.E.64 desc[UR60][R12.64], R32 ;  /* 0x000000200c00b985 */ /* 0x0005e2000c101b3c */
[----:B------:R-:W-:Y:S01]  /*257c0*/  ISETP.GE.AND P3, PT, R143, UR4, PT ;  /* 0x000000048f007c0c */ /* 0x000fe2000bf66270 */
[----:B0-----:R-:W-:Y:S01]  /*257d0*/  VIADD R25, R225, 0xa0 ;  /* 0x000000a0e1197836 */ /* 0x001fe20000000000 */
[----:B------:R-:W-:Y:S02]  /*257e0*/  SHF.R.S32.HI R24, RZ, 0x1f, R235 ;  /* 0x0000001fff187819 */ /* 0x000fe400000114eb */
[-C--:B-1----:R-:W-:Y:S01]  /*257f0*/  @!P0 LEA R6, P6, R149, R2.reuse, 0x2 ;  /* 0x0000000295068211 */ /* 0x082fe200078c10ff */
[----:B------:R-:W-:Y:S01]  /*25800*/  VIADD R29, R225, 0xb8 ;  /* 0x000000b8e11d7836 */ /* 0x000fe20000000000 */
[-C--:B--2---:R-:W-:Y:S01]  /*25810*/  @!P1 LEA R12, P5, R147, R2.reuse, 0x2 ;  /* 0x00000002930c9211 */ /* 0x084fe200078a10ff */
[----:B------:R-:W-:Y:S01]  /*25820*/  VIADD R33, R225, 0xa8 ;  /* 0x000000a8e1217836 */ /* 0x000fe20000000000 */
[----:B------:R-:W-:Y:S02]  /*25830*/  @!P0 LEA.HI.X R7, R149, R3, R150, 0x2, P6 ;  /* 0x0000000395078211 */ /* 0x000fe400030f1496 */
[----:B------:R-:W-:-:S02]  /*25840*/  @!P2 LEA R14, P6, R145, R2, 0x2 ;  /* 0x00000002910ea211 */ /* 0x000fc400078c10ff */
[-C--:B------:R-:W-:Y:S01]  /*25850*/  @!P1 LEA.HI.X R13, R147, R3.reuse, R148, 0x2, P5 ;  /* 0x00000003930d9211 */ /* 0x080fe200028f1494 */
[----:B------:R0:W-:Y:S01]  /*25860*/  @!P0 ST.E.64 desc[UR60][R6.64], R36 ;  /* 0x0000002406008985 */ /* 0x0001e2000c101b3c */
[----:B------:R-:W-:Y:S02]  /*25870*/  ISETP.GE.AND P5, PT, R107, UR4, PT ;  /* 0x000000046b007c0c */ /* 0x000fe4000bfa6270 */
[----:B------:R-:W-:Y:S01]  /*25880*/  @!P2 LEA.HI.X R15, R145, R3, R146, 0x2, P6 ;  /* 0x00000003910fa211 */ /* 0x000fe200030f1492 */
[----:B------:R1:W-:Y:S01]  /*25890*/  @!P1 ST.E.64 desc[UR60][R12.64], R40 ;  /* 0x000000280c009985 */ /* 0x0003e2000c101b3c */
[----:B------:R-:W-:Y:S02]  /*258a0*/  ISETP.GE.AND P0, PT, R105, UR4, PT ;  /* 0x0000000469007c0c */ /* 0x000fe4000bf06270 */
[----:B------:R-:W-:Y:S01]  /*258b0*/  ISETP.GE.AND P1, PT, R103, UR4, PT ;  /* 0x0000000467007c0c */ /* 0x000fe2000bf26270 */
[----:B------:R2:W-:Y:S01]  /*258c0*/  @!P2 ST.E.64 desc[UR60][R14.64], R44 ;  /* 0x0000002c0e00a985 */ /* 0x0005e2000c101b3c */
[-C--:B0-----:R-:W-:Y:S01]  /*258d0*/  @!P3 LEA R6, P6, R143, R2.reuse, 0x2 ;  /* 0x000000028f06b211 */ /* 0x081fe200078c10ff */
[----:B------:R-:W-:Y:S01]  /*258e0*/  VIADD R37, R225, 0xb0 ;  /* 0x000000b0e1257836 */ /* 0x000fe20000000000 */
[----:B-1----:R-:W-:-:S02]  /*258f0*/  @!P4 LEA R12, P2, R141, R2, 0x2 ;  /* 0x000000028d0cc211 */ /* 0x002fc400078410ff */
[-C--:B------:R-:W-:Y:S02]  /*25900*/  @!P3 LEA.HI.X R7, R143, R3.reuse, R144, 0x2, P6 ;  /* 0x000000038f07b211 */ /* 0x080fe400030f1490 */
[----:B------:R-:W-:Y:S02]  /*25910*/  @!P4 LEA.HI.X R13, R141, R3, R142, 0x2, P2 ;  /* 0x000000038d0dc211 */ /* 0x000fe400010f148e */
[----:B------:R-:W-:Y:S01]  /*25920*/  ISETP.GE.AND P2, PT, R101, UR4, PT ;  /* 0x0000000465007c0c */ /* 0x000fe2000bf46270 */
[----:B------:R0:W-:Y:S01]  /*25930*/  @!P3 ST.E.64 desc[UR60][R6.64], R48 ;  /* 0x000000300600b985 */ /* 0x0001e2000c101b3c */
[----:B--2---:R-:W-:-:S03]  /*25940*/  @!P5 LEA R14, P6, R107, R2, 0x2 ;  /* 0x000000026b0ed211 */ /* 0x004fc600078c10ff */
[----:B------:R1:W-:Y:S01]  /*25950*/  @!P4 ST.E.64 desc[UR60][R12.64], R52 ;  /* 0x000000340c00c985 */ /* 0x0003e2000c101b3c */
[----:B------:R-:W-:-:S05]  /*25960*/  @!P5 LEA.HI.X R15, R107, R3, R140, 0x2, P6 ;  /* 0x000000036b0fd211 */ /* 0x000fca00030f148c */
[----:B------:R2:W-:Y:S01]  /*25970*/  @!P5 ST.E.64 desc[UR60][R14.64], R56 ;  /* 0x000000380e00d985 */ /* 0x0005e2000c101b3c */
[----:B------:R-:W-:Y:S02]  /*25980*/  ISETP.GE.AND P5, PT, R99, UR4, PT ;  /* 0x0000000463007c0c */ /* 0x000fe4000bfa6270 */
[----:B0-----:R-:W-:-:S04]  /*25990*/  @!P0 LEA R6, P4, R105, R2, 0x2 ;  /* 0x0000000269068211 */ /* 0x001fc800078810ff */
[-C--:B------:R-:W-:Y:S02]  /*259a0*/  @!P0 LEA.HI.X R7, R105, R3.reuse, R106, 0x2, P4 ;  /* 0x0000000369078211 */ /* 0x080fe400020f146a */
[----:B------:R-:W-:Y:S02]  /*259b0*/  ISETP.GE.AND P4, PT, R97, UR4, PT ;  /* 0x0000000461007c0c */ /* 0x000fe4000bf86270 */
[-C--:B-1----:R-:W-:Y:S01]  /*259c0*/  @!P1 LEA R12, P3, R103, R2.reuse, 0x2 ;  /* 0x00000002670c9211 */ /* 0x082fe200078610ff */
[----:B------:R0:W-:Y:S01]  /*259d0*/  @!P0 ST.E.64 desc[UR60][R6.64], R60 ;  /* 0x0000003c06008985 */ /* 0x0001e2000c101b3c */
[----:B--2---:R-:W-:Y:S02]  /*259e0*/  @!P2 LEA R14, P6, R101, R2, 0x2 ;  /* 0x00000002650ea211 */ /* 0x004fe400078c10ff */
[-C--:B------:R-:W-:Y:S02]  /*259f0*/  @!P1 LEA.HI.X R13, R103, R3.reuse, R104, 0x2, P3 ;  /* 0x00000003670d9211 */ /* 0x080fe400018f1468 */
[----:B------:R-:W-:-:S02]  /*25a00*/  @!P2 LEA.HI.X R15, R101, R3, R102, 0x2, P6 ;  /* 0x00000003650fa211 */ /* 0x000fc400030f1466 */
[----:B------:R-:W-:Y:S01]  /*25a10*/  ISETP.GE.AND P3, PT, R95, UR4, PT ;  /* 0x000000045f007c0c */ /* 0x000fe2000bf66270 */
[----:B------:R1:W-:Y:S01]  /*25a20*/  @!P1 ST.E.64 desc[UR60][R12.64], R64 ;  /* 0x000000400c009985 */ /* 0x0003e2000c101b3c */
[----:B------:R-:W-:-:S03]  /*25a30*/  ISETP.GE.AND P0, PT, R90, UR4, PT ;  /* 0x000000045a007c0c */ /* 0x000fc6000bf06270 */
[----:B------:R2:W-:Y:S01]  /*25a40*/  @!P2 ST.E.64 desc[UR60][R14.64], R68 ;  /* 0x000000440e00a985 */ /* 0x0005e2000c101b3c */
[----:B------:R-:W-:Y:S02]  /*25a50*/  ISETP.GE.AND P2, PT, R93, UR4, PT ;  /* 0x000000045d007c0c */ /* 0x000fe4000bf46270 */
[----:B0-----:R-:W-:-:S04]  /*25a60*/  @!P5 LEA R6, P6, R99, R2, 0x2 ;  /* 0x000000026306d211 */ /* 0x001fc800078c10ff */
[----:B------:R-:W-:Y:S02]  /*25a70*/  @!P5 LEA.HI.X R7, R99, R3, R100, 0x2, P6 ;  /* 0x000000036307d211 */ /* 0x000fe400030f1464 */
[----:B-1----:R-:W-:-:S03]  /*25a80*/  @!P4 LEA R12, P1, R97, R2, 0x2 ;  /* 0x00000002610cc211 */ /* 0x002fc600078210ff */
[----:B------:R0:W-:Y:S01]  /*25a90*/  @!P5 ST.E.64 desc[UR60][R6.64], R72 ;  /* 0x000000480600d985 */ /* 0x0001e2000c101b3c */
[-C--:B------:R-:W-:Y:S02]  /*25aa0*/  @!P4 LEA.HI.X R13, R97, R3.reuse, R98, 0x2, P1 ;  /* 0x00000003610dc211 */ /* 0x080fe400008f1462 */
[----:B------:R-:W-:Y:S02]  /*25ab0*/  ISETP.GE.AND P1, PT, R88, UR4, PT ;  /* 0x0000000458007c0c */ /* 0x000fe4000bf26270 */
[CC--:B--2---:R-:W-:Y:S01]  /*25ac0*/  @!P3 LEA R14, P6, R95.reuse, R2.reuse, 0x2 ;  /* 0x000000025f0eb211 */ /* 0x0c4fe200078c10ff */
[----:B------:R1:W-:Y:S03]  /*25ad0*/  @!P4 ST.E.64 desc[UR60][R12.64], R76 ;  /* 0x0000004c0c00c985 */ /* 0x0003e6000c101b3c */
[----:B------:R-:W-:Y:S02]  /*25ae0*/  @!P3 LEA.HI.X R15, R95, R3, R96, 0x2, P6 ;  /* 0x000000035f0fb211 */ /* 0x000fe400030f1460 */
[----:B0-----:R-:W-:-:S03]  /*25af0*/  @!P2 LEA R6, P4, R93, R2, 0x2 ;  /* 0x000000025d06a211 */ /* 0x001fc600078810ff */
[----:B------:R0:W-:Y:S01]  /*25b00*/  @!P3 ST.E.64 desc[UR60][R14.64], R80 ;  /* 0x000000500e00b985 */ /* 0x0001e2000c101b3c */
[----:B------:R-:W-:Y:S02]  /*25b10*/  ISETP.GE.AND P3, PT, R235, UR4, PT ;  /* 0x00000004eb007c0c */ /* 0x000fe4000bf66270 */
[-C--:B------:R-:W-:Y:S02]  /*25b20*/  @!P2 LEA.HI.X R7, R93, R3.reuse, R94, 0x2, P4 ;  /* 0x000000035d07a211 */ /* 0x080fe400020f145e */
[----:B------:R-:W-:Y:S02]  /*25b30*/  ISETP.GE.AND P4, PT, R25, UR4, PT ;  /* 0x0000000419007c0c */ /* 0x000fe4000bf86270 */
[C---:B-1----:R-:W-:Y:S01]  /*25b40*/  @!P0 LEA R12, P5, R90.reuse, R2, 0x2 ;  /* 0x000000025a0c8211 */ /* 0x042fe200078a10ff */
[----:B------:R1:W-:Y:S01]  /*25b50*/  @!P2 ST.E.64 desc[UR60][R6.64], R4 ;  /* 0x000000040600a985 */ /* 0x0003e2000c101b3c */
[----:B------:R-:W-:Y:S02]  /*25b60*/  ISETP.GE.AND P2, PT, R237, UR4, PT ;  /* 0x00000004ed007c0c */ /* 0x000fe4000bf46270 */
[----:B------:R-:W-:-:S02]  /*25b70*/  @!P0 LEA.HI.X R13, R90, R3, R91, 0x2, P5 ;  /* 0x000000035a0d8211 */ /* 0x000fc400028f145b */
[----:B0-----:R-:W-:-:S03]  /*25b80*/  @!P1 LEA R14, P6, R88, R2, 0x2 ;  /* 0x00000002580e9211 */ /* 0x001fc600078c10ff */
[----:B------:R0:W-:Y:S01]  /*25b90*/  @!P0 ST.E.64 desc[UR60][R12.64], R20 ;  /* 0x000000140c008985 */ /* 0x0001e2000c101b3c */
[----:B------:R-:W-:Y:S02]  /*25ba0*/  ISETP.GE.AND P0, PT, R37, UR4, PT ;  /* 0x0000000425007c0c */ /* 0x000fe4000bf06270 */
[----:B------:R-:W-:Y:S02]  /*25bb0*/  @!P1 LEA.HI.X R15, R88, R3, R89, 0x2, P6 ;  /* 0x00000003580f9211 */ /* 0x000fe400030f1459 */
[----:B-1----:R-:W-:-:S03]  /*25bc0*/  SHF.R.S32.HI R4, RZ, 0x1f, R25 ;  /* 0x0000001fff047819 */ /* 0x002fc60000011419 */
[----:B------:R1:W-:Y:S01]  /*25bd0*/  @!P1 ST.E.64 desc[UR60][R14.64], R120 ;  /* 0x000000780e009985 */ /* 0x0003e2000c101b3c */
[----:B------:R-:W-:Y:S02]  /*25be0*/  ISETP.GE.AND P1, PT, R33, UR4, PT ;  /* 0x0000000421007c0c */ /* 0x000fe4000bf26270 */
[----:B------:R-:W-:Y:S02]  /*25bf0*/  SHF.R.S32.HI R5, RZ, 0x1f, R37 ;  /* 0x0000001fff057819 */ /* 0x000fe40000011425 */
[----:B0-----:R-:W-:-:S04]  /*25c00*/  @!P4 LEA R12, P5, R25, R2, 0x2 ;  /* 0x00000002190cc211 */ /* 0x001fc800078a10ff */
[-C--:B------:R-:W-:Y:S02]  /*25c10*/  @!P4 LEA.HI.X R13, R25, R3.reuse, R4, 0x2, P5 ;  /* 0x00000003190dc211 */ /* 0x080fe400028f1404 */
[----:B------:R-:W-:Y:S02]  /*25c20*/  ISETP.GE.AND P5, PT, R29, UR4, PT ;  /* 0x000000041d007c0c */ /* 0x000fe4000bfa6270 */
[CC--:B-1----:R-:W-:Y:S02]  /*25c30*/  @!P3 LEA R14, P6, R235.reuse, R2.reuse, 0x2 ;  /* 0x00000002eb0eb211 */ /* 0x0c2fe400078c10ff */
[----:B------:R-:W-:Y:S02]  /*25c40*/  SHF.R.S32.HI R4, RZ, 0x1f, R33 ;  /* 0x0000001fff047819 */ /* 0x000fe40000011421 */
[----:B------:R-:W-:Y:S02]  /*25c50*/  @!P3 LEA.HI.X R15, R235, R3, R24, 0x2, P6 ;  /* 0x00000003eb0fb211 */ /* 0x000fe400030f1418 */
[----:B------:R-:W-:-:S02]  /*25c60*/  @!P2 LEA R20, P6, R237, R2, 0x2 ;  /* 0x00000002ed14a211 */ /* 0x000fc400078c10ff */
[----:B------:R-:W-:Y:S02]  /*25c70*/  SHF.R.S32.HI R24, RZ, 0x1f, R29 ;  /* 0x0000001fff187819 */ /* 0x000fe4000001141d */
[----:B------:R-:W-:Y:S02]  /*25c80*/  @!P2 LEA.HI.X R21, R237, R3, R86, 0x2, P6 ;  /* 0x00000003ed15a211 */ /* 0x000fe400030f1456 */
[----:B------:R-:W-:-:S03]  /*25c90*/  @!P1 LEA R6, P6, R33, R2, 0x2 ;  /* 0x0000000221069211 */ /* 0x000fc600078c10ff */
[----:B------:R0:W-:Y:S01]  /*25ca0*/  @!P2 ST.E.64 desc[UR60][R20.64], R122 ;  /* 0x0000007a1400a985 */ /* 0x0001e2000c101b3c */
[-C--:B------:R-:W-:Y:S02]  /*25cb0*/  @!P1 LEA.HI.X R7, R33, R3.reuse, R4, 0x2, P6 ;  /* 0x0000000321079211 */ /* 0x080fe400030f1404 */
[CC--:B------:R-:W-:Y:S01]  /*25cc0*/  @!P0 LEA R4, P6, R37.reuse, R2.reuse, 0x2 ;  /* 0x0000000225048211 */ /* 0x0c0fe200078c10ff */
[----:B------:R0:W-:Y:S03]  /*25cd0*/  @!P3 ST.E.64 desc[UR60][R14.64], R124 ;  /* 0x0000007c0e00b985 */ /* 0x0001e6000c101b3c */
[----:B------:R-:W-:Y:S01]  /*25ce0*/  @!P0 LEA.HI.X R5, R37, R3, R5, 0x2, P6 ;  /* 0x0000000325058211 */ /* 0x000fe200030f1405 */
[----:B------:R0:W-:Y:S01]  /*25cf0*/  @!P4 ST.E.64 desc[UR60][R12.64], R126 ;  /* 0x0000007e0c00c985 */ /* 0x0001e2000c101b3c */
[----:B------:R-:W-:-:S03]  /*25d00*/  @!P5 LEA R2, P6, R29, R2, 0x2 ;  /* 0x000000021d02d211 */ /* 0x000fc600078c10ff */
[----:B------:R0:W-:Y:S01]  /*25d10*/  @!P1 ST.E.64 desc[UR60][R6.64], R108 ;  /* 0x0000006c06009985 */ /* 0x0001e2000c101b3c */
[----:B------:R-:W-:-:S03]  /*25d20*/  @!P5 LEA.HI.X R3, R29, R3, R24, 0x2, P6 ;  /* 0x000000031d03d211 */ /* 0x000fc600030f1418 */
[----:B------:R0:W-:Y:S04]  /*25d30*/  @!P0 ST.E.64 desc[UR60][R4.64], R112 ;  /* 0x0000007004008985 */ /* 0x0001e8000c101b3c */
[----:B------:R0:W-:Y:S02]  /*25d40*/  @!P5 ST.E.64 desc[UR60][R2.64], R116 ;  /* 0x000000740200d985 */ /* 0x0001e4000c101b3c */
.L_x_2732:
[----:B------:R-:W-:Y:S05]  /*25d50*/  BSYNC B1 ;  /* 0x0000000000017941 */ /* 0x000fea0003800000 */
.L_x_2731:
[----:B------:R-:W-:Y:S01]  /*25d60*/  ISETP.GE.AND P0, PT, R84, R8, PT ;  /* 0x000000085400720c */ /* 0x000fe20003f06270 */
[----:B0-----:R0:W1:Y:S04]  /*25d70*/  SHFL.IDX PT, R3, R85, 0x1, 0x1c1f ;  /* 0x003c1f0055037f89 */ /* 0x00106800000e0000 */
[----:B------:R0:W2:Y:S08]  /*25d80*/  SHFL.IDX PT, R2, R0, 0x1, 0x1c1f ;  /* 0x003c1f0000027f89 */ /* 0x0000b000000e0000 */
[----:B0-----:R-:W-:Y:S05]  /*25d90*/  @P0 BRA `(.L_x_2730) ;  /* 0x0000001400000947 */ /* 0x001fea0003800000 */
[----:B------:R-:W-:Y:S01]  /*25da0*/  ULDC UR4, c[0x0][0xac8] ;  /* 0x0002b20000047ab9 */ /* 0x000fe20000000800 */
[----:B------:R-:W-:Y:S01]  /*25db0*/  VIADD R29, R225, 0xb0 ;  /* 0x000000b0e11d7836 */ /* 0x000fe20000000000 */
[----:B------:R-:W-:Y:S02]  /*25dc0*/  ISETP.GE.AND P1, PT, R153, UR4, PT ;  /* 0x0000000499007c0c */ /* 0x000fe4000bf26270 */
[----:B------:R-:W-:Y:S02]  /*25dd0*/  ISETP.GE.AND P0, PT, R151, UR4, PT ;  /* 0x0000000497007c0c */ /* 0x000fe4000bf06270 */
[----:B------:R-:W-:Y:S02]  /*25de0*/  ISETP.GE.AND P2, PT, R225, UR4, PT ;  /* 0x00000004e1007c0c */ /* 0x000fe4000bf46270 */
[----:B------:R-:W-:Y:S02]  /*25df0*/  ISETP.GE.AND P3, PT, R149, UR4, PT ;  /* 0x0000000495007c0c */ /* 0x000fe4000bf66270 */
[----:B------:R-:W-:-:S02]  /*25e00*/  ISETP.GE.AND P4, PT, R147, UR4, PT ;  /* 0x0000000493007c0c */ /* 0x000fc4000bf86270 */
[----:B------:R-:W-:-:S03]  /*25e10*/  SHF.R.S32.HI R8, RZ, 0x1f, R235 ;  /* 0x0000001fff087819 */ /* 0x000fc600000114eb */
[-C--:B--2---:R-:W-:Y:S02]  /*25e20*/  @!P1 LEA R6, P5, R153, R2.reuse, 0x2 ;  /* 0x0000000299069211 */ /* 0x084fe400078a10ff */
[-C--:B------:R-:W-:Y:S02]  /*25e30*/  @!P0 LEA R12, P6, R151, R2.reuse, 0x2 ;  /* 0x00000002970c8211 */ /* 0x080fe400078c10ff */
[-C--:B-1----:R-:W-:Y:S01]  /*25e40*/  @!P1 LEA.HI.X R7, R153, R3.reuse, R154, 0x2, P5 ;  /* 0x0000000399079211 */ /* 0x082fe200028f149a */
        /* <DEDUP_REMOVED lines=13> */
[----:B------:R-:W-:Y:S01]  /*25f20*/  @!P4 LEA.HI.X R21, R147, R3, R148, 0x2, P2 ;  /* 0x000000039315c211 */ /* 0x000fe200010f1494 */
[----:B0-----:R-:W-:Y:S01]  /*25f30*/  VIADD R27, R225, 0xa0 ;  /* 0x000000a0e11b7836 */ /* 0x001fe20000000000 */
[----:B------:R-:W-:-:S02]  /*25f40*/  ISETP.GE.AND P2, PT, R107, UR4, PT ;  /* 0x000000046b007c0c */ /* 0x000fc4000bf46270 */
[-C--:B------:R-:W-:Y:S01]  /*25f50*/  @!P5 LEA.HI.X R25, R145, R3.reuse, R146, 0x2, P6 ;  /* 0x000000039119d211 */ /* 0x080fe200030f1492 */
[----:B------:R0:W-:Y:S01]  /*25f60*/  @!P4 ST.E.64 desc[UR60][R20.64], R42 ;  /* 0x0000002a1400c985 */ /* 0x0001e2000c101b3c */
[----:B------:R-:W-:Y:S02]  /*25f70*/  ISETP.GE.AND P3, PT, R105, UR4, PT ;  /* 0x0000000469007c0c */ /* 0x000fe4000bf66270 */
[----:B------:R-:W-:Y:S01]  /*25f80*/  ISETP.GE.AND P4, PT, R103, UR4, PT ;  /* 0x0000000467007c0c */ /* 0x000fe2000bf86270 */
[----:B------:R4:W-:Y:S01]  /*25f90*/  @!P5 ST.E.64 desc[UR60][R24.64], R46 ;  /* 0x0000002e1800d985 */ /* 0x0009e2000c101b3c */
[-C--:B------:R-:W-:Y:S02]  /*25fa0*/  @!P0 LEA R4, P6, R143, R2.reuse, 0x2 ;  /* 0x000000028f048211 */ /* 0x080fe400078c10ff */
[----:B-1----:R-:W-:Y:S02]  /*25fb0*/  @!P1 LEA R6, P5, R141, R2, 0x2 ;  /* 0x000000028d069211 */ /* 0x002fe400078a10ff */
[----:B------:R-:W-:-:S02]  /*25fc0*/  @!P0 LEA.HI.X R5, R143, R3, R144, 0x2, P6 ;  /* 0x000000038f058211 */ /* 0x000fc400030f1490 */
[-C--:B--2---:R-:W-:Y:S02]  /*25fd0*/  @!P2 LEA R12, P6, R107, R2.reuse, 0x2 ;  /* 0x000000026b0ca211 */ /* 0x084fe400078c10ff */
[-C--:B------:R-:W-:Y:S01]  /*25fe0*/  @!P1 LEA.HI.X R7, R141, R3.reuse, R142, 0x2, P5 ;  /* 0x000000038d079211 */ /* 0x080fe200028f148e */
[----:B------:R1:W-:Y:S01]  /*25ff0*/  @!P0 ST.E.64 desc[UR60][R4.64], R50 ;  /* 0x0000003204008985 */ /* 0x0003e2000c101b3c */
[----:B------:R-:W-:Y:S02]  /*26000*/  ISETP.GE.AND P5, PT, R101, UR4, PT ;  /* 0x0000000465007c0c */ /* 0x000fe4000bfa6270 */
[----:B------:R-:W-:Y:S01]  /*26010*/  @!P2 LEA.HI.X R13, R107, R3, R140, 0x2, P6 ;  /* 0x000000036b0da211 */ /* 0x000fe200030f148c */
[----:B------:R2:W-:Y:S01]  /*26020*/  @!P1 ST.E.64 desc[UR60][R6.64], R54 ;  /* 0x0000003606009985 */ /* 0x0005e2000c101b3c */
[-C--:B---3--:R-:W-:Y:S02]  /*26030*/  @!P3 LEA R14, P1, R105, R2.reuse, 0x2 ;  /* 0x00000002690eb211 */ /* 0x088fe400078210ff */
[----:B0-----:R-:W-:Y:S01]  /*26040*/  @!P4 LEA R20, P0, R103, R2, 0x2 ;  /* 0x000000026714c211 */ /* 0x001fe200078010ff */
[----:B------:R0:W-:Y:S01]  /*26050*/  @!P2 ST.E.64 desc[UR60][R12.64], R58 ;  /* 0x0000003a0c00a985 */ /* 0x0001e2000c101b3c */
[----:B------:R-:W-:-:S02]  /*26060*/  ISETP.GE.AND P2, PT, R99, UR4, PT ;  /* 0x0000000463007c0c */ /* 0x000fc4000bf46270 */
[-C--:B------:R-:W-:Y:S02]  /*26070*/  @!P3 LEA.HI.X R15, R105, R3.reuse, R106, 0x2, P1 ;  /* 0x00000003690fb211 */ /* 0x080fe400008f146a */
[----:B------:R-:W-:Y:S02]  /*26080*/  ISETP.GE.AND P1, PT, R97, UR4, PT ;  /* 0x0000000461007c0c */ /* 0x000fe4000bf26270 */
[----:B----4-:R-:W-:Y:S01]  /*26090*/  @!P5 LEA R24, P6, R101, R2, 0x2 ;  /* 0x000000026518d211 */ /* 0x010fe200078c10ff */
[----:B------:R3:W-:Y:S01]  /*260a0*/  @!P3 ST.E.64 desc[UR60][R14.64], R62 ;  /* 0x0000003e0e00b985 */ /* 0x0007e2000c101b3c */
[-C--:B------:R-:W-:Y:S02]  /*260b0*/  @!P4 LEA.HI.X R21, R103, R3.reuse, R104, 0x2, P0 ;  /* 0x000000036715c211 */ /* 0x080fe400000f1468 */
[----:B------:R-:W-:Y:S02]  /*260c0*/  @!P5 LEA.HI.X R25, R101, R3, R102, 0x2, P6 ;  /* 0x000000036519d211 */ /* 0x000fe400030f1466 */
[----:B------:R-:W-:Y:S01]  /*260d0*/  ISETP.GE.AND P0, PT, R95, UR4, PT ;  /* 0x000000045f007c0c */ /* 0x000fe2000bf06270 */
[----:B------:R-:W-:Y:S01]  /*260e0*/  @!P4 ST.E.64 desc[UR60][R20.64], R66 ;  /* 0x000000421400c985 */ /* 0x000fe2000c101b3c */
[----:B------:R-:W-:-:S02]  /*260f0*/  ISETP.GE.AND P3, PT, R93, UR4, PT ;  /* 0x000000045d007c0c */ /* 0x000fc4000bf66270 */
[-C--:B-1----:R-:W-:Y:S01]  /*26100*/  @!P2 LEA R4, P6, R99, R2.reuse, 0x2 ;  /* 0x000000026304a211 */ /* 0x082fe200078c10ff */
[----:B------:R1:W-:Y:S01]  /*26110*/  @!P5 ST.E.64 desc[UR60][R24.64], R70 ;  /* 0x000000461800d985 */ /* 0x0003e2000c101b3c */
[----:B------:R-:W-:Y:S02]  /*26120*/  ISETP.GE.AND P4, PT, R90, UR4, PT ;  /* 0x000000045a007c0c */ /* 0x000fe4000bf86270 */
[-C--:B--2---:R-:W-:Y:S02]  /*26130*/  @!P1 LEA R6, P5, R97, R2.reuse, 0x2 ;  /* 0x0000000261069211 */ /* 0x084fe400078a10ff */
[-C--:B------:R-:W-:Y:S02]  /*26140*/  @!P2 LEA.HI.X R5, R99, R3.reuse, R100, 0x2, P6 ;  /* 0x000000036305a211 */ /* 0x080fe400030f1464 */
[----:B------:R-:W-:Y:S02]  /*26150*/  @!P1 LEA.HI.X R7, R97, R3, R98, 0x2, P5 ;  /* 0x0000000361079211 */ /* 0x000fe400028f1462 */
[----:B0-----:R-:W-:Y:S01]  /*26160*/  @!P0 LEA R12, P6, R95, R2, 0x2 ;  /* 0x000000025f0c8211 */ /* 0x001fe200078c10ff */
[----:B------:R0:W-:Y:S01]  /*26170*/  @!P2 ST.E.64 desc[UR60][R4.64], R74 ;  /* 0x0000004a0400a985 */ /* 0x0001e2000c101b3c */
[----:B------:R-:W-:-:S02]  /*26180*/  ISETP.GE.AND P2, PT, R88, UR4, PT ;  /* 0x0000000458007c0c */ /* 0x000fc4000bf46270 */
[-C--:B------:R-:W-:Y:S01]  /*26190*/  @!P0 LEA.HI.X R13, R95, R3.reuse, R96, 0x2, P6 ;  /* 0x000000035f0d8211 */ /* 0x080fe200030f1460 */
[----:B------:R2:W-:Y:S01]  /*261a0*/  @!P1 ST.E.64 desc[UR60][R6.64], R78 ;  /* 0x0000004e06009985 */ /* 0x0005e2000c101b3c */
[-C--:B---3--:R-:W-:Y:S01]  /*261b0*/  @!P3 LEA R14, P1, R93, R2.reuse, 0x2 ;  /* 0x000000025d0eb211 */ /* 0x088fe200078210ff */
[----:B-1----:R-:W-:Y:S01]  /*261c0*/  VIADD R25, R225, 0xa8 ;  /* 0x000000a8e1197836 */ /* 0x002fe20000000000 */
[C---:B------:R-:W-:Y:S01]  /*261d0*/  @!P4 LEA R20, P5, R90.reuse, R2, 0x2 ;  /* 0x000000025a14c211 */ /* 0x040fe200078a10ff */
[----:B------:R1:W-:Y:S01]  /*261e0*/  @!P0 ST.E.64 desc[UR60][R12.64], R82 ;  /* 0x000000520c008985 */ /* 0x0003e2000c101b3c */
[-C--:B------:R-:W-:Y:S02]  /*261f0*/  @!P3 LEA.HI.X R15, R93, R3.reuse, R94, 0x2, P1 ;  /* 0x000000035d0fb211 */ /* 0x080fe400008f145e */
[----:B------:R-:W-:Y:S02]  /*26200*/  ISETP.GE.AND P1, PT, R237, UR4, PT ;  /* 0x00000004ed007c0c */ /* 0x000fe4000bf26270 */
[----:B------:R-:W-:Y:S01]  /*26210*/  @!P4 LEA.HI.X R21, R90, R3, R91, 0x2, P5 ;  /* 0x000000035a15c211 */ /* 0x000fe200028f145b */
[----:B------:R3:W-:Y:S01]  /*26220*/  @!P3 ST.E.64 desc[UR60][R14.64], R128 ;  /* 0x000000800e00b985 */ /* 0x0007e2000c101b3c */
[----:B------:R-:W-:-:S02]  /*26230*/  ISETP.GE.AND P0, PT, R235, UR4, PT ;  /* 0x00000004eb007c0c */ /* 0x000fc4000bf06270 */
[CC--:B0-----:R-:W-:Y:S01]  /*26240*/  @!P2 LEA R4, P5, R88.reuse, R2.reuse, 0x2 ;  /* 0x000000025804a211 */ /* 0x0c1fe200078a10ff */
[----:B------:R0:W-:Y:S01]  /*26250*/  @!P4 ST.E.64 desc[UR60][R20.64], R130 ;  /* 0x000000821400c985 */ /* 0x0001e2000c101b3c */
[----:B------:R-:W-:Y:S02]  /*26260*/  ISETP.GE.AND P4, PT, R27, UR4, PT ;  /* 0x000000041b007c0c */ /* 0x000fe4000bf86270 */
[----:B------:R-:W-:Y:S02]  /*26270*/  ISETP.GE.AND P3, PT, R25, UR4, PT ;  /* 0x0000000419007c0c */ /* 0x000fe4000bf66270 */
[----:B------:R-:W-:Y:S02]  /*26280*/  @!P2 LEA.HI.X R5, R88, R3, R89, 0x2, P5 ;  /* 0x000000035805a211 */ /* 0x000fe400028f1459 */
[-C--:B--2---:R-:W-:Y:S02]  /*26290*/  @!P1 LEA R6, P6, R237, R2.reuse, 0x2 ;  /* 0x00000002ed069211 */ /* 0x084fe400078c10ff */
[----:B------:R-:W-:Y:S01]  /*262a0*/  SHF.R.S32.HI R0, RZ, 0x1f, R27 ;  /* 0x0000001fff007819 */ /* 0x000fe2000001141b */
[----:B------:R4:W-:Y:S01]  /*262b0*/  @!P2 ST.E.64 desc[UR60][R4.64], R132 ;  /* 0x000000840400a985 */ /* 0x0009e2000c101b3c */
[----:B-1----:R-:W-:-:S02]  /*262c0*/  @!P0 LEA R12, P5, R235, R2, 0x2 ;  /* 0x00000002eb0c8211 */ /* 0x002fc400078a10ff */
[-C--:B------:R-:W-:Y:S02]  /*262d0*/  @!P1 LEA.HI.X R7, R237, R3.reuse, R86, 0x2, P6 ;  /* 0x00000003ed079211 */ /* 0x080fe400030f1456 */
[----:B------:R-:W-:Y:S02]  /*262e0*/  ISETP.GE.AND P6, PT, R29, UR4, PT ;  /* 0x000000041d007c0c */ /* 0x000fe4000bfc6270 */
[----:B------:R-:W-:Y:S01]  /*262f0*/  @!P0 LEA.HI.X R13, R235, R3, R8, 0x2, P5 ;  /* 0x00000003eb0d8211 */ /* 0x000fe200028f1408 */
[----:B------:R4:W-:Y:S01]  /*26300*/  @!P1 ST.E.64 desc[UR60][R6.64], R134 ;  /* 0x0000008606009985 */ /* 0x0009e2000c101b3c */
[----:B---3--:R-:W-:-:S03]  /*26310*/  @!P4 LEA R14, P5, R27, R2, 0x2 ;  /* 0x000000021b0ec211 */ /* 0x008fc600078a10ff */
[----:B------:R4:W-:Y:S01]  /*26320*/  @!P0 ST.E.64 desc[UR60][R12.64], R136 ;  /* 0x000000880c008985 */ /* 0x0009e2000c101b3c */
[-C--:B------:R-:W-:Y:S01]  /*26330*/  @!P4 LEA.HI.X R15, R27, R3.reuse, R0, 0x2, P5 ;  /* 0x000000031b0fc211 */ /* 0x080fe200028f1400 */
[----:B------:R-:W-:Y:S01]  /*26340*/  VIADD R27, R225, 0xb8 ;  /* 0x000000b8e11b7836 */ /* 0x000fe20000000000 */
[----:B------:R-:W-:Y:S02]  /*26350*/  SHF.R.S32.HI R0, RZ, 0x1f, R25 ;  /* 0x0000001fff007819 */ /* 0x000fe40000011419 */
[----:B0-----:R-:W-:Y:S01]  /*26360*/  @!P3 LEA R20, P5, R25, R2, 0x2 ;  /* 0x000000021914b211 */ /* 0x001fe200078a10ff */
[----:B------:R4:W-:Y:S01]  /*26370*/  @!P4 ST.E.64 desc[UR60][R14.64], R138 ;  /* 0x0000008a0e00c985 */ /* 0x0009e2000c101b3c */
[----:B------:R-:W-:Y:S02]  /*26380*/  ISETP.GE.AND P0, PT, R27, UR4, PT ;  /* 0x000000041b007c0c */ /* 0x000fe4000bf06270 */
[----:B------:R-:W-:Y:S02]  /*26390*/  @!P3 LEA.HI.X R21, R25, R3, R0, 0x2, P5 ;  /* 0x000000031915b211 */ /* 0x000fe400028f1400 */
[----:B------:R-:W-:-:S02]  /*263a0*/  SHF.R.S32.HI R0, RZ, 0x1f, R29 ;  /* 0x0000001fff007819 */ /* 0x000fc4000001141d */
[C---:B------:R-:W-:Y:S01]  /*263b0*/  @!P6 LEA R24, P5, R29.reuse, R2, 0x2 ;  /* 0x000000021d18e211 */ /* 0x040fe200078a10ff */
[----:B------:R4:W-:Y:S03]  /*263c0*/  @!P3 ST.E.64 desc[UR60][R20.64], R110 ;  /* 0x0000006e1400b985 */ /* 0x0009e6000c101b3c */
[----:B------:R-:W-:-:S05]  /*263d0*/  @!P6 LEA.HI.X R25, R29, R3, R0, 0x2, P5 ;  /* 0x000000031d19e211 */ /* 0x000fca00028f1400 */
[----:B------:R4:W-:Y:S01]  /*263e0*/  @!P6 ST.E.64 desc[UR60][R24.64], R114 ;  /* 0x000000721800e985 */ /* 0x0009e2000c101b3c */
[----:B------:R-:W-:Y:S05]  /*263f0*/  @P0 BRA `(.L_x_2730) ;  /* 0x0000000c00680947 */ /* 0x000fea0003800000 */
[----:B------:R-:W-:Y:S02]  /*26400*/  LEA R2, P0, R27, R2, 0x2 ;  /* 0x000000021b027211 */ /* 0x000fe400078010ff */
[----:B------:R-:W-:-:S04]  /*26410*/  SHF.R.S32.HI R0, RZ, 0x1f, R27 ;  /* 0x0000001fff007819 */ /* 0x000fc8000001141b */
[----:B------:R-:W-:-:S05]  /*26420*/  LEA.HI.X R3, R27, R3, R0, 0x2, P0 ;  /* 0x000000031b037211 */ /* 0x000fca00000f1400 */
[----:B------:R0:W-:Y:S01]  /*26430*/  ST.E.64 desc[UR60][R2.64], R118 ;  /* 0x0000007602007985 */ /* 0x0001e2000c101b3c */
[----:B------:R-:W-:Y:S05]  /*26440*/  BRA `(.L_x_2730) ;  /* 0x0000000c00547947 */ /* 0x000fea0003800000 */
.L_x_2721:
        /* <DEDUP_REMOVED lines=26> */
.L_x_2733:
[----:B------:R-:W2:Y:S01]  /*265f0*/  LDL.LU R2, [R1+0x68] ;  /* 0x0000680001027983 */ /* 0x000ea20000300800 */
[----:B------:R-:W-:Y:S01]  /*26600*/  BSSY B1, `(.L_x_2734) ;  /* 0x0000035000017945 */ /* 0x000fe20003800000 */
[----:B------:R-:W-:Y:S02]  /*26610*/  SEL R33, R230, RZ, !P0 ;  /* 0x000000ffe6217207 */ /* 0x000fe40004000000 */
[----:B-----5:R-:W-:Y:S02]  /*26620*/  SHF.R.S32.HI R26, RZ, 0x1f, R25 ;  /* 0x0000001fff1a7819 */ /* 0x020fe40000011419 */
[----:B--2---:R-:W-:Y:S01]  /*26630*/  SEL R28, R2, RZ, !P0 ;  /* 0x000000ff021c7207 */ /* 0x004fe20004000000 */
        /* <DEDUP_REMOVED lines=15> */
[----:B-1----:R-:W1:Y:S08]  /*26730*/  @P1 LDC R8, c[0x0][0xbec] ;  /* 0x0002fb00ff081b82 */ /* 0x002e700000000800 */
[----:B------:R-:W0:Y:S08]  /*26740*/  LDC.64 R4, c[0x0][R24+0x210] ;  /* 0x0000840018047b82 */ /* 0x000e300000000a00 */
[----:B------:R-:W5:Y:S01]  /*26750*/  @P1 LDC R31, c[0x0][0xbf0] ;  /* 0x0002fc00ff1f1b82 */ /* 0x000f620000000800 */
[----:B-1----:R-:W-:-:S07]  /*26760*/  @P1 IMAD.HI.U32 R8, R35, R8, RZ ;  /* 0x0000000823081227 */ /* 0x002fce00078e00ff */
[----:B--2---:R-:W1:Y:S01]  /*26770*/  @!P0 LDC R2, c[0x0][0xb50] ;  /* 0x0002d400ff028b82 */ /* 0x004e620000000800 */
        /* <DEDUP_REMOVED lines=10> */
[----:B------:R-:W-:Y:S02]  /*26820*/  IMAD.MOV R12, RZ, RZ, -R27 ;  /* 0x000000ffff0c7224 */ /* 0x000fe400078e0a1b */
[----:B------:R-:W-:Y:S02]  /*26830*/  IMAD.IADD R31, R21, 0x1, R31 ;  /* 0x00000001151f7824 */ /* 0x000fe400078e021f */
[----:B------:R-:W-:-:S04]  /*26840*/  IMAD.WIDE.U32 R6, R14, R13, RZ ;  /* 0x0000000d0e067225 */ /* 0x000fc800078e00ff */
[----:B------:R-:W-:Y:S02]  /*26850*/  IMAD R15, R15, R13, RZ ;  /* 0x0000000d0f0f7224 */ /* 0x000fe400078e02ff */
[----:B------:R-:W-:Y:S01]  /*26860*/  IMAD R13, R37, R12, R35 ;  /* 0x0000000c250d7224 */ /* 0x000fe200078e0223 */
[----:B------:R-:W-:Y:S01]  /*26870*/  IADD3.X R12, R31, R29, R26, P1, P3 ;  /* 0x0000001d1f0c7210 */ /* 0x000fe20000fe641a */
[----:B------:R-:W-:Y:S01]  /*26880*/  IMAD.IADD R15, R7, 0x1, R15 ;  /* 0x00000001070f7824 */ /* 0x000fe200078e020f */
[----:B------:R-:W-:Y:S01]  /*26890*/  IADD3 R6, P0, P1, R27, R8, R6 ;  /* 0x000000081b067210 */ /* 0x000fe2000791e006 */
[----:B0-----:R-:W-:Y:S01]  /*268a0*/  IMAD R5, R5, R13, RZ ;  /* 0x0000000d05057224 */ /* 0x001fe200078e02ff */
[----:B------:R-:W-:-:S04]  /*268b0*/  SHF.R.S32.HI R27, RZ, 0x1f, R27 ;  /* 0x0000001fff1b7819 */ /* 0x000fc8000001141b */
[----:B------:R-:W-:Y:S02]  /*268c0*/  IADD3.X R7, R27, R12, R15, P0, P1 ;  /* 0x0000000c1b077210 */ /* 0x000fe400007e240f */
[----:B------:R-:W-:-:S05]  /*268d0*/  SHF.R.S32.HI R15, RZ, 0x1f, R13 ;  /* 0x0000001fff0f7819 */ /* 0x000fca000001140d */
[C---:B------:R-:W-:Y:S02]  /*268e0*/  IMAD R15, R4.reuse, R15, R5 ;  /* 0x0000000f040f7224 */ /* 0x040fe400078e0205 */
[----:B------:R-:W-:-:S04]  /*268f0*/  IMAD.WIDE.U32 R4, R4, R13, R6 ;  /* 0x0000000d04047225 */ /* 0x000fc800078e0006 */
[----:B------:R-:W-:Y:S01]  /*26900*/  IMAD.IADD R5, R5, 0x1, R15 ;  /* 0x0000000105057824 */ /* 0x000fe200078e020f */
[----:B-1----:R-:W-:-:S04]  /*26910*/  LEA R2, P0, R4, R2, 0x2 ;  /* 0x0000000204027211 */ /* 0x002fc800078010ff */
[----:B--2---:R-:W-:Y:S01]  /*26920*/  LEA.HI.X R3, R4, R3, R5, 0x2, P0 ;  /* 0x0000000304037211 */ /* 0x004fe200000f1405 */
[----:B------:R-:W-:-:S05]  /*26930*/  IMAD.MOV.U32 R5, RZ, RZ, -0x800000 ;  /* 0xff800000ff057424 */ /* 0x000fca00078e00ff */
[----:B------:R2:W-:Y:S03]  /*26940*/  STG.E desc[UR60][R2.64], R5 ;  /* 0x0000000502007986 */ /* 0x0005e6000c10193c */
.L_x_2735:
[----:B------:R-:W-:Y:S05]  /*26950*/  BSYNC B1 ;  /* 0x0000000000017941 */ /* 0x000fea0003800000 */
.L_x_2734:
        /* <DEDUP_REMOVED lines=23> */
[----:B-1----:R-:W-:Y:S02]  /*26ad0*/  IMAD.IADD R8, R223, 0x1, R4 ;  /* 0x00000001df087824 */ /* 0x002fe400078e0204 */
        /* <DEDUP_REMOVED lines=33> */
[----:B------:R1:W2:Y:S01]  /*26cf0*/  SHFL.IDX PT, R2, R4, RZ, 0x181f ;  /* 0x00181fff04027589 */ /* 0x0002a200000e0000 */
[----:B------:R-:W-:Y:S01]  /*26d00*/  VIADD R15, R21, 0x80 ;  /* 0x00000080150f7836 */ /* 0x000fe20000000000 */
[----:B------:R-:W-:Y:S02]  /*26d10*/  SHF.R.S32.HI R14, RZ, 0x1f, R21 ;  /* 0x0000001fff0e7819 */ /* 0x000fe40000011415 */
[----:B------:R1:W3:Y:S01]  /*26d20*/  SHFL.IDX PT, R0, R5, RZ, 0x181f ;  /* 0x00181fff05007589 */ /* 0x0002e200000e0000 */
[----:B------:R-:W-:Y:S02]  /*26d30*/  SHF.R.S32.HI R6, RZ, 0x1f, R7 ;  /* 0x0000001fff067819 */ /* 0x000fe40000011407 */
[----:B------:R-:W-:Y:S01]  /*26d40*/  SHF.R.S32.HI R12, RZ, 0x1f, R15 ;  /* 0x0000001fff0c7819 */ /* 0x000fe2000001140f */
[----:B------:R-:W-:Y:S06]  /*26d50*/  @P2 BRA `(.L_x_2737) ;  /* 0x0000000000342947 */ /* 0x000fec0003800000 */
[----:B------:R-:W-:Y:S02]  /*26d60*/  ULDC UR4, c[0x0][0xac8] ;  /* 0x0002b20000047ab9 */ /* 0x000fe40000000800 */
[----:B------:R-:W-:Y:S02]  /*26d70*/  ISETP.GE.AND P4, PT, R21, UR4, PT ;  /* 0x0000000415007c0c */ /* 0x000fe4000bf86270 */
[----:B------:R-:W-:Y:S02]  /*26d80*/  ISETP.GE.AND P3, PT, R7, UR4, PT ;  /* 0x0000000407007c0c */ /* 0x000fe4000bf66270 */
[----:B------:R-:W-:-:S09]  /*26d90*/  ISETP.GE.AND P2, PT, R15, UR4, PT ;  /* 0x000000040f007c0c */ /* 0x000fd2000bf46270 */
[-C--:B--2---:R-:W-:Y:S02]  /*26da0*/  @!P4 LEA R24, P6, R21, R2.reuse, 0x1 ;  /* 0x000000021518c211 */ /* 0x084fe400078c08ff */
[----:B------:R-:W-:Y:S02]  /*26db0*/  @!P3 LEA R26, P5, R7, R2, 0x1 ;  /* 0x00000002071ab211 */ /* 0x000fe400078a08ff */
[----:B---3--:R-:W-:Y:S02]  /*26dc0*/  @!P4 LEA.HI.X R25, R21, R0, R14, 0x1, P6 ;  /* 0x000000001519c211 */ /* 0x008fe400030f0c0e */
[----:B------:R-:W-:Y:S02]  /*26dd0*/  @!P2 LEA R2, P6, R15, R2, 0x1 ;  /* 0x000000020f02a211 */ /* 0x000fe400078c08ff */
[-C--:B------:R-:W-:Y:S01]  /*26de0*/  @!P3 LEA.HI.X R27, R7, R0.reuse, R6, 0x1, P5 ;  /* 0x00000000071bb211 */ /* 0x080fe200028f0c06 */
[----:B------:R4:W-:Y:S01]  /*26df0*/  @!P4 ST.E.128 desc[UR60][R24.64], RZ ;  /* 0x000000ff1800c985 */ /* 0x0009e2000c101d3c */
[----:B------:R-:W-:-:S03]  /*26e00*/  @!P2 LEA.HI.X R3, R15, R0, R12, 0x1, P6 ;  /* 0x000000000f03a211 */ /* 0x000fc600030f0c0c */
[----:B------:R4:W-:Y:S04]  /*26e10*/  @!P3 ST.E.128 desc[UR60][R26.64], RZ ;  /* 0x000000ff1a00b985 */ /* 0x0009e8000c101d3c */
[----:B------:R4:W-:Y:S02]  /*26e20*/  @!P2 ST.E.128 desc[UR60][R2.64], RZ ;  /* 0x000000ff0200a985 */ /* 0x0009e4000c101d3c */
.L_x_2737:
[----:B------:R-:W-:Y:S05]  /*26e30*/  BSYNC B1 ;  /* 0x0000000000017941 */ /* 0x000fea0003800000 */
.L_x_2736:
[----:B---3--:R3:W0:Y:S01]  /*26e40*/  SHFL.IDX PT, R0, R5, 0x1, 0x181f ;  /* 0x00381f0005007f89 */ /* 0x00862200000e0000 */
[----:B------:R-:W-:Y:S03]  /*26e50*/  BSSY B1, `(.L_x_2738) ;  /* 0x0000010000017945 */ /* 0x000fe60003800000 */
[----:B--2-4-:R3:W2:Y:S01]  /*26e60*/  SHFL.IDX PT, R2, R4, 0x1, 0x181f ;  /* 0x00381f0004027f89 */ /* 0x0146a200000e0000 */
[----:B------:R-:W-:Y:S05]  /*26e70*/  @P0 BRA `(.L_x_2739) ;  /* 0x0000000000340947 */ /* 0x000fea0003800000 */
[----:B------:R-:W-:Y:S02]  /*26e80*/  ULDC UR4, c[0x0][0xac8] ;  /* 0x0002b20000047ab9 */ /* 0x000fe40000000800 */
        /* <DEDUP_REMOVED lines=12> */
.L_x_2739:
[----:B------:R-:W-:Y:S05]  /*26f50*/  BSYNC B1 ;  /* 0x0000000000017941 */ /* 0x000fea0003800000 */
.L_x_2738:
[----:B0-----:R0:W0:Y:S01]  /*26f60*/  SHFL.IDX PT, R0, R5, 0x2, 0x181f ;  /* 0x00581f0005007f89 */ /* 0x00102200000e0000 */
[----:B------:R-:W-:Y:S03]  /*26f70*/  BSSY B1, `(.L_x_2740) ;  /* 0x0000010000017945 */ /* 0x000fe60003800000 */
[----:B--2-4-:R2:W4:Y:S01]  /*26f80*/  SHFL.IDX PT, R2, R4, 0x2, 0x181f ;  /* 0x00581f0004027f89 */ /* 0x01452200000e0000 */
        /* <DEDUP_REMOVED lines=14> */
.L_x_2741:
[----:B------:R-:W-:Y:S05]  /*27070*/  BSYNC B1 ;  /* 0x0000000000017941 */ /* 0x000fea0003800000 */
.L_x_2740:
[----:B0-----:R-:W-:Y:S01]  /*27080*/  VIADD R0, R8, 0x60 ;  /* 0x0000006008007836 */ /* 0x001fe20000000000 */
[----:B-1-3--:R-:W0:Y:S04]  /*27090*/  SHFL.IDX PT, R5, R5, 0x3, 0x181f ;  /* 0x00781f0005057f89 */ /* 0x00ae2800000e0000 */
[----:B------:R-:W-:Y:S01]  /*270a0*/  ISETP.GE.AND P0, PT, R0, R13, PT ;  /* 0x0000000d0000720c */ /* 0x000fe20003f06270 */
[----:B----4-:R1:W3:-:S12]  /*270b0*/  SHFL.IDX PT, R2, R4, 0x3, 0x181f ;  /* 0x00781f0004027f89 */ /* 0x0102d800000e0000 */
[----:B-1----:R-:W-:Y:S05]  /*270c0*/  @P0 BRA `(.L_x_2730) ;  /* 0x0000000000340947 */ /* 0x002fea0003800000 */
        /* <DEDUP_REMOVED lines=13> */
.L_x_2730:
[----:B------:R-:W-:Y:S05]  /*271a0*/  BSYNC B0 ;  /* 0x0000000000007941 */ /* 0x000fea0003800000 */
.L_x_2720:
[----:B------:R-:W-:Y:S02]  /*271b0*/  ULDC UR4, c[0x0][0xc3c] ;  /* 0x00030f0000047ab9 */ /* 0x000fe40000000800 */
[----:B-1----:R-:W-:-:S13]  /*271c0*/  ISETP.GE.AND P0, PT, R11, UR4, PT ;  /* 0x000000040b007c0c */ /* 0x002fda000bf06270 */
[----:B------:R-:W-:Y:S05]  /*271d0*/  @!P0 BRA `(.L_x_2742) ;  /* 0xfffffda000348947 */ /* 0x000fea000383ffff */
[----:B------:R-:W-:Y:S05]  /*271e0*/  BRA `(.L_x_2511) ;  /* 0x0000008c00f87947 */ /* 0x000fea0003800000 */
.L_x_2509:
        /* <DEDUP_REMOVED lines=20> */
.L_x_2743:
        /* <DEDUP_REMOVED lines=43> */
.L_x_2747:
        /* <DEDUP_REMOVED lines=39> */
.L_x_2745:
        /* <DEDUP_REMOVED lines=12> */
.L_x_2748:
        /* <DEDUP_REMOVED lines=63> */
.L_x_2749:
        /* <DEDUP_REMOVED lines=61> */
.L_x_2750:
[----:B01----:R-:W-:-:S05]  /*280d0*/  LOP3.LUT R3, RZ, R2, RZ, 0x33, !PT ;  /* 0x00000002ff037212 */ /* 0x003fca00078e33ff */
[----:B------:R-:W-:-:S05]  /*280e0*/  IMAD.IADD R2, R4, 0x1, R3 ;  /* 0x0000000104027824 */ /* 0x000fca00078e0203 */
[----:B------:R1:W-:Y:S01]  /*280f0*/  STL [R1+0x4], R2 ;  /* 0x0000040201007387 */ /* 0x0003e20000100800 */
[----:B------:R-:W-:Y:S05]  /*28100*/  BRA `(.L_x_2751) ;  /* 0x0000000000107947 */ /* 0x000fea0003800000 */
.L_x_2746:
[----:B------:R-:W-:Y:S01]  /*28110*/  IMAD.U32 R2, RZ, RZ, UR6 ;  /* 0x00000006ff027e24 */ /* 0x000fe2000f8e00ff */
[----:B------:R0:W-:Y:S04]  /*28120*/  STL [R1+0x4], RZ ;  /* 0x000004ff01007387 */ /* 0x0001e80000100800 */
[----:B------:R0:W-:Y:S04]  /*28130*/  STL [R1+0x8], RZ ;  /* 0x000008ff01007387 */ /* 0x0001e80000100800 */
[----:B------:R0:W-:Y:S02]  /*28140*/  STL [R1], R2 ;  /* 0x0000000201007387 */ /* 0x0001e40000100800 */
.L_x_2751:
        /* <DEDUP_REMOVED lines=10> */
.L_x_2744:
        /* <DEDUP_REMOVED lines=15> */
[----:B01----:R-:W-:Y:S01]  /*282e0*/  IMAD.SHL.U32 R2, R4, 0x8, RZ ;  /* 0x0000000804027824 */ /* 0x003fe200078e00ff */
        /* <DEDUP_REMOVED lines=18> */
[C---:B-1----:R-:W-:Y:S02]  /*28410*/  LOP3.LUT R2, R0.reuse, 0x40, RZ, 0xfc, !PT ;  /* 0x0000004000027812 */ /* 0x042fe400078efcff */
[----:B------:R-:W-:-:S07]  /*28420*/  LOP3.LUT R0, R0, 0x80, RZ, 0xfc, !PT ;  /* 0x0000008000007812 */ /* 0x000fce00078efcff */
.L_x_2902:
[----:B------:R-:W2:Y:S01]  /*28430*/  LDL R0, [R1+0xc] ;  /* 0x00000c0001007983 */ /* 0x000ea20000100800 */
[----:B0-----:R-:W2:Y:S01]  /*28440*/  LDC.64 R2, c[0x0][0xc88] ;  /* 0x00032200ff027b82 */ /* 0x001ea20000000a00 */
[----:B------:R-:W-:Y:S05]  /*28450*/  YIELD ;  /* 0x0000000000007946 */ /* 0x000fea0003800000 */
[----:B------:R-:W-:Y:S01]  /*28460*/  ULDC.64 UR4, c[0x0][0xa28] ;  /* 0x00028a0000047ab9 */ /* 0x000fe20000000a00 */
[----:B------:R-:W-:Y:S01]  /*28470*/  IMAD.MOV.U32 R8, RZ, RZ, RZ ;  /* 0x000000ffff087224 */ /* 0x000fe200078e00ff */
[----:B------:R-:W-:Y:S01]  /*28480*/  ISETP.NE.U32.AND P0, PT, RZ, UR4, PT ;  /* 0x00000004ff007c0c */ /* 0x000fe2000bf05070 */
[----:B------:R-:W-:Y:S01]  /*28490*/  ULDC.64 UR10, c[0x0][0xa18] ;  /* 0x00028600000a7ab9 */ /* 0x000fe20000000a00 */
[----:B------:R-:W-:Y:S01]  /*284a0*/  ULDC.64 UR8, c[0x0][0xa10] ;  /* 0x0002840000087ab9 */ /* 0x000fe20000000a00 */
[----:B------:R-:W-:Y:S01]  /*284b0*/  ULDC.64 UR6, c[0x0][0xa08] ;  /* 0x0002820000067ab9 */ /* 0x000fe20000000a00 */
[----:B--2---:R-:W-:-:S05]  /*284c0*/  IMAD.WIDE R2, R0, 0x4, R2 ;  /* 0x0000000400027825 */ /* 0x004fca00078e0202 */
[----:B-1----:R-:W2:Y:S01]  /*284d0*/  LDG.E R4, desc[UR60][R2.64] ;  /* 0x0000003c02047981 */ /* 0x002ea2000c1e1900 */
[----:B------:R-:W-:Y:S01]  /*284e0*/  ISETP.NE.AND.EX P0, PT, RZ, UR5, PT, P0 ;  /* 0x00000005ff007c0c */ /* 0x000fe2000bf05300 */
[----:B------:R-:W-:Y:S01]  /*284f0*/  IMAD.MOV.U32 R0, RZ, RZ, RZ ;  /* 0x000000ffff007224 */ /* 0x000fe200078e00ff */
[----:B--2---:R-:W-:Y:S01]  /*28500*/  SHF.R.S32.HI R5, RZ, 0x1f, R4 ;  /* 0x0000001fff057819 */ /* 0x004fe20000011404 */
[----:B------:R-:W-:-:S10]  /*28510*/  IMAD.SHL.U32 R15, R4, 0x4, RZ ;  /* 0x00000004040f7824 */ /* 0x000fd400078e00ff */
[C---:B------:R-:W-:Y:S01]  /*28520*/  @P0 LEA R2, P1, R4.reuse, UR4, 0x2 ;  /* 0x0000000404020c11 */ /* 0x040fe2000f8210ff */
[----:B------:R0:W-:Y:S03]  /*28530*/  STL [R1+0x34], R4 ;  /* 0x0000340401007387 */ /* 0x0001e60000100800 */
        /* <DEDUP_REMOVED lines=14> */
[C---:B--2---:R-:W-:Y:S02]  /*28620*/  IADD3 R2, P4, R15.reuse, UR4, RZ ;  /* 0x000000040f027c10 */ /* 0x044fe4000ff9e0ff */
[----:B------:R-:W-:Y:S02]  /*28630*/  ISETP.NE.AND.EX P3, PT, RZ, UR11, PT, P3 ;  /* 0x0000000bff007c0c */ /* 0x000fe4000bf65330 */
[C---:B------:R-:W-:Y:S02]  /*28640*/  IADD3.X R3, R14.reuse, UR5, RZ, P4, !PT ;  /* 0x000000050e037c10 */ /* 0x040fe4000a7fe4ff */
[----:B0-----:R-:W-:Y:S02]  /*28650*/  IADD3 R4, P4, R15, UR8, RZ ;  /* 0x000000080f047c10 */ /* 0x001fe4000ff9e0ff */
[----:B------:R-:W-:Y:S01]  /*28660*/  ISETP.NE.AND.EX P0, PT, RZ, UR7, PT, P0 ;  /* 0x00000007ff007c0c */ /* 0x000fe2000bf05300 */
[----:B------:R-:W2:Y:S01]  /*28670*/  @P2 LDG.E R8, desc[UR60][R2.64] ;  /* 0x0000003c02082981 */ /* 0x000ea2000c1e1900 */
[C---:B-1----:R-:W-:Y:S01]  /*28680*/  IADD3.X R5, R14.reuse, UR9, RZ, P4, !PT ;  /* 0x000000090e057c10 */ /* 0x042fe2000a7fe4ff */
[----:B------:R-:W-:Y:S01]  /*28690*/  ULDC UR4, c[0x0][0x288] ;  /* 0x0000a20000047ab9 */ /* 0x000fe20000000800 */
[----:B------:R-:W-:Y:S01]  /*286a0*/  ISETP.NE.AND.EX P1, PT, RZ, UR9, PT, P1 ;  /* 0x00000009ff007c0c */ /* 0x000fe2000bf25310 */
[----:B------:R-:W-:Y:S01]  /*286b0*/  IMAD.U32 R12, RZ, RZ, UR4 ;  /* 0x00000004ff0c7e24 */ /* 0x000fe2000f8e00ff */
[----:B------:R-:W-:Y:S01]  /*286c0*/  IADD3.X R7, R14, UR7, RZ, P5, !PT ;  /* 0x000000070e077c10 */ /* 0x000fe2000affe4ff */
[----:B------:R-:W-:-:S06]  /*286d0*/  ULDC.64 UR4, c[0x0][0x418] ;  /* 0x0001060000047ab9 */ /* 0x000fcc0000000a00 */
[----:B------:R0:W5:Y:S04]  /*286e0*/  @P0 LDG.E R11, desc[UR60][R6.64] ;  /* 0x0000003c060b0981 */ /* 0x000168000c1e1900 */
[----:B------:R0:W5:Y:S04]  /*286f0*/  @P1 LDG.E R10, desc[UR60][R4.64] ;  /* 0x0000003c040a1981 */ /* 0x000168000c1e1900 */
[----:B--2---:R1:W-:Y:S02]  /*28700*/  STL [R1+0x4c], R8 ;  /* 0x00004c0801007387 */ /* 0x0043e40000100800 */
[----:B-1----:R-:W-:-:S04]  /*28710*/  @P3 IADD3 R8, P4, R15, UR10, RZ ;  /* 0x0000000a0f083c10 */ /* 0x002fc8000ff9e0ff */
[----:B------:R-:W-:-:S05]  /*28720*/  @P3 IADD3.X R9, R14, UR11, RZ, P4, !PT ;  /* 0x0000000b0e093c10 */ /* 0x000fca000a7fe4ff */
        /* <DEDUP_REMOVED lines=11> */
[----:B------:R-:W-:Y:S01]  /*287e0*/  IMAD.U32 R8, RZ, RZ, UR4 ;  /* 0x00000004ff087e24 */ /* 0x000fe2000f8e00ff */
[----:B0-----:R-:W-:Y:S06]  /*287f0*/  @P3 BRA `(.L_x_2753) ;  /* 0x0000000000143947 */ /* 0x001fec0003800000 */
[----:B------:R-:W-:Y:S05]  /*28800*/  @!P2 BRA `(.L_x_2753) ;  /* 0x000000000010a947 */ /* 0x000fea0003800000 */
[----:B------:R-:W2:Y:S04]  /*28810*/  LDG.E R12, desc[UR60][R2.64] ;  /* 0x0000003c020c7981 */ /* 0x000ea8000c1e1900 */
[----:B------:R-:W2:Y:S02]  /*28820*/  LDG.E R2, desc[UR60][R2.64+0x4] ;  /* 0x0000043c02027981 */ /* 0x000ea4000c1e1900 */
[----:B--2--5:R-:W-:-:S05]  /*28830*/  IMAD.IADD R13, R2, 0x1, -R12 ;  /* 0x00000001020d7824 */ /* 0x024fca00078e0a0c */
[----:B------:R0:W-:Y:S02]  /*28840*/  STL [R1+0x50], R13 ;  /* 0x0000500d01007387 */ /* 0x0001e40000100800 */
.L_x_2753:
[----:B------:R-:W2:Y:S01]  /*28850*/  LDL.LU R3, [R1+0x8] ;  /* 0x0000080001037983 */ /* 0x000ea20000300800 */
[----:B------:R-:W-:Y:S02]  /*28860*/  ULDC.64 UR4, c[0x0][0xa20] ;  /* 0x0002880000047ab9 */ /* 0x000fe40000000a00 */
[----:B------:R-:W-:Y:S01]  /*28870*/  ISETP.NE.U32.AND P2, PT, RZ, UR4, PT ;  /* 0x00000004ff007c0c */ /* 0x000fe2000bf45070 */
[----:B------:R-:W3:Y:S03]  /*28880*/  LDL R12, [R1+0x34] ;  /* 0x00003400010c7983 */ /* 0x000ee60000100800 */
[----:B------:R-:W-:Y:S02]  /*28890*/  ISETP.NE.AND.EX P2, PT, RZ, UR5, PT, P2 ;  /* 0x00000005ff007c0c */ /* 0x000fe4000bf45320 */
[C---:B--2---:R-:W-:Y:S02]  /*288a0*/  LOP3.LUT R17, R3.reuse, 0xff000000, RZ, 0xc0, !PT ;  /* 0xff00000003117812 */ /* 0x044fe400078ec0ff */
[----:B------:R-:W-:-:S02]  /*288b0*/  LOP3.LUT R2, R3, 0xff0000, RZ, 0xc0, !PT ;  /* 0x00ff000003027812 */ /* 0x000fc400078ec0ff */
[----:B------:R-:W-:Y:S02]  /*288c0*/  SHF.R.U32.HI R17, RZ, 0x8, R17 ;  /* 0x00000008ff117819 */ /* 0x000fe40000011611 */
[----:B------:R-:W-:Y:S02]  /*288d0*/  LOP3.LUT R16, R3, 0xffff, RZ, 0xc0, !PT ;  /* 0x0000ffff03107812 */ /* 0x000fe400078ec0ff */
[----:B------:R-:W-:Y:S01]  /*288e0*/  LEA.HI R17, R2, R17, RZ, 0x10 ;  /* 0x0000001102117211 */ /* 0x000fe200078f80ff */
[----:B-----5:R-:W-:-:S05]  /*288f0*/  IMAD.IADD R2, R11, 0x1, R0 ;  /* 0x000000010b027824 */ /* 0x020fca00078e0200 */
[----:B------:R1:W-:Y:S04]  /*28900*/  STL [R1+0x18], R2 ;  /* 0x0000180201007387 */ /* 0x0003e80000100800 */
[----:B---3--:R1:W-:Y:S01]  /*28910*/  STL [R1+0x10], R12 ;  /* 0x0000100c01007387 */ /* 0x0083e20000100800 */
[----:B------:R-:W-:Y:S05]  /*28920*/  @!P2 BRA `(.L_x_2754) ;  /* 0x000000000010a947 */ /* 0x000fea0003800000 */
[----:B-1----:R-:W-:-:S04]  /*28930*/  IADD3 R2, P0, R15, UR4, RZ ;  /* 0x000000040f027c10 */ /* 0x002fc8000ff1e0ff */
[----:B------:R-:W-:-:S05]  /*28940*/  IADD3.X R3, R14, UR5, RZ, P0, !PT ;  /* 0x000000050e037c10 */ /* 0x000fca00087fe4ff */
[----:B------:R2:W5:Y:S01]  /*28950*/  LDG.E R8, desc[UR60][R2.64] ;  /* 0x0000003c02087981 */ /* 0x000562000c1e1900 */
[----:B------:R-:W-:Y:S05]  /*28960*/  BRA `(.L_x_2755) ;  /* 0x0000000000107947 */ /* 0x000fea0003800000 */
.L_x_2754:
[----:B------:R-:W-:Y:S05]  /*28970*/  @!P0 BRA `(.L_x_2755) ;  /* 0x00000000000c8947 */ /* 0x000fea0003800000 */
[----:B------:R-:W2:Y:S04]  /*28980*/  LDG.E R8, desc[UR60][R6.64] ;  /* 0x0000003c06087981 */ /* 0x000ea8000c1e1900 */
[----:B------:R-:W2:Y:S02]  /*28990*/  LDG.E R6, desc[UR60][R6.64+0x4] ;  /* 0x0000043c06067981 */ /* 0x000ea4000c1e1900 */
[----:B--2---:R-:W-:-:S07]  /*289a0*/  IMAD.IADD R8, R6, 0x1, -R8 ;  /* 0x0000000106087824 */ /* 0x004fce00078e0a08 */
.L_x_2755:
[----:B-12---:R-:W2:Y:S01]  /*289b0*/  @P1 LDG.E R2, desc[UR60][R4.64] ;  /* 0x0000003c04021981 */ /* 0x006ea2000c1e1900 */
[----:B------:R-:W1:Y:S03]  /*289c0*/  LDC R3, c[0x0][0x448] ;  /* 0x00011200ff037b82 */ /* 0x000e660000000800 */
[----:B------:R-:W3:Y:S04]  /*289d0*/  LDL R6, [R1+0x4] ;  /* 0x0000040001067983 */ /* 0x000ee80000100800 */
[----:B------:R4:W2:Y:S01]  /*289e0*/  @P1 LDG.E R4, desc[UR60][R4.64+0x4] ;  /* 0x0000043c04041981 */ /* 0x0008a2000c1e1900 */
[----:B-1----:R-:W-:-:S13]  /*289f0*/  ISETP.NE.AND P0, PT, R3, 0x1, PT ;  /* 0x000000010300780c */ /* 0x002fda0003f05270 */
[----:B------:R-:W1:Y:S08]  /*28a00*/  @P0 LDC R3, c[0x0][0x44c] ;  /* 0x00011300ff030b82 */ /* 0x000e700000000800 */
[----:B----4-:R-:W4:Y:S01]  /*28a10*/  @P0 LDC R5, c[0x0][0x450] ;  /* 0x00011400ff050b82 */ /* 0x010f220000000800 */
[----:B-----5:R-:W-:Y:S01]  /*28a20*/  IMAD.IADD R7, R8, 0x1, -R0 ;  /* 0x0000000108077824 */ /* 0x020fe200078e0a00 */
[----:B------:R-:W-:-:S05]  /*28a30*/  LOP3.LUT R11, R17, 0xff, RZ, 0xc0, !PT ;  /* 0x000000ff110b7812 */ /* 0x000fca00078ec0ff */
[----:B------:R0:W-:Y:S01]  /*28a40*/  STL [R1+0x60], R11 ;  /* 0x0000600b01007387 */ /* 0x0001e20000100800 */
[----:B------:R-:W-:Y:S01]  /*28a50*/  BSSY B0, `(.L_x_2756) ;  /* 0x0000034000007945 */ /* 0x000fe20003800000 */
[----:B------:R-:W-:Y:S01]  /*28a60*/  SHF.R.U32.HI R17, RZ, 0x10, R17 ;  /* 0x00000010ff117819 */ /* 0x000fe20000011611 */
[----:B--2---:R-:W-:Y:S02]  /*28a70*/  @P1 IMAD.IADD R9, R4, 0x1, -R2 ;  /* 0x0000000104091824 */ /* 0x004fe400078e0a02 */
[----:B---3--:R-:W-:-:S04]  /*28a80*/  IMAD.SHL.U32 R2, R6, 0x80, RZ ;  /* 0x0000008006027824 */ /* 0x008fc800078e00ff */
[----:B------:R-:W-:-:S04]  /*28a90*/  VIADD R2, R2, 0x7f ;  /* 0x0000007f02027836 */ /* 0x000fc80000000000 */
[----:B-1----:R-:W-:-:S04]  /*28aa0*/  @P0 IMAD.HI.U32 R0, R2, R3, RZ ;  /* 0x0000000302000227 */ /* 0x002fc800078e00ff */
[----:B------:R-:W-:Y:S01]  /*28ab0*/  IMAD.MOV.U32 R4, RZ, RZ, R2 ;  /* 0x000000ffff047224 */ /* 0x000fe200078e0002 */
[----:B----4-:R-:W-:Y:S01]  /*28ac0*/  @P0 SHF.R.U32.HI R4, RZ, R5, R0 ;  /* 0x00000005ff040219 */ /* 0x010fe20000011600 */
[----:B------:R-:W-:Y:S02]  /*28ad0*/  IMAD.IADD R0, R7, 0x1, R9 ;  /* 0x0000000107007824 */ /* 0x000fe400078e0209 */
[----:B------:R-:W-:Y:S02]  /*28ae0*/  IMAD.MOV.U32 R2, RZ, RZ, RZ ;  /* 0x000000ffff027224 */ /* 0x000fe400078e00ff */
[C---:B------:R-:W-:Y:S01]  /*28af0*/  VIADD R3, R0.reuse, 0x6f ;  /* 0x0000006f00037836 */ /* 0x040fe20000000000 */
[----:B------:R-:W-:-:S03]  /*28b00*/  IADD3 R21, R0, 0x70, -R13 ;  /* 0x0000007000157810 */ /* 0x000fc60007ffe80d */
[----:B------:R-:W-:-:S04]  /*28b10*/  IMAD.HI R5, R3, -0x6db6db6d, R2 ;  /* 0x9249249303057827 */ /* 0x000fc800078e0202 */
[----:B------:R-:W-:-:S04]  /*28b20*/  IMAD.IADD R3, R21, 0x1, R4 ;  /* 0x0000000115037824 */ /* 0x000fc800078e0204 */
[----:B------:R-:W-:Y:S01]  /*28b30*/  IMAD.HI R2, R3, -0x6db6db6d, R2 ;  /* 0x9249249303027827 */ /* 0x000fe200078e0202 */
[----:B------:R-:W-:-:S04]  /*28b40*/  SHF.R.U32.HI R20, RZ, 0x1f, R5 ;  /* 0x0000001fff147819 */ /* 0x000fc80000011605 */
[----:B------:R-:W-:Y:S02]  /*28b50*/  SHF.R.U32.HI R6, RZ, 0x1f, R2 ;  /* 0x0000001fff067819 */ /* 0x000fe40000011602 */
[----:B------:R-:W-:Y:S02]  /*28b60*/  LEA.HI.SX32 R20, R5, R20, 0x1a ;  /* 0x0000001405147211 */ /* 0x000fe400078fd2ff */
[----:B------:R-:W-:-:S04]  /*28b70*/  LEA.HI.SX32 R6, R2, R6, 0x1a ;  /* 0x0000000602067211 */ /* 0x000fc800078fd2ff */
[----:B------:R-:W-:-:S04]  /*28b80*/  VIMNMX R6, R20, R6, PT ;  /* 0x0000000614067248 */ /* 0x000fc80003fe0100 */
[----:B------:R-:W-:Y:S01]  /*28b90*/  ISETP.GE.AND P0, PT, R6, 0x1, PT ;  /* 0x000000010600780c */ /* 0x000fe20003f06270 */
[----:B------:R-:W-:-:S12]  /*28ba0*/  IMAD.MOV.U32 R3, RZ, RZ, RZ ;  /* 0x000000ffff037224 */ /* 0x000fd800078e00ff */
[----:B0-----:R-:W-:Y:S05]  /*28bb0*/  @!P0 BRA `(.L_x_2757) ;  /* 0x0000000000748947 */ /* 0x001fea0003800000 */
[----:B------:R-:W-:Y:S01]  /*28bc0*/  ISETP.NE.AND P0, PT, R17, RZ, PT ;  /* 0x000000ff1100720c */ /* 0x000fe20003f05270 */
[----:B------:R-:W-:-:S03]  /*28bd0*/  ULDC UR4, c[0x0][0x9f0] ;  /* 0x00027c0000047ab9 */ /* 0x000fc60000000800 */
[----:B------:R-:W-:-:S04]  /*28be0*/  SEL R0, R17, UR4, P0 ;  /* 0x0000000411007c07 */ /* 0x000fc80008000000 */
[----:B------:R-:W-:Y:S02]  /*28bf0*/  IABS R2, R0 ;  /* 0x0000000000027213 */ /* 0x000fe40000000000 */
[----:B------:R-:W-:Y:S02]  /*28c00*/  IADD3 R3, R0, -0x1, R6 ;  /* 0xffffffff00037810 */ /* 0x000fe40007ffe006 */
[----:B------:R-:W0:Y:S08]  /*28c10*/  I2F.RP R4, R2 ;  /* 0x0000000200047306 */ /* 0x000e300000209400 */
[----:B0-----:R-:W0:Y:S02]  /*28c20*/  MUFU.RCP R4, R4 ;  /* 0x0000000400047308 */ /* 0x001e240000001000 */
[----:B0-----:R-:W-:-:S06]  /*28c30*/  VIADD R4, R4, 0xffffffe ;  /* 0x0ffffffe04047836 */ /* 0x001fcc0000000000 */
[----:B------:R0:W1:Y:S02]  /*28c40*/  F2I.FTZ.U32.TRUNC.NTZ R5, R4 ;  /* 0x0000000400057305 */ /* 0x000064000021f000 */
[----:B0-----:R-:W-:-:S04]  /*28c50*/  LOP3.LUT R4, R3, R0, RZ, 0x3c, !PT ;  /* 0x0000000003047212 */ /* 0x001fc800078e3cff */
[----:B------:R-:W-:Y:S01]  /*28c60*/  ISETP.GE.AND P3, PT, R4, RZ, PT ;  /* 0x000000ff0400720c */ /* 0x000fe20003f66270 */
[----:B-1----:R-:W-:-:S04]  /*28c70*/  IMAD.MOV R4, RZ, RZ, -R5 ;  /* 0x000000ffff047224 */ /* 0x002fc800078e0a05 */
        /* <DEDUP_REMOVED lines=17> */
.L_x_2757:
[----:B------:R-:W-:Y:S05]  /*28d90*/  BSYNC B0 ;  /* 0x0000000000007941 */ /* 0x000fea0003800000 */
.L_x_2756:
        /* <DEDUP_REMOVED lines=23> */
[----:B------:R-:W0:Y:S02]  /*28f10*/  S2R R3, SR_TID.X ;  /* 0x0000000000037919 */ /* 0x000e240000002100 */
[----:B0-----:R-:W-:-:S04]  /*28f20*/  SHF.R.U32.HI R3, RZ, 0x5, R3 ;  /* 0x00000005ff037819 */ /* 0x001fc80000011603 */
[----:B------:R-:W-:-:S05]  /*28f30*/  LOP3.LUT R3, R3, 0x3, RZ, 0xc0, !PT ;  /* 0x0000000303037812 */ /* 0x000fca00078ec0ff */
[----:B------:R0:W1:Y:S02]  /*28f40*/  SHFL.IDX PT, R14, R3, RZ, 0x1f ;  /* 0x00001fff030e7589 */ /* 0x00006400000e0000 */
.L_x_2945:
[----:B-1----:R-:W-:Y:S02]  /*28f50*/  ISETP.NE.AND P0, PT, R14, RZ, PT ;  /* 0x000000ff0e00720c */ /* 0x002fe40003f05270 */
[----:B------:R-:W-:-:S11]  /*28f60*/  PLOP3.LUT P6, PT, PT, PT, PT, 0x8, 0x0 ;  /* 0x000000000000781c */ /* 0x000fd60003fce170 */
[----:B------:R-:W-:Y:S05]  /*28f70*/  @P0 BRA `(.L_x_2761) ;  /* 0x00000000000c0947 */ /* 0x000fea0003800000 */
[----:B------:R-:W-:-:S03]  /*28f80*/  UMOV UR4, 0xffffffff ;  /* 0xffffffff00047882 */ /* 0x000fc60000000000 */
[----:B------:R-:W-:Y:S05]  /*28f90*/  BRA.DIV UR4, `(.L_x_2762) ;  /* 0x0000007e04887947 */ /* 0x000fea000b800000 */
[----:B------:R-:W-:-:S13]  /*28fa0*/  ELECT P6, URZ, PT ;  /* 0x00000000003f782f */ /* 0x000fda00038c0000 */
.L_x_2761:
[----:B0-----:R-:W2:Y:S01]  /*28fb0*/  LDL R3, [R1+0x64] ;  /* 0x0000640001037983 */ /* 0x001ea20000100800 */
[----:B------:R-:W-:Y:S01]  /*28fc0*/  BSSY B1, `(.L_x_2763) ;  /* 0x0000008000017945 */ /* 0x000fe20003800000 */
[----:B--2---:R-:W-:-:S05]  /*28fd0*/  VIADD R3, R3, 0x1 ;  /* 0x0000000103037836 */ /* 0x004fca0000000000 */
[----:B------:R-:W-:-:S04]  /*28fe0*/  LEA.HI R4, R3, R3, RZ, 0x1 ;  /* 0x0000000303047211 */ /* 0x000fc800078f08ff */
[----:B------:R-:W-:-:S05]  /*28ff0*/  LOP3.LUT R4, R4, 0xfffffffe, RZ, 0xc0, !PT ;  /* 0xfffffffe04047812 */ /* 0x000fca00078ec0ff */
[----:B------:R-:W-:-:S05]  /*29000*/  IMAD.IADD R3, R3, 0x1, -R4 ;  /* 0x0000000103037824 */ /* 0x000fca00078e0a04 */
[----:B------:R-:W-:-:S04]  /*29010*/  SHF.L.U32 R3, R3, 0x1f, RZ ;  /* 0x0000001f03037819 */ /* 0x000fc800000006ff */
[----:B------:R-:W0:Y:S02]  /*29020*/  SYNCS.PHASECHK.TRANS64.TRYWAIT P0, [R18+URZ+0x36820], R3 ;  /* 0x03682003120075a7 */ /* 0x000e24000800017f */
[----:B0-----:R-:W-:Y:S05]  /*29030*/  @!P0 BRA `(.L_x_2764) ;  /* 0x0000007c00808947 */ /* 0x001fea0003800000 */
.L_x_2948:
[----:B------:R-:W-:Y:S05]  /*29040*/  BSYNC B1 ;  /* 0x0000000000017941 */ /* 0x000fea0003800000 */
.L_x_2763:
[----:B------:R-:W-:Y:S04]  /*29050*/  BSSY B1, `(.L_x_2765) ;  /* 0x000008e000017945 */ /* 0x000fe80003800000 */
[----:B------:R-:W-:Y:S05]  /*29060*/  @!P6 BRA `(.L_x_2766) ;  /* 0x000000080030e947 */ /* 0x000fea0003800000 */
[----:B------:R-:W2:Y:S04]  /*29070*/  LDL R5, [R1+0x1c] ;  /* 0x00001c0001057983 */ /* 0x000ea80000100800 */
[----:B------:R-:W3:Y:S01]  /*29080*/  LDL R6, [R1+0x24] ;  /* 0x0000240001067983 */ /* 0x000ee20000100800 */
[----:B------:R-:W-:Y:S01]  /*29090*/  BSSY B2, `(.L_x_2767) ;  /* 0x0000008000027945 */ /* 0x000fe20003800000 */
[----:B------:R-:W1:Y:S02]  /*290a0*/  S2R R4, SR_TID.X ;  /* 0x0000000000047919 */ /* 0x000e640000002100 */
[----:B-1----:R-:W-:-:S04]  /*290b0*/  LOP3.LUT R4, R4, 0x7f, RZ, 0xc0, !PT ;  /* 0x0000007f04047812 */ /* 0x002fc800078ec0ff */
[----:B------:R-:W-:Y:S01]  /*290c0*/  ISETP.NE.AND P1, PT, R4, RZ, PT ;  /* 0x000000ff0400720c */ /* 0x000fe20003f25270 */
[----:B--2---:R-:W-:Y:S01]  /*290d0*/  IMAD R5, R5, 0x8, R18 ;  /* 0x0000000805057824 */ /* 0x004fe200078e0212 */
[----:B---3--:R-:W-:-:S04]  /*290e0*/  SHF.L.U32 R9, R6, 0x1f, RZ ;  /* 0x0000001f06097819 */ /* 0x008fc800000006ff */
[----:B------:R-:W1:Y:S02]  /*290f0*/  SYNCS.PHASECHK.TRANS64.TRYWAIT P0, [R5+URZ+0x368a0], R9 ;  /* 0x0368a009050075a7 */ /* 0x000e64000800017f */
[----:B-1----:R-:W-:Y:S05]  /*29100*/  @!P0 BRA `(.L_x_2768) ;  /* 0x0000007c00608947 */ /* 0x002fea0003800000 */
.L_x_2949:
[----:B------:R-:W-:Y:S05]  /*29110*/  BSYNC B2 ;  /* 0x0000000000027941 */ /* 0x000fea0003800000 */
.L_x_2767:
[----:B------:R-:W-:Y:S04]  /*29120*/  BSSY B2, `(.L_x_2769) ;  /* 0x0000009000027945 */ /* 0x000fe80003800000 */
[----:B------:R-:W-:Y:S05]  /*29130*/  @P1 BRA `(.L_x_2770) ;  /* 0x00000000001c1947 */ /* 0x000fea0003800000 */
[----:B------:R-:W2:Y:S01]  /*29140*/  S2R R4, SR_TID.X ;  /* 0x0000000000047919 */ /* 0x000ea20000002100 */
[----:B0-----:R-:W-:-:S04]  /*29150*/  IMAD.MOV.U32 R3, RZ, RZ, 0xa800 ;  /* 0x0000a800ff037424 */ /* 0x001fc800078e00ff */
[----:B------:R3:W-:Y:S01]  /*29160*/  SYNCS.ARRIVE.TRANS64 RZ, [R5+URZ+0x36890], R3 ;  /* 0x0368900305ff79a7 */ /* 0x0007e2000800003f */
[----:B--2---:R-:W-:-:S04]  /*29170*/  LOP3.LUT R4, R4, 0x1f, RZ, 0xc0, !PT ;  /* 0x0000001f04047812 */ /* 0x004fc800078ec0ff */
[----:B------:R-:W-:-:S13]  /*29180*/  ISETP.NE.AND P0, PT, R4, RZ, PT ;  /* 0x000000ff0400720c */ /* 0x000fda0003f05270 */
[----:B---3--:R-:W-:Y:S05]  /*29190*/  @!P0 BRA `(.L_x_2770) ;  /* 0x0000000000048947 */ /* 0x008fea0003800000 */
[----:B------:R-:W-:Y:S01]  /*291a0*/  BPT.TRAP 0x1 ;  /* 0x000000040000795c */ /* 0x000fe20000300000 */
.L_x_2770:
[----:B------:R-:W-:Y:S05]  /*291b0*/  BSYNC B2 ;  /* 0x0000000000027941 */ /* 0x000fea0003800000 */
.L_x_2769:
[----:B0-----:R-:W2:Y:S01]  /*291c0*/  LDL R3, [R1+0x1c] ;  /* 0x00001c0001037983 */ /* 0x001ea20000100800 */
        /* <DEDUP_REMOVED lines=9> */
[----:B--2---:R-:W-:-:S02]  /*29260*/  IMAD R7, R3, 0xa800, R18 ;  /* 0x0000a80003077824 */ /* 0x004fc400078e0212 */
[----:B------:R-:W-:Y:S02]  /*29270*/  VIADD R3, R5, 0x36890 ;  /* 0x0003689005037836 */ /* 0x000fe40000000000 */
[----:B------:R-:W-:-:S07]  /*29280*/  VIADD R6, R7, 0x21400 ;  /* 0x0002140007067836 */ /* 0x000fce0000000000 */
.L_x_2771:
        /* <DEDUP_REMOVED lines=16> */
.L_x_2772:
        /* <DEDUP_REMOVED lines=16> */
.L_x_2773:
        /* <DEDUP_REMOVED lines=13> */
.L_x_2950:
[----:B------:R-:W-:Y:S05]  /*29560*/  BSYNC B2 ;  /* 0x0000000000027941 */ /* 0x000fea0003800000 */
.L_x_2774:
        /* <DEDUP_REMOVED lines=11> */
.L_x_2777:
[----:B------:R-:W-:Y:S05]  /*29620*/  BSYNC B2 ;  /* 0x0000000000027941 */ /* 0x000fea0003800000 */
.L_x_2776:
        /* <DEDUP_REMOVED lines=8> */
.L_x_2778:
        /* <DEDUP_REMOVED lines=15> */
.L_x_2779:
        /* <DEDUP_REMOVED lines=15> */
.L_x_2780:
        /* <DEDUP_REMOVED lines=10> */
.L_x_2766:
[----:B------:R-:W-:Y:S05]  /*29930*/  BSYNC B1 ;  /* 0x0000000000017941 */ /* 0x000fea0003800000 */
.L_x_2765:
[----:B0-----:R-:W2:Y:S04]  /*29940*/  LDL.LU R3, [R1+0x1c] ;  /* 0x00001c0001037983 */ /* 0x001ea80000300800 */
        /* <DEDUP_REMOVED lines=12> */
.L_x_2797:
[----:B------:R-:W-:Y:S05]  /*29a10*/  YIELD ;  /* 0x0000000000007946 */ /* 0x000fea0003800000 */
[----:B------:R-:W-:Y:S04]  /*29a20*/  BSSY B1, `(.L_x_2781) ;  /* 0x000008d000017945 */ /* 0x000fe80003800000 */
[----:B-1----:R-:W-:Y:S05]  /*29a30*/  @!P6 BRA `(.L_x_2782) ;  /* 0x00000008002ce947 */ /* 0x002fea0003800000 */
[----:B------:R-:W2:Y:S04]  /*29a40*/  LDL R5, [R1+0x1c] ;  /* 0x00001c0001057983 */ /* 0x000ea80000100800 */
[----:B------:R-:W3:Y:S01]  /*29a50*/  LDL R4, [R1+0x24] ;  /* 0x0000240001047983 */ /* 0x000ee20000100800 */
[----:B------:R-:W-:Y:S01]  /*29a60*/  BSSY B2, `(.L_x_2783) ;  /* 0x0000008000027945 */ /* 0x000fe20003800000 */
[----:B0-----:R-:W0:Y:S02]  /*29a70*/  S2R R3, SR_TID.X ;  /* 0x0000000000037919 */ /* 0x001e240000002100 */
[----:B0-----:R-:W-:-:S04]  /*29a80*/  LOP3.LUT R3, R3, 0x7f, RZ, 0xc0, !PT ;  /* 0x0000007f03037812 */ /* 0x001fc800078ec0ff */
[----:B------:R-:W-:Y:S01]  /*29a90*/  ISETP.NE.AND P2, PT, R3, RZ, PT ;  /* 0x000000ff0300720c */ /* 0x000fe20003f45270 */
[----:B--2---:R-:W-:Y:S01]  /*29aa0*/  IMAD R7, R5, 0x8, R18 ;  /* 0x0000000805077824 */ /* 0x004fe200078e0212 */
[----:B---3--:R-:W-:-:S04]  /*29ab0*/  SHF.L.U32 R6, R4, 0x1f, RZ ;  /* 0x0000001f04067819 */ /* 0x008fc800000006ff */
[----:B------:R-:W0:Y:S02]  /*29ac0*/  SYNCS.PHASECHK.TRANS64.TRYWAIT P1, [R7+URZ+0x368a0], R6 ;  /* 0x0368a006070075a7 */ /* 0x000e24000802017f */
[----:B0-----:R-:W-:Y:S05]  /*29ad0*/  @!P1 BRA `(.L_x_2784) ;  /* 0x0000007400149947 */ /* 0x001fea0003800000 */
.L_x_2951:
[----:B------:R-:W-:Y:S05]  /*29ae0*/  BSYNC B2 ;  /* 0x0000000000027941 */ /* 0x000fea0003800000 */
.L_x_2783:
[----:B------:R-:W-:Y:S04]  /*29af0*/  BSSY B2, `(.L_x_2785) ;  /* 0x0000009000027945 */ /* 0x000fe80003800000 */
[----:B------:R-:W-:Y:S05]  /*29b00*/  @P2 BRA `(.L_x_2786) ;  /* 0x00000000001c2947 */ /* 0x000fea0003800000 */
[----:B------:R-:W1:Y:S01]  /*29b10*/  S2R R4, SR_TID.X ;  /* 0x0000000000047919 */ /* 0x000e620000002100 */
[----:B------:R-:W-:-:S04]  /*29b20*/  IMAD.MOV.U32 R3, RZ, RZ, 0xa800 ;  /* 0x0000a800ff037424 */ /* 0x000fc800078e00ff */
[----:B------:R2:W-:Y:S01]  /*29b30*/  SYNCS.ARRIVE.TRANS64 RZ, [R7+URZ+0x36890], R3 ;  /* 0x0368900307ff79a7 */ /* 0x0005e2000800003f */
[----:B-1----:R-:W-:-:S04]  /*29b40*/  LOP3.LUT R4, R4, 0x1f, RZ, 0xc0, !PT ;  /* 0x0000001f04047812 */ /* 0x002fc800078ec0ff */
[----:B------:R-:W-:-:S13]  /*29b50*/  ISETP.NE.AND P1, PT, R4, RZ, PT ;  /* 0x000000ff0400720c */ /* 0x000fda0003f25270 */
[----:B--2---:R-:W-:Y:S05]  /*29b60*/  @!P1 BRA `(.L_x_2786) ;  /* 0x0000000000049947 */ /* 0x004fea0003800000 */
[----:B------:R-:W-:Y:S01]  /*29b70*/  BPT.TRAP 0x1 ;  /* 0x000000040000795c */ /* 0x000fe20000300000 */
.L_x_2786:
[----:B------:R-:W-:Y:S05]  /*29b80*/  BSYNC B2 ;  /* 0x0000000000027941 */ /* 0x000fea0003800000 */
.L_x_2785:
        /* <DEDUP_REMOVED lines=12> */
.L_x_2787:
        /* <DEDUP_REMOVED lines=16> */
.L_x_2788:
        /* <DEDUP_REMOVED lines=16> */
.L_x_2789:
        /* <DEDUP_REMOVED lines=13> */
.L_x_2952:
[----:B------:R-:W-:Y:S05]  /*29f20*/  BSYNC B2 ;  /* 0x0000000000027941 */ /* 0x000fea0003800000 */
.L_x_2790:
        /* <DEDUP_REMOVED lines=11> */
.L_x_2793:
[----:B------:R-:W-:Y:S05]  /*29fe0*/  BSYNC B2 ;  /* 0x0000000000027941 */ /* 0x000fea0003800000 */
.L_x_2792:
        /* <DEDUP_REMOVED lines=8> */
.L_x_2794:
        /* <DEDUP_REMOVED lines=15> */
.L_x_2795:
        /* <DEDUP_REMOVED lines=15> */
.L_x_2796:
        /* <DEDUP_REMOVED lines=10> */
.L_x_2782:
[----:B------:R-:W-:Y:S05]  /*2a2f0*/  BSYNC B1 ;  /* 0x0000000000017941 */ /* 0x000fea0003800000 */
.L_x_2781:
[----:B0-----:R-:W2:Y:S04]  /*2a300*/  LDL.LU R3, [R1+0x1c] ;  /* 0x00001c0001037983 */ /* 0x001ea80000300800 */
        /* <DEDUP_REMOVED lines=11> */
.L_x_2759:
[----:B------:R-:W-:Y:S05]  /*2a3c0*/  BSYNC B0 ;  /* 0x0000000000007941 */ /* 0x000fea0003800000 */
.L_x_2758:
[----:B------:R-:W2:Y:S01]  /*2a3d0*/  LDL R4, [R1+0x4] ;  /* 0x0000040001047983 */ /* 0x000ea20000100800 */
[----:B------:R-:W3:Y:S01]  /*2a3e0*/  LDC R0, c[0x0][0x448] ;  /* 0x00011200ff007b82 */ /* 0x000ee20000000800 */
[----:B------:R-:W-:Y:S01]  /*2a3f0*/  ISETP.NE.AND P2, PT, R17, RZ, PT ;  /* 0x000000ff1100720c */ /* 0x000fe20003f45270 */
[----:B------:R-:W-:Y:S05]  /*2a400*/  @!P0 WARPSYNC.ALL ;  /* 0x0000000000008948 */ /* 0x000fea0003800000 */
[----:B------:R-:W-:Y:S07]  /*2a410*/  BSSY B0, `(.L_x_2798) ;  /* 0x000002e000007945 */ /* 0x000fee0003800000 */
[----:B------:R-:W4:Y:S08]  /*2a420*/  @!P2 LDC R17, c[0x0][0x9f0] ;  /* 0x00027c00ff11ab82 */ /* 0x000f300000000800 */
[----:B------:R-:W-:Y:S01]  /*2a430*/  @!P0 BAR.SYNC.DEFER_BLOCKING 0xc, 0x180 ;  /* 0x0306000000008b1d */ /* 0x000fe20000010000 */
[----:B---3--:R-:W-:-:S13]  /*2a440*/  ISETP.NE.AND P1, PT, R0, 0x1, PT ;  /* 0x000000010000780c */ /* 0x008fda0003f25270 */
[----:B------:R-:W3:Y:S08]  /*2a450*/  @P1 LDC R2, c[0x0][0x44c] ;  /* 0x00011300ff021b82 */ /* 0x000ef00000000800 */
[----:B01----:R-:W0:Y:S01]  /*2a460*/  @P1 LDC R3, c[0x0][0x450] ;  /* 0x00011400ff031b82 */ /* 0x003e220000000800 */
[----:B--2---:R-:W-:-:S05]  /*2a470*/  LEA R0, R4, 0x7f, 0x7 ;  /* 0x0000007f04007811 */ /* 0x004fca00078e38ff */
[----:B---3--:R-:W-:-:S05]  /*2a480*/  @P1 IMAD.HI.U32 R2, R0, R2, RZ ;  /* 0x0000000200021227 */ /* 0x008fca00078e00ff */
[----:B0-----:R-:W-:Y:S01]  /*2a490*/  @P1 SHF.R.U32.HI R0, RZ, R3, R2 ;  /* 0x00000003ff001219 */ /* 0x001fe20000011602 */
[----:B------:R-:W-:-:S04]  /*2a4a0*/  IMAD.MOV.U32 R2, RZ, RZ, RZ ;  /* 0x000000ffff027224 */ /* 0x000fc800078e00ff */
[----:B------:R-:W-:-:S04]  /*2a4b0*/  IMAD.IADD R3, R21, 0x1, R0 ;  /* 0x0000000115037824 */ /* 0x000fc800078e0200 */
[----:B------:R-:W-:-:S05]  /*2a4c0*/  IMAD.HI R2, R3, -0x6db6db6d, R2 ;  /* 0x9249249303027827 */ /* 0x000fca00078e0202 */
[----:B------:R-:W-:-:S04]  /*2a4d0*/  SHF.R.U32.HI R0, RZ, 0x1f, R2 ;  /* 0x0000001fff007819 */ /* 0x000fc80000011602 */
[----:B------:R-:W-:-:S04]  /*2a4e0*/  LEA.HI.SX32 R2, R2, R0, 0x1a ;  /* 0x0000000002027211 */ /* 0x000fc800078fd2ff */
[----:B------:R-:W-:-:S04]  /*2a4f0*/  VIMNMX R7, R20, R2, PT ;  /* 0x0000000214077248 */ /* 0x000fc80003fe0100 */
[----:B------:R-:W-:Y:S01]  /*2a500*/  ISETP.GE.AND P1, PT, R7, 0x1, PT ;  /* 0x000000010700780c */ /* 0x000fe20003f26270 */
[----:B------:R0:W-:Y:S04]  /*2a510*/  STL [R1+0x40], R7 ;  /* 0x0000400701007387 */ /* 0x0001e80000100800 */
[----:B------:R0:W-:Y:S08]  /*2a520*/  STL [R1+0x44], RZ ;  /* 0x000044ff01007387 */ /* 0x0001f00000100800 */
[----:B0---4-:R-:W-:Y:S05]  /*2a530*/  @!P1 BRA `(.L_x_2799) ;  /* 0x00000000006c9947 */ /* 0x011fea0003800000 */
        /* <DEDUP_REMOVED lines=27> */
.L_x_2799:
[----:B------:R-:W-:Y:S05]  /*2a6f0*/  BSYNC B0 ;  /* 0x0000000000007941 */ /* 0x000fea0003800000 */
.L_x_2798:
[----:B------:R-:W2:Y:S04]  /*2a700*/  LDL R0, [R1+0x44] ;  /* 0x0000440001007983 */ /* 0x000ea80000100800 */
[----:B0-----:R-:W2:Y:S01]  /*2a710*/  LDL R2, [R1+0x60] ;  /* 0x0000600001027983 */ /* 0x001ea20000100800 */
[----:B------:R-:W-:Y:S01]  /*2a720*/  BSSY B7, `(.L_x_2800) ;  /* 0x0000450000077945 */ /* 0x000fe20003800000 */
[----:B--2---:R-:W-:-:S05]  /*2a730*/  IMAD R2, R2, R0, RZ ;  /* 0x0000000002027224 */ /* 0x004fca00078e02ff */
[----:B------:R-:W-:Y:S01]  /*2a740*/  VIADDMNMX R0, R2, R0, R7, PT ;  /* 0x0000000002007246 */ /* 0x000fe20003800107 */
[----:B------:R0:W-:Y:S03]  /*2a750*/  STL [R1+0x30], R2 ;  /* 0x0000300201007387 */ /* 0x0001e60000100800 */
[----:B------:R-:W-:Y:S01]  /*2a760*/  ISETP.GT.AND P0, PT, R0, R2, PT ;  /* 0x000000020000720c */ /* 0x000fe20003f04270 */
[----:B------:R0:W-:-:S12]  /*2a770*/  STL [R1+0x48], R0 ;  /* 0x0000480001007387 */ /* 0x0001d80000100800 */
[----:B0-----:R-:W-:Y:S05]  /*2a780*/  @P0 BRA `(.L_x_2801) ;  /* 0x0000000000480947 */ /* 0x001fea0003800000 */
[----:B------:R-:W0:Y:S02]  /*2a790*/  S2R R0, SR_TID.X ;  /* 0x0000000000007919 */ /* 0x000e240000002100 */
[----:B0-----:R-:W-:-:S04]  /*2a7a0*/  LOP3.LUT R0, R0, 0x7f, RZ, 0xc0, !PT ;  /* 0x0000007f00007812 */ /* 0x001fc800078ec0ff */
[----:B------:R-:W-:-:S13]  /*2a7b0*/  ISETP.NE.AND P0, PT, R0, RZ, PT ;  /* 0x000000ff0000720c */ /* 0x000fda0003f05270 */
[----:B------:R-:W-:Y:S05]  /*2a7c0*/  @P0 BRA `(.L_x_2802) ;  /* 0x0000004400140947 */ /* 0x000fea0003800000 */
[----:B------:R-:W0:Y:S01]  /*2a7d0*/  S2R R3, SR_LANEID ;  /* 0x0000000000037919 */ /* 0x000e220000000000 */
[----:B------:R-:W-:Y:S02]  /*2a7e0*/  VOTEU.ANY UR4, UPT, PT ;  /* 0x0000000000047886 */ /* 0x000fe400038e0100 */
[----:B------:R-:W0:Y:S08]  /*2a7f0*/  FLO.U32 R0, UR4 ;  /* 0x0000000400007d00 */ /* 0x000e3000080e0000 */
[----:B------:R-:W1:Y:S01]  /*2a800*/  POPC R4, UR4 ;  /* 0x0000000400047d09 */ /* 0x000e620008000000 */
[----:B0-----:R-:W-:-:S02]  /*2a810*/  ISETP.EQ.U32.AND P0, PT, R0, R3, PT ;  /* 0x000000030000720c */ /* 0x001fc40003f02070 */
[----:B------:R-:W1:Y:S11]  /*2a820*/  LDC.64 R2, c[0x0][0xc60] ;  /* 0x00031800ff027b82 */ /* 0x000e760000000a00 */
[----:B-1----:R-:W2:Y:S01]  /*2a830*/  @P0 ATOMG.E.ADD.STRONG.GPU PT, R3, desc[UR60][R2.64], R4 ;  /* 0x00000004020309a8 */ /* 0x002ea200081ee1fc */
[----:B------:R-:W0:Y:S02]  /*2a840*/  S2R R5, SR_LTMASK ;  /* 0x0000000000057919 */ /* 0x000e240000003900 */
[----:B0-----:R-:W-:-:S06]  /*2a850*/  LOP3.LUT R5, R5, UR4, RZ, 0xc0, !PT ;  /* 0x0000000405057c12 */ /* 0x001fcc000f8ec0ff */
[----:B------:R-:W0:Y:S01]  /*2a860*/  POPC R5, R5 ;  /* 0x0000000500057309 */ /* 0x000e220000000000 */
[----:B--2---:R-:W0:Y:S02]  /*2a870*/  SHFL.IDX PT, R0, R3, R0, 0x1f ;  /* 0x00001f0003007589 */ /* 0x004e2400000e0000 */
[----:B0-----:R-:W-:-:S05]  /*2a880*/  IADD3 R0, R0, UR38, R5 ;  /* 0x0000002600007c10 */ /* 0x001fca000fffe005 */
[----:B------:R0:W-:Y:S01]  /*2a890*/  STL [R1], R0 ;  /* 0x0000000001007387 */ /* 0x0001e20000100800 */
[----:B------:R-:W-:Y:S05]  /*2a8a0*/  BRA `(.L_x_2802) ;  /* 0x0000004000dc7947 */ /* 0x000fea0003800000 */
.L_x_2801:
        /* <DEDUP_REMOVED lines=20> */
.L_x_2804:
[----:B------:R-:W-:Y:S05]  /*2a9f0*/  BSYNC B6 ;  /* 0x0000000000067941 */ /* 0x000fea0003800000 */
.L_x_2803:
        /* <DEDUP_REMOVED lines=20> */
.L_x_2807:
        /* <DEDUP_REMOVED lines=15> */
.L_x_2806:
[----:B------:R-:W-:Y:S05]  /*2ac30*/  BSYNC B6 ;  /* 0x0000000000067941 */ /* 0x000fea0003800000 */
.L_x_2805:
[----:B------:R-:W2:Y:S01]  /*2ac40*/  LDL.LU R2, [R1+0x28] ;  /* 0x0000280001027983 */ /* 0x000ea20000300800 */
[----:B------:R-:W-:-:S03]  /*2ac50*/  ULDC.64 UR4, c[0x0][0x9f8] ;  /* 0x00027e0000047ab9 */ /* 0x000fc60000000a00 */
[----:B------:R-:W3:Y:S04]  /*2ac60*/  LDL.LU R0, [R1+0x38] ;  /* 0x0000380001007983 */ /* 0x000ee80000300800 */
[----:B------:R-:W4:Y:S01]  /*2ac70*/  LDL R7, [R1+0x10] ;  /* 0x0000100001077983 */ /* 0x000f220000100800 */
[----:B------:R-:W-:-:S03]  /*2ac80*/  ISETP.NE.U32.AND P0, PT, RZ, UR4, PT ;  /* 0x00000004ff007c0c */ /* 0x000fc6000bf05070 */
[----:B------:R-:W5:Y:S01]  /*2ac90*/  LDL R17, [R1+0x48] ;  /* 0x0000480001117983 */ /* 0x000f620000100800 */
[----:B------:R-:W-:-:S13]  /*2aca0*/  ISETP.NE.AND.EX P0, PT, RZ, UR5, PT, P0 ;  /* 0x00000005ff007c0c */ /* 0x000fda000bf05300 */
[----:B--2---:R-:W-:-:S04]  /*2acb0*/  @P0 IADD3 R2, P1, R2, UR4, RZ ;  /* 0x0000000402020c10 */ /* 0x004fc8000ff3e0ff */
[----:B---3--:R-:W-:Y:S01]  /*2acc0*/  @P0 IADD3.X R3, R0, UR5, RZ, P1, !PT ;  /* 0x0000000500030c10 */ /* 0x008fe20008ffe4ff */
[----:B------:R-:W-:-:S04]  /*2acd0*/  ULDC.64 UR4, c[0x0][0xa08] ;  /* 0x0002820000047ab9 */ /* 0x000fc80000000a00 */
[----:B----4-:R0:W2:Y:S02]  /*2ace0*/  @P0 LDG.E R7, desc[UR60][R2.64] ;  /* 0x0000003c02070981 */ /* 0x0100a4000c1e1900 */
[----:B0-----:R-:W0:Y:S01]  /*2acf0*/  LDC.64 R2, c[0x0][0x418] ;  /* 0x00010600ff027b82 */ /* 0x001e220000000a00 */
[----:B-----5:R-:W-:Y:S01]  /*2ad00*/  VIADD R0, R17, 0xffffffff ;  /* 0xffffffff11007836 */ /* 0x020fe20000000000 */
[----:B--2---:R-:W-:Y:S01]  /*2ad10*/  SHF.R.S32.HI R8, RZ, 0x1f, R7 ;  /* 0x0000001fff087819 */ /* 0x004fe20000011407 */
        /* <DEDUP_REMOVED lines=11> */
.L_x_2955:
[----:B0-----:R-:W2:Y:S01]  /*2add0*/  LDL.LU R4, [R1+0x20] ;  /* 0x0000200001047983 */ /* 0x001ea20000300800 */
[----:B------:R-:W-:Y:S02]  /*2ade0*/  PLOP3.LUT P1, PT, PT, PT, PT, 0x8, 0x0 ;  /* 0x000000000000781c */ /* 0x000fe40003f2e170 */
[----:B-1----:R-:W-:Y:S01]  /*2adf0*/  ISETP.NE.AND P0, PT, R14, RZ, PT ;  /* 0x000000ff0e00720c */ /* 0x002fe20003f05270 */
[----:B------:R0:W-:Y:S01]  /*2ae00*/  STL [R1+0x8], R0 ;  /* 0x0000080001007387 */ /* 0x0001e20000100800 */
[----:B--2---:R-:W-:-:S09]  /*2ae10*/  LOP3.LUT R4, R4, 0xfffffffe, RZ, 0xc0, !PT ;  /* 0xfffffffe04047812 */ /* 0x004fd200078ec0ff */
[----:B------:R-:W-:-:S05]  /*2ae20*/  @P1 LOP3.LUT R4, R4, 0x1, RZ, 0xfc, !PT ;  /* 0x0000000104041812 */ /* 0x000fca00078efcff */
[----:B------:R0:W-:Y:S01]  /*2ae30*/  STL [R1+0x20], R4 ;  /* 0x0000200401007387 */ /* 0x0001e20000100800 */
[----:B------:R-:W-:Y:S05]  /*2ae40*/  @P0 BRA `(.L_x_2809) ;  /* 0x0000000400380947 */ /* 0x000fea0003800000 */
[----:B------:R-:W-:-:S03]  /*2ae50*/  UMOV UR4, 0xffffffff ;  /* 0xffffffff00047882 */ /* 0x000fc60000000000 */
[----:B------:R-:W-:Y:S05]  /*2ae60*/  BRA.DIV UR4, `(.L_x_2810) ;  /* 0x00000062048c7947 */ /* 0x000fea000b800000 */
[----:B------:R-:W-:-:S13]  /*2ae70*/  ELECT P6, URZ, PT ;  /* 0x00000000003f782f */ /* 0x000fda00038c0000 */
.L_x_2958:
[----:B------:R-:W-:Y:S05]  /*2ae80*/  @!P6 BRA `(.L_x_2809) ;  /* 0x000000040028e947 */ /* 0x000fea0003800000 */
[----:B------:R-:W-:-:S04]  /*2ae90*/  ISETP.NE.U32.AND P0, PT, R2, RZ, PT ;  /* 0x000000ff0200720c */ /* 0x000fc80003f05070 */
[----:B------:R-:W-:-:S13]  /*2aea0*/  ISETP.NE.AND.EX P0, PT, R3, RZ, PT, P0 ;  /* 0x000000ff0300720c */ /* 0x000fda0003f05300 */
[----:B------:R-:W-:Y:S05]  /*2aeb0*/  @!P0 BRA `(.L_x_2811) ;  /* 0x0000000000508947 */ /* 0x000fea0003800000 */
[----:B------:R-:W1:Y:S01]  /*2aec0*/  LDC R6, c[0x0][0x43c] ;  /* 0x00010f00ff067b82 */ /* 0x000e620000000800 */
[----:B------:R-:W-:Y:S01]  /*2aed0*/  IMAD.MOV.U32 R9, RZ, RZ, R0 ;  /* 0x000000ffff097224 */ /* 0x000fe200078e0000 */
[----:B------:R-:W-:-:S03]  /*2aee0*/  ULDC.64 UR4, c[0x0][0x428] ;  /* 0x00010a0000047ab9 */ /* 0x000fc60000000a00 */
        /* <DEDUP_REMOVED lines=17> */
.L_x_2811:
[----:B-1----:R-:W2:Y:S01]  /*2b000*/  LDL R2, [R1+0x14] ;  /* 0x0000140001027983 */ /* 0x002ea20000100800 */
[----:B0-----:R-:W-:Y:S01]  /*2b010*/  IMAD R0, R19, 0x8, R18 ;  /* 0x0000000813007824 */ /* 0x001fe200078e0212 */
[----:B--2---:R-:W-:-:S04]  /*2b020*/  SHF.L.U32 R2, R2, 0x1f, RZ ;  /* 0x0000001f02027819 */ /* 0x004fc800000006ff */
[----:B------:R-:W0:Y:S02]  /*2b030*/  SYNCS.PHASECHK.TRANS64.TRYWAIT P0, [R0+URZ+0x36840], R2 ;  /* 0x03684002000075a7 */ /* 0x000e24000800017f */
[----:B0-----:R-:W-:Y:S05]  /*2b040*/  @!P0 BRA `(.L_x_2812) ;  /* 0x0000006000348947 */ /* 0x001fea0003800000 */
.L_x_2959:
        /* <DEDUP_REMOVED lines=9> */
[----:B--2---:R-:W-:Y:S05]  /*2b0e0*/  @!P0 BRA `(.L_x_2813) ;  /* 0x0000000000048947 */ /* 0x004fea0003800000 */
[----:B------:R-:W-:Y:S01]  /*2b0f0*/  BPT.TRAP 0x1 ;  /* 0x000000040000795c */ /* 0x000fe20000300000 */
.L_x_2813:
[----:B------:R-:W2:Y:S04]  /*2b100*/  LDL R4, [R1+0x8] ;  /* 0x0000080001047983 */ /* 0x000ea80000100800 */
[----:B------:R-:W3:Y:S04]  /*2b110*/  LDL R3, [R1+0x18] ;  /* 0x0000180001037983 */ /* 0x000ee80000100800 */
[----:B0-----:R-:W4:Y:S01]  /*2b120*/  LDL.LU R2, [R1+0x20] ;  /* 0x0000200001027983 */ /* 0x001f220000300800 */
        /* <DEDUP_REMOVED lines=32> */
.L_x_2809:
[----:B------:R-:W2:Y:S04]  /*2b330*/  LDL.LU R3, [R1+0x4c] ;  /* 0x00004c0001037983 */ /* 0x000ea80000300800 */
[----:B------:R-:W3:Y:S04]  /*2b340*/  LDL.LU R5, [R1+0x34] ;  /* 0x0000340001057983 */ /* 0x000ee80000300800 */
[----:B0-----:R-:W4:Y:S01]  /*2b350*/  LDL.LU R4, [R1+0x54] ;  /* 0x0000540001047983 */ /* 0x001f220000300800 */
        /* <DEDUP_REMOVED lines=37> */
.L_x_2815:
[----:B------:R-:W-:Y:S05]  /*2b5b0*/  BSYNC B6 ;  /* 0x0000000000067941 */ /* 0x000fea0003800000 */
.L_x_2814:
[----:B0-----:R-:W2:Y:S01]  /*2b5c0*/  LDL.LU R0, [R1+0x4c] ;  /* 0x00004c0001007983 */ /* 0x001ea20000300800 */
[----:B------:R-:W-:Y:S01]  /*2b5d0*/  ULDC.64 UR4, c[0x0][0x2d8] ;  /* 0x0000b60000047ab9 */ /* 0x000fe20000000a00 */
[----:B------:R-:W0:Y:S01]  /*2b5e0*/  LDC R7, c[0x0][0x448] ;  /* 0x00011200ff077b82 */ /* 0x000e220000000800 */
[----:B------:R-:W-:Y:S01]  /*2b5f0*/  ULDC.64 UR6, c[0x0][0x280] ;  /* 0x0000a00000067ab9 */ /* 0x000fe20000000a00 */
[----:B------:R-:W3:Y:S04]  /*2b600*/  LDL.LU R4, [R1+0x38] ;  /* 0x0000380001047983 */ /* 0x000ee80000300800 */
[----:B------:R-:W3:Y:S04]  /*2b610*/  LDL.LU.64 R2, [R1+0x58] ;  /* 0x0000580001027983 */ /* 0x000ee80000300a00 */
[----:B------:R-:W4:Y:S04]  /*2b620*/  LDL.LU R5, [R1+0x34] ;  /* 0x0000340001057983 */ /* 0x000f280000300800 */
[----:B------:R-:W4:Y:S01]  /*2b630*/  LDL R9, [R1+0x4] ;  /* 0x0000040001097983 */ /* 0x000f220000100800 */
[----:B------:R-:W1:Y:S01]  /*2b640*/  S2R R10, SR_TID.X ;  /* 0x00000000000a7919 */ /* 0x000e620000002100 */
[----:B------:R-:W1:Y:S01]  /*2b650*/  S2R R8, SR_TID.X ;  /* 0x0000000000087919 */ /* 0x000e620000002100 */
[----:B0-----:R-:W-:-:S13]  /*2b660*/  ISETP.NE.AND P0, PT, R7, 0x1, PT ;  /* 0x000000010700780c */ /* 0x001fda0003f05270 */
[----:B------:R-:W0:Y:S01]  /*2b670*/  @P0 LDC R6, c[0x0][0x450] ;  /* 0x00011400ff060b82 */ /* 0x000e220000000800 */
[----:B-1----:R-:W-:Y:S02]  /*2b680*/  IMAD.SHL.U32 R10, R10, 0x8, RZ ;  /* 0x000000080a0a7824 */ /* 0x002fe400078e00ff */
[----:B------:R-:W-:-:S03]  /*2b690*/  IMAD.SHL.U32 R8, R8, 0x8, RZ ;  /* 0x0000000808087824 */ /* 0x000fc600078e00ff */
[----:B------:R-:W-:-:S04]  /*2b6a0*/  LOP3.LUT R10, R10, 0x38, RZ, 0xc0, !PT ;  /* 0x000000380a0a7812 */ /* 0x000fc800078ec0ff */
[C---:B------:R-:W-:Y:S02]  /*2b6b0*/  LOP3.LUT R11, R10.reuse, 0x40, RZ, 0xfc, !PT ;  /* 0x000000400a0b7812 */ /* 0x040fe400078efcff */
[----:B------:R-:W-:Y:S02]  /*2b6c0*/  LOP3.LUT R10, R10, 0x80, RZ, 0xfc, !PT ;  /* 0x000000800a0a7812 */ /* 0x000fe400078efcff */
[----:B------:R-:W-:Y:S01]  /*2b6d0*/  LOP3.LUT R8, R8, 0x38, RZ, 0xc0, !PT ;  /* 0x0000003808087812 */ /* 0x000fe200078ec0ff */
[----:B---3--:R-:W-:Y:S02]  /*2b6e0*/  IMAD.MOV.U32 R3, RZ, RZ, R4 ;  /* 0x000000ffff037224 */ /* 0x008fe400078e0004 */
[----:B------:R-:W1:Y:S01]  /*2b6f0*/  S2R R4, SR_TID.X ;  /* 0x0000000000047919 */ /* 0x000e620000002100 */
[----:B------:R-:W-:-:S04]  /*2b700*/  IMAD.WIDE.U32 R2, R16, UR4, R2 ;  /* 0x0000000410027c25 */ /* 0x000fc8000f8e0002 */
[----:B------:R-:W-:Y:S01]  /*2b710*/  IMAD R3, R16, UR5, R3 ;  /* 0x0000000510037c24 */ /* 0x000fe2000f8e0203 */
[----:B------:R-:W-:Y:S02]  /*2b720*/  ULDC.64 UR4, c[0x0][0x2e0] ;  /* 0x0000b80000047ab9 */ /* 0x000fe40000000a00 */
[----:B--2---:R-:W-:Y:S02]  /*2b730*/  IMAD R0, R0, UR4, RZ ;  /* 0x0000000400007c24 */ /* 0x004fe4000f8e02ff */
[----:B----4-:R-:W-:-:S04]  /*2b740*/  IMAD.WIDE.U32 R2, R5, UR4, R2 ;  /* 0x0000000405027c25 */ /* 0x010fc8000f8e0002 */
[----:B------:R-:W-:Y:S01]  /*2b750*/  IMAD R0, R5, UR5, R0 ;  /* 0x0000000505007c24 */ /* 0x000fe2000f8e0200 */
[----:B------:R-:W-:-:S03]  /*2b760*/  ULDC.64 UR4, c[0x0][0x2d0] ;  /* 0x0000b40000047ab9 */ /* 0x000fc60000000a00 */
[----:B------:R-:W-:Y:S01]  /*2b770*/  IMAD.IADD R3, R3, 0x1, R0 ;  /* 0x0000000103037824 */ /* 0x000fe200078e0200 */
[----:B-1----:R-:W-:-:S04]  /*2b780*/  LOP3.LUT R4, R4, 0x7f, RZ, 0xc0, !PT ;  /* 0x0000007f04047812 */ /* 0x002fc800078ec0ff */
[----:B------:R-:W-:Y:S02]  /*2b790*/  SHF.R.U32.HI R5, RZ, 0x3, R4 ;  /* 0x00000003ff057819 */ /* 0x000fe40000011604 */
[----:B------:R-:W1:Y:S02]  /*2b7a0*/  S2R R4, SR_TID.X ;  /* 0x0000000000047919 */ /* 0x000e640000002100 */
[----:B-1----:R-:W-:-:S05]  /*2b7b0*/  IMAD.SHL.U32 R4, R4, 0x10, RZ ;  /* 0x0000001004047824 */ /* 0x002fca00078e00ff */
[----:B------:R-:W-:Y:S02]  /*2b7c0*/  LOP3.LUT R4, R5, 0x70, R4, 0xf8, !PT ;  /* 0x0000007005047812 */ /* 0x000fe400078ef804 */
[----:B------:R-:W1:Y:S03]  /*2b7d0*/  @P0 LDC R5, c[0x0][0x44c] ;  /* 0x00011300ff050b82 */ /* 0x000e660000000800 */
[----:B------:R-:W-:-:S04]  /*2b7e0*/  IMAD R4, R9, 0x80, R4 ;  /* 0x0000008009047824 */ /* 0x000fc800078e0204 */
        /* <DEDUP_REMOVED lines=20> */
[----:B------:R-:W-:Y:S02]  /*2b930*/  ISETP.GE.AND P2, PT, R8, UR4, PT ;  /* 0x0000000408007c0c */ /* 0x000fe4000bf46270 */
[----:B------:R-:W-:Y:S01]  /*2b940*/  ISETP.GE.AND P1, PT, R11, UR4, PT ;  /* 0x000000040b007c0c */ /* 0x000fe2000bf26270 */
[----:B------:R-:W-:Y:S01]  /*2b950*/  UMOV UR4, 0xffffffff ;  /* 0xffffffff00047882 */ /* 0x000fe20000000000 */
[----:B------:R-:W-:-:S02]  /*2b960*/  LEA.HI.X R3, R2, UR7, R0, 0x1, P3 ;  /* 0x0000000702037c11 */ /* 0x000fc400098f0c00 */
        /* <DEDUP_REMOVED lines=9> */
[----:B--2---:R-:W-:-:S04]  /*2ba00*/  IMAD R0, R8, 0x80, R9 ;  /* 0x0000008008007824 */ /* 0x004fc800078e0209 */
        /* <DEDUP_REMOVED lines=80> */
.L_x_2976:
        /* <DEDUP_REMOVED lines=15> */
.L_x_2818:
[----:B------:R-:W-:Y:S05]  /*2c000*/  BSYNC B0 ;  /* 0x0000000000007941 */ /* 0x000fea0003800000 */
.L_x_2817:
[----:B------:R-:W-:Y:S01]  /*2c010*/  NOP ;  /* 0x0000000000007918 */ /* 0x000fe20000000000 */
[----:B------:R-:W-:Y:S01]  /*2c020*/  PLOP3.LUT P0, PT, PT, PT, PT, 0x80, 0x0 ;  /* 0x000000000000781c */ /* 0x000fe20003f0f070 */
[----:B------:R-:W-:-:S12]  /*2c030*/  VIADD R11, R18, 0x36800 ;  /* 0x00036800120b7836 */ /* 0x000fd80000000000 */
.L_x_2819:
        /* <DEDUP_REMOVED lines=18> */
.L_x_2977:
[----:B------:R-:W-:Y:S05]  /*2c160*/  BSYNC B0 ;  /* 0x0000000000007941 */ /* 0x000fea0003800000 */
.L_x_2820:
        /* <DEDUP_REMOVED lines=54> */
.L_x_2828:
[----:B------:R-:W-:Y:S01]  /*2c4d0*/  IMAD R3, R8, 0x8, R18 ;  /* 0x0000000808037824 */ /* 0x000fe200078e0212 */
[----:B------:R-:W-:Y:S01]  /*2c4e0*/  SHF.L.U32 R2, R10, 0x1f, RZ ;  /* 0x0000001f0a027819 */ /* 0x000fe200000006ff */
[----:B------:R-:W-:Y:S03]  /*2c4f0*/  BSSY B3, `(.L_x_2829) ;  /* 0x0000003000037945 */ /* 0x000fe60003800000 */
[----:B------:R-:W1:Y:S02]  /*2c500*/  SYNCS.PHASECHK.TRANS64.TRYWAIT P0, [R3+URZ+0x36840], R2 ;  /* 0x03684002030075a7 */ /* 0x000e64000800017f */
[----:B-1----:R-:W-:Y:S05]  /*2c510*/  @!P0 BRA `(.L_x_2830) ;  /* 0x0000005800208947 */ /* 0x002fea0003800000 */
.L_x_2978:
[----:B------:R-:W-:Y:S05]  /*2c520*/  BSYNC B3 ;  /* 0x0000000000037941 */ /* 0x000fea0003800000 */
.L_x_2829:
        /* <DEDUP_REMOVED lines=12> */
.L_x_2832:
[----:B------:R-:W-:Y:S05]  /*2c5f0*/  BSYNC B3 ;  /* 0x0000000000037941 */ /* 0x000fea0003800000 */
.L_x_2831:
        /* <DEDUP_REMOVED lines=12> */
.L_x_2833:
        /* <DEDUP_REMOVED lines=16> */
.L_x_2834:
        /* <DEDUP_REMOVED lines=16> */
.L_x_2835:
        /* <DEDUP_REMOVED lines=16> */
.L_x_2979:
[----:B------:R-:W-:Y:S05]  /*2c9c0*/  BSYNC B3 ;  /* 0x0000000000037941 */ /* 0x000fea0003800000 */
.L_x_2836:
        /* <DEDUP_REMOVED lines=12> */
.L_x_2839:
[----:B------:R-:W-:Y:S05]  /*2ca90*/  BSYNC B3 ;  /* 0x0000000000037941 */ /* 0x000fea0003800000 */
.L_x_2838:
        /* <DEDUP_REMOVED lines=13> */
.L_x_2840:
        /* <DEDUP_REMOVED lines=15> */
.L_x_2841:
        /* <DEDUP_REMOVED lines=15> */
.L_x_2842:
        /* <DEDUP_REMOVED lines=12> */
.L_x_2827:
[----:B------:R-:W-:Y:S05]  /*2ce10*/  BSYNC B1 ;  /* 0x0000000000017941 */ /* 0x000fea0003800000 */
.L_x_2826:
[----:B0-----:R-:W2:Y:S01]  /*2ce20*/  LDL.LU R0, [R1+0x48] ;  /* 0x0000480001007983 */ /* 0x001ea20000300800 */
[----:B------:R-:W-:-:S03]  /*2ce30*/  IMAD.MOV.U32 R19, RZ, RZ, R8 ;  /* 0x000000ffff137224 */ /* 0x000fc600078e0008 */
[----:B------:R0:W-:Y:S02]  /*2ce40*/  STL [R1+0x14], R10 ;  /* 0x0000140a01007387 */ /* 0x0001e40000100800 */
[----:B0-2---:R-:W-:-:S07]  /*2ce50*/  VIADD R0, R0, 0xfffffffd ;  /* 0xfffffffd00007836 */ /* 0x005fce0000000000 */
.L_x_2825:
[----:B------:R-:W-:Y:S05]  /*2ce60*/  BSYNC B2 ;  /* 0x0000000000027941 */ /* 0x000fea0003800000 */
.L_x_2824:
[----:B------:R-:W-:Y:S01]  /*2ce70*/  VIADD R9, R9, 0xfffffffe ;  /* 0xfffffffe09097836 */ /* 0x000fe20000000000 */
[----:B------:R-:W-:-:S04]  /*2ce80*/  LOP3.LUT R7, RZ, R7, RZ, 0x33, !PT ;  /* 0x00000007ff077212 */ /* 0x000fc800078e33ff */
[----:B------:R-:W-:-:S13]  /*2ce90*/  ISETP.NE.AND P0, PT, R9, R7, PT ;  /* 0x000000070900720c */ /* 0x000fda0003f05270 */
[----:B------:R-:W-:Y:S05]  /*2cea0*/  @!P0 BRA `(.L_x_2823) ;  /* 0x0000001400c48947 */ /* 0x000fea0003800000 */
[----:B------:R-:W-:-:S07]  /*2ceb0*/  IMAD.MOV.U32 R9, RZ, RZ, R17 ;  /* 0x000000ffff097224 */ /* 0x000fce00078e0011 */
.L_x_2877:
        /* <DEDUP_REMOVED lines=35> */
.L_x_2845:
[----:B------:R-:W-:Y:S01]  /*2d0f0*/  IMAD R3, R4, 0x8, R18 ;  /* 0x0000000804037824 */ /* 0x000fe200078e0212 */
[----:B------:R-:W-:Y:S01]  /*2d100*/  SHF.L.U32 R2, R5, 0x1f, RZ ;  /* 0x0000001f05027819 */ /* 0x000fe200000006ff */
[----:B------:R-:W-:Y:S03]  /*2d110*/  BSSY B2, `(.L_x_2846) ;  /* 0x0000003000027945 */ /* 0x000fe60003800000 */
[----:B------:R-:W1:Y:S02]  /*2d120*/  SYNCS.PHASECHK.TRANS64.TRYWAIT P0, [R3+URZ+0x36840], R2 ;  /* 0x03684002030075a7 */ /* 0x000e64000800017f */
[----:B-1----:R-:W-:Y:S05]  /*2d130*/  @!P0 BRA `(.L_x_2847) ;  /* 0x0000004c00408947 */ /* 0x002fea0003800000 */
.L_x_2980:
[----:B------:R-:W-:Y:S05]  /*2d140*/  BSYNC B2 ;  /* 0x0000000000027941 */ /* 0x000fea0003800000 */
.L_x_2846:
        /* <DEDUP_REMOVED lines=12> */
.L_x_2849:
[----:B------:R-:W-:Y:S05]  /*2d210*/  BSYNC B2 ;  /* 0x0000000000027941 */ /* 0x000fea0003800000 */
.L_x_2848:
        /* <DEDUP_REMOVED lines=12> */
.L_x_2850:
        /* <DEDUP_REMOVED lines=16> */
.L_x_2851:
        /* <DEDUP_REMOVED lines=16> */
.L_x_2852:
        /* <DEDUP_REMOVED lines=16> */
.L_x_2981:
[----:B------:R-:W-:Y:S05]  /*2d5e0*/  BSYNC B2 ;  /* 0x0000000000027941 */ /* 0x000fea0003800000 */
.L_x_2853:
        /* <DEDUP_REMOVED lines=11> */
.L_x_2856:
[----:B------:R-:W-:Y:S05]  /*2d6a0*/  BSYNC B2 ;  /* 0x0000000000027941 */ /* 0x000fea0003800000 */
.L_x_2855:
        /* <DEDUP_REMOVED lines=12> */
.L_x_2857:
        /* <DEDUP_REMOVED lines=15> */
.L_x_2858:
        /* <DEDUP_REMOVED lines=15> */
.L_x_2859:
        /* <DEDUP_REMOVED lines=12> */
.L_x_2844:
[----:B------:R-:W-:Y:S05]  /*2da10*/  BSYNC B1 ;  /* 0x0000000000017941 */ /* 0x000fea0003800000 */
.L_x_2843:
        /* <DEDUP_REMOVED lines=35> */
.L_x_2862:
[----:B------:R-:W-:Y:S01]  /*2dc50*/  IMAD R2, R19, 0x8, R18 ;  /* 0x0000000813027824 */ /* 0x000fe200078e0212 */
[----:B------:R-:W-:Y:S01]  /*2dc60*/  SHF.L.U32 R3, R10, 0x1f, RZ ;  /* 0x0000001f0a037819 */ /* 0x000fe200000006ff */
[----:B------:R-:W-:Y:S03]  /*2dc70*/  BSSY B2, `(.L_x_2863) ;  /* 0x0000003000027945 */ /* 0x000fe60003800000 */
[----:B------:R-:W2:Y:S02]  /*2dc80*/  SYNCS.PHASECHK.TRANS64.TRYWAIT P0, [R2+URZ+0x36840], R3 ;  /* 0x03684003020075a7 */ /* 0x000ea4000800017f */
[----:B--2---:R-:W-:Y:S05]  /*2dc90*/  @!P0 BRA `(.L_x_2864) ;  /* 0x0000004000908947 */ /* 0x004fea0003800000 */
.L_x_2982:
[----:B------:R-:W-:Y:S05]  /*2dca0*/  BSYNC B2 ;  /* 0x0000000000027941 */ /* 0x000fea0003800000 */
.L_x_2863:
        /* <DEDUP_REMOVED lines=12> */
.L_x_2866:
[----:B------:R-:W-:Y:S05]  /*2dd70*/  BSYNC B2 ;  /* 0x0000000000027941 */ /* 0x000fea0003800000 */
.L_x_2865:
        /* <DEDUP_REMOVED lines=13> */
.L_x_2867:
        /* <DEDUP_REMOVED lines=16> */
.L_x_2868:
        /* <DEDUP_REMOVED lines=16> */
.L_x_2869:
        /* <DEDUP_REMOVED lines=15> */
.L_x_2983:
[----:B------:R-:W-:Y:S05]  /*2e140*/  BSYNC B2 ;  /* 0x0000000000027941 */ /* 0x000fea0003800000 */
.L_x_2870:
        /* <DEDUP_REMOVED lines=11> */
.L_x_2873:
[----:B------:R-:W-:Y:S05]  /*2e200*/  BSYNC B2 ;  /* 0x0000000000027941 */ /* 0x000fea0003800000 */
.L_x_2872:
        /* <DEDUP_REMOVED lines=12> */
.L_x_2874:
        /* <DEDUP_REMOVED lines=15> */
.L_x_2875:
        /* <DEDUP_REMOVED lines=15> */
.L_x_2876:
        /* <DEDUP_REMOVED lines=12> */
.L_x_2861:
[----:B------:R-:W-:Y:S05]  /*2e570*/  BSYNC B1 ;  /* 0x0000000000017941 */ /* 0x000fea0003800000 */
.L_x_2860:
[----:B------:R-:W2:Y:S01]  /*2e580*/  LDL R2, [R1+0x30] ;  /* 0x0000300001027983 */ /* 0x000ea20000100800 */
[----:B------:R-:W-:Y:S01]  /*2e590*/  VIADD R0, R0, 0xfffffffe ;  /* 0xfffffffe00007836 */ /* 0x000fe20000000000 */
[----:B--2---:R-:W-:-:S13]  /*2e5a0*/  ISETP.GT.AND P0, PT, R6, R2, PT ;  /* 0x000000020600720c */ /* 0x004fda0003f04270 */
[----:B------:R-:W-:Y:S05]  /*2e5b0*/  @P0 BRA `(.L_x_2877) ;  /* 0xffffffe800400947 */ /* 0x000fea000383ffff */
.L_x_2823:
[----:B------:R-:W-:Y:S05]  /*2e5c0*/  BSYNC B0 ;  /* 0x0000000000007941 */ /* 0x000fea0003800000 */
.L_x_2822:
        /* <DEDUP_REMOVED lines=18> */
.L_x_2879:
[----:B------:R-:W-:Y:S05]  /*2e6f0*/  BSYNC B0 ;  /* 0x0000000000007941 */ /* 0x000fea0003800000 */
.L_x_2878:
        /* <DEDUP_REMOVED lines=11> */
.L_x_2984:
[----:B------:R-:W-:Y:S05]  /*2e7b0*/  BSYNC B1 ;  /* 0x0000000000017941 */ /* 0x000fea0003800000 */
.L_x_2882:
        /* <DEDUP_REMOVED lines=9> */
.L_x_2885:
[----:B------:R-:W-:Y:S05]  /*2e850*/  BSYNC B1 ;  /* 0x0000000000017941 */ /* 0x000fea0003800000 */
.L_x_2884:
        /* <DEDUP_REMOVED lines=12> */
.L_x_2886:
        /* <DEDUP_REMOVED lines=15> */
.L_x_2887:
        /* <DEDUP_REMOVED lines=15> */
.L_x_2888:
        /* <DEDUP_REMOVED lines=10> */
.L_x_2881:
[----:B------:R-:W-:Y:S05]  /*2eba0*/  BSYNC B0 ;  /* 0x0000000000007941 */ /* 0x000fea0003800000 */
.L_x_2880:
[----:B------:R-:W3:Y:S01]  /*2ebb0*/  LDL.LU R4, [R1+0x14] ;  /* 0x0000140001047983 */ /* 0x000ee20000300800 */
[----:B------:R-:W-:-:S05]  /*2ebc0*/  VIADD R19, R19, 0x1 ;  /* 0x0000000113137836 */ /* 0x000fca0000000000 */
[----:B------:R-:W-:-:S04]  /*2ebd0*/  ISETP.NE.AND P0, PT, R19, 0x2, PT ;  /* 0x000000021300780c */ /* 0x000fc80003f05270 */
[----:B------:R-:W-:Y:S02]  /*2ebe0*/  SEL R0, RZ, 0x1, P0 ;  /* 0x00000001ff007807 */ /* 0x000fe40000000000 */
[----:B------:R-:W-:Y:S02]  /*2ebf0*/  SEL R19, R19, RZ, P0 ;  /* 0x000000ff13137207 */ /* 0x000fe40000000000 */
[----:B---3--:R-:W-:-:S05]  /*2ec00*/  LOP3.LUT R4, R4, R0, RZ, 0x3c, !PT ;  /* 0x0000000004047212 */ /* 0x008fca00078e3cff */
[----:B------:R3:W-:Y:S02]  /*2ec10*/  STL [R1+0x14], R4 ;  /* 0x0000140401007387 */ /* 0x0007e40000100800 */
.L_x_2802:
[----:B------:R-:W-:Y:S05]  /*2ec20*/  BSYNC B7 ;  /* 0x0000000000077941 */ /* 0x000fea0003800000 */
.L_x_2800:
[----:B0-----:R-:W4:Y:S02]  /*2ec30*/  LDL R0, [R1+0x20] ;  /* 0x0000200001007983 */ /* 0x001f240000100800 */
[----:B----4-:R-:W-:-:S13]  /*2ec40*/  LOP3.LUT P0, RZ, R0, 0x2, RZ, 0xc0, !PT ;  /* 0x0000000200ff7812 */ /* 0x010fda000780c0ff */
[----:B------:R-:W-:Y:S05]  /*2ec50*/  @!P0 BRA `(.L_x_2889) ;  /* 0x00000000002c8947 */ /* 0x000fea0003800000 */
[----:B------:R-:W-:Y:S05]  /*2ec60*/  WARPSYNC.ALL ;  /* 0x0000000000007948 */ /* 0x000fea0003800000 */
[----:B------:R-:W0:Y:S08]  /*2ec70*/  S2UR UR5, SR_CgaCtaId ;  /* 0x00000000000579c3 */ /* 0x000e300000008800 */
[----:B------:R-:W-:Y:S06]  /*2ec80*/  BAR.SYNC.DEFER_BLOCKING 0x5, 0x180 ;  /* 0x0146000000007b1d */ /* 0x000fec0000010000 */
[----:B------:R-:W-:-:S02]  /*2ec90*/  UMOV UR4, 0x400 ;  /* 0x0000040000047882 */ /* 0x000fc40000000000 */
[----:B0-----:R-:W-:-:S06]  /*2eca0*/  ULEA UR4, UR5, UR4, 0x18 ;  /* 0x0000000405047291 */ /* 0x001fcc000f8ec03f */
[----:B------:R-:W-:-:S05]  /*2ecb0*/  IMAD.U32 R18, RZ, RZ, UR4 ;  /* 0x00000004ff127e24 */ /* 0x000fca000f8e00ff */
[----:B-123--:R-:W0:Y:S04]  /*2ecc0*/  LDS.128 R4, [R18+0x368d0] ;  /* 0x0368d00012047984 */ /* 0x00ee280000000c00 */
[----:B0-----:R1:W-:Y:S04]  /*2ecd0*/  STL.64 [R1], R4 ;  /* 0x0000000401007387 */ /* 0x0013e80000100a00 */
[----:B------:R1:W-:Y:S01]  /*2ece0*/  STL.64 [R1+0x8], R6 ;  /* 0x0000080601007387 */ /* 0x0003e20000100a00 */
[----:B------:R-:W-:Y:S06]  /*2ecf0*/  BAR.ARV 0x4, 0x180 ;  /* 0x0106000000007b1d */ /* 0x000fec0000002000 */
[----:B------:R-:W-:Y:S05]  /*2ed00*/  BRA `(.L_x_2890) ;  /* 0x0000001000347947 */ /* 0x000fea0003800000 */
.L_x_2889:
[----:B------:R-:W0:Y:S01]  /*2ed10*/  S2R R16, SR_TID.X ;  /* 0x0000000000107919 */ /* 0x000e220000002100 */
[----:B------:R-:W-:Y:S01]  /*2ed20*/  UMOV UR4, 0xffffffff ;  /* 0xffffffff00047882 */ /* 0x000fe20000000000 */
[----:B0-----:R-:W-:-:S04]  /*2ed30*/  LOP3.LUT R16, R16, 0x1f, RZ, 0xc0, !PT ;  /* 0x0000001f10107812 */ /* 0x001fc800078ec0ff */
[----:B------:R-:W-:Y:S01]  /*2ed40*/  ISETP.NE.AND P0, PT, R16, 0x1f, PT ;  /* 0x0000001f1000780c */ /* 0x000fe20003f05270 */
[----:B------:R-:W-:-:S12]  /*2ed50*/  BRA.DIV UR4, `(.L_x_2891) ;  /* 0x00000032049c7947 */ /* 0x000fd8000b800000 */
[----:B------:R-:W4:Y:S01]  /*2ed60*/  LDL.LU R2, [R1] ;  /* 0x0000000001027983 */ /* 0x000f220000300800 */
[----:B------:R-:W-:-:S03]  /*2ed70*/  ULDC UR4, c[0x0][0xc3c] ;  /* 0x00030f0000047ab9 */ /* 0x000fc60000000800 */
[----:B------:R-:W5:Y:S01]  /*2ed80*/  LDL R3, [R1+0xc] ;  /* 0x00000c0001037983 */ /* 0x000f620000100800 */
[----:B----4-:R-:W-:Y:S02]  /*2ed90*/  IMAD.MOV.U32 R10, RZ, RZ, R2 ;  /* 0x000000ffff0a7224 */ /* 0x010fe400078e0002 */
[----:B-----5:R-:W-:-:S05]  /*2eda0*/  IMAD.IADD R0, R3, 0x1, R16 ;  /* 0x0000000103007824 */ /* 0x020fca00078e0210 */
[----:B------:R-:W-:-:S13]  /*2edb0*/  ISETP.GE.OR P1, PT, R0, UR4, !P0 ;  /* 0x0000000400007c0c */ /* 0x000fda000c726670 */
[----:B------:R-:W0:Y:S08]  /*2edc0*/  @!P1 LDC.64 R2, c[0x0][0xc80] ;  /* 0x00032000ff029b82 */ /* 0x000e300000000a00 */
[----:B-1----:R-:W1:Y:S01]  /*2edd0*/  @!P1 LDC.64 R6, c[0x0][0xc78] ;  /* 0x00031e00ff069b82 */ /* 0x002e620000000a00 */
[----:B0-----:R-:W-:-:S05]  /*2ede0*/  @!P1 IMAD.WIDE R2, R0, 0x4, R2 ;  /* 0x0000000400029825 */ /* 0x001fca00078e0202 */
[----:B------:R1:W4:Y:S02]  /*2edf0*/  @!P1 LDG.E R8, desc[UR60][R2.64] ;  /* 0x0000003c02089981 */ /* 0x000324000c1e1900 */
[----:B-1----:R-:W-:-:S06]  /*2ee00*/  @!P1 IMAD.WIDE R2, R0, 0x4, R6 ;  /* 0x0000000400029825 */ /* 0x002fcc00078e0206 */
[----:B------:R-:W5:Y:S01]  /*2ee10*/  @!P1 LDG.E R2, desc[UR60][R2.64] ;  /* 0x0000003c02029981 */ /* 0x000f62000c1e1900 */
[----:B---3--:R-:W-:Y:S01]  /*2ee20*/  IMAD.MOV.U32 R4, RZ, RZ, RZ ;  /* 0x000000ffff047224 */ /* 0x008fe200078e00ff */
[C---:B------:R-:W-:Y:S01]  /*2ee30*/  ISETP.GE.U32.AND P2, PT, R16.reuse, 0x2, PT ;  /* 0x000000021000780c */ /* 0x040fe20003f46070 */
[----:B------:R-:W-:Y:S01]  /*2ee40*/  IMAD.MOV.U32 R6, RZ, RZ, RZ ;  /* 0x000000ffff067224 */ /* 0x000fe200078e00ff */
[C---:B------:R-:W-:Y:S01]  /*2ee50*/  ISETP.GE.U32.AND P3, PT, R16.reuse, 0x4, PT ;  /* 0x000000041000780c */ /* 0x040fe20003f66070 */
[----:B--2---:R-:W-:Y:S01]  /*2ee60*/  SHFL.IDX PT, R5, R10, RZ, 0x1f ;  /* 0x00001fff0a057589 */ /* 0x004fe200000e0000 */
[C---:B------:R-:W-:Y:S02]  /*2ee70*/  ISETP.GE.U32.AND P4, PT, R16.reuse, 0x8, PT ;  /* 0x000000081000780c */ /* 0x040fe40003f86070 */
[----:B------:R-:W-:Y:S01]  /*2ee80*/  ISETP.GE.U32.AND P5, PT, R16, 0x10, PT ;  /* 0x000000101000780c */ /* 0x000fe20003fa6070 */
[----:B------:R-:W-:Y:S01]  /*2ee90*/  SHFL.IDX PT, R0, R10, 0x1, 0x1f ;  /* 0x00201f000a007f89 */ /* 0x000fe200000e0000 */
[----:B----4-:R-:W-:-:S02]  /*2eea0*/  @!P1 IMAD.MOV.U32 R4, RZ, RZ, R8 ;  /* 0x000000ffff049224 */ /* 0x010fc400078e0008 */
[----:B------:R-:W-:Y:S02]  /*2eeb0*/  IMAD.MOV.U32 R8, RZ, RZ, RZ ;  /* 0x000000ffff087224 */ /* 0x000fe400078e00ff */
[----:B-----5:R-:W-:Y:S01]  /*2eec0*/  @!P1 IMAD.MOV.U32 R6, RZ, RZ, R2 ;  /* 0x000000ffff069224 */ /* 0x020fe200078e0002 */
        /* <DEDUP_REMOVED lines=18> */
.L_x_2994:
[----:B------:R-:W-:Y:S02]  /*2eff0*/  ULDC UR4, c[0x0][0xc38] ;  /* 0x00030e0000047ab9 */ /* 0x000fe40000000800 */
[----:B------:R-:W-:-:S04]  /*2f000*/  IMAD.U32 R2, RZ, RZ, UR4 ;  /* 0x00000004ff027e24 */ /* 0x000fc8000f8e00ff */
[----:B-1----:R-:W-:-:S04]  /*2f010*/  IMAD R9, R9, R2, RZ ;  /* 0x0000000209097224 */ /* 0x002fc800078e02ff */
[----:B------:R-:W-:-:S05]  /*2f020*/  IMAD.IADD R0, R0, 0x1, R9 ;  /* 0x0000000100007824 */ /* 0x000fca00078e0209 */
[----:B------:R-:W-:-:S13]  /*2f030*/  ISETP.GT.AND P6, PT, R0, R5, PT ;  /* 0x000000050000720c */ /* 0x000fda0003fc4270 */
[----:B------:R-:W-:Y:S05]  /*2f040*/  @P6 BRA `(.L_x_2892) ;  /* 0x0000000000ac6947 */ /* 0x000fea0003800000 */
.L_x_2895:
        /* <DEDUP_REMOVED lines=37> */
.L_x_3002:
[----:B------:R-:W-:Y:S02]  /*2f2a0*/  ULDC UR4, c[0x0][0xc38] ;  /* 0x00030e0000047ab9 */ /* 0x000fe40000000800 */
[----:B------:R-:W-:-:S04]  /*2f2b0*/  IMAD.U32 R2, RZ, RZ, UR4 ;  /* 0x00000004ff027e24 */ /* 0x000fc8000f8e00ff */
[----:B-1----:R-:W-:-:S04]  /*2f2c0*/  IMAD R9, R9, R2, RZ ;  /* 0x0000000209097224 */ /* 0x002fc800078e02ff */
[----:B------:R-:W-:-:S05]  /*2f2d0*/  IMAD.IADD R0, R9, 0x1, R0 ;  /* 0x0000000109007824 */ /* 0x000fca00078e0200 */
[----:B------:R-:W-:-:S13]  /*2f2e0*/  ISETP.GT.AND P6, PT, R0, R5, PT ;  /* 0x000000050000720c */ /* 0x000fda0003fc4270 */
[----:B------:R-:W-:Y:S05]  /*2f2f0*/  @!P6 BRA `(.L_x_2895) ;  /* 0xfffffffc0054e947 */ /* 0x000fea000383ffff */
.L_x_2892:
        /* <DEDUP_REMOVED lines=12> */
.L_x_3007:
[----:B------:R-:W-:-:S13]  /*2f3c0*/  ISETP.NE.AND P0, PT, R0, RZ, PT ;  /* 0x000000ff0000720c */ /* 0x000fda0003f05270 */
[----:B------:R-:W-:Y:S05]  /*2f3d0*/  @!P0 BRA `(.L_x_2897) ;  /* 0x0000000000148947 */ /* 0x000fea0003800000 */
[----:B------:R-:W-:Y:S01]  /*2f3e0*/  UMOV UR4, 0xffffffff ;  /* 0xffffffff00047882 */ /* 0x000fe20000000000 */
[----:B-1----:R-:W-:Y:S02]  /*2f3f0*/  VIADD R3, R3, 0xffffffff ;  /* 0xffffffff03037836 */ /* 0x002fe40000000000 */
[----:B------:R-:W-:Y:S05]  /*2f400*/  BRA.DIV UR4, `(.L_x_2898) ;  /* 0x0000003604907947 */ /* 0x000fea000b800000 */
[----:B------:R1:W2:Y:S02]  /*2f410*/  SHFL.IDX PT, R3, R7, R3, 0x1f ;  /* 0x00001f0307037589 */ /* 0x0002a400000e0000 */
.L_x_3010:
[----:B--2---:R-:W-:-:S07]  /*2f420*/  IMAD.MOV.U32 R8, RZ, RZ, R3 ;  /* 0x000000ffff087224 */ /* 0x004fce00078e0003 */
.L_x_2897:
        /* <DEDUP_REMOVED lines=62> */
.L_x_2899:
        /* <DEDUP_REMOVED lines=63> */
.L_x_2900:
[----:B------:R-:W-:-:S05]  /*2fc00*/  LOP3.LUT R0, RZ, R0, RZ, 0x33, !PT ;  /* 0x00000000ff007212 */ /* 0x000fca00078e33ff */
[----:B------:R-:W-:-:S05]  /*2fc10*/  IMAD.IADD R0, R4, 0x1, R0 ;  /* 0x0000000104007824 */ /* 0x000fca00078e0200 */
[----:B------:R2:W-:Y:S01]  /*2fc20*/  STL [R1+0x4], R0 ;  /* 0x0000040001007387 */ /* 0x0005e20000100800 */
[----:B------:R-:W-:Y:S05]  /*2fc30*/  BRA `(.L_x_2901) ;  /* 0x0000000000287947 */ /* 0x000fea0003800000 */
.L_x_2893:
        /* <DEDUP_REMOVED lines=10> */
.L_x_2901:
[----:B01----:R-:W3:Y:S04]  /*2fce0*/  LDL R2, [R1+0xc] ;  /* 0x00000c0001027983 */ /* 0x003ee80000100800 */
        /* <DEDUP_REMOVED lines=15> */
.L_x_2890:
[----:B------:R-:W2:Y:S01]  /*2fde0*/  LDL R0, [R1+0xc] ;  /* 0x00000c0001007983 */ /* 0x000ea20000100800 */
[----:B------:R-:W-:Y:S02]  /*2fdf0*/  ULDC UR4, c[0x0][0xc3c] ;  /* 0x00030f0000047ab9 */ /* 0x000fe40000000800 */
[----:B--2---:R-:W-:-:S13]  /*2fe00*/  ISETP.GE.AND P0, PT, R0, UR4, PT ;  /* 0x0000000400007c0c */ /* 0x004fda000bf06270 */
[----:B------:R-:W-:Y:S05]  /*2fe10*/  @!P0 BRA `(.L_x_2902) ;  /* 0xffffff8400848947 */ /* 0x000fea000383ffff */
[----:B------:R-:W-:Y:S05]  /*2fe20*/  BSYNC B8 ;  /* 0x0000000000087941 */ /* 0x000fea0003800000 */
.L_x_2752:
        /* <DEDUP_REMOVED lines=12> */
.L_x_3011:
[----:B------:R-:W-:Y:S05]  /*2fef0*/  BSYNC B0 ;  /* 0x0000000000007941 */ /* 0x000fea0003800000 */
.L_x_2903:
[----:B------:R-:W-:-:S03]  /*2ff00*/  UMOV UR4, 0xffffffff ;  /* 0xffffffff00047882 */ /* 0x000fc60000000000 */
[----:B------:R-:W-:Y:S05]  /*2ff10*/  BRA.DIV UR4, `(.L_x_2905) ;  /* 0x0000002e040c7947 */ /* 0x000fea000b800000 */
[----:B------:R-:W1:Y:S02]  /*2ff20*/  S2R R2, SR_TID.X ;  /* 0x0000000000027919 */ /* 0x000e640000002100 */
[----:B-1----:R-:W-:-:S04]  /*2ff30*/  SHF.R.U32.HI R2, RZ, 0x5, R2 ;  /* 0x00000005ff027819 */ /* 0x002fc80000011602 */
[----:B------:R-:W-:-:S05]  /*2ff40*/  LOP3.LUT R2, R2, 0x3, RZ, 0xc0, !PT ;  /* 0x0000000302027812 */ /* 0x000fca00078ec0ff */
[----:B------:R1:W2:Y:S02]  /*2ff50*/  SHFL.IDX PT, R14, R2, RZ, 0x1f ;  /* 0x00001fff020e7589 */ /* 0x0002a400000e0000 */
.L_x_3014:
[----:B--2---:R-:W-:-:S13]  /*2ff60*/  ISETP.NE.AND P0, PT, R14, RZ, PT ;  /* 0x000000ff0e00720c */ /* 0x004fda0003f05270 */
[----:B------:R-:W-:Y:S05]  /*2ff70*/  @P0 BRA `(.L_x_2511) ;  /* 0x0000000000940947 */ /* 0x000fea0003800000 */
[----:B------:R-:W-:-:S03]  /*2ff80*/  UMOV UR4, 0xffffffff ;  /* 0xffffffff00047882 */ /* 0x000fc60000000000 */
[----:B------:R-:W-:Y:S05]  /*2ff90*/  BRA.DIV UR4, `(.L_x_2906) ;  /* 0x0000002e04207947 */ /* 0x000fea000b800000 */
[----:B------:R-:W-:-:S13]  /*2ffa0*/  ELECT P6, URZ, PT ;  /* 0x00000000003f782f */ /* 0x000fda00038c0000 */
.L_x_3017:
        /* <DEDUP_REMOVED lines=8> */
.L_x_2907:
        /* <DEDUP_REMOVED lines=13> */
.L_x_3018:
[----:B------:R-:W1:Y:S02]  /*30100*/  SYNCS.PHASECHK.TRANS64.TRYWAIT P0, [R7+URZ], R2 ;  /* 0x00000002070075a7 */ /* 0x000e64000800017f */
[----:B-1----:R-:W-:Y:S05]  /*30110*/  @!P0 BRA `(.L_x_2909) ;  /* 0x0000002800f48947 */ /* 0x002fea0003800000 */
.L_x_3019:
[----:B------:R-:W-:Y:S05]  /*30120*/  @!P2 BRA `(.L_x_2910) ;  /* 0x000000000004a947 */ /* 0x000fea0003800000 */
[----:B------:R-:W-:Y:S01]  /*30130*/  BPT.TRAP 0x1 ;  /* 0x000000040000795c */ /* 0x000fe20000300000 */
.L_x_2910:
[----:B------:R-:W-:-:S04]  /*30140*/  VIADD R0, R0, 0x36860 ;  /* 0x0003686000007836 */ /* 0x000fc80000000000 */
[----:B------:R-:W-:-:S04]  /*30150*/  IMAD R4, R19, 0x8, R0 ;  /* 0x0000000813047824 */ /* 0x000fc800078e0200 */
[----:B------:R-:W2:Y:S02]  /*30160*/  SYNCS.PHASECHK.TRANS64.TRYWAIT P0, [R4+URZ], R5 ;  /* 0x00000005040075a7 */ /* 0x000ea4000800017f */
[----:B--2---:R-:W-:Y:S05]  /*30170*/  @!P0 BRA `(.L_x_2911) ;  /* 0x0000002800f08947 */ /* 0x004fea0003800000 */
.L_x_3020:
[----:B------:R-:W-:-:S07]  /*30180*/  IMAD R3, R3, 0x8, R0 ;  /* 0x0000000803037824 */ /* 0x000fce00078e0200 */
.L_x_2912:
[----:B---3--:R3:W4:Y:S02]  /*30190*/  SYNCS.PHASECHK.TRANS64.TRYWAIT P0, [R3+URZ], R2 ;  /* 0x00000002030075a7 */ /* 0x008724000800017f */
[----:B----4-:R-:W-:Y:S05]  /*301a0*/  @!P0 NANOSLEEP.SYNCS 0x989680 ;  /* 0x009896800000895d */ /* 0x010fea0003900000 */
[----:B------:R-:W4:Y:S02]  /*301b0*/  @!P0 SYNCS.PHASECHK.TRANS64 P0, [R3+URZ], R2 ;  /* 0x00000002030085a7 */ /* 0x000f24000800007f */
[----:B----4-:R-:W-:Y:S05]  /*301c0*/  @!P0 BRA `(.L_x_2912) ;  /* 0xfffffffc00f08947 */ /* 0x010fea000383ffff */
.L_x_2511:
[----:B------:R-:W-:Y:S05]  /*301d0*/  BSYNC B9 ;  /* 0x0000000000097941 */ /* 0x000fea0003800000 */
.L_x_2508:
[----:B------:R-:W-:Y:S05]  /*301e0*/  EXIT ;  /* 0x000000000000794d */ /* 0x000fea0003800000 */
.L_x_2531:
[----:B0-----:R0:W1:Y:S02]  /*301f0*/  SYNCS.PHASECHK.TRANS64.TRYWAIT P5, [R96+URZ+0x36890], R97 ;  /* 0x03689061600075a7 */ /* 0x00106400080a017f */
[----:B-1----:R-:W-:Y:S05]  /*30200*/  @!P5 NANOSLEEP.SYNCS 0x989680 ;  /* 0x009896800000d95d */ /* 0x002fea0003900000 */
[----:B------:R-:W1:Y:S02]  /*30210*/  @!P5 SYNCS.PHASECHK.TRANS64 P5, [R96+URZ+0x36890], R97 ;  /* 0x036890616000d5a7 */ /* 0x000e6400080a007f */
[----:B-1----:R-:W-:Y:S05]  /*30220*/  @!P5 BRA `(.L_x_2531) ;  /* 0xfffffffc00f0d947 */ /* 0x002fea000383ffff */
[----:B------:R-:W-:Y:S05]  /*30230*/  BRA `(.L_x_2913) ;  /* 0xfffffd3800207947 */ /* 0x000fea000383ffff */
.L_x_2585:
[----:B-1----:R1:W3:Y:S02]  /*30240*/  SYNCS.PHASECHK.TRANS64.TRYWAIT P5, [R96+URZ+0x36890], R97 ;  /* 0x03689061600075a7 */ /* 0x0022e400080a017f */
[----:B---3--:R-:W-:Y:S05]  /*30250*/  @!P5 NANOSLEEP.SYNCS 0x989680 ;  /* 0x009896800000d95d */ /* 0x008fea0003900000 */
[----:B------:R-:W3:Y:S02]  /*30260*/  @!P5 SYNCS.PHASECHK.TRANS64 P5, [R96+URZ+0x36890], R97 ;  /* 0x036890616000d5a7 */ /* 0x000ee400080a007f */
[----:B---3--:R-:W-:Y:S05]  /*30270*/  @!P5 BRA `(.L_x_2585) ;  /* 0xfffffffc00f0d947 */ /* 0x008fea000383ffff */
[----:B------:R-:W-:Y:S05]  /*30280*/  BRA `(.L_x_2914) ;  /* 0xfffffd6c00807947 */ /* 0x000fea000383ffff */
.L_x_2610:
[----:B-1----:R1:W2:Y:S02]  /*30290*/  SYNCS.PHASECHK.TRANS64.TRYWAIT P3, [R96+URZ+0x36890], R97 ;  /* 0x03689061600075a7 */ /* 0x0022a4000806017f */
[----:B--2---:R-:W-:Y:S05]  /*302a0*/  @!P3 NANOSLEEP.SYNCS 0x989680 ;  /* 0x009896800000b95d */ /* 0x004fea0003900000 */
[----:B------:R-:W2:Y:S02]  /*302b0*/  @!P3 SYNCS.PHASECHK.TRANS64 P3, [R96+URZ+0x36890], R97 ;  /* 0x036890616000b5a7 */ /* 0x000ea4000806007f */
[----:B--2---:R-:W-:Y:S05]  /*302c0*/  @!P3 BRA `(.L_x_2610) ;  /* 0xfffffffc00f0b947 */ /* 0x004fea000383ffff */
[----:B------:R-:W-:Y:S05]  /*302d0*/  BRA `(.L_x_2915) ;  /* 0xfffffda0001c7947 */ /* 0x000fea000383ffff */
.L_x_2616:
[----:B0-----:R0:W1:Y:S02]  /*302e0*/  SYNCS.PHASECHK.TRANS64.TRYWAIT P2, [R96+URZ+0x368b0], R97 ;  /* 0x0368b061600075a7 */ /* 0x001064000804017f */
[----:B-1----:R-:W-:Y:S05]  /*302f0*/  @!P2 NANOSLEEP.SYNCS 0x989680 ;  /* 0x009896800000a95d */ /* 0x002fea0003900000 */
[----:B------:R-:W1:Y:S02]  /*30300*/  @!P2 SYNCS.PHASECHK.TRANS64 P2, [R96+URZ+0x368b0], R97 ;  /* 0x0368b0616000a5a7 */ /* 0x000e64000804007f */
[----:B-1----:R-:W-:Y:S05]  /*30310*/  @!P2 BRA `(.L_x_2616) ;  /* 0xfffffffc00f0a947 */ /* 0x002fea000383ffff */
[----:B------:R-:W-:Y:S05]  /*30320*/  BRA `(.L_x_2916) ;  /* 0xfffffda400347947 */ /* 0x000fea000383ffff */
.L_x_2636:
        /* <DEDUP_REMOVED lines=8> */
.L_x_2918:
[----:B------:R-:W-:Y:S05]  /*303b0*/  BSYNC B1 ;  /* 0x0000000000017941 */ /* 0x000fea0003800000 */
.L_x_2917:
        /* <DEDUP_REMOVED lines=8> */
.L_x_2919:
[----:B------:R-:W-:Y:S02]  /*30440*/  IMAD.MOV.U32 R13, RZ, RZ, R63 ;  /* 0x000000ffff0d7224 */ /* 0x000fe400078e003f */
[----:B------:R-:W-:-:S07]  /*30450*/  IMAD.MOV.U32 R6, RZ, RZ, R14 ;  /* 0x000000ffff067224 */ /* 0x000fce00078e000e */
[----:B------:R-:W-:Y:S05]  /*30460*/  WARPSYNC.COLLECTIVE R15, `(.L_x_2920) ;  /* 0x000000000f087348 */ /* 0x000fea0003c00000 */
[----:B------:R0:W1:Y:S02]  /*30470*/  SHFL.IDX P6, R14, R13, R12, R11 ;  /* 0x0000000c0d0e7389 */ /* 0x00006400000c000b */
[----:B01----:R-:W-:Y:S01]  /*30480*/  ENDCOLLECTIVE ;  /* 0x000000000000791b */ /* 0x003fe20003800000 */
.L_x_2920:
[----:B------:R-:W-:Y:S02]  /*30490*/  IMAD.MOV.U32 R13, RZ, RZ, R3 ;  /* 0x000000ffff0d7224 */ /* 0x000fe400078e0003 */
[----:B------:R-:W-:-:S07]  /*304a0*/  IMAD.MOV.U32 R7, RZ, RZ, R14 ;  /* 0x000000ffff077224 */ /* 0x000fce00078e000e */
[----:B------:R-:W-:Y:S05]  /*304b0*/  WARPSYNC.COLLECTIVE R15, `(.L_x_2921) ;  /* 0x000000000f087348 */ /* 0x000fea0003c00000 */
[----:B------:R0:W1:Y:S02]  /*304c0*/  SHFL.IDX P6, R14, R13, R12, R11 ;  /* 0x0000000c0d0e7389 */ /* 0x00006400000c000b */
[----:B01----:R-:W-:Y:S01]  /*304d0*/  ENDCOLLECTIVE ;  /* 0x000000000000791b */ /* 0x003fe20003800000 */
.L_x_2921:
[----:B------:R-:W-:Y:S05]  /*304e0*/  BRA `(.L_x_2922) ;  /* 0xfffffdb400f87947 */ /* 0x000fea000383ffff */
.L_x_2639:
        /* <DEDUP_REMOVED lines=8> */
.L_x_2924:
[----:B------:R-:W-:Y:S05]  /*30570*/  BSYNC B1 ;  /* 0x0000000000017941 */ /* 0x000fea0003800000 */
.L_x_2923:
        /* <DEDUP_REMOVED lines=8> */
.L_x_2925:
[----:B------:R-:W-:Y:S02]  /*30600*/  IMAD.MOV.U32 R13, RZ, RZ, R63 ;  /* 0x000000ffff0d7224 */ /* 0x000fe400078e003f */
[----:B------:R-:W-:-:S07]  /*30610*/  IMAD.MOV.U32 R65, RZ, RZ, R14 ;  /* 0x000000ffff417224 */ /* 0x000fce00078e000e */
[----:B------:R-:W-:Y:S05]  /*30620*/  WARPSYNC.COLLECTIVE R15, `(.L_x_2926) ;  /* 0x000000000f087348 */ /* 0x000fea0003c00000 */
[----:B------:R0:W1:Y:S02]  /*30630*/  SHFL.IDX P6, R14, R13, R12, R11 ;  /* 0x0000000c0d0e7389 */ /* 0x00006400000c000b */
[----:B01----:R-:W-:Y:S01]  /*30640*/  ENDCOLLECTIVE ;  /* 0x000000000000791b */ /* 0x003fe20003800000 */
.L_x_2926:
[----:B------:R-:W-:Y:S02]  /*30650*/  IMAD.MOV.U32 R13, RZ, RZ, R3 ;  /* 0x000000ffff0d7224 */ /* 0x000fe400078e0003 */
[----:B------:R-:W-:-:S07]  /*30660*/  IMAD.MOV.U32 R63, RZ, RZ, R14 ;  /* 0x000000ffff3f7224 */ /* 0x000fce00078e000e */
[----:B------:R-:W-:Y:S05]  /*30670*/  WARPSYNC.COLLECTIVE R15, `(.L_x_2927) ;  /* 0x000000000f087348 */ /* 0x000fea0003c00000 */
[----:B------:R0:W1:Y:S02]  /*30680*/  SHFL.IDX P6, R14, R13, R12, R11 ;  /* 0x0000000c0d0e7389 */ /* 0x00006400000c000b */
[----:B01----:R-:W-:Y:S01]  /*30690*/  ENDCOLLECTIVE ;  /* 0x000000000000791b */ /* 0x003fe20003800000 */
.L_x_2927:
[----:B------:R-:W-:Y:S01]  /*306a0*/  IMAD.MOV.U32 R62, RZ, RZ, R14 ;  /* 0x000000ffff3e7224 */ /* 0x000fe200078e000e */
[----:B------:R-:W-:Y:S06]  /*306b0*/  BRA `(.L_x_2928) ;  /* 0xfffffdbc00b07947 */ /* 0x000fec000383ffff */
.L_x_2643:
[----:B0-----:R0:W1:Y:S02]  /*306c0*/  SYNCS.PHASECHK.TRANS64.TRYWAIT P0, [R16+URZ+0x36800], R5 ;  /* 0x03680005100075a7 */ /* 0x001064000800017f */
[----:B-1----:R-:W-:Y:S05]  /*306d0*/  @!P0 NANOSLEEP.SYNCS 0x989680 ;  /* 0x009896800000895d */ /* 0x002fea0003900000 */
[----:B------:R-:W1:Y:S02]  /*306e0*/  @!P0 SYNCS.PHASECHK.TRANS64 P0, [R16+URZ+0x36800], R5 ;  /* 0x03680005100085a7 */ /* 0x000e64000800007f */
[----:B-1----:R-:W-:Y:S05]  /*306f0*/  @!P0 BRA `(.L_x_2643) ;  /* 0xfffffffc00f08947 */ /* 0x002fea000383ffff */
[----:B------:R-:W-:Y:S05]  /*30700*/  BRA `(.L_x_2929) ;  /* 0xfffffdc400f47947 */ /* 0x000fea000383ffff */
.L_x_2667:
        /* <DEDUP_REMOVED lines=8> */
.L_x_2931:
[----:B------:R-:W-:Y:S05]  /*30790*/  BSYNC B1 ;  /* 0x0000000000017941 */ /* 0x000fea0003800000 */
.L_x_2930:
        /* <DEDUP_REMOVED lines=8> */
.L_x_2932:
[----:B------:R-:W-:Y:S02]  /*30820*/  IMAD.MOV.U32 R9, RZ, RZ, R5 ;  /* 0x000000ffff097224 */ /* 0x000fe400078e0005 */
[----:B------:R-:W-:Y:S02]  /*30830*/  IMAD.MOV.U32 R13, RZ, RZ, R71 ;  /* 0x000000ffff0d7224 */ /* 0x000fe400078e0047 */
[----:B------:R-:W-:-:S07]  /*30840*/  IMAD.MOV.U32 R4, RZ, RZ, R14 ;  /* 0x000000ffff047224 */ /* 0x000fce00078e000e */
[----:B------:R-:W-:Y:S05]  /*30850*/  WARPSYNC.COLLECTIVE R15, `(.L_x_2933) ;  /* 0x000000000f087348 */ /* 0x000fea0003c00000 */
[----:B------:R0:W1:Y:S02]  /*30860*/  SHFL.IDX P6, R14, R13, R12, R11 ;  /* 0x0000000c0d0e7389 */ /* 0x00006400000c000b */
[----:B01----:R-:W-:Y:S01]  /*30870*/  ENDCOLLECTIVE ;  /* 0x000000000000791b */ /* 0x003fe20003800000 */
.L_x_2933:
[----:B------:R-:W-:Y:S02]  /*30880*/  IMAD.MOV.U32 R8, RZ, RZ, R4 ;  /* 0x000000ffff087224 */ /* 0x000fe400078e0004 */
[----:B------:R-:W-:Y:S02]  /*30890*/  IMAD.MOV.U32 R13, RZ, RZ, R70 ;  /* 0x000000ffff0d7224 */ /* 0x000fe400078e0046 */
[----:B------:R-:W-:-:S07]  /*308a0*/  IMAD.MOV.U32 R7, RZ, RZ, R14 ;  /* 0x000000ffff077224 */ /* 0x000fce00078e000e */
[----:B------:R-:W-:Y:S05]  /*308b0*/  WARPSYNC.COLLECTIVE R15, `(.L_x_2934) ;  /* 0x000000000f087348 */ /* 0x000fea0003c00000 */
[----:B------:R0:W1:Y:S02]  /*308c0*/  SHFL.IDX P6, R14, R13, R12, R11 ;  /* 0x0000000c0d0e7389 */ /* 0x00006400000c000b */
[----:B01----:R-:W-:Y:S01]  /*308d0*/  ENDCOLLECTIVE ;  /* 0x000000000000791b */ /* 0x003fe20003800000 */
.L_x_2934:
[----:B------:R-:W-:Y:S05]  /*308e0*/  BRA `(.L_x_2935) ;  /* 0xfffffdec00ac7947 */ /* 0x000fea000383ffff */
.L_x_2670:
        /* <DEDUP_REMOVED lines=8> */
.L_x_2937:
[----:B------:R-:W-:Y:S05]  /*30970*/  BSYNC B1 ;  /* 0x0000000000017941 */ /* 0x000fea0003800000 */
.L_x_2936:
        /* <DEDUP_REMOVED lines=8> */
.L_x_2938:
[----:B------:R-:W-:Y:S02]  /*30a00*/  IMAD.MOV.U32 R13, RZ, RZ, R71 ;  /* 0x000000ffff0d7224 */ /* 0x000fe400078e0047 */
[----:B------:R-:W-:-:S07]  /*30a10*/  IMAD.MOV.U32 R62, RZ, RZ, R14 ;  /* 0x000000ffff3e7224 */ /* 0x000fce00078e000e */
[----:B------:R-:W-:Y:S05]  /*30a20*/  WARPSYNC.COLLECTIVE R15, `(.L_x_2939) ;  /* 0x000000000f087348 */ /* 0x000fea0003c00000 */
[----:B------:R0:W1:Y:S02]  /*30a30*/  SHFL.IDX P6, R14, R13, R12, R11 ;  /* 0x0000000c0d0e7389 */ /* 0x00006400000c000b */
[----:B01----:R-:W-:Y:S01]  /*30a40*/  ENDCOLLECTIVE ;  /* 0x000000000000791b */ /* 0x003fe20003800000 */
.L_x_2939:
[----:B------:R-:W-:Y:S02]  /*30a50*/  IMAD.MOV.U32 R13, RZ, RZ, R70 ;  /* 0x000000ffff0d7224 */ /* 0x000fe400078e0046 */
[----:B------:R-:W-:-:S07]  /*30a60*/  IMAD.MOV.U32 R71, RZ, RZ, R14 ;  /* 0x000000ffff477224 */ /* 0x000fce00078e000e */
[----:B------:R-:W-:Y:S05]  /*30a70*/  WARPSYNC.COLLECTIVE R15, `(.L_x_2940) ;  /* 0x000000000f087348 */ /* 0x000fea0003c00000 */
[----:B------:R0:W1:Y:S02]  /*30a80*/  SHFL.IDX P6, R14, R13, R12, R11 ;  /* 0x0000000c0d0e7389 */ /* 0x00006400000c000b */
[----:B01----:R-:W-:Y:S01]  /*30a90*/  ENDCOLLECTIVE ;  /* 0x000000000000791b */ /* 0x003fe20003800000 */
.L_x_2940:
[----:B------:R-:W-:Y:S01]  /*30aa0*/  IMAD.MOV.U32 R70, RZ, RZ, R14 ;  /* 0x000000ffff467224 */ /* 0x000fe200078e000e */
[----:B------:R-:W-:Y:S06]  /*30ab0*/  BRA `(.L_x_2941) ;  /* 0xfffffdf000d47947 */ /* 0x000fec000383ffff */
.L_x_2674:
[----:B0-----:R0:W1:Y:S02]  /*30ac0*/  SYNCS.PHASECHK.TRANS64.TRYWAIT P0, [R16+URZ+0x36800], R61 ;  /* 0x0368003d100075a7 */ /* 0x001064000800017f */
[----:B-1----:R-:W-:Y:S05]  /*30ad0*/  @!P0 NANOSLEEP.SYNCS 0x989680 ;  /* 0x009896800000895d */ /* 0x002fea0003900000 */
[----:B------:R-:W1:Y:S02]  /*30ae0*/  @!P0 SYNCS.PHASECHK.TRANS64 P0, [R16+URZ+0x36800], R61 ;  /* 0x0368003d100085a7 */ /* 0x000e64000800007f */
[----:B-1----:R-:W-:Y:S05]  /*30af0*/  @!P0 BRA `(.L_x_2674) ;  /* 0xfffffffc00f08947 */ /* 0x002fea000383ffff */
[----:B------:R-:W-:Y:S05]  /*30b00*/  BRA `(.L_x_2942) ;  /* 0xfffffdf800547947 */ /* 0x000fea000383ffff */
.L_x_2688:
[----:B-1----:R1:W2:Y:S02]  /*30b10*/  SYNCS.PHASECHK.TRANS64.TRYWAIT P2, [R3+URZ+0x36830], R0 ;  /* 0x03683000030075a7 */ /* 0x0022a4000804017f */
[----:B--2---:R-:W-:Y:S05]  /*30b20*/  @!P2 NANOSLEEP.SYNCS 0x989680 ;  /* 0x009896800000a95d */ /* 0x004fea0003900000 */
[----:B------:R-:W2:Y:S02]  /*30b30*/  @!P2 SYNCS.PHASECHK.TRANS64 P2, [R3+URZ+0x36830], R0 ;  /* 0x036830000300a5a7 */ /* 0x000ea4000804007f */
[----:B--2---:R-:W-:Y:S05]  /*30b40*/  @!P2 BRA `(.L_x_2688) ;  /* 0xfffffffc00f0a947 */ /* 0x004fea000383ffff */
[----:B------:R-:W-:Y:S05]  /*30b50*/  BRA `(.L_x_2687) ;  /* 0xfffffe2400607947 */ /* 0x000fea000383ffff */
.L_x_2695:
[----:B-1----:R1:W2:Y:S02]  /*30b60*/  SYNCS.PHASECHK.TRANS64.TRYWAIT P3, [R13+URZ+0x36830], R4 ;  /* 0x036830040d0075a7 */ /* 0x0022a4000806017f */
[----:B--2---:R-:W-:Y:S05]  /*30b70*/  @!P3 NANOSLEEP.SYNCS 0x989680 ;  /* 0x009896800000b95d */ /* 0x004fea0003900000 */
[----:B------:R-:W2:Y:S02]  /*30b80*/  @!P3 SYNCS.PHASECHK.TRANS64 P3, [R13+URZ+0x36830], R4 ;  /* 0x036830040d00b5a7 */ /* 0x000ea4000806007f */
[----:B--2---:R-:W-:Y:S05]  /*30b90*/  @!P3 BRA `(.L_x_2695) ;  /* 0xfffffffc00f0b947 */ /* 0x004fea000383ffff */
[----:B------:R-:W-:Y:S05]  /*30ba0*/  BRA `(.L_x_2694) ;  /* 0xfffffe7400447947 */ /* 0x000fea000383ffff */
.L_x_2700:
[----:B-1----:R1:W2:Y:S02]  /*30bb0*/  SYNCS.PHASECHK.TRANS64.TRYWAIT P3, [R11+URZ+0x36850], R0 ;  /* 0x036850000b0075a7 */ /* 0x0022a4000806017f */
[----:B--2---:R-:W-:Y:S05]  /*30bc0*/  @!P3 NANOSLEEP.SYNCS 0x989680 ;  /* 0x009896800000b95d */ /* 0x004fea0003900000 */
[----:B------:R-:W2:Y:S02]  /*30bd0*/  @!P3 SYNCS.PHASECHK.TRANS64 P3, [R11+URZ+0x36850], R0 ;  /* 0x036850000b00b5a7 */ /* 0x000ea4000806007f */
[----:B--2---:R-:W-:Y:S05]  /*30be0*/  @!P3 BRA `(.L_x_2700) ;  /* 0xfffffffc00f0b947 */ /* 0x004fea000383ffff */
[----:B------:R-:W-:Y:S05]  /*30bf0*/  BRA `(.L_x_2699) ;  /* 0xfffffea800e07947 */ /* 0x000fea000383ffff */
.L_x_2708:
[----:B-1----:R1:W2:Y:S02]  /*30c00*/  SYNCS.PHASECHK.TRANS64.TRYWAIT P2, [R4+URZ+0x36830], R5 ;  /* 0x03683005040075a7 */ /* 0x0022a4000804017f */
[----:B--2---:R-:W-:Y:S05]  /*30c10*/  @!P2 NANOSLEEP.SYNCS 0x989680 ;  /* 0x009896800000a95d */ /* 0x004fea0003900000 */
[----:B------:R-:W2:Y:S02]  /*30c20*/  @!P2 SYNCS.PHASECHK.TRANS64 P2, [R4+URZ+0x36830], R5 ;  /* 0x036830050400a5a7 */ /* 0x000ea4000804007f */
[----:B--2---:R-:W-:Y:S05]  /*30c30*/  @!P2 BRA `(.L_x_2708) ;  /* 0xfffffffc00f0a947 */ /* 0x004fea000383ffff */
[----:B------:R-:W-:Y:S05]  /*30c40*/  BRA `(.L_x_2707) ;  /* 0xfffffec8008c7947 */ /* 0x000fea000383ffff */
.L_x_2713:
[----:B-1----:R1:W2:Y:S02]  /*30c50*/  SYNCS.PHASECHK.TRANS64.TRYWAIT P2, [R11+URZ+0x36850], R0 ;  /* 0x036850000b0075a7 */ /* 0x0022a4000804017f */
[----:B--2---:R-:W-:Y:S05]  /*30c60*/  @!P2 NANOSLEEP.SYNCS 0x989680 ;  /* 0x009896800000a95d */ /* 0x004fea0003900000 */
[----:B------:R-:W2:Y:S02]  /*30c70*/  @!P2 SYNCS.PHASECHK.TRANS64 P2, [R11+URZ+0x36850], R0 ;  /* 0x036850000b00a5a7 */ /* 0x000ea4000804007f */
[----:B--2---:R-:W-:Y:S05]  /*30c80*/  @!P2 BRA `(.L_x_2713) ;  /* 0xfffffffc00f0a947 */ /* 0x004fea000383ffff */
[----:B------:R-:W-:Y:S05]  /*30c90*/  BRA `(.L_x_2712) ;  /* 0xffffff0000287947 */ /* 0x000fea000383ffff */
.L_x_2719:
[----:B-1----:R1:W2:Y:S02]  /*30ca0*/  SYNCS.PHASECHK.TRANS64.TRYWAIT P0, [R8+URZ+0x36850], R3 ;  /* 0x03685003080075a7 */ /* 0x0022a4000800017f */
[----:B--2---:R-:W-:Y:S05]  /*30cb0*/  @!P0 NANOSLEEP.SYNCS 0x989680 ;  /* 0x009896800000895d */ /* 0x004fea0003900000 */
[----:B------:R-:W2:Y:S02]  /*30cc0*/  @!P0 SYNCS.PHASECHK.TRANS64 P0, [R8+URZ+0x36850], R3 ;  /* 0x03685003080085a7 */ /* 0x000ea4000800007f */
[----:B--2---:R-:W-:Y:S05]  /*30cd0*/  @!P0 BRA `(.L_x_2719) ;  /* 0xfffffffc00f08947 */ /* 0x004fea000383ffff */
[----:B------:R-:W-:Y:S05]  /*30ce0*/  BRA `(.L_x_2718) ;  /* 0xffffff1c00247947 */ /* 0x000fea000383ffff */
.L_x_2760:
[----:B------:R-:W0:Y:S01]  /*30cf0*/  S2R R11, SR_TID.X ;  /* 0x00000000000b7919 */ /* 0x000e220000002100 */
[----:B------:R-:W-:Y:S01]  /*30d00*/  BSSY B1, `(.L_x_2943) ;  /* 0x000000a000017945 */ /* 0x000fe20003800000 */
[----:B------:R-:W-:Y:S02]  /*30d10*/  IMAD.MOV.U32 R12, RZ, RZ, RZ ;  /* 0x000000ffff0c7224 */ /* 0x000fe400078e00ff */
[----:B------:R-:W-:Y:S01]  /*30d20*/  IMAD.MOV.U32 R15, RZ, RZ, -0x1 ;  /* 0xffffffffff0f7424 */ /* 0x000fe200078e00ff */
[----:B0-----:R-:W-:-:S04]  /*30d30*/  SHF.R.U32.HI R11, RZ, 0x5, R11 ;  /* 0x00000005ff0b7819 */ /* 0x001fc8000001160b */
[----:B------:R-:W-:-:S05]  /*30d40*/  LOP3.LUT R11, R11, 0x3, RZ, 0xc0, !PT ;  /* 0x000000030b0b7812 */ /* 0x000fca00078ec0ff */
[----:B------:R-:W-:Y:S02]  /*30d50*/  IMAD.MOV.U32 R13, RZ, RZ, R11 ;  /* 0x000000ffff0d7224 */ /* 0x000fe400078e000b */
[----:B------:R-:W-:-:S07]  /*30d60*/  IMAD.MOV.U32 R11, RZ, RZ, 0x1f ;  /* 0x0000001fff0b7424 */ /* 0x000fce00078e00ff */
[----:B------:R-:W-:Y:S05]  /*30d70*/  WARPSYNC.COLLECTIVE R15, `(.L_x_2944) ;  /* 0x000000000f087348 */ /* 0x000fea0003c00000 */
[----:B------:R0:W1:Y:S02]  /*30d80*/  SHFL.IDX P6, R14, R13, R12, R11 ;  /* 0x0000000c0d0e7389 */ /* 0x00006400000c000b */
[----:B01----:R-:W-:Y:S01]  /*30d90*/  ENDCOLLECTIVE ;  /* 0x000000000000791b */ /* 0x003fe20003800000 */
.L_x_2944:
[----:B------:R-:W-:Y:S05]  /*30da0*/  BSYNC B1 ;  /* 0x0000000000017941 */ /* 0x000fea0003800000 */
.L_x_2943:
[----:B------:R-:W-:Y:S05]  /*30db0*/  BRA `(.L_x_2945) ;  /* 0xffffff8000647947 */ /* 0x000fea000383ffff */
.L_x_2762:
[----:B------:R-:W-:Y:S01]  /*30dc0*/  BSSY B1, `(.L_x_2946) ;  /* 0x0000006000017945 */ /* 0x000fe20003800000 */
[----:B------:R-:W-:-:S07]  /*30dd0*/  IMAD.MOV.U32 R15, RZ, RZ, -0x1 ;  /* 0xffffffffff0f7424 */ /* 0x000fce00078e00ff */
[----:B0-----:R-:W-:Y:S05]  /*30de0*/  WARPSYNC.COLLECTIVE R15, `(.L_x_2947) ;  /* 0x000000000f0c7348 */ /* 0x001fea0003c00000 */
[----:B------:R-:W-:Y:S02]  /*30df0*/  ELECT P6, UR62, PT ;  /* 0x00000000003e782f */ /* 0x000fe400038c0000 */
[----:B------:R-:W-:Y:S01]  /*30e00*/  MOV R14, UR62 ;  /* 0x0000003e000e7c02 */ /* 0x000fe20008000f00 */
[----:B0-----:R-:W-:Y:S10]  /*30e10*/  ENDCOLLECTIVE ;  /* 0x000000000000791b */ /* 0x001ff40003800000 */
.L_x_2947:
[----:B------:R-:W-:Y:S05]  /*30e20*/  BSYNC B1 ;  /* 0x0000000000017941 */ /* 0x000fea0003800000 */
.L_x_2946:
[----:B------:R-:W-:Y:S05]  /*30e30*/  BRA `(.L_x_2761) ;  /* 0xffffff80005c7947 */ /* 0x000fea000383ffff */
.L_x_2764:
[----:B0-----:R0:W1:Y:S02]  /*30e40*/  SYNCS.PHASECHK.TRANS64.TRYWAIT P0, [R18+URZ+0x36820], R3 ;  /* 0x03682003120075a7 */ /* 0x001064000800017f */
[----:B-1----:R-:W-:Y:S05]  /*30e50*/  @!P0 NANOSLEEP.SYNCS 0x989680 ;  /* 0x009896800000895d */ /* 0x002fea0003900000 */
[----:B------:R-:W1:Y:S02]  /*30e60*/  @!P0 SYNCS.PHASECHK.TRANS64 P0, [R18+URZ+0x36820], R3 ;  /* 0x03682003120085a7 */ /* 0x000e64000800007f */
[----:B-1----:R-:W-:Y:S05]  /*30e70*/  @!P0 BRA `(.L_x_2764) ;  /* 0xfffffffc00f08947 */ /* 0x002fea000383ffff */
[----:B------:R-:W-:Y:S05]  /*30e80*/  BRA `(.L_x_2948) ;  /* 0xffffff80006c7947 */ /* 0x000fea000383ffff */
.L_x_2768:
[----:B-1----:R1:W2:Y:S02]  /*30e90*/  SYNCS.PHASECHK.TRANS64.TRYWAIT P0, [R5+URZ+0x368a0], R9 ;  /* 0x0368a009050075a7 */ /* 0x0022a4000800017f */
[----:B--2---:R-:W-:Y:S05]  /*30ea0*/  @!P0 NANOSLEEP.SYNCS 0x989680 ;  /* 0x009896800000895d */ /* 0x004fea0003900000 */
[----:B------:R-:W2:Y:S02]  /*30eb0*/  @!P0 SYNCS.PHASECHK.TRANS64 P0, [R5+URZ+0x368a0], R9 ;  /* 0x0368a009050085a7 */ /* 0x000ea4000800007f */
[----:B--2---:R-:W-:Y:S05]  /*30ec0*/  @!P0 BRA `(.L_x_2768) ;  /* 0xfffffffc00f08947 */ /* 0x004fea000383ffff */
[----:B------:R-:W-:Y:S05]  /*30ed0*/  BRA `(.L_x_2949) ;  /* 0xffffff80008c7947 */ /* 0x000fea000383ffff */
.L_x_2775:
[----:B0-----:R0:W2:Y:S02]  /*30ee0*/  SYNCS.PHASECHK.TRANS64.TRYWAIT P0, [R5+URZ+0x368c0], R9 ;  /* 0x0368c009050075a7 */ /* 0x0010a4000800017f */
[----:B--2---:R-:W-:Y:S05]  /*30ef0*/  @!P0 NANOSLEEP.SYNCS 0x989680 ;  /* 0x009896800000895d */ /* 0x004fea0003900000 */
[----:B------:R-:W2:Y:S02]  /*30f00*/  @!P0 SYNCS.PHASECHK.TRANS64 P0, [R5+URZ+0x368c0], R9 ;  /* 0x0368c009050085a7 */ /* 0x000ea4000800007f */
[----:B--2---:R-:W-:Y:S05]  /*30f10*/  @!P0 BRA `(.L_x_2775) ;  /* 0xfffffffc00f08947 */ /* 0x004fea000383ffff */
[----:B------:R-:W-:Y:S05]  /*30f20*/  BRA `(.L_x_2950) ;  /* 0xffffff84008c7947 */ /* 0x000fea000383ffff */
.L_x_2784:
[----:B0-----:R0:W1:Y:S02]  /*30f30*/  SYNCS.PHASECHK.TRANS64.TRYWAIT P1, [R7+URZ+0x368a0], R6 ;  /* 0x0368a006070075a7 */ /* 0x001064000802017f */
[----:B-1----:R-:W-:Y:S05]  /*30f40*/  @!P1 NANOSLEEP.SYNCS 0x989680 ;  /* 0x009896800000995d */ /* 0x002fea0003900000 */
[----:B------:R-:W1:Y:S02]  /*30f50*/  @!P1 SYNCS.PHASECHK.TRANS64 P1, [R7+URZ+0x368a0], R6 ;  /* 0x0368a006070095a7 */ /* 0x000e64000802007f */
[----:B-1----:R-:W-:Y:S05]  /*30f60*/  @!P1 BRA `(.L_x_2784) ;  /* 0xfffffffc00f09947 */ /* 0x002fea000383ffff */
[----:B------:R-:W-:Y:S05]  /*30f70*/  BRA `(.L_x_2951) ;  /* 0xffffff8800d87947 */ /* 0x000fea000383ffff */
.L_x_2791:
[----:B-1----:R1:W2:Y:S02]  /*30f80*/  SYNCS.PHASECHK.TRANS64.TRYWAIT P1, [R7+URZ+0x368c0], R6 ;  /* 0x0368c006070075a7 */ /* 0x0022a4000802017f */
[----:B--2---:R-:W-:Y:S05]  /*30f90*/  @!P1 NANOSLEEP.SYNCS 0x989680 ;  /* 0x009896800000995d */ /* 0x004fea0003900000 */
[----:B------:R-:W2:Y:S02]  /*30fa0*/  @!P1 SYNCS.PHASECHK.TRANS64 P1, [R7+URZ+0x368c0], R6 ;  /* 0x0368c006070095a7 */ /* 0x000ea4000802007f */
[----:B--2---:R-:W-:Y:S05]  /*30fb0*/  @!P1 BRA `(.L_x_2791) ;  /* 0xfffffffc00f09947 */ /* 0x004fea000383ffff */
[----:B------:R-:W-:Y:S05]  /*30fc0*/  BRA `(.L_x_2952) ;  /* 0xffffff8c00d47947 */ /* 0x000fea000383ffff */
.L_x_2808:
        /* <DEDUP_REMOVED lines=8> */
[----:B------:R-:W-:Y:S05]  /*31050*/  WARPSYNC.COLLECTIVE R15, `(.L_x_2954) ;  /* 0x000000000f087348 */ /* 0x000fea0003c00000 */
[----:B------:R0:W1:Y:S02]  /*31060*/  SHFL.IDX P6, R14, R13, R12, R11 ;  /* 0x0000000c0d0e7389 */ /* 0x00006400000c000b */
[----:B01----:R-:W-:Y:S01]  /*31070*/  ENDCOLLECTIVE ;  /* 0x000000000000791b */ /* 0x003fe20003800000 */
.L_x_2954:
[----:B------:R-:W-:Y:S05]  /*31080*/  BSYNC B0 ;  /* 0x0000000000007941 */ /* 0x000fea0003800000 */
.L_x_2953:
[----:B------:R-:W-:Y:S05]  /*31090*/  BRA `(.L_x_2955) ;  /* 0xffffff9c004c7947 */ /* 0x000fea000383ffff */
.L_x_2810:
[----:B------:R-:W-:Y:S01]  /*310a0*/  BSSY B0, `(.L_x_2956) ;  /* 0x0000006000007945 */ /* 0x000fe20003800000 */
[----:B------:R-:W-:-:S07]  /*310b0*/  IMAD.MOV.U32 R15, RZ, RZ, -0x1 ;  /* 0xffffffffff0f7424 */ /* 0x000fce00078e00ff */
[----:B0-----:R-:W-:Y:S05]  /*310c0*/  WARPSYNC.COLLECTIVE R15, `(.L_x_2957) ;  /* 0x000000000f0c7348 */ /* 0x001fea0003c00000 */
[----:B------:R-:W-:Y:S02]  /*310d0*/  ELECT P6, UR62, PT ;  /* 0x00000000003e782f */ /* 0x000fe400038c0000 */
[----:B------:R-:W-:Y:S01]  /*310e0*/  MOV R14, UR62 ;  /* 0x0000003e000e7c02 */ /* 0x000fe20008000f00 */
[----:B0-----:R-:W-:Y:S10]  /*310f0*/  ENDCOLLECTIVE ;  /* 0x000000000000791b */ /* 0x001ff40003800000 */
.L_x_2957:
[----:B------:R-:W-:Y:S05]  /*31100*/  BSYNC B0 ;  /* 0x0000000000007941 */ /* 0x000fea0003800000 */
.L_x_2956:
[----:B------:R-:W-:Y:S05]  /*31110*/  BRA `(.L_x_2958) ;  /* 0xffffff9c00587947 */ /* 0x000fea000383ffff */
.L_x_2812:
[----:B0-----:R0:W1:Y:S02]  /*31120*/  SYNCS.PHASECHK.TRANS64.TRYWAIT P0, [R0+URZ+0x36840], R2 ;  /* 0x03684002000075a7 */ /* 0x001064000800017f */
[----:B-1----:R-:W-:Y:S05]  /*31130*/  @!P0 NANOSLEEP.SYNCS 0x989680 ;  /* 0x009896800000895d */ /* 0x002fea0003900000 */
[----:B------:R-:W1:Y:S02]  /*31140*/  @!P0 SYNCS.PHASECHK.TRANS64 P0, [R0+URZ+0x36840], R2 ;  /* 0x03684002000085a7 */ /* 0x000e64000800007f */
[----:B-1----:R-:W-:Y:S05]  /*31150*/  @!P0 BRA `(.L_x_2812) ;  /* 0xfffffffc00f08947 */ /* 0x002fea000383ffff */
[----:B------:R-:W-:Y:S05]  /*31160*/  BRA `(.L_x_2959) ;  /* 0xffffff9c00b87947 */ /* 0x000fea000383ffff */
.L_x_2816:
[----:B------:R-:W2:Y:S01]  /*31170*/  LDL.LU R11, [R1+0x50] ;  /* 0x00005000010b7983 */ /* 0x000ea20000300800 */
[----:B------:R-:W-:Y:S02]  /*31180*/  IMAD.MOV.U32 R13, RZ, RZ, R3 ;  /* 0x000000ffff0d7224 */ /* 0x000fe400078e0003 */
[----:B------:R-:W-:Y:S01]  /*31190*/  IMAD.MOV.U32 R12, RZ, RZ, RZ ;  /* 0x000000ffff0c7224 */ /* 0x000fe200078e00ff */
[----:B------:R-:W0:Y:S01]  /*311a0*/  S2R R5, SR_TID.X ;  /* 0x0000000000057919 */ /* 0x000e220000002100 */
[----:B------:R-:W-:Y:S01]  /*311b0*/  IMAD.MOV.U32 R15, RZ, RZ, -0x1 ;  /* 0xffffffffff0f7424 */ /* 0x000fe200078e00ff */
[----:B0-----:R-:W-:-:S04]  /*311c0*/  LOP3.LUT R5, R5, 0x7f, RZ, 0xc0, !PT ;  /* 0x0000007f05057812 */ /* 0x001fc800078ec0ff */
        /* <DEDUP_REMOVED lines=9> */
.L_x_2960:
[----:B------:R-:W-:Y:S02]  /*31260*/  IMAD.MOV.U32 R13, RZ, RZ, R4 ;  /* 0x000000ffff0d7224 */ /* 0x000fe400078e0004 */
[----:B------:R-:W-:-:S07]  /*31270*/  IMAD.MOV.U32 R6, RZ, RZ, R14 ;  /* 0x000000ffff067224 */ /* 0x000fce00078e000e */
[----:B------:R-:W-:Y:S05]  /*31280*/  WARPSYNC.COLLECTIVE R15, `(.L_x_2961) ;  /* 0x000000000f087348 */ /* 0x000fea0003c00000 */
[----:B------:R0:W1:Y:S02]  /*31290*/  SHFL.IDX P6, R14, R13, R12, R11 ;  /* 0x0000000c0d0e7389 */ /* 0x00006400000c000b */
[----:B01----:R-:W-:Y:S01]  /*312a0*/  ENDCOLLECTIVE ;  /* 0x000000000000791b */ /* 0x003fe20003800000 */
.L_x_2961:
[----:B------:R-:W-:Y:S02]  /*312b0*/  IMAD.MOV.U32 R13, RZ, RZ, R3 ;  /* 0x000000ffff0d7224 */ /* 0x000fe400078e0003 */
[----:B------:R-:W-:Y:S02]  /*312c0*/  IMAD.MOV.U32 R12, RZ, RZ, 0x1 ;  /* 0x00000001ff0c7424 */ /* 0x000fe400078e00ff */
[----:B------:R-:W-:-:S07]  /*312d0*/  IMAD.MOV.U32 R7, RZ, RZ, R14 ;  /* 0x000000ffff077224 */ /* 0x000fce00078e000e */
[----:B------:R-:W-:Y:S05]  /*312e0*/  WARPSYNC.COLLECTIVE R15, `(.L_x_2962) ;  /* 0x000000000f087348 */ /* 0x000fea0003c00000 */
[----:B------:R0:W1:Y:S02]  /*312f0*/  SHFL.IDX P6, R14, R13, R12, R11 ;  /* 0x0000000c0d0e7389 */ /* 0x00006400000c000b */
[----:B01----:R-:W-:Y:S01]  /*31300*/  ENDCOLLECTIVE ;  /* 0x000000000000791b */ /* 0x003fe20003800000 */
.L_x_2962:
        /* <DEDUP_REMOVED lines=10> */
.L_x_2963:
        /* <DEDUP_REMOVED lines=13> */
.L_x_2964:
        /* <DEDUP_REMOVED lines=16> */
.L_x_2965:
        /* <DEDUP_REMOVED lines=13> */
.L_x_2966:
        /* <DEDUP_REMOVED lines=17> */
.L_x_2967:
[----:B------:R-:W-:Y:S02]  /*31760*/  IMAD.MOV.U32 R13, RZ, RZ, R3 ;  /* 0x000000ffff0d7224 */ /* 0x000fe400078e0003 */
[----:B------:R-:W-:Y:S02]  /*31770*/  IMAD.MOV.U32 R12, RZ, RZ, 0x4 ;  /* 0x00000004ff0c7424 */ /* 0x000fe400078e00ff */
[----:B------:R-:W-:-:S07]  /*31780*/  IMAD.MOV.U32 R5, RZ, RZ, R14 ;  /* 0x000000ffff057224 */ /* 0x000fce00078e000e */
[----:B------:R-:W-:Y:S05]  /*31790*/  WARPSYNC.COLLECTIVE R15, `(.L_x_2968) ;  /* 0x000000000f087348 */ /* 0x000fea0003c00000 */
[----:B------:R0:W1:Y:S02]  /*317a0*/  SHFL.IDX P6, R14, R13, R12, R11 ;  /* 0x0000000c0d0e7389 */ /* 0x00006400000c000b */
[----:B01----:R-:W-:Y:S01]  /*317b0*/  ENDCOLLECTIVE ;  /* 0x000000000000791b */ /* 0x003fe20003800000 */
.L_x_2968:
        /* <DEDUP_REMOVED lines=17> */
.L_x_2969:
[----:B------:R-:W-:Y:S02]  /*318d0*/  IMAD.MOV.U32 R13, RZ, RZ, R3 ;  /* 0x000000ffff0d7224 */ /* 0x000fe400078e0003 */
[----:B------:R-:W-:Y:S02]  /*318e0*/  IMAD.MOV.U32 R12, RZ, RZ, 0x5 ;  /* 0x00000005ff0c7424 */ /* 0x000fe400078e00ff */
[----:B------:R-:W-:-:S07]  /*318f0*/  IMAD.MOV.U32 R5, RZ, RZ, R14 ;  /* 0x000000ffff057224 */ /* 0x000fce00078e000e */
[----:B------:R-:W-:Y:S05]  /*31900*/  WARPSYNC.COLLECTIVE R15, `(.L_x_2970) ;  /* 0x000000000f087348 */ /* 0x000fea0003c00000 */
[----:B------:R0:W1:Y:S02]  /*31910*/  SHFL.IDX P6, R14, R13, R12, R11 ;  /* 0x0000000c0d0e7389 */ /* 0x00006400000c000b */
[----:B01----:R-:W-:Y:S01]  /*31920*/  ENDCOLLECTIVE ;  /* 0x000000000000791b */ /* 0x003fe20003800000 */
.L_x_2970:
        /* <DEDUP_REMOVED lines=17> */
.L_x_2971:
[----:B------:R-:W-:Y:S02]  /*31a40*/  IMAD.MOV.U32 R13, RZ, RZ, R3 ;  /* 0x000000ffff0d7224 */ /* 0x000fe400078e0003 */
[----:B------:R-:W-:Y:S02]  /*31a50*/  IMAD.MOV.U32 R12, RZ, RZ, 0x6 ;  /* 0x00000006ff0c7424 */ /* 0x000fe400078e00ff */
[----:B------:R-:W-:-:S07]  /*31a60*/  IMAD.MOV.U32 R5, RZ, RZ, R14 ;  /* 0x000000ffff057224 */ /* 0x000fce00078e000e */
[----:B------:R-:W-:Y:S05]  /*31a70*/  WARPSYNC.COLLECTIVE R15, `(.L_x_2972) ;  /* 0x000000000f087348 */ /* 0x000fea0003c00000 */
[----:B------:R0:W1:Y:S02]  /*31a80*/  SHFL.IDX P6, R14, R13, R12, R11 ;  /* 0x0000000c0d0e7389 */ /* 0x00006400000c000b */
[----:B01----:R-:W-:Y:S01]  /*31a90*/  ENDCOLLECTIVE ;  /* 0x000000000000791b */ /* 0x003fe20003800000 */
.L_x_2972:
        /* <DEDUP_REMOVED lines=15> */
.L_x_2973:
        /* <DEDUP_REMOVED lines=8> */
.L_x_2974:
        /* <DEDUP_REMOVED lines=14> */
.L_x_2975:
[----:B------:R-:W-:Y:S01]  /*31cf0*/  @!PT LDS RZ, [RZ] ;  /* 0x00000000fffff984 */ /* 0x000fe20000000800 */
[----:B------:R-:W-:Y:S01]  /*31d00*/  @!PT LDS RZ, [RZ] ;  /* 0x00000000fffff984 */ /* 0x000fe20000000800 */
[----:B------:R-:W-:Y:S01]  /*31d10*/  @!PT LDS RZ, [RZ] ;  /* 0x00000000fffff984 */ /* 0x000fe20000000800 */
[----:B------:R0:W-:Y:S01]  /*31d20*/  @!P4 LDGSTS.E.BYPASS.LTC128B.128 [R10+0x20400], desc[UR60][R6.64+0x100], !P0 ;  /* 0x20400100060acfae */ /* 0x0001e2000c101d7c */
[----:B------:R-:W-:Y:S01]  /*31d30*/  IMAD.MOV.U32 R3, RZ, RZ, R14 ;  /* 0x000000ffff037224 */ /* 0x000fe200078e000e */
[----:B------:R-:W-:Y:S06]  /*31d40*/  BRA `(.L_x_2976) ;  /* 0xffffffa000707947 */ /* 0x000fec000383ffff */
.L_x_2821:
[----:B----4-:R4:W0:Y:S02]  /*31d50*/  SYNCS.PHASECHK.TRANS64.TRYWAIT P0, [R18+URZ+0x36820], R0 ;  /* 0x03682000120075a7 */ /* 0x010824000800017f */
[----:B0-----:R-:W-:Y:S05]  /*31d60*/  @!P0 NANOSLEEP.SYNCS 0x989680 ;  /* 0x009896800000895d */ /* 0x001fea0003900000 */
[----:B------:R-:W0:Y:S02]  /*31d70*/  @!P0 SYNCS.PHASECHK.TRANS64 P0, [R18+URZ+0x36820], R0 ;  /* 0x03682000120085a7 */ /* 0x000e24000800007f */
[----:B0-----:R-:W-:Y:S05]  /*31d80*/  @!P0 BRA `(.L_x_2821) ;  /* 0xfffffffc00f08947 */ /* 0x001fea000383ffff */
[----:B------:R-:W-:Y:S05]  /*31d90*/  BRA `(.L_x_2977) ;  /* 0xffffffa000f07947 */ /* 0x000fea000383ffff */
.L_x_2830:
[----:B-1----:R1:W2:Y:S02]  /*31da0*/  SYNCS.PHASECHK.TRANS64.TRYWAIT P0, [R3+URZ+0x36840], R2 ;  /* 0x03684002030075a7 */ /* 0x0022a4000800017f */
[----:B--2---:R-:W-:Y:S05]  /*31db0*/  @!P0 NANOSLEEP.SYNCS 0x989680 ;  /* 0x009896800000895d */ /* 0x004fea0003900000 */
[----:B------:R-:W2:Y:S02]  /*31dc0*/  @!P0 SYNCS.PHASECHK.TRANS64 P0, [R3+URZ+0x36840], R2 ;  /* 0x03684002030085a7 */ /* 0x000ea4000800007f */
[----:B--2---:R-:W-:Y:S05]  /*31dd0*/  @!P0 BRA `(.L_x_2830) ;  /* 0xfffffffc00f08947 */ /* 0x004fea000383ffff */
[----:B------:R-:W-:Y:S05]  /*31de0*/  BRA `(.L_x_2978) ;  /* 0xffffffa400cc7947 */ /* 0x000fea000383ffff */
.L_x_2837:
[----:B0-----:R0:W1:Y:S02]  /*31df0*/  SYNCS.PHASECHK.TRANS64.TRYWAIT P0, [R3+URZ+0x60], R2 ;  /* 0x00006002030075a7 */ /* 0x001064000800017f */
[----:B-1----:R-:W-:Y:S05]  /*31e00*/  @!P0 NANOSLEEP.SYNCS 0x989680 ;  /* 0x009896800000895d */ /* 0x002fea0003900000 */
[----:B------:R-:W1:Y:S02]  /*31e10*/  @!P0 SYNCS.PHASECHK.TRANS64 P0, [R3+URZ+0x60], R2 ;  /* 0x00006002030085a7 */ /* 0x000e64000800007f */
[----:B-1----:R-:W-:Y:S05]  /*31e20*/  @!P0 BRA `(.L_x_2837) ;  /* 0xfffffffc00f08947 */ /* 0x002fea000383ffff */
[----:B------:R-:W-:Y:S05]  /*31e30*/  BRA `(.L_x_2979) ;  /* 0xffffffa800e07947 */ /* 0x000fea000383ffff */
.L_x_2847:
[----:B-1----:R1:W2:Y:S02]  /*31e40*/  SYNCS.PHASECHK.TRANS64.TRYWAIT P0, [R3+URZ+0x36840], R2 ;  /* 0x03684002030075a7 */ /* 0x0022a4000800017f */
[----:B--2---:R-:W-:Y:S05]  /*31e50*/  @!P0 NANOSLEEP.SYNCS 0x989680 ;  /* 0x009896800000895d */ /* 0x004fea0003900000 */
[----:B------:R-:W2:Y:S02]  /*31e60*/  @!P0 SYNCS.PHASECHK.TRANS64 P0, [R3+URZ+0x36840], R2 ;  /* 0x03684002030085a7 */ /* 0x000ea4000800007f */
[----:B--2---:R-:W-:Y:S05]  /*31e70*/  @!P0 BRA `(.L_x_2847) ;  /* 0xfffffffc00f08947 */ /* 0x004fea000383ffff */
[----:B------:R-:W-:Y:S05]  /*31e80*/  BRA `(.L_x_2980) ;  /* 0xffffffb000ac7947 */ /* 0x000fea000383ffff */
.L_x_2854:
[----:B0-----:R0:W1:Y:S02]  /*31e90*/  SYNCS.PHASECHK.TRANS64.TRYWAIT P0, [R2+URZ+0x60], R3 ;  /* 0x00006003020075a7 */ /* 0x001064000800017f */
[----:B-1----:R-:W-:Y:S05]  /*31ea0*/  @!P0 NANOSLEEP.SYNCS 0x989680 ;  /* 0x009896800000895d */ /* 0x002fea0003900000 */
[----:B------:R-:W1:Y:S02]  /*31eb0*/  @!P0 SYNCS.PHASECHK.TRANS64 P0, [R2+URZ+0x60], R3 ;  /* 0x00006003020085a7 */ /* 0x000e64000800007f */
[----:B-1----:R-:W-:Y:S05]  /*31ec0*/  @!P0 BRA `(.L_x_2854) ;  /* 0xfffffffc00f08947 */ /* 0x002fea000383ffff */
[----:B------:R-:W-:Y:S05]  /*31ed0*/  BRA `(.L_x_2981) ;  /* 0xffffffb400c07947 */ /* 0x000fea000383ffff */
.L_x_2864:
[----:B--2---:R2:W3:Y:S02]  /*31ee0*/  SYNCS.PHASECHK.TRANS64.TRYWAIT P0, [R2+URZ+0x36840], R3 ;  /* 0x03684003020075a7 */ /* 0x0044e4000800017f */
[----:B---3--:R-:W-:Y:S05]  /*31ef0*/  @!P0 NANOSLEEP.SYNCS 0x989680 ;  /* 0x009896800000895d */ /* 0x008fea0003900000 */
[----:B------:R-:W3:Y:S02]  /*31f00*/  @!P0 SYNCS.PHASECHK.TRANS64 P0, [R2+URZ+0x36840], R3 ;  /* 0x03684003020085a7 */ /* 0x000ee4000800007f */
[----:B---3--:R-:W-:Y:S05]  /*31f10*/  @!P0 BRA `(.L_x_2864) ;  /* 0xfffffffc00f08947 */ /* 0x008fea000383ffff */
[----:B------:R-:W-:Y:S05]  /*31f20*/  BRA `(.L_x_2982) ;  /* 0xffffffbc005c7947 */ /* 0x000fea000383ffff */
.L_x_2871:
[----:B0-----:R0:W1:Y:S02]  /*31f30*/  SYNCS.PHASECHK.TRANS64.TRYWAIT P0, [R2+URZ+0x60], R5 ;  /* 0x00006005020075a7 */ /* 0x001064000800017f */
[----:B-1----:R-:W-:Y:S05]  /*31f40*/  @!P0 NANOSLEEP.SYNCS 0x989680 ;  /* 0x009896800000895d */ /* 0x002fea0003900000 */
[----:B------:R-:W1:Y:S02]  /*31f50*/  @!P0 SYNCS.PHASECHK.TRANS64 P0, [R2+URZ+0x60], R5 ;  /* 0x00006005020085a7 */ /* 0x000e64000800007f */
[----:B-1----:R-:W-:Y:S05]  /*31f60*/  @!P0 BRA `(.L_x_2871) ;  /* 0xfffffffc00f08947 */ /* 0x002fea000383ffff */
[----:B------:R-:W-:Y:S05]  /*31f70*/  BRA `(.L_x_2983) ;  /* 0xffffffc000707947 */ /* 0x000fea000383ffff */
.L_x_2883:
[----:B---3--:R3:W4:Y:S02]  /*31f80*/  SYNCS.PHASECHK.TRANS64.TRYWAIT P0, [R0+URZ+0x36860], R2 ;  /* 0x03686002000075a7 */ /* 0x008724000800017f */
[----:B----4-:R-:W-:Y:S05]  /*31f90*/  @!P0 NANOSLEEP.SYNCS 0x989680 ;  /* 0x009896800000895d */ /* 0x010fea0003900000 */
[----:B------:R-:W4:Y:S02]  /*31fa0*/  @!P0 SYNCS.PHASECHK.TRANS64 P0, [R0+URZ+0x36860], R2 ;  /* 0x03686002000085a7 */ /* 0x000f24000800007f */
[----:B----4-:R-:W-:Y:S05]  /*31fb0*/  @!P0 BRA `(.L_x_2883) ;  /* 0xfffffffc00f08947 */ /* 0x010fea000383ffff */
[----:B------:R-:W-:Y:S05]  /*31fc0*/  BRA `(.L_x_2984) ;  /* 0xffffffc400f87947 */ /* 0x000fea000383ffff */
.L_x_2891:
[----:B------:R-:W4:Y:S01]  /*31fd0*/  LDL R0, [R1] ;  /* 0x0000000001007983 */ /* 0x000f220000100800 */
[----:B------:R-:W-:Y:S01]  /*31fe0*/  BSSY B0, `(.L_x_2985) ;  /* 0x0000008000007945 */ /* 0x000fe20003800000 */
[----:B------:R-:W-:Y:S02]  /*31ff0*/  IMAD.MOV.U32 R12, RZ, RZ, RZ ;  /* 0x000000ffff0c7224 */ /* 0x000fe400078e00ff */
[----:B------:R-:W-:Y:S02]  /*32000*/  IMAD.MOV.U32 R11, RZ, RZ, 0x1f ;  /* 0x0000001fff0b7424 */ /* 0x000fe400078e00ff */
[----:B------:R-:W-:Y:S02]  /*32010*/  IMAD.MOV.U32 R15, RZ, RZ, -0x1 ;  /* 0xffffffffff0f7424 */ /* 0x000fe400078e00ff */
[----:B----4-:R-:W-:-:S07]  /*32020*/  IMAD.MOV.U32 R13, RZ, RZ, R0 ;  /* 0x000000ffff0d7224 */ /* 0x010fce00078e0000 */
[----:B-123--:R-:W-:Y:S05]  /*32030*/  WARPSYNC.COLLECTIVE R15, `(.L_x_2986) ;  /* 0x000000000f087348 */ /* 0x00efea0003c00000 */
[----:B------:R0:W4:Y:S02]  /*32040*/  SHFL.IDX P6, R14, R13, R12, R11 ;  /* 0x0000000c0d0e7389 */ /* 0x00012400000c000b */
[----:B01234-:R-:W-:Y:S01]  /*32050*/  ENDCOLLECTIVE ;  /* 0x000000000000791b */ /* 0x01ffe20003800000 */
.L_x_2986:
[----:B------:R-:W-:Y:S05]  /*32060*/  BSYNC B0 ;  /* 0x0000000000007941 */ /* 0x000fea0003800000 */
.L_x_2985:
        /* <DEDUP_REMOVED lines=9> */
.L_x_2987:
        /* <DEDUP_REMOVED lines=26> */
.L_x_2988:
        /* <DEDUP_REMOVED lines=8> */
.L_x_2989:
        /* <DEDUP_REMOVED lines=8> */
.L_x_2990:
        /* <DEDUP_REMOVED lines=8> */
.L_x_2991:
        /* <DEDUP_REMOVED lines=8> */
.L_x_2992:
        /* <DEDUP_REMOVED lines=9> */
.L_x_2993:
[----:B------:R-:W-:Y:S01]  /*32530*/  IMAD.MOV.U32 R9, RZ, RZ, R14 ;  /* 0x000000ffff097224 */ /* 0x000fe200078e000e */
[----:B------:R-:W-:Y:S06]  /*32540*/  BRA `(.L_x_2994) ;  /* 0xffffffc800a87947 */ /* 0x000fec000383ffff */
.L_x_2894:
        /* <DEDUP_REMOVED lines=8> */
.L_x_2996:
[----:B------:R-:W-:Y:S05]  /*325d0*/  BSYNC B0 ;  /* 0x0000000000007941 */ /* 0x000fea0003800000 */
.L_x_2995:
        /* <DEDUP_REMOVED lines=10> */
.L_x_2997:
        /* <DEDUP_REMOVED lines=8> */
.L_x_2998:
        /* <DEDUP_REMOVED lines=8> */
.L_x_2999:
        /* <DEDUP_REMOVED lines=8> */
.L_x_3000:
        /* <DEDUP_REMOVED lines=9> */
.L_x_3001:
[----:B------:R-:W-:Y:S01]  /*32890*/  IMAD.MOV.U32 R9, RZ, RZ, R14 ;  /* 0x000000ffff097224 */ /* 0x000fe200078e000e */
[----:B------:R-:W-:Y:S06]  /*328a0*/  BRA `(.L_x_3002) ;  /* 0xffffffc8007c7947 */ /* 0x000fec000383ffff */
.L_x_2896:
[----:B------:R-:W-:Y:S01]  /*328b0*/  BSSY B0, `(.L_x_3003) ;  /* 0x0000006000007945 */ /* 0x000fe20003800000 */
[----:B------:R-:W-:Y:S01]  /*328c0*/  PLOP3.LUT P6, PT, P6, PT, PT, 0x8, 0x0 ;  /* 0x000000000000781c */ /* 0x000fe200037ce170 */
[----:B------:R-:W-:-:S12]  /*328d0*/  IMAD.MOV.U32 R15, RZ, RZ, -0x1 ;  /* 0xffffffffff0f7424 */ /* 0x000fd800078e00ff */
[----:B0-----:R-:W-:Y:S05]  /*328e0*/  WARPSYNC.COLLECTIVE R15, `(.L_x_3004) ;  /* 0x000000000f087348 */ /* 0x001fea0003c00000 */
[----:B------:R-:W-:Y:S01]  /*328f0*/  VOTE.ANY R14, PT, P6 ;  /* 0x00000000000e7806 */ /* 0x000fe200030e0100 */
[----:B0-----:R-:W-:Y:S06]  /*32900*/  ENDCOLLECTIVE ;  /* 0x000000000000791b */ /* 0x001fec0003800000 */
.L_x_3004:
[----:B------:R-:W-:Y:S05]  /*32910*/  BSYNC B0 ;  /* 0x0000000000007941 */ /* 0x000fea0003800000 */
.L_x_3003:
        /* <DEDUP_REMOVED lines=10> */
.L_x_3005:
[----:B------:R-:W-:Y:S02]  /*329c0*/  IMAD.MOV.U32 R13, RZ, RZ, R6 ;  /* 0x000000ffff0d7224 */ /* 0x000fe400078e0006 */
[----:B------:R-:W-:-:S07]  /*329d0*/  IMAD.MOV.U32 R4, RZ, RZ, R14 ;  /* 0x000000ffff047224 */ /* 0x000fce00078e000e */
[----:B------:R-:W-:Y:S05]  /*329e0*/  WARPSYNC.COLLECTIVE R15, `(.L_x_3006) ;  /* 0x000000000f087348 */ /* 0x000fea0003c00000 */
[----:B------:R0:W1:Y:S02]  /*329f0*/  SHFL.IDX P6, R14, R13, R12, R11 ;  /* 0x0000000c0d0e7389 */ /* 0x00006400000c000b */
[----:B01----:R-:W-:Y:S01]  /*32a00*/  ENDCOLLECTIVE ;  /* 0x000000000000791b */ /* 0x003fe20003800000 */
.L_x_3006:
[----:B------:R-:W-:Y:S02]  /*32a10*/  IMAD.MOV.U32 R6, RZ, RZ, R14 ;  /* 0x000000ffff067224 */ /* 0x000fe400078e000e */
[----:B------:R-:W-:-:S05]  /*32a20*/  IMAD.IADD R10, R3, 0x1, R10 ;  /* 0x00000001030a7824 */ /* 0x000fca00078e020a */
[----:B------:R0:W-:Y:S01]  /*32a30*/  STL [R1+0xc], R10 ;  /* 0x00000c0a01007387 */ /* 0x0001e20000100800 */
[----:B------:R-:W-:Y:S05]  /*32a40*/  BRA `(.L_x_3007) ;  /* 0xffffffc8005c7947 */ /* 0x000fea000383ffff */
.L_x_2898:
        /* <DEDUP_REMOVED lines=8> */
.L_x_3009:
[----:B------:R-:W-:Y:S05]  /*32ad0*/  BSYNC B0 ;  /* 0x0000000000007941 */ /* 0x000fea0003800000 */
.L_x_3008:
[----:B------:R-:W-:Y:S01]  /*32ae0*/  IMAD.MOV.U32 R3, RZ, RZ, R14 ;  /* 0x000000ffff037224 */ /* 0x000fe200078e000e */
[----:B------:R-:W-:Y:S06]  /*32af0*/  BRA `(.L_x_3010) ;  /* 0xffffffc800487947 */ /* 0x000fec000383ffff */
.L_x_2904:
[----:B0-----:R0:W1:Y:S02]  /*32b00*/  SYNCS.PHASECHK.TRANS64.TRYWAIT P0, [R0+URZ+0x36820], R3 ;  /* 0x03682003000075a7 */ /* 0x001064000800017f */
[----:B-1----:R-:W-:Y:S05]  /*32b10*/  @!P0 NANOSLEEP.SYNCS 0x989680 ;  /* 0x009896800000895d */ /* 0x002fea0003900000 */
[----:B------:R-:W1:Y:S02]  /*32b20*/  @!P0 SYNCS.PHASECHK.TRANS64 P0, [R0+URZ+0x36820], R3 ;  /* 0x03682003000085a7 */ /* 0x000e64000800007f */
[----:B-1----:R-:W-:Y:S05]  /*32b30*/  @!P0 BRA `(.L_x_2904) ;  /* 0xfffffffc00f08947 */ /* 0x002fea000383ffff */
[----:B------:R-:W-:Y:S05]  /*32b40*/  BRA `(.L_x_3011) ;  /* 0xffffffd000e87947 */ /* 0x000fea000383ffff */
.L_x_2905:
        /* <DEDUP_REMOVED lines=11> */
.L_x_3013:
[----:B------:R-:W-:Y:S05]  /*32c00*/  BSYNC B0 ;  /* 0x0000000000007941 */ /* 0x000fea0003800000 */
.L_x_3012:
[----:B------:R-:W-:Y:S05]  /*32c10*/  BRA `(.L_x_3014) ;  /* 0xffffffd000d07947 */ /* 0x000fea000383ffff */
.L_x_2906:
[----:B------:R-:W-:Y:S01]  /*32c20*/  BSSY B0, `(.L_x_3015) ;  /* 0x0000006000007945 */ /* 0x000fe20003800000 */
[----:B------:R-:W-:-:S07]  /*32c30*/  IMAD.MOV.U32 R15, RZ, RZ, -0x1 ;  /* 0xffffffffff0f7424 */ /* 0x000fce00078e00ff */
[----:B01----:R-:W-:Y:S05]  /*32c40*/  WARPSYNC.COLLECTIVE R15, `(.L_x_3016) ;  /* 0x000000000f0c7348 */ /* 0x003fea0003c00000 */
[----:B------:R-:W-:Y:S02]  /*32c50*/  ELECT P6, UR62, PT ;  /* 0x00000000003e782f */ /* 0x000fe400038c0000 */
[----:B------:R-:W-:Y:S01]  /*32c60*/  MOV R14, UR62 ;  /* 0x0000003e000e7c02 */ /* 0x000fe20008000f00 */
[----:B01----:R-:W-:Y:S10]  /*32c70*/  ENDCOLLECTIVE ;  /* 0x000000000000791b */ /* 0x003ff40003800000 */
.L_x_3016:
[----:B------:R-:W-:Y:S05]  /*32c80*/  BSYNC B0 ;  /* 0x0000000000007941 */ /* 0x000fea0003800000 */
.L_x_3015:
[----:B------:R-:W-:Y:S05]  /*32c90*/  BRA `(.L_x_3017) ;  /* 0xffffffd000c47947 */ /* 0x000fea000383ffff */
.L_x_2908:
[----:B0-----:R0:W1:Y:S02]  /*32ca0*/  SYNCS.PHASECHK.TRANS64.TRYWAIT P0, [R6+URZ], R5 ;  /* 0x00000005060075a7 */ /* 0x001064000800017f */
[----:B-1----:R-:W-:Y:S05]  /*32cb0*/  @!P0 NANOSLEEP.SYNCS 0x989680 ;  /* 0x009896800000895d */ /* 0x002fea0003900000 */
[----:B------:R-:W1:Y:S02]  /*32cc0*/  @!P0 SYNCS.PHASECHK.TRANS64 P0, [R6+URZ], R5 ;  /* 0x00000005060085a7 */ /* 0x000e64000800007f */
[----:B-1----:R-:W-:Y:S05]  /*32cd0*/  @!P0 BRA `(.L_x_2908) ;  /* 0xfffffffc00f08947 */ /* 0x002fea000383ffff */
[----:B------:R-:W-:Y:S05]  /*32ce0*/  BRA `(.L_x_3018) ;  /* 0xffffffd400047947 */ /* 0x000fea000383ffff */
.L_x_2909:
[----:B-1----:R1:W2:Y:S02]  /*32cf0*/  SYNCS.PHASECHK.TRANS64.TRYWAIT P0, [R7+URZ], R2 ;  /* 0x00000002070075a7 */ /* 0x0022a4000800017f */
[----:B--2---:R-:W-:Y:S05]  /*32d00*/  @!P0 NANOSLEEP.SYNCS 0x989680 ;  /* 0x009896800000895d */ /* 0x004fea0003900000 */
[----:B------:R-:W2:Y:S02]  /*32d10*/  @!P0 SYNCS.PHASECHK.TRANS64 P0, [R7+URZ], R2 ;  /* 0x00000002070085a7 */ /* 0x000ea4000800007f */
[----:B--2---:R-:W-:Y:S05]  /*32d20*/  @!P0 BRA `(.L_x_2909) ;  /* 0xfffffffc00f08947 */ /* 0x004fea000383ffff */
[----:B------:R-:W-:Y:S05]  /*32d30*/  BRA `(.L_x_3019) ;  /* 0xffffffd000f87947 */ /* 0x000fea000383ffff */
.L_x_2911:
[----:B--2---:R2:W3:Y:S02]  /*32d40*/  SYNCS.PHASECHK.TRANS64.TRYWAIT P0, [R4+URZ], R5 ;  /* 0x00000005040075a7 */ /* 0x0044e4000800017f */
[----:B---3--:R-:W-:Y:S05]  /*32d50*/  @!P0 NANOSLEEP.SYNCS 0x989680 ;  /* 0x009896800000895d */ /* 0x008fea0003900000 */
[----:B------:R-:W3:Y:S02]  /*32d60*/  @!P0 SYNCS.PHASECHK.TRANS64 P0, [R4+URZ], R5 ;  /* 0x00000005040085a7 */ /* 0x000ee4000800007f */
[----:B---3--:R-:W-:Y:S05]  /*32d70*/  @!P0 BRA `(.L_x_2911) ;  /* 0xfffffffc00f08947 */ /* 0x008fea000383ffff */
[----:B------:R-:W-:Y:S05]  /*32d80*/  BRA `(.L_x_3020) ;  /* 0xffffffd000fc7947 */ /* 0x000fea000383ffff */
.L_x_3021:
        /* <DEDUP_REMOVED lines=15> */
.L_x_3030:


//--------------------- .nv.global.init           --------------------------
	.section	.nv.global.init,"aw",@progbits
.nv.global.init:
	.type		$str$20,@object
	.size		$str$20,($str$21 - $str$20)
$str$20:
        /*0000*/ 	.byte	0x28, 0x61, 0x64, 0x64, 0x72, 0x65, 0x73, 0x73, 0x20, 0x26, 0x20, 0x6d, 0x61, 0x73, 0x6b, 0x29
        /*0010*/ 	.byte	0x20, 0x3d, 0x3d, 0x20, 0x30, 0x00
	.type		$str$21,@object
	.size		$str$21,(__unnamed_9 - $str$21)
$str$21:
        /*0016*/ 	.byte	0x2f, 0x74, 0x6d, 0x70, 0x2f, 0x6f, 0x73, 0x73, 0x5f, 0x6b, 0x65, 0x72, 0x6e, 0x65, 0x6c, 0x73
        /*0026*/ 	.byte	0x5f, 0x73, 0x72, 0x63, 0x2f, 0x66, 0x6c, 0x61, 0x73, 0x68, 0x5f, 0x61, 0x74, 0x74, 0x65, 0x6e
        /*0036*/ 	.byte	0x74, 0x69, 0x6f, 0x6e, 0x2f, 0x63, 0x73, 0x72, 0x63, 0x2f, 0x63, 0x75, 0x74, 0x6c, 0x61, 0x73
        /*0046*/ 	.byte	0x73, 0x2f, 0x69, 0x6e, 0x63, 0x6c, 0x75, 0x64, 0x65, 0x2f, 0x63, 0x75, 0x74, 0x65, 0x2f, 0x70
        /*0056*/ 	.byte	0x6f, 0x69, 0x6e, 0x74, 0x65, 0x72, 0x5f, 0x66, 0x6c, 0x61, 0x67, 0x67, 0x65, 0x64, 0x2e, 0x68
        /*0066*/ 	.byte	0x70, 0x70, 0x00
	.type		__unnamed_9,@object
	.size		__unnamed_9,(__unnamed_5 - __unnamed_9)
__unnamed_9:
        /* <DEDUP_REMOVED lines=25> */
	.type		__unnamed_5,@object
	.size		__unnamed_5,(__unnamed_4 - __unnamed_5)
__unnamed_5:
        /* <DEDUP_REMOVED lines=25> */
	.type		__unnamed_4,@object
	.size		__unnamed_4,(__unnamed_3 - __unnamed_4)
__unnamed_4:
        /* <DEDUP_REMOVED lines=25> */
	.type		__unnamed_3,@object
	.size		__unnamed_3,(__unnamed_7 - __unnamed_3)
__unnamed_3:
        /* <DEDUP_REMOVED lines=29> */
	.type		__unnamed_7,@object
	.size		__unnamed_7,(__unnamed_2 - __unnamed_7)
__unnamed_7:
        /* <DEDUP_REMOVED lines=29> */
	.type		__unnamed_2,@object
	.size		__unnamed_2,(__unnamed_8 - __unnamed_2)
__unnamed_2:
        /* <DEDUP_REMOVED lines=29> */
	.type		__unnamed_8,@object
	.size		__unnamed_8,(__unnamed_1 - __unnamed_8)
__unnamed_8:
        /* <DEDUP_REMOVED lines=29> */
	.type		__unnamed_1,@object
	.size		__unnamed_1,(__unnamed_6 - __unnamed_1)
__unnamed_1:
        /* <DEDUP_REMOVED lines=29> */
        /*0e05*/ 	.byte	0x5d, 0x00
	.type		__unnamed_6,@object
	.size		__unnamed_6,(.L_5 - __unnamed_6)
__unnamed_6:
        /* <DEDUP_REMOVED lines=30> */
.L_5:


//--------------------- .nv.shared._ZN7cutlass13device_kernelIN5flash11enable_sm90INS1_16FlashAttnFwdSm90INS1_25CollectiveMainloopFwdSm90ILi2EN4cute5tupleIJNS5_1CILi1EEES8_S8_EEENS6_IJNS7_ILi128EEENS7_ILi112EEENS7_ILi192EEEEEELi192ENS_10bfloat16_tEfNS_4arch4Sm90ELb0ELb0ELb0ELb0ELb0ELb0ELb0ELb1ELb1ELb1ELb1ELb0EEENS1_21CollectiveEpilogueFwdINS6_IJSA_SC_SB_EEES9_SE_SG_Li256ELb0ELb1ELb1ELb0EEENS1_19SingleTileSchedulerILb0ELb1ELb1ELi128EEEEEEEEEvNT_6ParamsE --------------------------
	.section	.nv.shared._ZN7cutlass13device_kernelIN5flash11enable_sm90INS1_16FlashAttnFwdSm90INS1_25CollectiveMainloopFwdSm90ILi2EN4cute5tupleIJNS5_1CILi1EEES8_S8_EEENS6_IJNS7_ILi128EEENS7_ILi112EEENS7_ILi192EEEEEELi192ENS_10bfloat16_tEfNS_4arch4Sm90ELb0ELb0ELb0ELb0ELb0ELb0ELb0ELb1ELb1ELb1ELb1ELb0EEENS1_21CollectiveEpilogueFwdINS6_IJSA_SC_SB_EEES9_SE_SG_Li256ELb0ELb1ELb1ELb0EEENS1_19SingleTileSchedulerILb0ELb1ELb1ELi128EEEEEEEEEvNT_6ParamsE,"aw",@nobits
	.sectionflags	@""
	.align	16
	.zero		1024


//--------------------- .nv.shared.reserved.0     --------------------------
	.section	.nv.shared.reserved.0,"aw",@nobits
	.weak		__nv_reservedSMEM_offset_0_alias
	.size		__nv_reservedSMEM_offset_0_alias, 0, 0
	.other		__nv_reservedSMEM_offset_0_alias,@"STO_CUDA_RESERVED_SHARED STV_DEFAULT"
__nv_reservedSMEM_offset_0_alias:
	.zero		0


//--------------------- .nv.global                --------------------------
	.section	.nv.global,"aw",@nobits
.nv.global:
	.type		_ZN72_INTERNAL_38b43df0_36_flash_fwd_hdim192_bf16_split_sm90_cu_6987f922_29784cute1_E,@object
	.size		_ZN72_INTERNAL_38b43df0_36_flash_fwd_hdim192_bf16_split_sm90_cu_6987f922_29784cute1_E,(_ZN72_INTERNAL_38b43df0_36_flash_fwd_hdim192_bf16_split_sm90_cu_6987f922_29784cuda3std3__45__cpo6cbeginE - _ZN72_INTERNAL_38b43df0_36_flash_fwd_hdim192_bf16_split_sm90_cu_6987f922_29784cute1_E)
_ZN72_INTERNAL_38b43df0_36_flash_fwd_hdim192_bf16_split_sm90_cu_6987f922_29784cute1_E:
	.zero		1
	.type		_ZN72_INTERNAL_38b43df0_36_flash_fwd_hdim192_bf16_split_sm90_cu_6987f922_29784cuda3std3__45__cpo6cbeginE,@object
	.size		_ZN72_INTERNAL_38b43df0_36_flash_fwd_hdim192_bf16_split_sm90_cu_6987f922_29784cuda3std3__45__cpo6cbeginE,(_ZN72_INTERNAL_38b43df0_36_flash_fwd_hdim192_bf16_split_sm90_cu_6987f922_29784cuda3std3__48in_placeE - _ZN72_INTERNAL_38b43df0_36_flash_fwd_hdim192_bf16_split_sm90_cu_6987f922_29784cuda3std3__45__cpo6cbeginE)
_ZN72_INTERNAL_38b43df0_36_flash_fwd_hdim192_bf16_split_sm90_cu_6987f922_29784cuda3std3__45__cpo6cbeginE:
	.zero		1
	.type		_ZN72_INTERNAL_38b43df0_36_flash_fwd_hdim192_bf16_split_sm90_cu_6987f922_29784cuda3std3__48in_placeE,@object
	.size		_ZN72_INTERNAL_38b43df0_36_flash_fwd_hdim192_bf16_split_sm90_cu_6987f922_29784cuda3std3__48in_placeE,(_ZN72_INTERNAL_38b43df0_36_flash_fwd_hdim192_bf16_split_sm90_cu_6987f922_29784cuda3std6ranges3__45__cpo9iter_moveE - _ZN72_INTERNAL_38b43df0_36_flash_fwd_hdim192_bf16_split_sm90_cu_6987f922_29784cuda3std3__48in_placeE)
_ZN72_INTERNAL_38b43df0_36_flash_fwd_hdim192_bf16_split_sm90_cu_6987f922_29784cuda3std3__48in_placeE:
	.zero		1
	.type		_ZN72_INTERNAL_38b43df0_36_flash_fwd_hdim192_bf16_split_sm90_cu_6987f922_29784cuda3std6ranges3__45__cpo9iter_moveE,@object
	.size		_ZN72_INTERNAL_38b43df0_36_flash_fwd_hdim192_bf16_split_sm90_cu_6987f922_29784cuda3std6ranges3__45__cpo9iter_moveE,(_ZN72_INTERNAL_38b43df0_36_flash_fwd_hdim192_bf16_split_sm90_cu_6987f922_29784cuda3std3__45__cpo5beginE - _ZN72_INTERNAL_38b43df0_36_flash_fwd_hdim192_bf16_split_sm90_cu_6987f922_29784cuda3std6ranges3__45__cpo9iter_moveE)
_ZN72_INTERNAL_38b43df0_36_flash_fwd_hdim192_bf16_split_sm90_cu_6987f922_29784cuda3std6ranges3__45__cpo9iter_moveE:
	.zero		1
	.type		_ZN72_INTERNAL_38b43df0_36_flash_fwd_hdim192_bf16_split_sm90_cu_6987f922_29784cuda3std3__45__cpo5beginE,@object
	.size		_ZN72_INTERNAL_38b43df0_36_flash_fwd_hdim192_bf16_split_sm90_cu_6987f922_29784cuda3std3__45__cpo5beginE,(_ZN72_INTERNAL_38b43df0_36_flash_fwd_hdim192_bf16_split_sm90_cu_6987f922_29784cuda3std3__474_GLOBAL__N__38b43df0_36_flash_fwd_hdim192_bf16_split_sm90_cu_6987f922_29786ignoreE - _ZN72_INTERNAL_38b43df0_36_flash_fwd_hdim192_bf16_split_sm90_cu_6987f922_29784cuda3std3__45__cpo5beginE)
_ZN72_INTERNAL_38b43df0_36_flash_fwd_hdim192_bf16_split_sm90_cu_6987f922_29784cuda3std3__45__cpo5beginE:
	.zero		1
	.type		_ZN72_INTERNAL_38b43df0_36_flash_fwd_hdim192_bf16_split_sm90_cu_6987f922_29784cuda3std3__474_GLOBAL__N__38b43df0_36_flash_fwd_hdim192_bf16_split_sm90_cu_6987f922_29786ignoreE,@object
	.size		_ZN72_INTERNAL_38b43df0_36_flash_fwd_hdim192_bf16_split_sm90_cu_6987f922_29784cuda3std3__474_GLOBAL__N__38b43df0_36_flash_fwd_hdim192_bf16_split_sm90_cu_6987f922_29786ignoreE,(_ZN72_INTERNAL_38b43df0_36_flash_fwd_hdim192_bf16_split_sm90_cu_6987f922_29784cute7productE - _ZN72_INTERNAL_38b43df0_36_flash_fwd_hdim192_bf16_split_sm90_cu_6987f922_29784cuda3std3__474_GLOBAL__N__38b43df0_36_flash_fwd_hdim192_bf16_split_sm90_cu_6987f922_29786ignoreE)
_ZN72_INTERNAL_38b43df0_36_flash_fwd_hdim192_bf16_split_sm90_cu_6987f922_29784cuda3std3__474_GLOBAL__N__38b43df0_36_flash_fwd_hdim192_bf16_split_sm90_cu_6987f922_29786ignoreE:
	.zero		1
	.type		_ZN72_INTERNAL_38b43df0_36_flash_fwd_hdim192_bf16_split_sm90_cu_6987f922_29784cute7productE,@object
	.size		_ZN72_INTERNAL_38b43df0_36_flash_fwd_hdim192_bf16_split_sm90_cu_6987f922_29784cute7productE,(_ZN72_INTERNAL_38b43df0_36_flash_fwd_hdim192_bf16_split_sm90_cu_6987f922_29784cuda3std3__45__cpo3endE - _ZN72_INTERNAL_38b43df0_36_flash_fwd_hdim192_bf16_split_sm90_cu_6987f922_29784cute7productE)
_ZN72_INTERNAL_38b43df0_36_flash_fwd_hdim192_bf16_split_sm90_cu_6987f922_29784cute7productE:
	.zero		1
	.type		_ZN72_INTERNAL_38b43df0_36_flash_fwd_hdim192_bf16_split_sm90_cu_6987f922_29784cuda3std3__45__cpo3endE,@object
	.size		_ZN72_INTERNAL_38b43df0_36_flash_fwd_hdim192_bf16_split_sm90_cu_6987f922_29784cuda3std3__45__cpo3endE,(_ZN72_INTERNAL_38b43df0_36_flash_fwd_hdim192_bf16_split_sm90_cu_6987f922_29784cuda3std3__419piecewise_constructE - _ZN72_INTERNAL_38b43df0_36_flash_fwd_hdim192_bf16_split_sm90_cu_6987f922_29784cuda3std3__45__cpo3endE)
_ZN72_INTERNAL_38b43df0_36_flash_fwd_hdim192_bf16_split_sm90_cu_6987f922_29784cuda3std3__45__cpo3endE:
	.zero		1
	.type		_ZN72_INTERNAL_38b43df0_36_flash_fwd_hdim192_bf16_split_sm90_cu_6987f922_29784cuda3std3__419piecewise_constructE,@object
	.size		_ZN72_INTERNAL_38b43df0_36_flash_fwd_hdim192_bf16_split_sm90_cu_6987f922_29784cuda3std3__419piecewise_constructE,(_ZN72_INTERNAL_38b43df0_36_flash_fwd_hdim192_bf16_split_sm90_cu_6987f922_29784cuda3std3__45__cpo4cendE - _ZN72_INTERNAL_38b43df0_36_flash_fwd_hdim192_bf16_split_sm90_cu_6987f922_29784cuda3std3__419piecewise_constructE)
_ZN72_INTERNAL_38b43df0_36_flash_fwd_hdim192_bf16_split_sm90_cu_6987f922_29784cuda3std3__419piecewise_constructE:
	.zero		1
	.type		_ZN72_INTERNAL_38b43df0_36_flash_fwd_hdim192_bf16_split_sm90_cu_6987f922_29784cuda3std3__45__cpo4cendE,@object
	.size		_ZN72_INTERNAL_38b43df0_36_flash_fwd_hdim192_bf16_split_sm90_cu_6987f922_29784cuda3std3__45__cpo4cendE,(_ZN72_INTERNAL_38b43df0_36_flash_fwd_hdim192_bf16_split_sm90_cu_6987f922_29784cuda3std6ranges3__45__cpo4swapE - _ZN72_INTERNAL_38b43df0_36_flash_fwd_hdim192_bf16_split_sm90_cu_6987f922_29784cuda3std3__45__cpo4cendE)
_ZN72_INTERNAL_38b43df0_36_flash_fwd_hdim192_bf16_split_sm90_cu_6987f922_29784cuda3std3__45__cpo4cendE:
	.zero		1
	.type		_ZN72_INTERNAL_38b43df0_36_flash_fwd_hdim192_bf16_split_sm90_cu_6987f922_29784cuda3std6ranges3__45__cpo4swapE,@object
	.size		_ZN72_INTERNAL_38b43df0_36_flash_fwd_hdim192_bf16_split_sm90_cu_6987f922_29784cuda3std6ranges3__45__cpo4swapE,(.L_16 - _ZN72_INTERNAL_38b43df0_36_flash_fwd_hdim192_bf16_split_sm90_cu_6987f922_29784cuda3std6ranges3__45__cpo4swapE)
_ZN72_INTERNAL_38b43df0_36_flash_fwd_hdim192_bf16_split_sm90_cu_6987f922_29784cuda3std6ranges3__45__cpo4swapE:
	.zero		1
.L_16:


//--------------------- .nv.shared._ZN7cutlass13device_kernelIN5flash11enable_sm90INS1_16FlashAttnFwdSm90INS1_25CollectiveMainloopFwdSm90ILi2EN4cute5tupleIJNS5_1CILi1EEES8_S8_EEENS6_IJNS7_ILi128EEENS7_ILi112EEENS7_ILi192EEEEEELi192ENS_10bfloat16_tEfNS_4arch4Sm90ELb0ELb0ELb0ELb1ELb0ELb0ELb0ELb1ELb1ELb1ELb1ELb0EEENS1_21CollectiveEpilogueFwdINS6_IJSA_SC_SB_EEES9_SE_SG_Li256ELb1ELb1ELb1ELb0EEENS1_36VarlenDynamicPersistentTileSchedulerILi128ELi112ELi256ELi128ELb1ELb1ELb1ELb0ELb1ELb1EEEEEEEEEvNT_6ParamsE --------------------------
	.section	.nv.shared._ZN7cutlass13device_kernelIN5flash11enable_sm90INS1_16FlashAttnFwdSm90INS1_25CollectiveMainloopFwdSm90ILi2EN4cute5tupleIJNS5_1CILi1EEES8_S8_EEENS6_IJNS7_ILi128EEENS7_ILi112EEENS7_ILi192EEEEEELi192ENS_10bfloat16_tEfNS_4arch4Sm90ELb0ELb0ELb0ELb1ELb0ELb0ELb0ELb1ELb1ELb1ELb1ELb0EEENS1_21CollectiveEpilogueFwdINS6_IJSA_SC_SB_EEES9_SE_SG_Li256ELb1ELb1ELb1ELb0EEENS1_36VarlenDynamicPersistentTileSchedulerILi128ELi112ELi256ELi128ELb1ELb1ELb1ELb0ELb1ELb1EEEEEEEEEvNT_6ParamsE,"aw",@nobits
	.sectionflags	@""
	.align	16
	.zero		1024


//--------------------- .nv.shared._ZN7cutlass13device_kernelIN5flash11enable_sm90INS1_16FlashAttnFwdSm90INS1_25CollectiveMainloopFwdSm90ILi2EN4cute5tupleIJNS5_1CILi1EEES8_S8_EEENS6_IJNS7_ILi128EEENS7_ILi112EEENS7_ILi192EEEEEELi192ENS_10bfloat16_tEfNS_4arch4Sm90ELb0ELb0ELb0ELb1ELb0ELb1ELb0ELb1ELb1ELb1ELb1ELb0EEENS1_21CollectiveEpilogueFwdINS6_IJSA_SC_SB_EEES9_SE_SG_Li256ELb1ELb1ELb1ELb0EEENS1_36VarlenDynamicPersistentTileSchedulerILi128ELi112ELi256ELi128ELb1ELb1ELb1ELb0ELb1ELb1EEEEEEEEEvNT_6ParamsE --------------------------
	.section	.nv.shared._ZN7cutlass13device_kernelIN5flash11enable_sm90INS1_16FlashAttnFwdSm90INS1_25CollectiveMainloopFwdSm90ILi2EN4cute5tupleIJNS5_1CILi1EEES8_S8_EEENS6_IJNS7_ILi128EEENS7_ILi112EEENS7_ILi192EEEEEELi192ENS_10bfloat16_tEfNS_4arch4Sm90ELb0ELb0ELb0ELb1ELb0ELb1ELb0ELb1ELb1ELb1ELb1ELb0EEENS1_21CollectiveEpilogueFwdINS6_IJSA_SC_SB_EEES9_SE_SG_Li256ELb1ELb1ELb1ELb0EEENS1_36VarlenDynamicPersistentTileSchedulerILi128ELi112ELi256ELi128ELb1ELb1ELb1ELb0ELb1ELb1EEEEEEEEEvNT_6ParamsE,"aw",@nobits
	.sectionflags	@""
	.align	16
	.zero		1024


//--------------------- .nv.shared._ZN7cutlass13device_kernelIN5flash11enable_sm90INS1_16FlashAttnFwdSm90INS1_25CollectiveMainloopFwdSm90ILi2EN4cute5tupleIJNS5_1CILi1EEES8_S8_EEENS6_IJNS7_ILi128EEENS7_ILi96EEENS7_ILi192EEEEEELi192ENS_10bfloat16_tEfNS_4arch4Sm90ELb0ELb1ELb0ELb0ELb0ELb0ELb0ELb1ELb1ELb1ELb1ELb0EEENS1_21CollectiveEpilogueFwdINS6_IJSA_SC_SB_EEES9_SE_SG_Li256ELb0ELb1ELb1ELb0EEENS1_19SingleTileSchedulerILb0ELb1ELb1ELi128EEEEEEEEEvNT_6ParamsE --------------------------
	.section	.nv.shared._ZN7cutlass13device_kernelIN5flash11enable_sm90INS1_16FlashAttnFwdSm90INS1_25CollectiveMainloopFwdSm90ILi2EN4cute5tupleIJNS5_1CILi1EEES8_S8_EEENS6_IJNS7_ILi128EEENS7_ILi96EEENS7_ILi192EEEEEELi192ENS_10bfloat16_tEfNS_4arch4Sm90ELb0ELb1ELb0ELb0ELb0ELb0ELb0ELb1ELb1ELb1ELb1ELb0EEENS1_21CollectiveEpilogueFwdINS6_IJSA_SC_SB_EEES9_SE_SG_Li256ELb0ELb1ELb1ELb0EEENS1_19SingleTileSchedulerILb0ELb1ELb1ELi128EEEEEEEEEvNT_6ParamsE,"aw",@nobits
	.sectionflags	@""
	.align	16
	.zero		1024


//--------------------- .nv.shared._ZN7cutlass13device_kernelIN5flash11enable_sm90INS1_16FlashAttnFwdSm90INS1_25CollectiveMainloopFwdSm90ILi2EN4cute5tupleIJNS5_1CILi1EEES8_S8_EEENS6_IJNS7_ILi128EEENS7_ILi96EEENS7_ILi192EEEEEELi192ENS_10bfloat16_tEfNS_4arch4Sm90ELb0ELb1ELb0ELb1ELb0ELb0ELb0ELb1ELb1ELb1ELb1ELb0EEENS1_21CollectiveEpilogueFwdINS6_IJSA_SC_SB_EEES9_SE_SG_Li256ELb1ELb1ELb1ELb0EEENS1_36VarlenDynamicPersistentTileSchedulerILi128ELi96ELi256ELi128ELb1ELb1ELb1ELb1ELb0ELb1EEEEEEEEEvNT_6ParamsE --------------------------
	.section	.nv.shared._ZN7cutlass13device_kernelIN5flash11enable_sm90INS1_16FlashAttnFwdSm90INS1_25CollectiveMainloopFwdSm90ILi2EN4cute5tupleIJNS5_1CILi1EEES8_S8_EEENS6_IJNS7_ILi128EEENS7_ILi96EEENS7_ILi192EEEEEELi192ENS_10bfloat16_tEfNS_4arch4Sm90ELb0ELb1ELb0ELb1ELb0ELb0ELb0ELb1ELb1ELb1ELb1ELb0EEENS1_21CollectiveEpilogueFwdINS6_IJSA_SC_SB_EEES9_SE_SG_Li256ELb1ELb1ELb1ELb0EEENS1_36VarlenDynamicPersistentTileSchedulerILi128ELi96ELi256ELi128ELb1ELb1ELb1ELb1ELb0ELb1EEEEEEEEEvNT_6ParamsE,"aw",@nobits
	.sectionflags	@""
	.align	16
	.zero		1024


//--------------------- .nv.shared._ZN7cutlass13device_kernelIN5flash11enable_sm90INS1_16FlashAttnFwdSm90INS1_25CollectiveMainloopFwdSm90ILi2EN4cute5tupleIJNS5_1CILi1EEES8_S8_EEENS6_IJNS7_ILi128EEENS7_ILi96EEENS7_ILi192EEEEEELi192ENS_10bfloat16_tEfNS_4arch4Sm90ELb0ELb1ELb0ELb1ELb0ELb1ELb0ELb1ELb1ELb1ELb1ELb0EEENS1_21CollectiveEpilogueFwdINS6_IJSA_SC_SB_EEES9_SE_SG_Li256ELb1ELb1ELb1ELb0EEENS1_36VarlenDynamicPersistentTileSchedulerILi128ELi96ELi256ELi128ELb1ELb1ELb1ELb1ELb0ELb1EEEEEEEEEvNT_6ParamsE --------------------------
	.section	.nv.shared._ZN7cutlass13device_kernelIN5flash11enable_sm90INS1_16FlashAttnFwdSm90INS1_25CollectiveMainloopFwdSm90ILi2EN4cute5tupleIJNS5_1CILi1EEES8_S8_EEENS6_IJNS7_ILi128EEENS7_ILi96EEENS7_ILi192EEEEEELi192ENS_10bfloat16_tEfNS_4arch4Sm90ELb0ELb1ELb0ELb1ELb0ELb1ELb0ELb1ELb1ELb1ELb1ELb0EEENS1_21CollectiveEpilogueFwdINS6_IJSA_SC_SB_EEES9_SE_SG_Li256ELb1ELb1ELb1ELb0EEENS1_36VarlenDynamicPersistentTileSchedulerILi128ELi96ELi256ELi128ELb1ELb1ELb1ELb1ELb0ELb1EEEEEEEEEvNT_6ParamsE,"aw",@nobits
	.sectionflags	@""
	.align	16
	.zero		1024


//--------------------- .nv.shared._ZN7cutlass13device_kernelIN5flash11enable_sm90INS1_16FlashAttnFwdSm90INS1_25CollectiveMainloopFwdSm90ILi2EN4cute5tupleIJNS5_1CILi1EEES8_S8_EEENS6_IJNS7_ILi128EEENS7_ILi112EEENS7_ILi192EEEEEELi192ENS_10bfloat16_tEfNS_4arch4Sm90ELb1ELb0ELb0ELb0ELb0ELb0ELb0ELb1ELb1ELb1ELb1ELb0EEENS1_21CollectiveEpilogueFwdINS6_IJSA_SC_SB_EEES9_SE_SG_Li256ELb0ELb1ELb1ELb0EEENS1_19SingleTileSchedulerILb0ELb1ELb1ELi128EEEEEEEEEvNT_6ParamsE --------------------------
	.section	.nv.shared._ZN7cutlass13device_kernelIN5flash11enable_sm90INS1_16FlashAttnFwdSm90INS1_25CollectiveMainloopFwdSm90ILi2EN4cute5tupleIJNS5_1CILi1EEES8_S8_EEENS6_IJNS7_ILi128EEENS7_ILi112EEENS7_ILi192EEEEEELi192ENS_10bfloat16_tEfNS_4arch4Sm90ELb1ELb0ELb0ELb0ELb0ELb0ELb0ELb1ELb1ELb1ELb1ELb0EEENS1_21CollectiveEpilogueFwdINS6_IJSA_SC_SB_EEES9_SE_SG_Li256ELb0ELb1ELb1ELb0EEENS1_19SingleTileSchedulerILb0ELb1ELb1ELi128EEEEEEEEEvNT_6ParamsE,"aw",@nobits
	.sectionflags	@""
	.align	16
	.zero		1024


//--------------------- .nv.shared._ZN7cutlass13device_kernelIN5flash11enable_sm90INS1_16FlashAttnFwdSm90INS1_25CollectiveMainloopFwdSm90ILi2EN4cute5tupleIJNS5_1CILi1EEES8_S8_EEENS6_IJNS7_ILi128EEENS7_ILi112EEENS7_ILi192EEEEEELi192ENS_10bfloat16_tEfNS_4arch4Sm90ELb1ELb0ELb0ELb1ELb0ELb0ELb0ELb1ELb1ELb1ELb1ELb0EEENS1_21CollectiveEpilogueFwdINS6_IJSA_SC_SB_EEES9_SE_SG_Li256ELb1ELb1ELb1ELb0EEENS1_36VarlenDynamicPersistentTileSchedulerILi128ELi112ELi256ELi128ELb1ELb1ELb1ELb1ELb1ELb1EEEEEEEEEvNT_6ParamsE --------------------------
	.section	.nv.shared._ZN7cutlass13device_kernelIN5flash11enable_sm90INS1_16FlashAttnFwdSm90INS1_25CollectiveMainloopFwdSm90ILi2EN4cute5tupleIJNS5_1CILi1EEES8_S8_EEENS6_IJNS7_ILi128EEENS7_ILi112EEENS7_ILi192EEEEEELi192ENS_10bfloat16_tEfNS_4arch4Sm90ELb1ELb0ELb0ELb1ELb0ELb0ELb0ELb1ELb1ELb1ELb1ELb0EEENS1_21CollectiveEpilogueFwdINS6_IJSA_SC_SB_EEES9_SE_SG_Li256ELb1ELb1ELb1ELb0EEENS1_36VarlenDynamicPersistentTileSchedulerILi128ELi112ELi256ELi128ELb1ELb1ELb1ELb1ELb1ELb1EEEEEEEEEvNT_6ParamsE,"aw",@nobits
	.sectionflags	@""
	.align	16
	.zero		1024


//--------------------- .nv.shared._ZN7cutlass13device_kernelIN5flash11enable_sm90INS1_16FlashAttnFwdSm90INS1_25CollectiveMainloopFwdSm90ILi2EN4cute5tupleIJNS5_1CILi1EEES8_S8_EEENS6_IJNS7_ILi128EEENS7_ILi112EEENS7_ILi192EEEEEELi192ENS_10bfloat16_tEfNS_4arch4Sm90ELb1ELb0ELb0ELb1ELb0ELb1ELb0ELb1ELb1ELb1ELb1ELb0EEENS1_21CollectiveEpilogueFwdINS6_IJSA_SC_SB_EEES9_SE_SG_Li256ELb1ELb1ELb1ELb0EEENS1_36VarlenDynamicPersistentTileSchedulerILi128ELi112ELi256ELi128ELb1ELb1ELb1ELb1ELb1ELb1EEEEEEEEEvNT_6ParamsE --------------------------
	.section	.nv.shared._ZN7cutlass13device_kernelIN5flash11enable_sm90INS1_16FlashAttnFwdSm90INS1_25CollectiveMainloopFwdSm90ILi2EN4cute5tupleIJNS5_1CILi1EEES8_S8_EEENS6_IJNS7_ILi128EEENS7_ILi112EEENS7_ILi192EEEEEELi192ENS_10bfloat16_tEfNS_4arch4Sm90ELb1ELb0ELb0ELb1ELb0ELb1ELb0ELb1ELb1ELb1ELb1ELb0EEENS1_21CollectiveEpilogueFwdINS6_IJSA_SC_SB_EEES9_SE_SG_Li256ELb1ELb1ELb1ELb0EEENS1_36VarlenDynamicPersistentTileSchedulerILi128ELi112ELi256ELi128ELb1ELb1ELb1ELb1ELb1ELb1EEEEEEEEEvNT_6ParamsE,"aw",@nobits
	.sectionflags	@""
	.align	16
	.zero		1024


//--------------------- .nv.constant0._ZN7cutlass13device_kernelIN5flash11enable_sm90INS1_16FlashAttnFwdSm90INS1_25CollectiveMainloopFwdSm90ILi2EN4cute5tupleIJNS5_1CILi1EEES8_S8_EEENS6_IJNS7_ILi128EEENS7_ILi112EEENS7_ILi192EEEEEELi192ENS_10bfloat16_tEfNS_4arch4Sm90ELb0ELb0ELb0ELb0ELb0ELb0ELb0ELb1ELb1ELb1ELb1ELb0EEENS1_21CollectiveEpilogueFwdINS6_IJSA_SC_SB_EEES9_SE_SG_Li256ELb0ELb1ELb1ELb0EEENS1_19SingleTileSchedulerILb0ELb1ELb1ELi128EEEEEEEEEvNT_6ParamsE --------------------------
	.section	.nv.constant0._ZN7cutlass13device_kernelIN5flash11enable_sm90INS1_16FlashAttnFwdSm90INS1_25CollectiveMainloopFwdSm90ILi2EN4cute5tupleIJNS5_1CILi1EEES8_S8_EEENS6_IJNS7_ILi128EEENS7_ILi112EEENS7_ILi192EEEEEELi192ENS_10bfloat16_tEfNS_4arch4Sm90ELb0ELb0ELb0ELb0ELb0ELb0ELb0ELb1ELb1ELb1ELb1ELb0EEENS1_21CollectiveEpilogueFwdINS6_IJSA_SC_SB_EEES9_SE_SG_Li256ELb0ELb1ELb1ELb0EEENS1_19SingleTileSchedulerILb0ELb1ELb1ELi128EEEEEEEEEvNT_6ParamsE,"a",@progbits
	.sectionflags	@""
	.align	4
.nv.constant0._ZN7cutlass13device_kernelIN5flash11enable_sm90INS1_16FlashAttnFwdSm90INS1_25CollectiveMainloopFwdSm90ILi2EN4cute5tupleIJNS5_1CILi1EEES8_S8_EEENS6_IJNS7_ILi128EEENS7_ILi112EEENS7_ILi192EEEEEELi192ENS_10bfloat16_tEfNS_4arch4Sm90ELb0ELb0ELb0ELb0ELb0ELb0ELb0ELb1ELb1ELb1ELb1ELb0EEENS1_21CollectiveEpilogueFwdINS6_IJSA_SC_SB_EEES9_SE_SG_Li256ELb0ELb1ELb1ELb0EEENS1_19SingleTileSchedulerILb0ELb1ELb1ELi128EEEEEEEEEvNT_6ParamsE:
	.zero		3200


//--------------------- .nv.constant0._ZN7cutlass13device_kernelIN5flash11enable_sm90INS1_16FlashAttnFwdSm90INS1_25CollectiveMainloopFwdSm90ILi2EN4cute5tupleIJNS5_1CILi1EEES8_S8_EEENS6_IJNS7_ILi128EEENS7_ILi112EEENS7_ILi192EEEEEELi192ENS_10bfloat16_tEfNS_4arch4Sm90ELb0ELb0ELb0ELb1ELb0ELb0ELb0ELb1ELb1ELb1ELb1ELb0EEENS1_21CollectiveEpilogueFwdINS6_IJSA_SC_SB_EEES9_SE_SG_Li256ELb1ELb1ELb1ELb0EEENS1_36VarlenDynamicPersistentTileSchedulerILi128ELi112ELi256ELi128ELb1ELb1ELb1ELb0ELb1ELb1EEEEEEEEEvNT_6ParamsE --------------------------
	.section	.nv.constant0._ZN7cutlass13device_kernelIN5flash11enable_sm90INS1_16FlashAttnFwdSm90INS1_25CollectiveMainloopFwdSm90ILi2EN4cute5tupleIJNS5_1CILi1EEES8_S8_EEENS6_IJNS7_ILi128EEENS7_ILi112EEENS7_ILi192EEEEEELi192ENS_10bfloat16_tEfNS_4arch4Sm90ELb0ELb0ELb0ELb1ELb0ELb0ELb0ELb1ELb1ELb1ELb1ELb0EEENS1_21CollectiveEpilogueFwdINS6_IJSA_SC_SB_EEES9_SE_SG_Li256ELb1ELb1ELb1ELb0EEENS1_36VarlenDynamicPersistentTileSchedulerILi128ELi112ELi256ELi128ELb1ELb1ELb1ELb0ELb1ELb1EEEEEEEEEvNT_6ParamsE,"a",@progbits
	.sectionflags	@""
	.align	4
.nv.constant0._ZN7cutlass13device_kernelIN5flash11enable_sm90INS1_16FlashAttnFwdSm90INS1_25CollectiveMainloopFwdSm90ILi2EN4cute5tupleIJNS5_1CILi1EEES8_S8_EEENS6_IJNS7_ILi128EEENS7_ILi112EEENS7_ILi192EEEEEELi192ENS_10bfloat16_tEfNS_4arch4Sm90ELb0ELb0ELb0ELb1ELb0ELb0ELb0ELb1ELb1ELb1ELb1ELb0EEENS1_21CollectiveEpilogueFwdINS6_IJSA_SC_SB_EEES9_SE_SG_Li256ELb1ELb1ELb1ELb0EEENS1_36VarlenDynamicPersistentTileSchedulerILi128ELi112ELi256ELi128ELb1ELb1ELb1ELb0ELb1ELb1EEEEEEEEEvNT_6ParamsE:
	.zero		3328


//--------------------- .nv.constant0._ZN7cutlass13device_kernelIN5flash11enable_sm90INS1_16FlashAttnFwdSm90INS1_25CollectiveMainloopFwdSm90ILi2EN4cute5tupleIJNS5_1CILi1EEES8_S8_EEENS6_IJNS7_ILi128EEENS7_ILi112EEENS7_ILi192EEEEEELi192ENS_10bfloat16_tEfNS_4arch4Sm90ELb0ELb0ELb0ELb1ELb0ELb1ELb0ELb1ELb1ELb1ELb1ELb0EEENS1_21CollectiveEpilogueFwdINS6_IJSA_SC_SB_EEES9_SE_SG_Li256ELb1ELb1ELb1ELb0EEENS1_36VarlenDynamicPersistentTileSchedulerILi128ELi112ELi256ELi128ELb1ELb1ELb1ELb0ELb1ELb1EEEEEEEEEvNT_6ParamsE --------------------------
	.section	.nv.constant0._ZN7cutlass13device_kernelIN5flash11enable_sm90INS1_16FlashAttnFwdSm90INS1_25CollectiveMainloopFwdSm90ILi2EN4cute5tupleIJNS5_1CILi1EEES8_S8_EEENS6_IJNS7_ILi128EEENS7_ILi112EEENS7_ILi192EEEEEELi192ENS_10bfloat16_tEfNS_4arch4Sm90ELb0ELb0ELb0ELb1ELb0ELb1ELb0ELb1ELb1ELb1ELb1ELb0EEENS1_21CollectiveEpilogueFwdINS6_IJSA_SC_SB_EEES9_SE_SG_Li256ELb1ELb1ELb1ELb0EEENS1_36VarlenDynamicPersistentTileSchedulerILi128ELi112ELi256ELi128ELb1ELb1ELb1ELb0ELb1ELb1EEEEEEEEEvNT_6ParamsE,"a",@progbits
	.sectionflags	@""
	.align	4
.nv.constant0._ZN7cutlass13device_kernelIN5flash11enable_sm90INS1_16FlashAttnFwdSm90INS1_25CollectiveMainloopFwdSm90ILi2EN4cute5tupleIJNS5_1CILi1EEES8_S8_EEENS6_IJNS7_ILi128EEENS7_ILi112EEENS7_ILi192EEEEEELi192ENS_10bfloat16_tEfNS_4arch4Sm90ELb0ELb0ELb0ELb1ELb0ELb1ELb0ELb1ELb1ELb1ELb1ELb0EEENS1_21CollectiveEpilogueFwdINS6_IJSA_SC_SB_EEES9_SE_SG_Li256ELb1ELb1ELb1ELb0EEENS1_36VarlenDynamicPersistentTileSchedulerILi128ELi112ELi256ELi128ELb1ELb1ELb1ELb0ELb1ELb1EEEEEEEEEvNT_6ParamsE:
	.zero		3328


//--------------------- .nv.constant0._ZN7cutlass13device_kernelIN5flash11enable_sm90INS1_16FlashAttnFwdSm90INS1_25CollectiveMainloopFwdSm90ILi2EN4cute5tupleIJNS5_1CILi1EEES8_S8_EEENS6_IJNS7_ILi128EEENS7_ILi96EEENS7_ILi192EEEEEELi192ENS_10bfloat16_tEfNS_4arch4Sm90ELb0ELb1ELb0ELb0ELb0ELb0ELb0ELb1ELb1ELb1ELb1ELb0EEENS1_21CollectiveEpilogueFwdINS6_IJSA_SC_SB_EEES9_SE_SG_Li256ELb0ELb1ELb1ELb0EEENS1_19SingleTileSchedulerILb0ELb1ELb1ELi128EEEEEEEEEvNT_6ParamsE --------------------------
	.section	.nv.constant0._ZN7cutlass13device_kernelIN5flash11enable_sm90INS1_16FlashAttnFwdSm90INS1_25CollectiveMainloopFwdSm90ILi2EN4cute5tupleIJNS5_1CILi1EEES8_S8_EEENS6_IJNS7_ILi128EEENS7_ILi96EEENS7_ILi192EEEEEELi192ENS_10bfloat16_tEfNS_4arch4Sm90ELb0ELb1ELb0ELb0ELb0ELb0ELb0ELb1ELb1ELb1ELb1ELb0EEENS1_21CollectiveEpilogueFwdINS6_IJSA_SC_SB_EEES9_SE_SG_Li256ELb0ELb1ELb1ELb0EEENS1_19SingleTileSchedulerILb0ELb1ELb1ELi128EEEEEEEEEvNT_6ParamsE,"a",@progbits
	.sectionflags	@""
	.align	4
.nv.constant0._ZN7cutlass13device_kernelIN5flash11enable_sm90INS1_16FlashAttnFwdSm90INS1_25CollectiveMainloopFwdSm90ILi2EN4cute5tupleIJNS5_1CILi1EEES8_S8_EEENS6_IJNS7_ILi128EEENS7_ILi96EEENS7_ILi192EEEEEELi192ENS_10bfloat16_tEfNS_4arch4Sm90ELb0ELb1ELb0ELb0ELb0ELb0ELb0ELb1ELb1ELb1ELb1ELb0EEENS1_21CollectiveEpilogueFwdINS6_IJSA_SC_SB_EEES9_SE_SG_Li256ELb0ELb1ELb1ELb0EEENS1_19SingleTileSchedulerILb0ELb1ELb1ELi128EEEEEEEEEvNT_6ParamsE:
	.zero		3200


//--------------------- .nv.constant0._ZN7cutlass13device_kernelIN5flash11enable_sm90INS1_16FlashAttnFwdSm90INS1_25CollectiveMainloopFwdSm90ILi2EN4cute5tupleIJNS5_1CILi1EEES8_S8_EEENS6_IJNS7_ILi128EEENS7_ILi96EEENS7_ILi192EEEEEELi192ENS_10bfloat16_tEfNS_4arch4Sm90ELb0ELb1ELb0ELb1ELb0ELb0ELb0ELb1ELb1ELb1ELb1ELb0EEENS1_21CollectiveEpilogueFwdINS6_IJSA_SC_SB_EEES9_SE_SG_Li256ELb1ELb1ELb1ELb0EEENS1_36VarlenDynamicPersistentTileSchedulerILi128ELi96ELi256ELi128ELb1ELb1ELb1ELb1ELb0ELb1EEEEEEEEEvNT_6ParamsE --------------------------
	.section	.nv.constant0._ZN7cutlass13device_kernelIN5flash11enable_sm90INS1_16FlashAttnFwdSm90INS1_25CollectiveMainloopFwdSm90ILi2EN4cute5tupleIJNS5_1CILi1EEES8_S8_EEENS6_IJNS7_ILi128EEENS7_ILi96EEENS7_ILi192EEEEEELi192ENS_10bfloat16_tEfNS_4arch4Sm90ELb0ELb1ELb0ELb1ELb0ELb0ELb0ELb1ELb1ELb1ELb1ELb0EEENS1_21CollectiveEpilogueFwdINS6_IJSA_SC_SB_EEES9_SE_SG_Li256ELb1ELb1ELb1ELb0EEENS1_36VarlenDynamicPersistentTileSchedulerILi128ELi96ELi256ELi128ELb1ELb1ELb1ELb1ELb0ELb1EEEEEEEEEvNT_6ParamsE,"a",@progbits
	.sectionflags	@""
	.align	4
.nv.constant0._ZN7cutlass13device_kernelIN5flash11enable_sm90INS1_16FlashAttnFwdSm90INS1_25CollectiveMainloopFwdSm90ILi2EN4cute5tupleIJNS5_1CILi1EEES8_S8_EEENS6_IJNS7_ILi128EEENS7_ILi96EEENS7_ILi192EEEEEELi192ENS_10bfloat16_tEfNS_4arch4Sm90ELb0ELb1ELb0ELb1ELb0ELb0ELb0ELb1ELb1ELb1ELb1ELb0EEENS1_21CollectiveEpilogueFwdINS6_IJSA_SC_SB_EEES9_SE_SG_Li256ELb1ELb1ELb1ELb0EEENS1_36VarlenDynamicPersistentTileSchedulerILi128ELi96ELi256ELi128ELb1ELb1ELb1ELb1ELb0ELb1EEEEEEEEEvNT_6ParamsE:
	.zero		3328


//--------------------- .nv.constant0._ZN7cutlass13device_kernelIN5flash11enable_sm90INS1_16FlashAttnFwdSm90INS1_25CollectiveMainloopFwdSm90ILi2EN4cute5tupleIJNS5_1CILi1EEES8_S8_EEENS6_IJNS7_ILi128EEENS7_ILi96EEENS7_ILi192EEEEEELi192ENS_10bfloat16_tEfNS_4arch4Sm90ELb0ELb1ELb0ELb1ELb0ELb1ELb0ELb1ELb1ELb1ELb1ELb0EEENS1_21CollectiveEpilogueFwdINS6_IJSA_SC_SB_EEES9_SE_SG_Li256ELb1ELb1ELb1ELb0EEENS1_36VarlenDynamicPersistentTileSchedulerILi128ELi96ELi256ELi128ELb1ELb1ELb1ELb1ELb0ELb1EEEEEEEEEvNT_6ParamsE --------------------------
	.section	.nv.constant0._ZN7cutlass13device_kernelIN5flash11enable_sm90INS1_16FlashAttnFwdSm90INS1_25CollectiveMainloopFwdSm90ILi2EN4cute5tupleIJNS5_1CILi1EEES8_S8_EEENS6_IJNS7_ILi128EEENS7_ILi96EEENS7_ILi192EEEEEELi192ENS_10bfloat16_tEfNS_4arch4Sm90ELb0ELb1ELb0ELb1ELb0ELb1ELb0ELb1ELb1ELb1ELb1ELb0EEENS1_21CollectiveEpilogueFwdINS6_IJSA_SC_SB_EEES9_SE_SG_Li256ELb1ELb1ELb1ELb0EEENS1_36VarlenDynamicPersistentTileSchedulerILi128ELi96ELi256ELi128ELb1ELb1ELb1ELb1ELb0ELb1EEEEEEEEEvNT_6ParamsE,"a",@progbits
	.sectionflags	@""
	.align	4
.nv.constant0._ZN7cutlass13device_kernelIN5flash11enable_sm90INS1_16FlashAttnFwdSm90INS1_25CollectiveMainloopFwdSm90ILi2EN4cute5tupleIJNS5_1CILi1EEES8_S8_EEENS6_IJNS7_ILi128EEENS7_ILi96EEENS7_ILi192EEEEEELi192ENS_10bfloat16_tEfNS_4arch4Sm90ELb0ELb1ELb0ELb1ELb0ELb1ELb0ELb1ELb1ELb1ELb1ELb0EEENS1_21CollectiveEpilogueFwdINS6_IJSA_SC_SB_EEES9_SE_SG_Li256ELb1ELb1ELb1ELb0EEENS1_36VarlenDynamicPersistentTileSchedulerILi128ELi96ELi256ELi128ELb1ELb1ELb1ELb1ELb0ELb1EEEEEEEEEvNT_6ParamsE:
	.zero		3328


//--------------------- .nv.constant0._ZN7cutlass13device_kernelIN5flash11enable_sm90INS1_16FlashAttnFwdSm90INS1_25CollectiveMainloopFwdSm90ILi2EN4cute5tupleIJNS5_1CILi1EEES8_S8_EEENS6_IJNS7_ILi128EEENS7_ILi112EEENS7_ILi192EEEEEELi192ENS_10bfloat16_tEfNS_4arch4Sm90ELb1ELb0ELb0ELb0ELb0ELb0ELb0ELb1ELb1ELb1ELb1ELb0EEENS1_21CollectiveEpilogueFwdINS6_IJSA_SC_SB_EEES9_SE_SG_Li256ELb0ELb1ELb1ELb0EEENS1_19SingleTileSchedulerILb0ELb1ELb1ELi128EEEEEEEEEvNT_6ParamsE --------------------------
	.section	.nv.constant0._ZN7cutlass13device_kernelIN5flash11enable_sm90INS1_16FlashAttnFwdSm90INS1_25CollectiveMainloopFwdSm90ILi2EN4cute5tupleIJNS5_1CILi1EEES8_S8_EEENS6_IJNS7_ILi128EEENS7_ILi112EEENS7_ILi192EEEEEELi192ENS_10bfloat16_tEfNS_4arch4Sm90ELb1ELb0ELb0ELb0ELb0ELb0ELb0ELb1ELb1ELb1ELb1ELb0EEENS1_21CollectiveEpilogueFwdINS6_IJSA_SC_SB_EEES9_SE_SG_Li256ELb0ELb1ELb1ELb0EEENS1_19SingleTileSchedulerILb0ELb1ELb1ELi128EEEEEEEEEvNT_6ParamsE,"a",@progbits
	.sectionflags	@""
	.align	4
.nv.constant0._ZN7cutlass13device_kernelIN5flash11enable_sm90INS1_16FlashAttnFwdSm90INS1_25CollectiveMainloopFwdSm90ILi2EN4cute5tupleIJNS5_1CILi1EEES8_S8_EEENS6_IJNS7_ILi128EEENS7_ILi112EEENS7_ILi192EEEEEELi192ENS_10bfloat16_tEfNS_4arch4Sm90ELb1ELb0ELb0ELb0ELb0ELb0ELb0ELb1ELb1ELb1ELb1ELb0EEENS1_21CollectiveEpilogueFwdINS6_IJSA_SC_SB_EEES9_SE_SG_Li256ELb0ELb1ELb1ELb0EEENS1_19SingleTileSchedulerILb0ELb1ELb1ELi128EEEEEEEEEvNT_6ParamsE:
	.zero		3200


//--------------------- .nv.constant0._ZN7cutlass13device_kernelIN5flash11enable_sm90INS1_16FlashAttnFwdSm90INS1_25CollectiveMainloopFwdSm90ILi2EN4cute5tupleIJNS5_1CILi1EEES8_S8_EEENS6_IJNS7_ILi128EEENS7_ILi112EEENS7_ILi192EEEEEELi192ENS_10bfloat16_tEfNS_4arch4Sm90ELb1ELb0ELb0ELb1ELb0ELb0ELb0ELb1ELb1ELb1ELb1ELb0EEENS1_21CollectiveEpilogueFwdINS6_IJSA_SC_SB_EEES9_SE_SG_Li256ELb1ELb1ELb1ELb0EEENS1_36VarlenDynamicPersistentTileSchedulerILi128ELi112ELi256ELi128ELb1ELb1ELb1ELb1ELb1ELb1EEEEEEEEEvNT_6ParamsE --------------------------
	.section	.nv.constant0._ZN7cutlass13device_kernelIN5flash11enable_sm90INS1_16FlashAttnFwdSm90INS1_25CollectiveMainloopFwdSm90ILi2EN4cute5tupleIJNS5_1CILi1EEES8_S8_EEENS6_IJNS7_ILi128EEENS7_ILi112EEENS7_ILi192EEEEEELi192ENS_10bfloat16_tEfNS_4arch4Sm90ELb1ELb0ELb0ELb1ELb0ELb0ELb0ELb1ELb1ELb1ELb1ELb0EEENS1_21CollectiveEpilogueFwdINS6_IJSA_SC_SB_EEES9_SE_SG_Li256ELb1ELb1ELb1ELb0EEENS1_36VarlenDynamicPersistentTileSchedulerILi128ELi112ELi256ELi128ELb1ELb1ELb1ELb1ELb1ELb1EEEEEEEEEvNT_6ParamsE,"a",@progbits
	.sectionflags	@""
	.align	4
.nv.constant0._ZN7cutlass13device_kernelIN5flash11enable_sm90INS1_16FlashAttnFwdSm90INS1_25CollectiveMainloopFwdSm90ILi2EN4cute5tupleIJNS5_1CILi1EEES8_S8_EEENS6_IJNS7_ILi128EEENS7_ILi112EEENS7_ILi192EEEEEELi192ENS_10bfloat16_tEfNS_4arch4Sm90ELb1ELb0ELb0ELb1ELb0ELb0ELb0ELb1ELb1ELb1ELb1ELb0EEENS1_21CollectiveEpilogueFwdINS6_IJSA_SC_SB_EEES9_SE_SG_Li256ELb1ELb1ELb1ELb0EEENS1_36VarlenDynamicPersistentTileSchedulerILi128ELi112ELi256ELi128ELb1ELb1ELb1ELb1ELb1ELb1EEEEEEEEEvNT_6ParamsE:
	.zero		3328


//--------------------- .nv.constant0._ZN7cutlass13device_kernelIN5flash11enable_sm90INS1_16FlashAttnFwdSm90INS1_25CollectiveMainloopFwdSm90ILi2EN4cute5tupleIJNS5_1CILi1EEES8_S8_EEENS6_IJNS7_ILi128EEENS7_ILi112EEENS7_ILi192EEEEEELi192ENS_10bfloat16_tEfNS_4arch4Sm90ELb1ELb0ELb0ELb1ELb0ELb1ELb0ELb1ELb1ELb1ELb1ELb0EEENS1_21CollectiveEpilogueFwdINS6_IJSA_SC_SB_EEES9_SE_SG_Li256ELb1ELb1ELb1ELb0EEENS1_36VarlenDynamicPersistentTileSchedulerILi128ELi112ELi256ELi128ELb1ELb1ELb1ELb1ELb1ELb1EEEEEEEEEvNT_6ParamsE --------------------------
	.section	.nv.constant0._ZN7cutlass13device_kernelIN5flash11enable_sm90INS1_16FlashAttnFwdSm90INS1_25CollectiveMainloopFwdSm90ILi2EN4cute5tupleIJNS5_1CILi1EEES8_S8_EEENS6_IJNS7_ILi128EEENS7_ILi112EEENS7_ILi192EEEEEELi192ENS_10bfloat16_tEfNS_4arch4Sm90ELb1ELb0ELb0ELb1ELb0ELb1ELb0ELb1ELb1ELb1ELb1ELb0EEENS1_21CollectiveEpilogueFwdINS6_IJSA_SC_SB_EEES9_SE_SG_Li256ELb1ELb1ELb1ELb0EEENS1_36VarlenDynamicPersistentTileSchedulerILi128ELi112ELi256ELi128ELb1ELb1ELb1ELb1ELb1ELb1EEEEEEEEEvNT_6ParamsE,"a",@progbits
	.sectionflags	@""
	.align	4
.nv.constant0._ZN7cutlass13device_kernelIN5flash11enable_sm90INS1_16FlashAttnFwdSm90INS1_25CollectiveMainloopFwdSm90ILi2EN4cute5tupleIJNS5_1CILi1EEES8_S8_EEENS6_IJNS7_ILi128EEENS7_ILi112EEENS7_ILi192EEEEEELi192ENS_10bfloat16_tEfNS_4arch4Sm90ELb1ELb0ELb0ELb1ELb0ELb1ELb0ELb1ELb1ELb1ELb1ELb0EEENS1_21CollectiveEpilogueFwdINS6_IJSA_SC_SB_EEES9_SE_SG_Li256ELb1ELb1ELb1ELb0EEENS1_36VarlenDynamicPersistentTileSchedulerILi128ELi112ELi256ELi128ELb1ELb1ELb1ELb1ELb1ELb1EEEEEEEEEvNT_6ParamsE:
	.zero		3328


//--------------------- SYMBOLS --------------------------

	.type		.nv.reservedSmem.offset0,@object
	.size		.nv.reservedSmem.offset0,0x4
	.type		__assertfail,@function
